// Copyright (c) 2024, Jay Shah, Ganesh Bikshandi, Ying Zhang, Vijay Thakkar, Pradeep Ramani, Tri Dao.
// Splitting the different template instantiations to different files to speed up compilation.
// This file is auto-generated. See "generate_kernels.py"

#include "flash_fwd_launch_template.h"

#ifndef FLASHATTENTION_DISABLE_SM8x
#ifndef FLASHATTENTION_DISABLE_HDIM64
template void run_mha_fwd_<80, cutlass::bfloat16_t, 64, 64, false, true, true, true>(Flash_fwd_params &params, cudaStream_t stream);
template void run_mha_fwd_<86, cutlass::bfloat16_t, 64, 64, false, true, true, true>(Flash_fwd_params &params, cudaStream_t stream);
#endif
#endif


// ===== COMPILED SASS (sm_80) =====

	.target	sm_80

	.elftype	@"ET_EXEC"


//--------------------- .note.nv.tkinfo           --------------------------
	.section	.note.nv.tkinfo,"",@"SHT_NOTE"
	.sectionflags	@"SHF_NOTE_NV_TKINFO"
	.tkinfo
        /*0018*/ 	.word	0x00000002
        /*0030*/ 	.string	""
        /*0030*/ 	.string	"ptxas"
        /*0030*/ 	.string	"Cuda compilation tools, release 13.0, V13.0.88"
        /*0030*/ 	.string	"Build cuda_13.0.r13.0/compiler.36424714_0"
        /*0030*/ 	.string	"-arch sm_80 -m 64 "



//--------------------- .note.nv.cuinfo           --------------------------
	.section	.note.nv.cuinfo,"",@"SHT_NOTE"
	.sectionflags	@"SHF_NOTE_NV_CUINFO"
        /*0018*/ 	.short	0x0002
        /*001a*/ 	.short	0x0050
        /*001c*/ 	.short	0x0082
	.zero		2


//--------------------- .nv.info                  --------------------------
	.section	.nv.info,"",@"SHT_CUDA_INFO"
	.align	4


	//----- nvinfo : EIATTR_REGCOUNT
	.align		4
        /*0000*/ 	.byte	0x04, 0x2f
        /*0002*/ 	.short	(.L_12 - .L_11)
	.align		4
.L_11:
        /*0004*/ 	.word	index@(_ZN7cutlass13device_kernelIN5flash19enable_sm80_to_sm89INS1_16FlashAttnFwdSm80INS1_25CollectiveMainloopFwdSm80ILi4ELi1ELb0EN4cute5tupleIJNS5_1CILi128EEENS7_ILi112EEENS7_ILi64EEEEEELi64ENS_10bfloat16_tEfNS_4arch4Sm80ELb1ELb0ELb1ELb1ELb1ELb1ELb1ELb0EEENS1_21CollectiveEpilogueFwdINS6_IJS8_SA_S9_EEENS6_IJNS7_ILi1EEESI_SI_EEESC_SE_Li128ELb1ELb1ELb0ELb0EEENS1_19SingleTileSchedulerILb1ELb0ELb1ELi128EEEEEEEEEvNT_6ParamsE)
        /*0008*/ 	.word	0x000000ff


	//----- nvinfo : EIATTR_FRAME_SIZE
	.align		4
.L_12:
        /*000c*/ 	.byte	0x04, 0x11
        /*000e*/ 	.short	(.L_14 - .L_13)
	.align		4
.L_13:
        /*0010*/ 	.word	index@(_ZN7cutlass13device_kernelIN5flash19enable_sm80_to_sm89INS1_16FlashAttnFwdSm80INS1_25CollectiveMainloopFwdSm80ILi4ELi1ELb0EN4cute5tupleIJNS5_1CILi128EEENS7_ILi112EEENS7_ILi64EEEEEELi64ENS_10bfloat16_tEfNS_4arch4Sm80ELb1ELb0ELb1ELb1ELb1ELb1ELb1ELb0EEENS1_21CollectiveEpilogueFwdINS6_IJS8_SA_S9_EEENS6_IJNS7_ILi1EEESI_SI_EEESC_SE_Li128ELb1ELb1ELb0ELb0EEENS1_19SingleTileSchedulerILb1ELb0ELb1ELi128EEEEEEEEEvNT_6ParamsE)
        /*0014*/ 	.word	0x00000068


	//----- nvinfo : EIATTR_REGCOUNT
	.align		4
.L_14:
        /*0018*/ 	.byte	0x04, 0x2f
        /*001a*/ 	.short	(.L_16 - .L_15)
	.align		4
.L_15:
        /*001c*/ 	.word	index@(_ZN7cutlass13device_kernelIN5flash19enable_sm80_to_sm89INS1_16FlashAttnFwdSm80INS1_25CollectiveMainloopFwdSm80ILi4ELi1ELb0EN4cute5tupleIJNS5_1CILi128EEENS7_ILi112EEENS7_ILi64EEEEEELi64ENS_10bfloat16_tEfNS_4arch4Sm80ELb1ELb0ELb1ELb1ELb1ELb0ELb1ELb0EEENS1_21CollectiveEpilogueFwdINS6_IJS8_SA_S9_EEENS6_IJNS7_ILi1EEESI_SI_EEESC_SE_Li128ELb1ELb1ELb0ELb0EEENS1_19SingleTileSchedulerILb1ELb0ELb1ELi128EEEEEEEEEvNT_6ParamsE)
        /*0020*/ 	.word	0x000000ff


	//----- nvinfo : EIATTR_FRAME_SIZE
	.align		4
.L_16:
        /*0024*/ 	.byte	0x04, 0x11
        /*0026*/ 	.short	(.L_18 - .L_17)
	.align		4
.L_17:
        /*0028*/ 	.word	index@(_ZN7cutlass13device_kernelIN5flash19enable_sm80_to_sm89INS1_16FlashAttnFwdSm80INS1_25CollectiveMainloopFwdSm80ILi4ELi1ELb0EN4cute5tupleIJNS5_1CILi128EEENS7_ILi112EEENS7_ILi64EEEEEELi64ENS_10bfloat16_tEfNS_4arch4Sm80ELb1ELb0ELb1ELb1ELb1ELb0ELb1ELb0EEENS1_21CollectiveEpilogueFwdINS6_IJS8_SA_S9_EEENS6_IJNS7_ILi1EEESI_SI_EEESC_SE_Li128ELb1ELb1ELb0ELb0EEENS1_19SingleTileSchedulerILb1ELb0ELb1ELi128EEEEEEEEEvNT_6ParamsE)
        /*002c*/ 	.word	0x00000078


	//----- nvinfo : EIATTR_REGCOUNT
	.align		4
.L_18:
        /*0030*/ 	.byte	0x04, 0x2f
        /*0032*/ 	.short	(.L_20 - .L_19)
	.align		4
.L_19:
        /*0034*/ 	.word	index@(_ZN7cutlass13device_kernelIN5flash19enable_sm80_to_sm89INS1_16FlashAttnFwdSm80INS1_25CollectiveMainloopFwdSm80ILi4ELi1ELb0EN4cute5tupleIJNS5_1CILi128EEENS7_ILi112EEENS7_ILi64EEEEEELi64ENS_10bfloat16_tEfNS_4arch4Sm80ELb1ELb0ELb1ELb0ELb1ELb0ELb1ELb0EEENS1_21CollectiveEpilogueFwdINS6_IJS8_SA_S9_EEENS6_IJNS7_ILi1EEESI_SI_EEESC_SE_Li128ELb0ELb1ELb0ELb0EEENS1_30DynamicPersistentTileSchedulerILi128ELi128ELb0ELb1ELb0EEEEEEEEEvNT_6ParamsE)
        /*0038*/ 	.word	0x000000ff


	//----- nvinfo : EIATTR_FRAME_SIZE
	.align		4
.L_20:
        /*003c*/ 	.byte	0x04, 0x11
        /*003e*/ 	.short	(.L_22 - .L_21)
	.align		4
.L_21:
        /*0040*/ 	.word	index@($__internal_1_$__cuda_sm70_shflsync_idx_p)
        /*0044*/ 	.word	0x00000000


	//----- nvinfo : EIATTR_FRAME_SIZE
	.align		4
.L_22:
        /*0048*/ 	.byte	0x04, 0x11
        /*004a*/ 	.short	(.L_24 - .L_23)
	.align		4
.L_23:
        /*004c*/ 	.word	index@($__internal_0_$__cuda_sm70_shflsync_bfly_p)
        /*0050*/ 	.word	0x00000000


	//----- nvinfo : EIATTR_FRAME_SIZE
	.align		4
.L_24:
        /*0054*/ 	.byte	0x04, 0x11
        /*0056*/ 	.short	(.L_26 - .L_25)
	.align		4
.L_25:
        /*0058*/ 	.word	index@(_ZN7cutlass13device_kernelIN5flash19enable_sm80_to_sm89INS1_16FlashAttnFwdSm80INS1_25CollectiveMainloopFwdSm80ILi4ELi1ELb0EN4cute5tupleIJNS5_1CILi128EEENS7_ILi112EEENS7_ILi64EEEEEELi64ENS_10bfloat16_tEfNS_4arch4Sm80ELb1ELb0ELb1ELb0ELb1ELb0ELb1ELb0EEENS1_21CollectiveEpilogueFwdINS6_IJS8_SA_S9_EEENS6_IJNS7_ILi1EEESI_SI_EEESC_SE_Li128ELb0ELb1ELb0ELb0EEENS1_30DynamicPersistentTileSchedulerILi128ELi128ELb0ELb1ELb0EEEEEEEEEvNT_6ParamsE)
        /*005c*/ 	.word	0x000000a8


	//----- nvinfo : EIATTR_REGCOUNT
	.align		4
.L_26:
        /*0060*/ 	.byte	0x04, 0x2f
        /*0062*/ 	.short	(.L_28 - .L_27)
	.align		4
.L_27:
        /*0064*/ 	.word	index@(_ZN7cutlass13device_kernelIN5flash19enable_sm80_to_sm89INS1_16FlashAttnFwdSm80INS1_25CollectiveMainloopFwdSm80ILi4ELi1ELb0EN4cute5tupleIJNS5_1CILi128EEENS7_ILi96EEENS7_ILi64EEEEEELi64ENS_10bfloat16_tEfNS_4arch4Sm80ELb0ELb1ELb1ELb1ELb1ELb1ELb1ELb0EEENS1_21CollectiveEpilogueFwdINS6_IJS8_SA_S9_EEENS6_IJNS7_ILi1EEESI_SI_EEESC_SE_Li128ELb1ELb1ELb0ELb0EEENS1_19SingleTileSchedulerILb1ELb0ELb1ELi128EEEEEEEEEvNT_6ParamsE)
        /*0068*/ 	.word	0x000000ff


	//----- nvinfo : EIATTR_FRAME_SIZE
	.align		4
.L_28:
        /*006c*/ 	.byte	0x04, 0x11
        /*006e*/ 	.short	(.L_30 - .L_29)
	.align		4
.L_29:
        /*0070*/ 	.word	index@(_ZN7cutlass13device_kernelIN5flash19enable_sm80_to_sm89INS1_16FlashAttnFwdSm80INS1_25CollectiveMainloopFwdSm80ILi4ELi1ELb0EN4cute5tupleIJNS5_1CILi128EEENS7_ILi96EEENS7_ILi64EEEEEELi64ENS_10bfloat16_tEfNS_4arch4Sm80ELb0ELb1ELb1ELb1ELb1ELb1ELb1ELb0EEENS1_21CollectiveEpilogueFwdINS6_IJS8_SA_S9_EEENS6_IJNS7_ILi1EEESI_SI_EEESC_SE_Li128ELb1ELb1ELb0ELb0EEENS1_19SingleTileSchedulerILb1ELb0ELb1ELi128EEEEEEEEEvNT_6ParamsE)
        /*0074*/ 	.word	0x00000050


	//----- nvinfo : EIATTR_REGCOUNT
	.align		4
.L_30:
        /*0078*/ 	.byte	0x04, 0x2f
        /*007a*/ 	.short	(.L_32 - .L_31)
	.align		4
.L_31:
        /*007c*/ 	.word	index@(_ZN7cutlass13device_kernelIN5flash19enable_sm80_to_sm89INS1_16FlashAttnFwdSm80INS1_25CollectiveMainloopFwdSm80ILi4ELi1ELb0EN4cute5tupleIJNS5_1CILi128EEENS7_ILi96EEENS7_ILi64EEEEEELi64ENS_10bfloat16_tEfNS_4arch4Sm80ELb0ELb1ELb1ELb1ELb1ELb0ELb1ELb0EEENS1_21CollectiveEpilogueFwdINS6_IJS8_SA_S9_EEENS6_IJNS7_ILi1EEESI_SI_EEESC_SE_Li128ELb1ELb1ELb0ELb0EEENS1_19SingleTileSchedulerILb1ELb0ELb1ELi128EEEEEEEEEvNT_6ParamsE)
        /*0080*/ 	.word	0x000000ff


	//----- nvinfo : EIATTR_FRAME_SIZE
	.align		4
.L_32:
        /*0084*/ 	.byte	0x04, 0x11
        /*0086*/ 	.short	(.L_34 - .L_33)
	.align		4
.L_33:
        /*0088*/ 	.word	index@(_ZN7cutlass13device_kernelIN5flash19enable_sm80_to_sm89INS1_16FlashAttnFwdSm80INS1_25CollectiveMainloopFwdSm80ILi4ELi1ELb0EN4cute5tupleIJNS5_1CILi128EEENS7_ILi96EEENS7_ILi64EEEEEELi64ENS_10bfloat16_tEfNS_4arch4Sm80ELb0ELb1ELb1ELb1ELb1ELb0ELb1ELb0EEENS1_21CollectiveEpilogueFwdINS6_IJS8_SA_S9_EEENS6_IJNS7_ILi1EEESI_SI_EEESC_SE_Li128ELb1ELb1ELb0ELb0EEENS1_19SingleTileSchedulerILb1ELb0ELb1ELi128EEEEEEEEEvNT_6ParamsE)
        /*008c*/ 	.word	0x00000048


	//----- nvinfo : EIATTR_REGCOUNT
	.align		4
.L_34:
        /*0090*/ 	.byte	0x04, 0x2f
        /*0092*/ 	.short	(.L_36 - .L_35)
	.align		4
.L_35:
        /*0094*/ 	.word	index@(_ZN7cutlass13device_kernelIN5flash19enable_sm80_to_sm89INS1_16FlashAttnFwdSm80INS1_25CollectiveMainloopFwdSm80ILi4ELi1ELb0EN4cute5tupleIJNS5_1CILi128EEENS7_ILi96EEENS7_ILi64EEEEEELi64ENS_10bfloat16_tEfNS_4arch4Sm80ELb0ELb1ELb1ELb0ELb1ELb0ELb1ELb0EEENS1_21CollectiveEpilogueFwdINS6_IJS8_SA_S9_EEENS6_IJNS7_ILi1EEESI_SI_EEESC_SE_Li128ELb0ELb1ELb0ELb0EEENS1_19SingleTileSchedulerILb0ELb0ELb1ELi128EEEEEEEEEvNT_6ParamsE)
        /*0098*/ 	.word	0x000000ff


	//----- nvinfo : EIATTR_FRAME_SIZE
	.align		4
.L_36:
        /*009c*/ 	.byte	0x04, 0x11
        /*009e*/ 	.short	(.L_38 - .L_37)
	.align		4
.L_37:
        /*00a0*/ 	.word	index@(_ZN7cutlass13device_kernelIN5flash19enable_sm80_to_sm89INS1_16FlashAttnFwdSm80INS1_25CollectiveMainloopFwdSm80ILi4ELi1ELb0EN4cute5tupleIJNS5_1CILi128EEENS7_ILi96EEENS7_ILi64EEEEEELi64ENS_10bfloat16_tEfNS_4arch4Sm80ELb0ELb1ELb1ELb0ELb1ELb0ELb1ELb0EEENS1_21CollectiveEpilogueFwdINS6_IJS8_SA_S9_EEENS6_IJNS7_ILi1EEESI_SI_EEESC_SE_Li128ELb0ELb1ELb0ELb0EEENS1_19SingleTileSchedulerILb0ELb0ELb1ELi128EEEEEEEEEvNT_6ParamsE)
        /*00a4*/ 	.word	0x00000040


	//----- nvinfo : EIATTR_REGCOUNT
	.align		4
.L_38:
        /*00a8*/ 	.byte	0x04, 0x2f
        /*00aa*/ 	.short	(.L_40 - .L_39)
	.align		4
.L_39:
        /*00ac*/ 	.word	index@(_ZN7cutlass13device_kernelIN5flash19enable_sm80_to_sm89INS1_16FlashAttnFwdSm80INS1_25CollectiveMainloopFwdSm80ILi4ELi1ELb0EN4cute5tupleIJNS5_1CILi128EEENS7_ILi112EEENS7_ILi64EEEEEELi64ENS_10bfloat16_tEfNS_4arch4Sm80ELb0ELb0ELb1ELb1ELb1ELb1ELb1ELb0EEENS1_21CollectiveEpilogueFwdINS6_IJS8_SA_S9_EEENS6_IJNS7_ILi1EEESI_SI_EEESC_SE_Li128ELb1ELb1ELb0ELb0EEENS1_19SingleTileSchedulerILb1ELb0ELb1ELi128EEEEEEEEEvNT_6ParamsE)
        /*00b0*/ 	.word	0x000000ff


	//----- nvinfo : EIATTR_FRAME_SIZE
	.align		4
.L_40:
        /*00b4*/ 	.byte	0x04, 0x11
        /*00b6*/ 	.short	(.L_42 - .L_41)
	.align		4
.L_41:
        /*00b8*/ 	.word	index@(_ZN7cutlass13device_kernelIN5flash19enable_sm80_to_sm89INS1_16FlashAttnFwdSm80INS1_25CollectiveMainloopFwdSm80ILi4ELi1ELb0EN4cute5tupleIJNS5_1CILi128EEENS7_ILi112EEENS7_ILi64EEEEEELi64ENS_10bfloat16_tEfNS_4arch4Sm80ELb0ELb0ELb1ELb1ELb1ELb1ELb1ELb0EEENS1_21CollectiveEpilogueFwdINS6_IJS8_SA_S9_EEENS6_IJNS7_ILi1EEESI_SI_EEESC_SE_Li128ELb1ELb1ELb0ELb0EEENS1_19SingleTileSchedulerILb1ELb0ELb1ELi128EEEEEEEEEvNT_6ParamsE)
        /*00bc*/ 	.word	0x00000048


	//----- nvinfo : EIATTR_REGCOUNT
	.align		4
.L_42:
        /*00c0*/ 	.byte	0x04, 0x2f
        /*00c2*/ 	.short	(.L_44 - .L_43)
	.align		4
.L_43:
        /*00c4*/ 	.word	index@(_ZN7cutlass13device_kernelIN5flash19enable_sm80_to_sm89INS1_16FlashAttnFwdSm80INS1_25CollectiveMainloopFwdSm80ILi4ELi1ELb0EN4cute5tupleIJNS5_1CILi128EEENS7_ILi112EEENS7_ILi64EEEEEELi64ENS_10bfloat16_tEfNS_4arch4Sm80ELb0ELb0ELb1ELb1ELb1ELb0ELb1ELb0EEENS1_21CollectiveEpilogueFwdINS6_IJS8_SA_S9_EEENS6_IJNS7_ILi1EEESI_SI_EEESC_SE_Li128ELb1ELb1ELb0ELb0EEENS1_19SingleTileSchedulerILb1ELb0ELb1ELi128EEEEEEEEEvNT_6ParamsE)
        /*00c8*/ 	.word	0x000000ff


	//----- nvinfo : EIATTR_FRAME_SIZE
	.align		4
.L_44:
        /*00cc*/ 	.byte	0x04, 0x11
        /*00ce*/ 	.short	(.L_46 - .L_45)
	.align		4
.L_45:
        /*00d0*/ 	.word	index@(_ZN7cutlass13device_kernelIN5flash19enable_sm80_to_sm89INS1_16FlashAttnFwdSm80INS1_25CollectiveMainloopFwdSm80ILi4ELi1ELb0EN4cute5tupleIJNS5_1CILi128EEENS7_ILi112EEENS7_ILi64EEEEEELi64ENS_10bfloat16_tEfNS_4arch4Sm80ELb0ELb0ELb1ELb1ELb1ELb0ELb1ELb0EEENS1_21CollectiveEpilogueFwdINS6_IJS8_SA_S9_EEENS6_IJNS7_ILi1EEESI_SI_EEESC_SE_Li128ELb1ELb1ELb0ELb0EEENS1_19SingleTileSchedulerILb1ELb0ELb1ELi128EEEEEEEEEvNT_6ParamsE)
        /*00d4*/ 	.word	0x00000048


	//----- nvinfo : EIATTR_REGCOUNT
	.align		4
.L_46:
        /*00d8*/ 	.byte	0x04, 0x2f
        /*00da*/ 	.short	(.L_48 - .L_47)
	.align		4
.L_47:
        /*00dc*/ 	.word	index@(_ZN7cutlass13device_kernelIN5flash19enable_sm80_to_sm89INS1_16FlashAttnFwdSm80INS1_25CollectiveMainloopFwdSm80ILi4ELi1ELb0EN4cute5tupleIJNS5_1CILi128EEENS7_ILi112EEENS7_ILi64EEEEEELi64ENS_10bfloat16_tEfNS_4arch4Sm80ELb0ELb0ELb1ELb0ELb1ELb0ELb1ELb0EEENS1_21CollectiveEpilogueFwdINS6_IJS8_SA_S9_EEENS6_IJNS7_ILi1EEESI_SI_EEESC_SE_Li128ELb0ELb1ELb0ELb0EEENS1_19SingleTileSchedulerILb0ELb0ELb1ELi128EEEEEEEEEvNT_6ParamsE)
        /*00e0*/ 	.word	0x000000ff


	//----- nvinfo : EIATTR_FRAME_SIZE
	.align		4
.L_48:
        /*00e4*/ 	.byte	0x04, 0x11
        /*00e6*/ 	.short	(.L_50 - .L_49)
	.align		4
.L_49:
        /*00e8*/ 	.word	index@(_ZN7cutlass13device_kernelIN5flash19enable_sm80_to_sm89INS1_16FlashAttnFwdSm80INS1_25CollectiveMainloopFwdSm80ILi4ELi1ELb0EN4cute5tupleIJNS5_1CILi128EEENS7_ILi112EEENS7_ILi64EEEEEELi64ENS_10bfloat16_tEfNS_4arch4Sm80ELb0ELb0ELb1ELb0ELb1ELb0ELb1ELb0EEENS1_21CollectiveEpilogueFwdINS6_IJS8_SA_S9_EEENS6_IJNS7_ILi1EEESI_SI_EEESC_SE_Li128ELb0ELb1ELb0ELb0EEENS1_19SingleTileSchedulerILb0ELb0ELb1ELi128EEEEEEEEEvNT_6ParamsE)
        /*00ec*/ 	.word	0x00000078


	//----- nvinfo : EIATTR_MIN_STACK_SIZE
	.align		4
.L_50:
        /*00f0*/ 	.byte	0x04, 0x12
        /*00f2*/ 	.short	(.L_52 - .L_51)
	.align		4
.L_51:
        /*00f4*/ 	.word	index@(_ZN7cutlass13device_kernelIN5flash19enable_sm80_to_sm89INS1_16FlashAttnFwdSm80INS1_25CollectiveMainloopFwdSm80ILi4ELi1ELb0EN4cute5tupleIJNS5_1CILi128EEENS7_ILi112EEENS7_ILi64EEEEEELi64ENS_10bfloat16_tEfNS_4arch4Sm80ELb0ELb0ELb1ELb0ELb1ELb0ELb1ELb0EEENS1_21CollectiveEpilogueFwdINS6_IJS8_SA_S9_EEENS6_IJNS7_ILi1EEESI_SI_EEESC_SE_Li128ELb0ELb1ELb0ELb0EEENS1_19SingleTileSchedulerILb0ELb0ELb1ELi128EEEEEEEEEvNT_6ParamsE)
        /*00f8*/ 	.word	0x00000078


	//----- nvinfo : EIATTR_MIN_STACK_SIZE
	.align		4
.L_52:
        /*00fc*/ 	.byte	0x04, 0x12
        /*00fe*/ 	.short	(.L_54 - .L_53)
	.align		4
.L_53:
        /*0100*/ 	.word	index@(_ZN7cutlass13device_kernelIN5flash19enable_sm80_to_sm89INS1_16FlashAttnFwdSm80INS1_25CollectiveMainloopFwdSm80ILi4ELi1ELb0EN4cute5tupleIJNS5_1CILi128EEENS7_ILi112EEENS7_ILi64EEEEEELi64ENS_10bfloat16_tEfNS_4arch4Sm80ELb0ELb0ELb1ELb1ELb1ELb0ELb1ELb0EEENS1_21CollectiveEpilogueFwdINS6_IJS8_SA_S9_EEENS6_IJNS7_ILi1EEESI_SI_EEESC_SE_Li128ELb1ELb1ELb0ELb0EEENS1_19SingleTileSchedulerILb1ELb0ELb1ELi128EEEEEEEEEvNT_6ParamsE)
        /*0104*/ 	.word	0x00000048


	//----- nvinfo : EIATTR_MIN_STACK_SIZE
	.align		4
.L_54:
        /*0108*/ 	.byte	0x04, 0x12
        /*010a*/ 	.short	(.L_56 - .L_55)
	.align		4
.L_55:
        /*010c*/ 	.word	index@(_ZN7cutlass13device_kernelIN5flash19enable_sm80_to_sm89INS1_16FlashAttnFwdSm80INS1_25CollectiveMainloopFwdSm80ILi4ELi1ELb0EN4cute5tupleIJNS5_1CILi128EEENS7_ILi112EEENS7_ILi64EEEEEELi64ENS_10bfloat16_tEfNS_4arch4Sm80ELb0ELb0ELb1ELb1ELb1ELb1ELb1ELb0EEENS1_21CollectiveEpilogueFwdINS6_IJS8_SA_S9_EEENS6_IJNS7_ILi1EEESI_SI_EEESC_SE_Li128ELb1ELb1ELb0ELb0EEENS1_19SingleTileSchedulerILb1ELb0ELb1ELi128EEEEEEEEEvNT_6ParamsE)
        /*0110*/ 	.word	0x00000048


	//----- nvinfo : EIATTR_MIN_STACK_SIZE
	.align		4
.L_56:
        /*0114*/ 	.byte	0x04, 0x12
        /*0116*/ 	.short	(.L_58 - .L_57)
	.align		4
.L_57:
        /*0118*/ 	.word	index@(_ZN7cutlass13device_kernelIN5flash19enable_sm80_to_sm89INS1_16FlashAttnFwdSm80INS1_25CollectiveMainloopFwdSm80ILi4ELi1ELb0EN4cute5tupleIJNS5_1CILi128EEENS7_ILi96EEENS7_ILi64EEEEEELi64ENS_10bfloat16_tEfNS_4arch4Sm80ELb0ELb1ELb1ELb0ELb1ELb0ELb1ELb0EEENS1_21CollectiveEpilogueFwdINS6_IJS8_SA_S9_EEENS6_IJNS7_ILi1EEESI_SI_EEESC_SE_Li128ELb0ELb1ELb0ELb0EEENS1_19SingleTileSchedulerILb0ELb0ELb1ELi128EEEEEEEEEvNT_6ParamsE)
        /*011c*/ 	.word	0x00000040


	//----- nvinfo : EIATTR_MIN_STACK_SIZE
	.align		4
.L_58:
        /*0120*/ 	.byte	0x04, 0x12
        /*0122*/ 	.short	(.L_60 - .L_59)
	.align		4
.L_59:
        /*0124*/ 	.word	index@(_ZN7cutlass13device_kernelIN5flash19enable_sm80_to_sm89INS1_16FlashAttnFwdSm80INS1_25CollectiveMainloopFwdSm80ILi4ELi1ELb0EN4cute5tupleIJNS5_1CILi128EEENS7_ILi96EEENS7_ILi64EEEEEELi64ENS_10bfloat16_tEfNS_4arch4Sm80ELb0ELb1ELb1ELb1ELb1ELb0ELb1ELb0EEENS1_21CollectiveEpilogueFwdINS6_IJS8_SA_S9_EEENS6_IJNS7_ILi1EEESI_SI_EEESC_SE_Li128ELb1ELb1ELb0ELb0EEENS1_19SingleTileSchedulerILb1ELb0ELb1ELi128EEEEEEEEEvNT_6ParamsE)
        /*0128*/ 	.word	0x00000048


	//----- nvinfo : EIATTR_MIN_STACK_SIZE
	.align		4
.L_60:
        /*012c*/ 	.byte	0x04, 0x12
        /*012e*/ 	.short	(.L_62 - .L_61)
	.align		4
.L_61:
        /*0130*/ 	.word	index@(_ZN7cutlass13device_kernelIN5flash19enable_sm80_to_sm89INS1_16FlashAttnFwdSm80INS1_25CollectiveMainloopFwdSm80ILi4ELi1ELb0EN4cute5tupleIJNS5_1CILi128EEENS7_ILi96EEENS7_ILi64EEEEEELi64ENS_10bfloat16_tEfNS_4arch4Sm80ELb0ELb1ELb1ELb1ELb1ELb1ELb1ELb0EEENS1_21CollectiveEpilogueFwdINS6_IJS8_SA_S9_EEENS6_IJNS7_ILi1EEESI_SI_EEESC_SE_Li128ELb1ELb1ELb0ELb0EEENS1_19SingleTileSchedulerILb1ELb0ELb1ELi128EEEEEEEEEvNT_6ParamsE)
        /*0134*/ 	.word	0x00000050


	//----- nvinfo : EIATTR_MIN_STACK_SIZE
	.align		4
.L_62:
        /*0138*/ 	.byte	0x04, 0x12
        /*013a*/ 	.short	(.L_64 - .L_63)
	.align		4
.L_63:
        /*013c*/ 	.word	index@(_ZN7cutlass13device_kernelIN5flash19enable_sm80_to_sm89INS1_16FlashAttnFwdSm80INS1_25CollectiveMainloopFwdSm80ILi4ELi1ELb0EN4cute5tupleIJNS5_1CILi128EEENS7_ILi112EEENS7_ILi64EEEEEELi64ENS_10bfloat16_tEfNS_4arch4Sm80ELb1ELb0ELb1ELb0ELb1ELb0ELb1ELb0EEENS1_21CollectiveEpilogueFwdINS6_IJS8_SA_S9_EEENS6_IJNS7_ILi1EEESI_SI_EEESC_SE_Li128ELb0ELb1ELb0ELb0EEENS1_30DynamicPersistentTileSchedulerILi128ELi128ELb0ELb1ELb0EEEEEEEEEvNT_6ParamsE)
        /*0140*/ 	.word	0x000000a8


	//----- nvinfo : EIATTR_MIN_STACK_SIZE
	.align		4
.L_64:
        /*0144*/ 	.byte	0x04, 0x12
        /*0146*/ 	.short	(.L_66 - .L_65)
	.align		4
.L_65:
        /*0148*/ 	.word	index@(_ZN7cutlass13device_kernelIN5flash19enable_sm80_to_sm89INS1_16FlashAttnFwdSm80INS1_25CollectiveMainloopFwdSm80ILi4ELi1ELb0EN4cute5tupleIJNS5_1CILi128EEENS7_ILi112EEENS7_ILi64EEEEEELi64ENS_10bfloat16_tEfNS_4arch4Sm80ELb1ELb0ELb1ELb1ELb1ELb0ELb1ELb0EEENS1_21CollectiveEpilogueFwdINS6_IJS8_SA_S9_EEENS6_IJNS7_ILi1EEESI_SI_EEESC_SE_Li128ELb1ELb1ELb0ELb0EEENS1_19SingleTileSchedulerILb1ELb0ELb1ELi128EEEEEEEEEvNT_6ParamsE)
        /*014c*/ 	.word	0x00000078


	//----- nvinfo : EIATTR_MIN_STACK_SIZE
	.align		4
.L_66:
        /*0150*/ 	.byte	0x04, 0x12
        /*0152*/ 	.short	(.L_68 - .L_67)
	.align		4
.L_67:
        /*0154*/ 	.word	index@(_ZN7cutlass13device_kernelIN5flash19enable_sm80_to_sm89INS1_16FlashAttnFwdSm80INS1_25CollectiveMainloopFwdSm80ILi4ELi1ELb0EN4cute5tupleIJNS5_1CILi128EEENS7_ILi112EEENS7_ILi64EEEEEELi64ENS_10bfloat16_tEfNS_4arch4Sm80ELb1ELb0ELb1ELb1ELb1ELb1ELb1ELb0EEENS1_21CollectiveEpilogueFwdINS6_IJS8_SA_S9_EEENS6_IJNS7_ILi1EEESI_SI_EEESC_SE_Li128ELb1ELb1ELb0ELb0EEENS1_19SingleTileSchedulerILb1ELb0ELb1ELi128EEEEEEEEEvNT_6ParamsE)
        /*0158*/ 	.word	0x00000068
.L_68:


//--------------------- .nv.info._ZN7cutlass13device_kernelIN5flash19enable_sm80_to_sm89INS1_16FlashAttnFwdSm80INS1_25CollectiveMainloopFwdSm80ILi4ELi1ELb0EN4cute5tupleIJNS5_1CILi128EEENS7_ILi112EEENS7_ILi64EEEEEELi64ENS_10bfloat16_tEfNS_4arch4Sm80ELb0ELb0ELb1ELb0ELb1ELb0ELb1ELb0EEENS1_21CollectiveEpilogueFwdINS6_IJS8_SA_S9_EEENS6_IJNS7_ILi1EEESI_SI_EEESC_SE_Li128ELb0ELb1ELb0ELb0EEENS1_19SingleTileSchedulerILb0ELb0ELb1ELi128EEEEEEEEEvNT_6ParamsE --------------------------
	.section	.nv.info._ZN7cutlass13device_kernelIN5flash19enable_sm80_to_sm89INS1_16FlashAttnFwdSm80INS1_25CollectiveMainloopFwdSm80ILi4ELi1ELb0EN4cute5tupleIJNS5_1CILi128EEENS7_ILi112EEENS7_ILi64EEEEEELi64ENS_10bfloat16_tEfNS_4arch4Sm80ELb0ELb0ELb1ELb0ELb1ELb0ELb1ELb0EEENS1_21CollectiveEpilogueFwdINS6_IJS8_SA_S9_EEENS6_IJNS7_ILi1EEESI_SI_EEESC_SE_Li128ELb0ELb1ELb0ELb0EEENS1_19SingleTileSchedulerILb0ELb0ELb1ELi128EEEEEEEEEvNT_6ParamsE,"",@"SHT_CUDA_INFO"
	.sectionflags	@""
	.align	4


	//----- nvinfo : EIATTR_CUDA_API_VERSION
	.align		4
        /*0000*/ 	.byte	0x04, 0x37
        /*0002*/ 	.short	(.L_70 - .L_69)
.L_69:
        /*0004*/ 	.word	0x00000082


	//----- nvinfo : EIATTR_SW2861232_WAR
	.align		4
.L_70:
        /*0008*/ 	.byte	0x01, 0x35
	.zero		2


	//----- nvinfo : EIATTR_PARAM_CBANK
	.align		4
        /*000c*/ 	.byte	0x04, 0x0a
        /*000e*/ 	.short	(.L_72 - .L_71)
	.align		4
.L_71:
        /*0010*/ 	.word	index@(.nv.constant0._ZN7cutlass13device_kernelIN5flash19enable_sm80_to_sm89INS1_16FlashAttnFwdSm80INS1_25CollectiveMainloopFwdSm80ILi4ELi1ELb0EN4cute5tupleIJNS5_1CILi128EEENS7_ILi112EEENS7_ILi64EEEEEELi64ENS_10bfloat16_tEfNS_4arch4Sm80ELb0ELb0ELb1ELb0ELb1ELb0ELb1ELb0EEENS1_21CollectiveEpilogueFwdINS6_IJS8_SA_S9_EEENS6_IJNS7_ILi1EEESI_SI_EEESC_SE_Li128ELb0ELb1ELb0ELb0EEENS1_19SingleTileSchedulerILb0ELb0ELb1ELi128EEEEEEEEEvNT_6ParamsE)
        /*0014*/ 	.short	0x0160
        /*0016*/ 	.short	0x0418


	//----- nvinfo : EIATTR_CBANK_PARAM_SIZE
	.align		4
.L_72:
        /*0018*/ 	.byte	0x03, 0x19
        /*001a*/ 	.short	0x0418


	//----- nvinfo : EIATTR_KPARAM_INFO
	.align		4
        /*001c*/ 	.byte	0x04, 0x17
        /*001e*/ 	.short	(.L_74 - .L_73)
.L_73:
        /*0020*/ 	.word	0x00000000
        /*0024*/ 	.short	0x0000
        /*0026*/ 	.short	0x0000
        /*0028*/ 	.byte	0x00, 0xf0, 0x61, 0x10


	//----- nvinfo : EIATTR_MAXREG_COUNT
	.align		4
.L_74:
        /*002c*/ 	.byte	0x03, 0x1b
        /*002e*/ 	.short	0x00ff


	//----- nvinfo : EIATTR_NUM_BARRIERS
	.align		4
        /*0030*/ 	.byte	0x02, 0x4c
        /*0032*/ 	.byte	0x02
	.zero		1


	//----- nvinfo : EIATTR_ANNOTATIONS
	.align		4
        /*0034*/ 	.byte	0x04, 0x55
        /*0036*/ 	.short	(.L_76 - .L_75)


	//   ....[0]....
.L_75:
        /*0038*/ 	.word	0x00000001
        /*003c*/ 	.byte	0x80, 0x03, 0x00, 0x00, 0x01, 0x00, 0x00, 0x00, 0xc0, 0x03, 0x00, 0x00, 0x01, 0x00, 0x00, 0x00
        /* <DEDUP_REMOVED lines=43> */
        /*02fc*/ 	.byte	0xf0, 0xd8, 0x00, 0x00


	//----- nvinfo : EIATTR_MERCURY_ISA_VERSION
	.align		4
.L_76:
        /*0300*/ 	.byte	0x03, 0x5f
        /*0302*/ 	.short	0x0000


	//----- nvinfo : EIATTR_COOP_GROUP_MASK_REGIDS
	.align		4
        /*0304*/ 	.byte	0x04, 0x29
        /*0306*/ 	.short	(.L_78 - .L_77)


	//   ....[0]....
.L_77:
        /*0308*/ 	.word	0xffffffff


	//   ....[1]....
        /*030c*/ 	.word	0xffffffff


	//   ....[2]....
        /*0310*/ 	.word	0xffffffff


	//   ....[3]....
        /*0314*/ 	.word	0xffffffff


	//   ....[4]....
        /*0318*/ 	.word	0xffffffff


	//   ....[5]....
        /*031c*/ 	.word	0xffffffff


	//   ....[6]....
        /*0320*/ 	.word	0xffffffff


	//   ....[7]....
        /*0324*/ 	.word	0xffffffff


	//   ....[8]....
        /*0328*/ 	.word	0xffffffff


	//   ....[9]....
        /*032c*/ 	.word	0xffffffff


	//   ....[10]....
        /*0330*/ 	.word	0xffffffff


	//   ....[11]....
        /*0334*/ 	.word	0xffffffff


	//   ....[12]....
        /*0338*/ 	.word	0xffffffff


	//   ....[13]....
        /*033c*/ 	.word	0xffffffff


	//   ....[14]....
        /*0340*/ 	.word	0xffffffff


	//   ....[15]....
        /*0344*/ 	.word	0xffffffff


	//   ....[16]....
        /*0348*/ 	.word	0xffffffff


	//   ....[17]....
        /*034c*/ 	.word	0xffffffff


	//   ....[18]....
        /*0350*/ 	.word	0xffffffff


	//   ....[19]....
        /*0354*/ 	.word	0xffffffff


	//   ....[20]....
        /*0358*/ 	.word	0xffffffff


	//   ....[21]....
        /*035c*/ 	.word	0xffffffff


	//   ....[22]....
        /*0360*/ 	.word	0xffffffff


	//   ....[23]....
        /*0364*/ 	.word	0xffffffff


	//   ....[24]....
        /*0368*/ 	.word	0xffffffff


	//   ....[25]....
        /*036c*/ 	.word	0xffffffff


	//   ....[26]....
        /*0370*/ 	.word	0xffffffff


	//   ....[27]....
        /*0374*/ 	.word	0xffffffff


	//   ....[28]....
        /*0378*/ 	.word	0xffffffff


	//   ....[29]....
        /*037c*/ 	.word	0xffffffff


	//   ....[30]....
        /*0380*/ 	.word	0xffffffff


	//   ....[31]....
        /*0384*/ 	.word	0xffffffff


	//   ....[32]....
        /*0388*/ 	.word	0xffffffff


	//   ....[33]....
        /*038c*/ 	.word	0xffffffff


	//   ....[34]....
        /*0390*/ 	.word	0xffffffff


	//   ....[35]....
        /*0394*/ 	.word	0xffffffff


	//   ....[36]....
        /*0398*/ 	.word	0xffffffff


	//   ....[37]....
        /*039c*/ 	.word	0xffffffff


	//   ....[38]....
        /*03a0*/ 	.word	0xffffffff


	//   ....[39]....
        /*03a4*/ 	.word	0xffffffff


	//   ....[40]....
        /*03a8*/ 	.word	0xffffffff


	//   ....[41]....
        /*03ac*/ 	.word	0xffffffff


	//   ....[42]....
        /*03b0*/ 	.word	0xffffffff


	//   ....[43]....
        /*03b4*/ 	.word	0xffffffff


	//   ....[44]....
        /*03b8*/ 	.word	0xffffffff


	//   ....[45]....
        /*03bc*/ 	.word	0xffffffff


	//   ....[46]....
        /*03c0*/ 	.word	0xffffffff


	//   ....[47]....
        /*03c4*/ 	.word	0xffffffff


	//   ....[48]....
        /*03c8*/ 	.word	0xffffffff


	//   ....[49]....
        /*03cc*/ 	.word	0xffffffff


	//   ....[50]....
        /*03d0*/ 	.word	0xffffffff


	//   ....[51]....
        /*03d4*/ 	.word	0xffffffff


	//   ....[52]....
        /*03d8*/ 	.word	0xffffffff


	//   ....[53]....
        /*03dc*/ 	.word	0xffffffff


	//   ....[54]....
        /*03e0*/ 	.word	0xffffffff


	//   ....[55]....
        /*03e4*/ 	.word	0xffffffff


	//   ....[56]....
        /*03e8*/ 	.word	0xffffffff


	//   ....[57]....
        /*03ec*/ 	.word	0xffffffff


	//   ....[58]....
        /*03f0*/ 	.word	0xffffffff


	//   ....[59]....
        /*03f4*/ 	.word	0xffffffff


	//   ....[60]....
        /*03f8*/ 	.word	0xffffffff


	//   ....[61]....
        /*03fc*/ 	.word	0xffffffff


	//   ....[62]....
        /*0400*/ 	.word	0xffffffff


	//   ....[63]....
        /*0404*/ 	.word	0xffffffff


	//   ....[64]....
        /*0408*/ 	.word	0xffffffff


	//   ....[65]....
        /*040c*/ 	.word	0xffffffff


	//   ....[66]....
        /*0410*/ 	.word	0xffffffff


	//   ....[67]....
        /*0414*/ 	.word	0xffffffff


	//   ....[68]....
        /*0418*/ 	.word	0xffffffff


	//   ....[69]....
        /*041c*/ 	.word	0xffffffff


	//   ....[70]....
        /*0420*/ 	.word	0xffffffff


	//   ....[71]....
        /*0424*/ 	.word	0xffffffff


	//   ....[72]....
        /*0428*/ 	.word	0xffffffff


	//   ....[73]....
        /*042c*/ 	.word	0xffffffff


	//   ....[74]....
        /*0430*/ 	.word	0xffffffff


	//   ....[75]....
        /*0434*/ 	.word	0xffffffff


	//   ....[76]....
        /*0438*/ 	.word	0xffffffff


	//   ....[77]....
        /*043c*/ 	.word	0xffffffff


	//   ....[78]....
        /*0440*/ 	.word	0xffffffff


	//   ....[79]....
        /*0444*/ 	.word	0xffffffff


	//   ....[80]....
        /*0448*/ 	.word	0xffffffff


	//   ....[81]....
        /*044c*/ 	.word	0xffffffff


	//   ....[82]....
        /*0450*/ 	.word	0xffffffff


	//   ....[83]....
        /*0454*/ 	.word	0xffffffff


	//   ....[84]....
        /*0458*/ 	.word	0xffffffff


	//   ....[85]....
        /*045c*/ 	.word	0xffffffff


	//   ....[86]....
        /*0460*/ 	.word	0xffffffff


	//   ....[87]....
        /*0464*/ 	.word	0xffffffff


	//   ....[88]....
        /*0468*/ 	.word	0xffffffff


	//   ....[89]....
        /*046c*/ 	.word	0xffffffff


	//   ....[90]....
        /*0470*/ 	.word	0xffffffff


	//   ....[91]....
        /*0474*/ 	.word	0xffffffff


	//   ....[92]....
        /*0478*/ 	.word	0xffffffff


	//   ....[93]....
        /*047c*/ 	.word	0xffffffff


	//   ....[94]....
        /*0480*/ 	.word	0xffffffff


	//   ....[95]....
        /*0484*/ 	.word	0xffffffff


	//   ....[96]....
        /*0488*/ 	.word	0xffffffff


	//   ....[97]....
        /*048c*/ 	.word	0xffffffff


	//   ....[98]....
        /*0490*/ 	.word	0xffffffff


	//   ....[99]....
        /*0494*/ 	.word	0xffffffff


	//   ....[100]....
        /*0498*/ 	.word	0xffffffff


	//   ....[101]....
        /*049c*/ 	.word	0xffffffff


	//   ....[102]....
        /*04a0*/ 	.word	0xffffffff


	//   ....[103]....
        /*04a4*/ 	.word	0xffffffff


	//   ....[104]....
        /*04a8*/ 	.word	0xffffffff


	//   ....[105]....
        /*04ac*/ 	.word	0xffffffff


	//   ....[106]....
        /*04b0*/ 	.word	0xffffffff


	//   ....[107]....
        /*04b4*/ 	.word	0xffffffff


	//   ....[108]....
        /*04b8*/ 	.word	0xffffffff


	//   ....[109]....
        /*04bc*/ 	.word	0xffffffff


	//   ....[110]....
        /*04c0*/ 	.word	0xffffffff


	//   ....[111]....
        /*04c4*/ 	.word	0xffffffff


	//   ....[112]....
        /*04c8*/ 	.word	0xffffffff


	//   ....[113]....
        /*04cc*/ 	.word	0xffffffff


	//   ....[114]....
        /*04d0*/ 	.word	0xffffffff


	//   ....[115]....
        /*04d4*/ 	.word	0xffffffff


	//   ....[116]....
        /*04d8*/ 	.word	0xffffffff


	//   ....[117]....
        /*04dc*/ 	.word	0xffffffff


	//   ....[118]....
        /*04e0*/ 	.word	0xffffffff


	//   ....[119]....
        /*04e4*/ 	.word	0xffffffff


	//   ....[120]....
        /*04e8*/ 	.word	0xffffffff


	//   ....[121]....
        /*04ec*/ 	.word	0xffffffff


	//   ....[122]....
        /*04f0*/ 	.word	0xffffffff


	//   ....[123]....
        /*04f4*/ 	.word	0xffffffff


	//   ....[124]....
        /*04f8*/ 	.word	0xffffffff


	//   ....[125]....
        /*04fc*/ 	.word	0xffffffff


	//   ....[126]....
        /*0500*/ 	.word	0xffffffff


	//   ....[127]....
        /*0504*/ 	.word	0xffffffff


	//   ....[128]....
        /*0508*/ 	.word	0xffffffff


	//   ....[129]....
        /*050c*/ 	.word	0xffffffff


	//   ....[130]....
        /*0510*/ 	.word	0xffffffff


	//   ....[131]....
        /*0514*/ 	.word	0xffffffff


	//   ....[132]....
        /*0518*/ 	.word	0xffffffff


	//   ....[133]....
        /*051c*/ 	.word	0xffffffff


	//----- nvinfo : EIATTR_COOP_GROUP_INSTR_OFFSETS
	.align		4
.L_78:
        /*0520*/ 	.byte	0x04, 0x28
        /*0522*/ 	.short	(.L_80 - .L_79)


	//   ....[0]....
.L_79:
        /*0524*/ 	.word	0x000005f0


	//   ....[1]....
        /*0528*/ 	.word	0x00000630


	//   ....[2]....
        /*052c*/ 	.word	0x00000650


	//   ....[3]....
        /*0530*/ 	.word	0x00000670


	//   ....[4]....
        /*0534*/ 	.word	0x000006a0


	//   ....[5]....
        /*0538*/ 	.word	0x000006d0


	//   ....[6]....
        /*053c*/ 	.word	0x000006f0


	//   ....[7]....
        /*0540*/ 	.word	0x00000760


	//   ....[8]....
        /*0544*/ 	.word	0x000007b0


	//   ....[9]....
        /*0548*/ 	.word	0x00000880


	//   ....[10]....
        /*054c*/ 	.word	0x00000890


	//   ....[11]....
        /*0550*/ 	.word	0x000008c0


	//   ....[12]....
        /*0554*/ 	.word	0x00000900


	//   ....[13]....
        /*0558*/ 	.word	0x00000950


	//   ....[14]....
        /*055c*/ 	.word	0x00000980


	//   ....[15]....
        /*0560*/ 	.word	0x00000990


	//   ....[16]....
        /*0564*/ 	.word	0x00000de0


	//   ....[17]....
        /*0568*/ 	.word	0x00000e10


	//   ....[18]....
        /*056c*/ 	.word	0x00000e30


	//   ....[19]....
        /*0570*/ 	.word	0x00000e50


	//   ....[20]....
        /*0574*/ 	.word	0x00000e70


	//   ....[21]....
        /*0578*/ 	.word	0x00000e80


	//   ....[22]....
        /*057c*/ 	.word	0x00000e90


	//   ....[23]....
        /*0580*/ 	.word	0x00000ec0


	//   ....[24]....
        /*0584*/ 	.word	0x00000ef0


	//   ....[25]....
        /*0588*/ 	.word	0x00000f40


	//   ....[26]....
        /*058c*/ 	.word	0x00000f70


	//   ....[27]....
        /*0590*/ 	.word	0x00000fc0


	//   ....[28]....
        /*0594*/ 	.word	0x00000ff0


	//   ....[29]....
        /*0598*/ 	.word	0x00001060


	//   ....[30]....
        /*059c*/ 	.word	0x000016a0


	//   ....[31]....
        /*05a0*/ 	.word	0x000016b0


	//   ....[32]....
        /*05a4*/ 	.word	0x000016c0


	//   ....[33]....
        /*05a8*/ 	.word	0x000016d0


	//   ....[34]....
        /*05ac*/ 	.word	0x000016e0


	//   ....[35]....
        /*05b0*/ 	.word	0x000016f0


	//   ....[36]....
        /*05b4*/ 	.word	0x00001700


	//   ....[37]....
        /*05b8*/ 	.word	0x00001720


	//   ....[38]....
        /*05bc*/ 	.word	0x00001760


	//   ....[39]....
        /*05c0*/ 	.word	0x00001770


	//   ....[40]....
        /*05c4*/ 	.word	0x000017a0


	//   ....[41]....
        /*05c8*/ 	.word	0x000017d0


	//   ....[42]....
        /*05cc*/ 	.word	0x000017f0


	//   ....[43]....
        /*05d0*/ 	.word	0x00001800


	//   ....[44]....
        /*05d4*/ 	.word	0x00003320


	//   ....[45]....
        /*05d8*/ 	.word	0x00003330


	//   ....[46]....
        /*05dc*/ 	.word	0x00003340


	//   ....[47]....
        /*05e0*/ 	.word	0x00003350


	//   ....[48]....
        /*05e4*/ 	.word	0x00003360


	//   ....[49]....
        /*05e8*/ 	.word	0x00003370


	//   ....[50]....
        /*05ec*/ 	.word	0x00003380


	//   ....[51]....
        /*05f0*/ 	.word	0x00003390


	//   ....[52]....
        /*05f4*/ 	.word	0x000033a0


	//   ....[53]....
        /*05f8*/ 	.word	0x000033b0


	//   ....[54]....
        /*05fc*/ 	.word	0x000033c0


	//   ....[55]....
        /*0600*/ 	.word	0x000033d0


	//   ....[56]....
        /*0604*/ 	.word	0x000033e0


	//   ....[57]....
        /*0608*/ 	.word	0x000033f0


	//   ....[58]....
        /*060c*/ 	.word	0x00004490


	//   ....[59]....
        /*0610*/ 	.word	0x000044d0


	//   ....[60]....
        /*0614*/ 	.word	0x000045d0


	//   ....[61]....
        /*0618*/ 	.word	0x00004600


	//   ....[62]....
        /*061c*/ 	.word	0x00004630


	//   ....[63]....
        /*0620*/ 	.word	0x000046d0


	//   ....[64]....
        /*0624*/ 	.word	0x000047a0


	//   ....[65]....
        /*0628*/ 	.word	0x000048e0


	//   ....[66]....
        /*062c*/ 	.word	0x00007900


	//   ....[67]....
        /*0630*/ 	.word	0x00007920


	//   ....[68]....
        /*0634*/ 	.word	0x00007930


	//   ....[69]....
        /*0638*/ 	.word	0x00007940


	//   ....[70]....
        /*063c*/ 	.word	0x00007950


	//   ....[71]....
        /*0640*/ 	.word	0x00007960


	//   ....[72]....
        /*0644*/ 	.word	0x00007970


	//   ....[73]....
        /*0648*/ 	.word	0x00007990


	//   ....[74]....
        /*064c*/ 	.word	0x000079a0


	//   ....[75]....
        /*0650*/ 	.word	0x000079c0


	//   ....[76]....
        /*0654*/ 	.word	0x00007a10


	//   ....[77]....
        /*0658*/ 	.word	0x00007a50


	//   ....[78]....
        /*065c*/ 	.word	0x00007a70


	//   ....[79]....
        /*0660*/ 	.word	0x00007a80


	//   ....[80]....
        /*0664*/ 	.word	0x00007e70


	//   ....[81]....
        /*0668*/ 	.word	0x00007e90


	//   ....[82]....
        /*066c*/ 	.word	0x00007eb0


	//   ....[83]....
        /*0670*/ 	.word	0x00007ee0


	//   ....[84]....
        /*0674*/ 	.word	0x00007f10


	//   ....[85]....
        /*0678*/ 	.word	0x00007f60


	//   ....[86]....
        /*067c*/ 	.word	0x00007f90


	//   ....[87]....
        /*0680*/ 	.word	0x00007fc0


	//   ....[88]....
        /*0684*/ 	.word	0x00007fd0


	//   ....[89]....
        /*0688*/ 	.word	0x00007ff0


	//   ....[90]....
        /*068c*/ 	.word	0x00008060


	//   ....[91]....
        /*0690*/ 	.word	0x00008080


	//   ....[92]....
        /*0694*/ 	.word	0x000080b0


	//   ....[93]....
        /*0698*/ 	.word	0x000080c0


	//   ....[94]....
        /*069c*/ 	.word	0x00009cf0


	//   ....[95]....
        /*06a0*/ 	.word	0x00009f40


	//   ....[96]....
        /*06a4*/ 	.word	0x00009f80


	//   ....[97]....
        /*06a8*/ 	.word	0x00009f90


	//   ....[98]....
        /*06ac*/ 	.word	0x0000a000


	//   ....[99]....
        /*06b0*/ 	.word	0x0000a050


	//   ....[100]....
        /*06b4*/ 	.word	0x0000a1b0


	//   ....[101]....
        /*06b8*/ 	.word	0x0000a510


	//   ....[102]....
        /*06bc*/ 	.word	0x0000cfd0


	//   ....[103]....
        /*06c0*/ 	.word	0x0000cfe0


	//   ....[104]....
        /*06c4*/ 	.word	0x0000cff0


	//   ....[105]....
        /*06c8*/ 	.word	0x0000d000


	//   ....[106]....
        /*06cc*/ 	.word	0x0000d030


	//   ....[107]....
        /*06d0*/ 	.word	0x0000d070


	//   ....[108]....
        /*06d4*/ 	.word	0x0000d080


	//   ....[109]....
        /*06d8*/ 	.word	0x0000d090


	//   ....[110]....
        /*06dc*/ 	.word	0x0000e050


	//   ....[111]....
        /*06e0*/ 	.word	0x0000e080


	//   ....[112]....
        /*06e4*/ 	.word	0x0000e0a0


	//   ....[113]....
        /*06e8*/ 	.word	0x0000e0c0


	//   ....[114]....
        /*06ec*/ 	.word	0x0000e240


	//   ....[115]....
        /*06f0*/ 	.word	0x0000e260


	//   ....[116]....
        /*06f4*/ 	.word	0x0000e270


	//   ....[117]....
        /*06f8*/ 	.word	0x0000e280


	//   ....[118]....
        /*06fc*/ 	.word	0x0000e2b0


	//   ....[119]....
        /*0700*/ 	.word	0x0000e2d0


	//   ....[120]....
        /*0704*/ 	.word	0x0000e320


	//   ....[121]....
        /*0708*/ 	.word	0x0000e360


	//   ....[122]....
        /*070c*/ 	.word	0x0000e370


	//   ....[123]....
        /*0710*/ 	.word	0x0000e380


	//   ....[124]....
        /*0714*/ 	.word	0x0000e450


	//   ....[125]....
        /*0718*/ 	.word	0x0000e490


	//   ....[126]....
        /*071c*/ 	.word	0x0000e4c0


	//   ....[127]....
        /*0720*/ 	.word	0x0000e4e0


	//   ....[128]....
        /*0724*/ 	.word	0x0000e500


	//   ....[129]....
        /*0728*/ 	.word	0x0000e520


	//   ....[130]....
        /*072c*/ 	.word	0x0000e530


	//   ....[131]....
        /*0730*/ 	.word	0x0000e550


	//   ....[132]....
        /*0734*/ 	.word	0x0000e680


	//   ....[133]....
        /*0738*/ 	.word	0x0000e690


	//----- nvinfo : EIATTR_EXIT_INSTR_OFFSETS
	.align		4
.L_80:
        /*073c*/ 	.byte	0x04, 0x1c
        /*073e*/ 	.short	(.L_82 - .L_81)


	//   ....[0]....
.L_81:
        /*0740*/ 	.word	0x00000040


	//   ....[1]....
        /*0744*/ 	.word	0x0000e6c0


	//   ....[2]....
        /*0748*/ 	.word	0x0000e700


	//----- nvinfo : EIATTR_CTAIDZ_USED
	.align		4
.L_82:
        /*074c*/ 	.byte	0x01, 0x04
	.zero		2


	//----- nvinfo : EIATTR_MAX_THREADS
	.align		4
        /*0750*/ 	.byte	0x04, 0x05
        /*0752*/ 	.short	(.L_84 - .L_83)
.L_83:
        /*0754*/ 	.word	0x00000080
        /*0758*/ 	.word	0x00000001
        /*075c*/ 	.word	0x00000001
.L_84:


//--------------------- .nv.info._ZN7cutlass13device_kernelIN5flash19enable_sm80_to_sm89INS1_16FlashAttnFwdSm80INS1_25CollectiveMainloopFwdSm80ILi4ELi1ELb0EN4cute5tupleIJNS5_1CILi128EEENS7_ILi112EEENS7_ILi64EEEEEELi64ENS_10bfloat16_tEfNS_4arch4Sm80ELb0ELb0ELb1ELb1ELb1ELb0ELb1ELb0EEENS1_21CollectiveEpilogueFwdINS6_IJS8_SA_S9_EEENS6_IJNS7_ILi1EEESI_SI_EEESC_SE_Li128ELb1ELb1ELb0ELb0EEENS1_19SingleTileSchedulerILb1ELb0ELb1ELi128EEEEEEEEEvNT_6ParamsE --------------------------
	.section	.nv.info._ZN7cutlass13device_kernelIN5flash19enable_sm80_to_sm89INS1_16FlashAttnFwdSm80INS1_25CollectiveMainloopFwdSm80ILi4ELi1ELb0EN4cute5tupleIJNS5_1CILi128EEENS7_ILi112EEENS7_ILi64EEEEEELi64ENS_10bfloat16_tEfNS_4arch4Sm80ELb0ELb0ELb1ELb1ELb1ELb0ELb1ELb0EEENS1_21CollectiveEpilogueFwdINS6_IJS8_SA_S9_EEENS6_IJNS7_ILi1EEESI_SI_EEESC_SE_Li128ELb1ELb1ELb0ELb0EEENS1_19SingleTileSchedulerILb1ELb0ELb1ELi128EEEEEEEEEvNT_6ParamsE,"",@"SHT_CUDA_INFO"
	.sectionflags	@""
	.align	4


	//----- nvinfo : EIATTR_CUDA_API_VERSION
	.align		4
        /*0000*/ 	.byte	0x04, 0x37
        /*0002*/ 	.short	(.L_86 - .L_85)
.L_85:
        /*0004*/ 	.word	0x00000082


	//----- nvinfo : EIATTR_SW2861232_WAR
	.align		4
.L_86:
        /*0008*/ 	.byte	0x01, 0x35
	.zero		2


	//----- nvinfo : EIATTR_PARAM_CBANK
	.align		4
        /*000c*/ 	.byte	0x04, 0x0a
        /*000e*/ 	.short	(.L_88 - .L_87)
	.align		4
.L_87:
        /*0010*/ 	.word	index@(.nv.constant0._ZN7cutlass13device_kernelIN5flash19enable_sm80_to_sm89INS1_16FlashAttnFwdSm80INS1_25CollectiveMainloopFwdSm80ILi4ELi1ELb0EN4cute5tupleIJNS5_1CILi128EEENS7_ILi112EEENS7_ILi64EEEEEELi64ENS_10bfloat16_tEfNS_4arch4Sm80ELb0ELb0ELb1ELb1ELb1ELb0ELb1ELb0EEENS1_21CollectiveEpilogueFwdINS6_IJS8_SA_S9_EEENS6_IJNS7_ILi1EEESI_SI_EEESC_SE_Li128ELb1ELb1ELb0ELb0EEENS1_19SingleTileSchedulerILb1ELb0ELb1ELi128EEEEEEEEEvNT_6ParamsE)
        /*0014*/ 	.short	0x0160
        /*0016*/ 	.short	0x0418


	//----- nvinfo : EIATTR_CBANK_PARAM_SIZE
	.align		4
.L_88:
        /*0018*/ 	.byte	0x03, 0x19
        /*001a*/ 	.short	0x0418


	//----- nvinfo : EIATTR_KPARAM_INFO
	.align		4
        /*001c*/ 	.byte	0x04, 0x17
        /*001e*/ 	.short	(.L_90 - .L_89)
.L_89:
        /*0020*/ 	.word	0x00000000
        /*0024*/ 	.short	0x0000
        /*0026*/ 	.short	0x0000
        /*0028*/ 	.byte	0x00, 0xf0, 0x61, 0x10


	//----- nvinfo : EIATTR_MAXREG_COUNT
	.align		4
.L_90:
        /*002c*/ 	.byte	0x03, 0x1b
        /*002e*/ 	.short	0x00ff


	//----- nvinfo : EIATTR_NUM_BARRIERS
	.align		4
        /*0030*/ 	.byte	0x02, 0x4c
        /*0032*/ 	.byte	0x02
	.zero		1


	//----- nvinfo : EIATTR_ANNOTATIONS
	.align		4
        /*0034*/ 	.byte	0x04, 0x55
        /*0036*/ 	.short	(.L_92 - .L_91)


	//   ....[0]....
.L_91:
        /* <DEDUP_REMOVED lines=23> */
        /*019c*/ 	.byte	0x10, 0xd2, 0x00, 0x00, 0x01, 0x00, 0x00, 0x00, 0x20, 0xd2, 0x00, 0x00


	//----- nvinfo : EIATTR_MERCURY_ISA_VERSION
	.align		4
.L_92:
        /*01a8*/ 	.byte	0x03, 0x5f
        /*01aa*/ 	.short	0x0000


	//----- nvinfo : EIATTR_COOP_GROUP_MASK_REGIDS
	.align		4
        /*01ac*/ 	.byte	0x04, 0x29
        /*01ae*/ 	.short	(.L_94 - .L_93)


	//   ....[0]....
.L_93:
        /*01b0*/ 	.word	0xffffffff


	//   ....[1]....
        /*01b4*/ 	.word	0xffffffff


	//   ....[2]....
        /*01b8*/ 	.word	0xffffffff


	//   ....[3]....
        /*01bc*/ 	.word	0xffffffff


	//   ....[4]....
        /*01c0*/ 	.word	0xffffffff


	//   ....[5]....
        /*01c4*/ 	.word	0xffffffff


	//   ....[6]....
        /*01c8*/ 	.word	0xffffffff


	//   ....[7]....
        /*01cc*/ 	.word	0xffffffff


	//   ....[8]....
        /*01d0*/ 	.word	0xffffffff


	//   ....[9]....
        /*01d4*/ 	.word	0xffffffff


	//   ....[10]....
        /*01d8*/ 	.word	0xffffffff


	//   ....[11]....
        /*01dc*/ 	.word	0xffffffff


	//   ....[12]....
        /*01e0*/ 	.word	0xffffffff


	//   ....[13]....
        /*01e4*/ 	.word	0xffffffff


	//   ....[14]....
        /*01e8*/ 	.word	0xffffffff


	//   ....[15]....
        /*01ec*/ 	.word	0xffffffff


	//   ....[16]....
        /*01f0*/ 	.word	0xffffffff


	//   ....[17]....
        /*01f4*/ 	.word	0xffffffff


	//   ....[18]....
        /*01f8*/ 	.word	0xffffffff


	//   ....[19]....
        /*01fc*/ 	.word	0xffffffff


	//   ....[20]....
        /*0200*/ 	.word	0xffffffff


	//   ....[21]....
        /*0204*/ 	.word	0xffffffff


	//   ....[22]....
        /*0208*/ 	.word	0xffffffff


	//   ....[23]....
        /*020c*/ 	.word	0xffffffff


	//   ....[24]....
        /*0210*/ 	.word	0xffffffff


	//   ....[25]....
        /*0214*/ 	.word	0xffffffff


	//   ....[26]....
        /*0218*/ 	.word	0xffffffff


	//   ....[27]....
        /*021c*/ 	.word	0xffffffff


	//   ....[28]....
        /*0220*/ 	.word	0xffffffff


	//   ....[29]....
        /*0224*/ 	.word	0xffffffff


	//   ....[30]....
        /*0228*/ 	.word	0xffffffff


	//   ....[31]....
        /*022c*/ 	.word	0xffffffff


	//   ....[32]....
        /*0230*/ 	.word	0xffffffff


	//   ....[33]....
        /*0234*/ 	.word	0xffffffff


	//   ....[34]....
        /*0238*/ 	.word	0xffffffff


	//   ....[35]....
        /*023c*/ 	.word	0xffffffff


	//   ....[36]....
        /*0240*/ 	.word	0xffffffff


	//   ....[37]....
        /*0244*/ 	.word	0xffffffff


	//   ....[38]....
        /*0248*/ 	.word	0xffffffff


	//   ....[39]....
        /*024c*/ 	.word	0xffffffff


	//   ....[40]....
        /*0250*/ 	.word	0xffffffff


	//   ....[41]....
        /*0254*/ 	.word	0xffffffff


	//   ....[42]....
        /*0258*/ 	.word	0xffffffff


	//   ....[43]....
        /*025c*/ 	.word	0xffffffff


	//   ....[44]....
        /*0260*/ 	.word	0xffffffff


	//   ....[45]....
        /*0264*/ 	.word	0xffffffff


	//   ....[46]....
        /*0268*/ 	.word	0xffffffff


	//   ....[47]....
        /*026c*/ 	.word	0xffffffff


	//   ....[48]....
        /*0270*/ 	.word	0xffffffff


	//   ....[49]....
        /*0274*/ 	.word	0xffffffff


	//   ....[50]....
        /*0278*/ 	.word	0xffffffff


	//   ....[51]....
        /*027c*/ 	.word	0xffffffff


	//   ....[52]....
        /*0280*/ 	.word	0xffffffff


	//   ....[53]....
        /*0284*/ 	.word	0xffffffff


	//   ....[54]....
        /*0288*/ 	.word	0xffffffff


	//   ....[55]....
        /*028c*/ 	.word	0xffffffff


	//   ....[56]....
        /*0290*/ 	.word	0xffffffff


	//   ....[57]....
        /*0294*/ 	.word	0xffffffff


	//   ....[58]....
        /*0298*/ 	.word	0xffffffff


	//   ....[59]....
        /*029c*/ 	.word	0xffffffff


	//   ....[60]....
        /*02a0*/ 	.word	0xffffffff


	//   ....[61]....
        /*02a4*/ 	.word	0xffffffff


	//   ....[62]....
        /*02a8*/ 	.word	0xffffffff


	//   ....[63]....
        /*02ac*/ 	.word	0xffffffff


	//   ....[64]....
        /*02b0*/ 	.word	0xffffffff


	//   ....[65]....
        /*02b4*/ 	.word	0xffffffff


	//   ....[66]....
        /*02b8*/ 	.word	0xffffffff


	//   ....[67]....
        /*02bc*/ 	.word	0xffffffff


	//   ....[68]....
        /*02c0*/ 	.word	0xffffffff


	//   ....[69]....
        /*02c4*/ 	.word	0xffffffff


	//   ....[70]....
        /*02c8*/ 	.word	0xffffffff


	//   ....[71]....
        /*02cc*/ 	.word	0xffffffff


	//   ....[72]....
        /*02d0*/ 	.word	0xffffffff


	//   ....[73]....
        /*02d4*/ 	.word	0xffffffff


	//   ....[74]....
        /*02d8*/ 	.word	0xffffffff


	//   ....[75]....
        /*02dc*/ 	.word	0xffffffff


	//   ....[76]....
        /*02e0*/ 	.word	0xffffffff


	//   ....[77]....
        /*02e4*/ 	.word	0xffffffff


	//   ....[78]....
        /*02e8*/ 	.word	0xffffffff


	//   ....[79]....
        /*02ec*/ 	.word	0xffffffff


	//   ....[80]....
        /*02f0*/ 	.word	0xffffffff


	//   ....[81]....
        /*02f4*/ 	.word	0xffffffff


	//   ....[82]....
        /*02f8*/ 	.word	0xffffffff


	//   ....[83]....
        /*02fc*/ 	.word	0xffffffff


	//   ....[84]....
        /*0300*/ 	.word	0xffffffff


	//   ....[85]....
        /*0304*/ 	.word	0xffffffff


	//   ....[86]....
        /*0308*/ 	.word	0xffffffff


	//   ....[87]....
        /*030c*/ 	.word	0xffffffff


	//   ....[88]....
        /*0310*/ 	.word	0xffffffff


	//   ....[89]....
        /*0314*/ 	.word	0xffffffff


	//   ....[90]....
        /*0318*/ 	.word	0xffffffff


	//   ....[91]....
        /*031c*/ 	.word	0xffffffff


	//   ....[92]....
        /*0320*/ 	.word	0xffffffff


	//   ....[93]....
        /*0324*/ 	.word	0xffffffff


	//   ....[94]....
        /*0328*/ 	.word	0xffffffff


	//   ....[95]....
        /*032c*/ 	.word	0xffffffff


	//   ....[96]....
        /*0330*/ 	.word	0xffffffff


	//   ....[97]....
        /*0334*/ 	.word	0xffffffff


	//   ....[98]....
        /*0338*/ 	.word	0xffffffff


	//   ....[99]....
        /*033c*/ 	.word	0xffffffff


	//   ....[100]....
        /*0340*/ 	.word	0xffffffff


	//   ....[101]....
        /*0344*/ 	.word	0xffffffff


	//   ....[102]....
        /*0348*/ 	.word	0xffffffff


	//   ....[103]....
        /*034c*/ 	.word	0xffffffff


	//   ....[104]....
        /*0350*/ 	.word	0xffffffff


	//   ....[105]....
        /*0354*/ 	.word	0xffffffff


	//   ....[106]....
        /*0358*/ 	.word	0xffffffff


	//   ....[107]....
        /*035c*/ 	.word	0xffffffff


	//   ....[108]....
        /*0360*/ 	.word	0xffffffff


	//   ....[109]....
        /*0364*/ 	.word	0xffffffff


	//   ....[110]....
        /*0368*/ 	.word	0xffffffff


	//   ....[111]....
        /*036c*/ 	.word	0xffffffff


	//   ....[112]....
        /*0370*/ 	.word	0xffffffff


	//   ....[113]....
        /*0374*/ 	.word	0xffffffff


	//   ....[114]....
        /*0378*/ 	.word	0xffffffff


	//   ....[115]....
        /*037c*/ 	.word	0xffffffff


	//   ....[116]....
        /*0380*/ 	.word	0xffffffff


	//   ....[117]....
        /*0384*/ 	.word	0xffffffff


	//   ....[118]....
        /*0388*/ 	.word	0xffffffff


	//   ....[119]....
        /*038c*/ 	.word	0xffffffff


	//   ....[120]....
        /*0390*/ 	.word	0xffffffff


	//   ....[121]....
        /*0394*/ 	.word	0xffffffff


	//   ....[122]....
        /*0398*/ 	.word	0xffffffff


	//   ....[123]....
        /*039c*/ 	.word	0xffffffff


	//   ....[124]....
        /*03a0*/ 	.word	0xffffffff


	//   ....[125]....
        /*03a4*/ 	.word	0xffffffff


	//   ....[126]....
        /*03a8*/ 	.word	0xffffffff


	//   ....[127]....
        /*03ac*/ 	.word	0xffffffff


	//   ....[128]....
        /*03b0*/ 	.word	0xffffffff


	//   ....[129]....
        /*03b4*/ 	.word	0xffffffff


	//   ....[130]....
        /*03b8*/ 	.word	0xffffffff


	//   ....[131]....
        /*03bc*/ 	.word	0xffffffff


	//   ....[132]....
        /*03c0*/ 	.word	0xffffffff


	//   ....[133]....
        /*03c4*/ 	.word	0xffffffff


	//   ....[134]....
        /*03c8*/ 	.word	0xffffffff


	//   ....[135]....
        /*03cc*/ 	.word	0xffffffff


	//   ....[136]....
        /*03d0*/ 	.word	0xffffffff


	//   ....[137]....
        /*03d4*/ 	.word	0xffffffff


	//   ....[138]....
        /*03d8*/ 	.word	0xffffffff


	//   ....[139]....
        /*03dc*/ 	.word	0xffffffff


	//   ....[140]....
        /*03e0*/ 	.word	0xffffffff


	//   ....[141]....
        /*03e4*/ 	.word	0xffffffff


	//   ....[142]....
        /*03e8*/ 	.word	0xffffffff


	//   ....[143]....
        /*03ec*/ 	.word	0xffffffff


	//   ....[144]....
        /*03f0*/ 	.word	0xffffffff


	//   ....[145]....
        /*03f4*/ 	.word	0xffffffff


	//   ....[146]....
        /*03f8*/ 	.word	0xffffffff


	//   ....[147]....
        /*03fc*/ 	.word	0xffffffff


	//   ....[148]....
        /*0400*/ 	.word	0xffffffff


	//   ....[149]....
        /*0404*/ 	.word	0xffffffff


	//   ....[150]....
        /*0408*/ 	.word	0xffffffff


	//----- nvinfo : EIATTR_COOP_GROUP_INSTR_OFFSETS
	.align		4
.L_94:
        /*040c*/ 	.byte	0x04, 0x28
        /*040e*/ 	.short	(.L_96 - .L_95)


	//   ....[0]....
.L_95:
        /*0410*/ 	.word	0x000000a0


	//   ....[1]....
        /*0414*/ 	.word	0x00001030


	//   ....[2]....
        /*0418*/ 	.word	0x00001160


	//   ....[3]....
        /*041c*/ 	.word	0x000011f0


	//   ....[4]....
        /*0420*/ 	.word	0x00001220


	//   ....[5]....
        /*0424*/ 	.word	0x000012b0


	//   ....[6]....
        /*0428*/ 	.word	0x000012e0


	//   ....[7]....
        /*042c*/ 	.word	0x00001370


	//   ....[8]....
        /*0430*/ 	.word	0x000013a0


	//   ....[9]....
        /*0434*/ 	.word	0x00001430


	//   ....[10]....
        /*0438*/ 	.word	0x00001460


	//   ....[11]....
        /*043c*/ 	.word	0x000014f0


	//   ....[12]....
        /*0440*/ 	.word	0x00001520


	//   ....[13]....
        /*0444*/ 	.word	0x000015b0


	//   ....[14]....
        /*0448*/ 	.word	0x000015e0


	//   ....[15]....
        /*044c*/ 	.word	0x00001660


	//   ....[16]....
        /*0450*/ 	.word	0x000016a0


	//   ....[17]....
        /*0454*/ 	.word	0x00001bb0


	//   ....[18]....
        /*0458*/ 	.word	0x00001bd0


	//   ....[19]....
        /*045c*/ 	.word	0x00001c00


	//   ....[20]....
        /*0460*/ 	.word	0x00001c30


	//   ....[21]....
        /*0464*/ 	.word	0x00001c40


	//   ....[22]....
        /*0468*/ 	.word	0x00001c60


	//   ....[23]....
        /*046c*/ 	.word	0x00001c70


	//   ....[24]....
        /*0470*/ 	.word	0x00001c90


	//   ....[25]....
        /*0474*/ 	.word	0x00001d30


	//   ....[26]....
        /*0478*/ 	.word	0x00001d70


	//   ....[27]....
        /*047c*/ 	.word	0x00001d80


	//   ....[28]....
        /*0480*/ 	.word	0x00001d90


	//   ....[29]....
        /*0484*/ 	.word	0x00001db0


	//   ....[30]....
        /*0488*/ 	.word	0x00001dd0


	//   ....[31]....
        /*048c*/ 	.word	0x00001f90


	//   ....[32]....
        /*0490*/ 	.word	0x00001fc0


	//   ....[33]....
        /*0494*/ 	.word	0x00001ff0


	//   ....[34]....
        /*0498*/ 	.word	0x00002020


	//   ....[35]....
        /*049c*/ 	.word	0x00002050


	//   ....[36]....
        /*04a0*/ 	.word	0x000020d0


	//   ....[37]....
        /*04a4*/ 	.word	0x00002100


	//   ....[38]....
        /*04a8*/ 	.word	0x00002130


	//   ....[39]....
        /*04ac*/ 	.word	0x00002160


	//   ....[40]....
        /*04b0*/ 	.word	0x00002190


	//   ....[41]....
        /*04b4*/ 	.word	0x00002220


	//   ....[42]....
        /*04b8*/ 	.word	0x00002250


	//   ....[43]....
        /*04bc*/ 	.word	0x000022a0


	//   ....[44]....
        /*04c0*/ 	.word	0x000022d0


	//   ....[45]....
        /*04c4*/ 	.word	0x00003ed0


	//   ....[46]....
        /*04c8*/ 	.word	0x00003ef0


	//   ....[47]....
        /*04cc*/ 	.word	0x00003f00


	//   ....[48]....
        /*04d0*/ 	.word	0x00003f10


	//   ....[49]....
        /*04d4*/ 	.word	0x00003f20


	//   ....[50]....
        /*04d8*/ 	.word	0x00003f30


	//   ....[51]....
        /*04dc*/ 	.word	0x00003f40


	//   ....[52]....
        /*04e0*/ 	.word	0x00003f60


	//   ....[53]....
        /*04e4*/ 	.word	0x00003f70


	//   ....[54]....
        /*04e8*/ 	.word	0x00003f90


	//   ....[55]....
        /*04ec*/ 	.word	0x00003fc0


	//   ....[56]....
        /*04f0*/ 	.word	0x00003fe0


	//   ....[57]....
        /*04f4*/ 	.word	0x00004000


	//   ....[58]....
        /*04f8*/ 	.word	0x00004020


	//   ....[59]....
        /*04fc*/ 	.word	0x00004f90


	//   ....[60]....
        /*0500*/ 	.word	0x00004fc0


	//   ....[61]....
        /*0504*/ 	.word	0x000050f0


	//   ....[62]....
        /*0508*/ 	.word	0x00005120


	//   ....[63]....
        /*050c*/ 	.word	0x00005150


	//   ....[64]....
        /*0510*/ 	.word	0x000051e0


	//   ....[65]....
        /*0514*/ 	.word	0x000052c0


	//   ....[66]....
        /*0518*/ 	.word	0x00005430


	//   ....[67]....
        /*051c*/ 	.word	0x00007e20


	//   ....[68]....
        /*0520*/ 	.word	0x00007e40


	//   ....[69]....
        /*0524*/ 	.word	0x00007e50


	//   ....[70]....
        /*0528*/ 	.word	0x00007e60


	//   ....[71]....
        /*052c*/ 	.word	0x00007e70


	//   ....[72]....
        /*0530*/ 	.word	0x00007e80


	//   ....[73]....
        /*0534*/ 	.word	0x00007e90


	//   ....[74]....
        /*0538*/ 	.word	0x00007eb0


	//   ....[75]....
        /*053c*/ 	.word	0x00007ec0


	//   ....[76]....
        /*0540*/ 	.word	0x00007ee0


	//   ....[77]....
        /*0544*/ 	.word	0x00007f30


	//   ....[78]....
        /*0548*/ 	.word	0x00007f70


	//   ....[79]....
        /*054c*/ 	.word	0x00007f90


	//   ....[80]....
        /*0550*/ 	.word	0x00007fa0


	//   ....[81]....
        /*0554*/ 	.word	0x000083c0


	//   ....[82]....
        /*0558*/ 	.word	0x000083f0


	//   ....[83]....
        /*055c*/ 	.word	0x00008410


	//   ....[84]....
        /*0560*/ 	.word	0x00008440


	//   ....[85]....
        /*0564*/ 	.word	0x00008470


	//   ....[86]....
        /*0568*/ 	.word	0x000084c0


	//   ....[87]....
        /*056c*/ 	.word	0x000084f0


	//   ....[88]....
        /*0570*/ 	.word	0x00008510


	//   ....[89]....
        /*0574*/ 	.word	0x00008550


	//   ....[90]....
        /*0578*/ 	.word	0x00008580


	//   ....[91]....
        /*057c*/ 	.word	0x000085b0


	//   ....[92]....
        /*0580*/ 	.word	0x000085d0


	//   ....[93]....
        /*0584*/ 	.word	0x00008600


	//   ....[94]....
        /*0588*/ 	.word	0x00008620


	//   ....[95]....
        /*058c*/ 	.word	0x0000a0f0


	//   ....[96]....
        /*0590*/ 	.word	0x0000a310


	//   ....[97]....
        /*0594*/ 	.word	0x0000a360


	//   ....[98]....
        /*0598*/ 	.word	0x0000a390


	//   ....[99]....
        /*059c*/ 	.word	0x0000a3b0


	//   ....[100]....
        /*05a0*/ 	.word	0x0000a470


	//   ....[101]....
        /*05a4*/ 	.word	0x0000a5a0


	//   ....[102]....
        /*05a8*/ 	.word	0x0000a870


	//   ....[103]....
        /*05ac*/ 	.word	0x0000d280


	//   ....[104]....
        /*05b0*/ 	.word	0x0000d290


	//   ....[105]....
        /*05b4*/ 	.word	0x0000d2a0


	//   ....[106]....
        /*05b8*/ 	.word	0x0000d2b0


	//   ....[107]....
        /*05bc*/ 	.word	0x0000d2e0


	//   ....[108]....
        /*05c0*/ 	.word	0x0000d300


	//   ....[109]....
        /*05c4*/ 	.word	0x0000d320


	//   ....[110]....
        /*05c8*/ 	.word	0x0000d330


	//   ....[111]....
        /*05cc*/ 	.word	0x0000e7f0


	//   ....[112]....
        /*05d0*/ 	.word	0x0000e810


	//   ....[113]....
        /*05d4*/ 	.word	0x0000e840


	//   ....[114]....
        /*05d8*/ 	.word	0x0000e880


	//   ....[115]....
        /*05dc*/ 	.word	0x0000e8c0


	//   ....[116]....
        /*05e0*/ 	.word	0x0000e8e0


	//   ....[117]....
        /*05e4*/ 	.word	0x0000e910


	//   ....[118]....
        /*05e8*/ 	.word	0x0000e940


	//   ....[119]....
        /*05ec*/ 	.word	0x0000e990


	//   ....[120]....
        /*05f0*/ 	.word	0x0000e9a0


	//   ....[121]....
        /*05f4*/ 	.word	0x0000e9c0


	//   ....[122]....
        /*05f8*/ 	.word	0x0000ea10


	//   ....[123]....
        /*05fc*/ 	.word	0x0000ea30


	//   ....[124]....
        /*0600*/ 	.word	0x0000ea60


	//   ....[125]....
        /*0604*/ 	.word	0x0000eab0


	//   ....[126]....
        /*0608*/ 	.word	0x0000eae0


	//   ....[127]....
        /*060c*/ 	.word	0x0000eaf0


	//   ....[128]....
        /*0610*/ 	.word	0x0000ebf0


	//   ....[129]....
        /*0614*/ 	.word	0x0000ec10


	//   ....[130]....
        /*0618*/ 	.word	0x0000ec30


	//   ....[131]....
        /*061c*/ 	.word	0x0000ec60


	//   ....[132]....
        /*0620*/ 	.word	0x0000ec80


	//   ....[133]....
        /*0624*/ 	.word	0x0000ed10


	//   ....[134]....
        /*0628*/ 	.word	0x0000ed30


	//   ....[135]....
        /*062c*/ 	.word	0x0000f5b0


	//   ....[136]....
        /*0630*/ 	.word	0x0000f5e0


	//   ....[137]....
        /*0634*/ 	.word	0x0000f610


	//   ....[138]....
        /*0638*/ 	.word	0x0000f640


	//   ....[139]....
        /*063c*/ 	.word	0x0000f670


	//   ....[140]....
        /*0640*/ 	.word	0x0000f6a0


	//   ....[141]....
        /*0644*/ 	.word	0x0000f6d0


	//   ....[142]....
        /*0648*/ 	.word	0x0000f6f0


	//   ....[143]....
        /*064c*/ 	.word	0x0000f720


	//   ....[144]....
        /*0650*/ 	.word	0x0000f730


	//   ....[145]....
        /*0654*/ 	.word	0x0000f740


	//   ....[146]....
        /*0658*/ 	.word	0x0000f750


	//   ....[147]....
        /*065c*/ 	.word	0x0000f760


	//   ....[148]....
        /*0660*/ 	.word	0x0000f770


	//   ....[149]....
        /*0664*/ 	.word	0x0000f7a0


	//   ....[150]....
        /*0668*/ 	.word	0x0000f7c0


	//----- nvinfo : EIATTR_EXIT_INSTR_OFFSETS
	.align		4
.L_96:
        /*066c*/ 	.byte	0x04, 0x1c
        /*066e*/ 	.short	(.L_98 - .L_97)


	//   ....[0]....
.L_97:
        /*0670*/ 	.word	0x00000450


	//   ....[1]....
        /*0674*/ 	.word	0x0000edc0


	//   ....[2]....
        /*0678*/ 	.word	0x0000ee00


	//   ....[3]....
        /*067c*/ 	.word	0x0000f920


	//   ....[4]....
        /*0680*/ 	.word	0x0000f960


	//----- nvinfo : EIATTR_CTAIDZ_USED
	.align		4
.L_98:
        /*0684*/ 	.byte	0x01, 0x04
	.zero		2


	//----- nvinfo : EIATTR_MAX_THREADS
	.align		4
        /*0688*/ 	.byte	0x04, 0x05
        /*068a*/ 	.short	(.L_100 - .L_99)
.L_99:
        /*068c*/ 	.word	0x00000080
        /*0690*/ 	.word	0x00000001
        /*0694*/ 	.word	0x00000001


	//----- nvinfo : EIATTR_CRS_STACK_SIZE
	.align		4
.L_100:
        /*0698*/ 	.byte	0x04, 0x1e
        /*069a*/ 	.short	(.L_102 - .L_101)
.L_101:
        /*069c*/ 	.word	0x00000000
.L_102:


//--------------------- .nv.info._ZN7cutlass13device_kernelIN5flash19enable_sm80_to_sm89INS1_16FlashAttnFwdSm80INS1_25CollectiveMainloopFwdSm80ILi4ELi1ELb0EN4cute5tupleIJNS5_1CILi128EEENS7_ILi112EEENS7_ILi64EEEEEELi64ENS_10bfloat16_tEfNS_4arch4Sm80ELb0ELb0ELb1ELb1ELb1ELb1ELb1ELb0EEENS1_21CollectiveEpilogueFwdINS6_IJS8_SA_S9_EEENS6_IJNS7_ILi1EEESI_SI_EEESC_SE_Li128ELb1ELb1ELb0ELb0EEENS1_19SingleTileSchedulerILb1ELb0ELb1ELi128EEEEEEEEEvNT_6ParamsE --------------------------
	.section	.nv.info._ZN7cutlass13device_kernelIN5flash19enable_sm80_to_sm89INS1_16FlashAttnFwdSm80INS1_25CollectiveMainloopFwdSm80ILi4ELi1ELb0EN4cute5tupleIJNS5_1CILi128EEENS7_ILi112EEENS7_ILi64EEEEEELi64ENS_10bfloat16_tEfNS_4arch4Sm80ELb0ELb0ELb1ELb1ELb1ELb1ELb1ELb0EEENS1_21CollectiveEpilogueFwdINS6_IJS8_SA_S9_EEENS6_IJNS7_ILi1EEESI_SI_EEESC_SE_Li128ELb1ELb1ELb0ELb0EEENS1_19SingleTileSchedulerILb1ELb0ELb1ELi128EEEEEEEEEvNT_6ParamsE,"",@"SHT_CUDA_INFO"
	.sectionflags	@""
	.align	4


	//----- nvinfo : EIATTR_CUDA_API_VERSION
	.align		4
        /*0000*/ 	.byte	0x04, 0x37
        /*0002*/ 	.short	(.L_104 - .L_103)
.L_103:
        /*0004*/ 	.word	0x00000082


	//----- nvinfo : EIATTR_SW2861232_WAR
	.align		4
.L_104:
        /*0008*/ 	.byte	0x01, 0x35
	.zero		2


	//----- nvinfo : EIATTR_PARAM_CBANK
	.align		4
        /*000c*/ 	.byte	0x04, 0x0a
        /*000e*/ 	.short	(.L_106 - .L_105)
	.align		4
.L_105:
        /*0010*/ 	.word	index@(.nv.constant0._ZN7cutlass13device_kernelIN5flash19enable_sm80_to_sm89INS1_16FlashAttnFwdSm80INS1_25CollectiveMainloopFwdSm80ILi4ELi1ELb0EN4cute5tupleIJNS5_1CILi128EEENS7_ILi112EEENS7_ILi64EEEEEELi64ENS_10bfloat16_tEfNS_4arch4Sm80ELb0ELb0ELb1ELb1ELb1ELb1ELb1ELb0EEENS1_21CollectiveEpilogueFwdINS6_IJS8_SA_S9_EEENS6_IJNS7_ILi1EEESI_SI_EEESC_SE_Li128ELb1ELb1ELb0ELb0EEENS1_19SingleTileSchedulerILb1ELb0ELb1ELi128EEEEEEEEEvNT_6ParamsE)
        /*0014*/ 	.short	0x0160
        /*0016*/ 	.short	0x0418


	//----- nvinfo : EIATTR_CBANK_PARAM_SIZE
	.align		4
.L_106:
        /*0018*/ 	.byte	0x03, 0x19
        /*001a*/ 	.short	0x0418


	//----- nvinfo : EIATTR_KPARAM_INFO
	.align		4
        /*001c*/ 	.byte	0x04, 0x17
        /*001e*/ 	.short	(.L_108 - .L_107)
.L_107:
        /*0020*/ 	.word	0x00000000
        /*0024*/ 	.short	0x0000
        /*0026*/ 	.short	0x0000
        /*0028*/ 	.byte	0x00, 0xf0, 0x61, 0x10


	//----- nvinfo : EIATTR_MAXREG_COUNT
	.align		4
.L_108:
        /*002c*/ 	.byte	0x03, 0x1b
        /*002e*/ 	.short	0x00ff


	//----- nvinfo : EIATTR_NUM_BARRIERS
	.align		4
        /*0030*/ 	.byte	0x02, 0x4c
        /*0032*/ 	.byte	0x02
	.zero		1


	//----- nvinfo : EIATTR_ANNOTATIONS
	.align		4
        /*0034*/ 	.byte	0x04, 0x55
        /*0036*/ 	.short	(.L_110 - .L_109)


	//   ....[0]....
.L_109:
        /* <DEDUP_REMOVED lines=26> */


	//----- nvinfo : EIATTR_MERCURY_ISA_VERSION
	.align		4
.L_110:
        /*01c0*/ 	.byte	0x03, 0x5f
        /*01c2*/ 	.short	0x0000


	//----- nvinfo : EIATTR_COOP_GROUP_MASK_REGIDS
	.align		4
        /*01c4*/ 	.byte	0x04, 0x29
        /*01c6*/ 	.short	(.L_112 - .L_111)


	//   ....[0]....
.L_111:
        /*01c8*/ 	.word	0xffffffff


	//   ....[1]....
        /*01cc*/ 	.word	0xffffffff


	//   ....[2]....
        /*01d0*/ 	.word	0xffffffff


	//   ....[3]....
        /*01d4*/ 	.word	0xffffffff


	//   ....[4]....
        /*01d8*/ 	.word	0xffffffff


	//   ....[5]....
        /*01dc*/ 	.word	0xffffffff


	//   ....[6]....
        /*01e0*/ 	.word	0xffffffff


	//   ....[7]....
        /*01e4*/ 	.word	0xffffffff


	//   ....[8]....
        /*01e8*/ 	.word	0xffffffff


	//   ....[9]....
        /*01ec*/ 	.word	0xffffffff


	//   ....[10]....
        /*01f0*/ 	.word	0xffffffff


	//   ....[11]....
        /*01f4*/ 	.word	0xffffffff


	//   ....[12]....
        /*01f8*/ 	.word	0xffffffff


	//   ....[13]....
        /*01fc*/ 	.word	0xffffffff


	//   ....[14]....
        /*0200*/ 	.word	0xffffffff


	//   ....[15]....
        /*0204*/ 	.word	0xffffffff


	//   ....[16]....
        /*0208*/ 	.word	0xffffffff


	//   ....[17]....
        /*020c*/ 	.word	0xffffffff


	//   ....[18]....
        /*0210*/ 	.word	0xffffffff


	//   ....[19]....
        /*0214*/ 	.word	0xffffffff


	//   ....[20]....
        /*0218*/ 	.word	0xffffffff


	//   ....[21]....
        /*021c*/ 	.word	0xffffffff


	//   ....[22]....
        /*0220*/ 	.word	0xffffffff


	//   ....[23]....
        /*0224*/ 	.word	0xffffffff


	//   ....[24]....
        /*0228*/ 	.word	0xffffffff


	//   ....[25]....
        /*022c*/ 	.word	0xffffffff


	//   ....[26]....
        /*0230*/ 	.word	0xffffffff


	//   ....[27]....
        /*0234*/ 	.word	0xffffffff


	//   ....[28]....
        /*0238*/ 	.word	0xffffffff


	//   ....[29]....
        /*023c*/ 	.word	0xffffffff


	//   ....[30]....
        /*0240*/ 	.word	0xffffffff


	//   ....[31]....
        /*0244*/ 	.word	0xffffffff


	//   ....[32]....
        /*0248*/ 	.word	0xffffffff


	//   ....[33]....
        /*024c*/ 	.word	0xffffffff


	//   ....[34]....
        /*0250*/ 	.word	0xffffffff


	//   ....[35]....
        /*0254*/ 	.word	0xffffffff


	//   ....[36]....
        /*0258*/ 	.word	0xffffffff


	//   ....[37]....
        /*025c*/ 	.word	0xffffffff


	//   ....[38]....
        /*0260*/ 	.word	0xffffffff


	//   ....[39]....
        /*0264*/ 	.word	0xffffffff


	//   ....[40]....
        /*0268*/ 	.word	0xffffffff


	//   ....[41]....
        /*026c*/ 	.word	0xffffffff


	//   ....[42]....
        /*0270*/ 	.word	0xffffffff


	//   ....[43]....
        /*0274*/ 	.word	0xffffffff


	//   ....[44]....
        /*0278*/ 	.word	0xffffffff


	//   ....[45]....
        /*027c*/ 	.word	0xffffffff


	//   ....[46]....
        /*0280*/ 	.word	0xffffffff


	//   ....[47]....
        /*0284*/ 	.word	0xffffffff


	//   ....[48]....
        /*0288*/ 	.word	0xffffffff


	//   ....[49]....
        /*028c*/ 	.word	0xffffffff


	//   ....[50]....
        /*0290*/ 	.word	0xffffffff


	//   ....[51]....
        /*0294*/ 	.word	0xffffffff


	//   ....[52]....
        /*0298*/ 	.word	0xffffffff


	//   ....[53]....
        /*029c*/ 	.word	0xffffffff


	//   ....[54]....
        /*02a0*/ 	.word	0xffffffff


	//   ....[55]....
        /*02a4*/ 	.word	0xffffffff


	//   ....[56]....
        /*02a8*/ 	.word	0xffffffff


	//   ....[57]....
        /*02ac*/ 	.word	0xffffffff


	//   ....[58]....
        /*02b0*/ 	.word	0xffffffff


	//   ....[59]....
        /*02b4*/ 	.word	0xffffffff


	//   ....[60]....
        /*02b8*/ 	.word	0xffffffff


	//   ....[61]....
        /*02bc*/ 	.word	0xffffffff


	//   ....[62]....
        /*02c0*/ 	.word	0xffffffff


	//   ....[63]....
        /*02c4*/ 	.word	0xffffffff


	//   ....[64]....
        /*02c8*/ 	.word	0xffffffff


	//   ....[65]....
        /*02cc*/ 	.word	0xffffffff


	//   ....[66]....
        /*02d0*/ 	.word	0xffffffff


	//   ....[67]....
        /*02d4*/ 	.word	0xffffffff


	//   ....[68]....
        /*02d8*/ 	.word	0xffffffff


	//   ....[69]....
        /*02dc*/ 	.word	0xffffffff


	//   ....[70]....
        /*02e0*/ 	.word	0xffffffff


	//   ....[71]....
        /*02e4*/ 	.word	0xffffffff


	//   ....[72]....
        /*02e8*/ 	.word	0xffffffff


	//   ....[73]....
        /*02ec*/ 	.word	0xffffffff


	//   ....[74]....
        /*02f0*/ 	.word	0xffffffff


	//   ....[75]....
        /*02f4*/ 	.word	0xffffffff


	//   ....[76]....
        /*02f8*/ 	.word	0xffffffff


	//   ....[77]....
        /*02fc*/ 	.word	0xffffffff


	//   ....[78]....
        /*0300*/ 	.word	0xffffffff


	//   ....[79]....
        /*0304*/ 	.word	0xffffffff


	//   ....[80]....
        /*0308*/ 	.word	0xffffffff


	//   ....[81]....
        /*030c*/ 	.word	0xffffffff


	//   ....[82]....
        /*0310*/ 	.word	0xffffffff


	//   ....[83]....
        /*0314*/ 	.word	0xffffffff


	//   ....[84]....
        /*0318*/ 	.word	0xffffffff


	//   ....[85]....
        /*031c*/ 	.word	0xffffffff


	//   ....[86]....
        /*0320*/ 	.word	0xffffffff


	//   ....[87]....
        /*0324*/ 	.word	0xffffffff


	//   ....[88]....
        /*0328*/ 	.word	0xffffffff


	//   ....[89]....
        /*032c*/ 	.word	0xffffffff


	//   ....[90]....
        /*0330*/ 	.word	0xffffffff


	//   ....[91]....
        /*0334*/ 	.word	0xffffffff


	//   ....[92]....
        /*0338*/ 	.word	0xffffffff


	//   ....[93]....
        /*033c*/ 	.word	0xffffffff


	//   ....[94]....
        /*0340*/ 	.word	0xffffffff


	//   ....[95]....
        /*0344*/ 	.word	0xffffffff


	//   ....[96]....
        /*0348*/ 	.word	0xffffffff


	//   ....[97]....
        /*034c*/ 	.word	0xffffffff


	//   ....[98]....
        /*0350*/ 	.word	0xffffffff


	//   ....[99]....
        /*0354*/ 	.word	0xffffffff


	//   ....[100]....
        /*0358*/ 	.word	0xffffffff


	//   ....[101]....
        /*035c*/ 	.word	0xffffffff


	//   ....[102]....
        /*0360*/ 	.word	0xffffffff


	//   ....[103]....
        /*0364*/ 	.word	0xffffffff


	//   ....[104]....
        /*0368*/ 	.word	0xffffffff


	//   ....[105]....
        /*036c*/ 	.word	0xffffffff


	//   ....[106]....
        /*0370*/ 	.word	0xffffffff


	//   ....[107]....
        /*0374*/ 	.word	0xffffffff


	//   ....[108]....
        /*0378*/ 	.word	0xffffffff


	//   ....[109]....
        /*037c*/ 	.word	0xffffffff


	//   ....[110]....
        /*0380*/ 	.word	0xffffffff


	//   ....[111]....
        /*0384*/ 	.word	0xffffffff


	//   ....[112]....
        /*0388*/ 	.word	0xffffffff


	//   ....[113]....
        /*038c*/ 	.word	0xffffffff


	//   ....[114]....
        /*0390*/ 	.word	0xffffffff


	//   ....[115]....
        /*0394*/ 	.word	0xffffffff


	//   ....[116]....
        /*0398*/ 	.word	0xffffffff


	//   ....[117]....
        /*039c*/ 	.word	0xffffffff


	//   ....[118]....
        /*03a0*/ 	.word	0xffffffff


	//   ....[119]....
        /*03a4*/ 	.word	0xffffffff


	//   ....[120]....
        /*03a8*/ 	.word	0xffffffff


	//   ....[121]....
        /*03ac*/ 	.word	0xffffffff


	//   ....[122]....
        /*03b0*/ 	.word	0xffffffff


	//   ....[123]....
        /*03b4*/ 	.word	0xffffffff


	//   ....[124]....
        /*03b8*/ 	.word	0xffffffff


	//   ....[125]....
        /*03bc*/ 	.word	0xffffffff


	//   ....[126]....
        /*03c0*/ 	.word	0xffffffff


	//   ....[127]....
        /*03c4*/ 	.word	0xffffffff


	//   ....[128]....
        /*03c8*/ 	.word	0xffffffff


	//   ....[129]....
        /*03cc*/ 	.word	0xffffffff


	//   ....[130]....
        /*03d0*/ 	.word	0xffffffff


	//   ....[131]....
        /*03d4*/ 	.word	0xffffffff


	//   ....[132]....
        /*03d8*/ 	.word	0xffffffff


	//   ....[133]....
        /*03dc*/ 	.word	0xffffffff


	//   ....[134]....
        /*03e0*/ 	.word	0xffffffff


	//   ....[135]....
        /*03e4*/ 	.word	0xffffffff


	//   ....[136]....
        /*03e8*/ 	.word	0xffffffff


	//   ....[137]....
        /*03ec*/ 	.word	0xffffffff


	//   ....[138]....
        /*03f0*/ 	.word	0xffffffff


	//   ....[139]....
        /*03f4*/ 	.word	0xffffffff


	//   ....[140]....
        /*03f8*/ 	.word	0xffffffff


	//   ....[141]....
        /*03fc*/ 	.word	0xffffffff


	//   ....[142]....
        /*0400*/ 	.word	0xffffffff


	//   ....[143]....
        /*0404*/ 	.word	0xffffffff


	//   ....[144]....
        /*0408*/ 	.word	0xffffffff


	//   ....[145]....
        /*040c*/ 	.word	0xffffffff


	//   ....[146]....
        /*0410*/ 	.word	0xffffffff


	//   ....[147]....
        /*0414*/ 	.word	0xffffffff


	//   ....[148]....
        /*0418*/ 	.word	0xffffffff


	//   ....[149]....
        /*041c*/ 	.word	0xffffffff


	//   ....[150]....
        /*0420*/ 	.word	0xffffffff


	//   ....[151]....
        /*0424*/ 	.word	0xffffffff


	//   ....[152]....
        /*0428*/ 	.word	0xffffffff


	//   ....[153]....
        /*042c*/ 	.word	0xffffffff


	//   ....[154]....
        /*0430*/ 	.word	0xffffffff


	//   ....[155]....
        /*0434*/ 	.word	0xffffffff


	//   ....[156]....
        /*0438*/ 	.word	0xffffffff


	//   ....[157]....
        /*043c*/ 	.word	0xffffffff


	//   ....[158]....
        /*0440*/ 	.word	0xffffffff


	//   ....[159]....
        /*0444*/ 	.word	0xffffffff


	//   ....[160]....
        /*0448*/ 	.word	0xffffffff


	//   ....[161]....
        /*044c*/ 	.word	0xffffffff


	//   ....[162]....
        /*0450*/ 	.word	0xffffffff


	//   ....[163]....
        /*0454*/ 	.word	0xffffffff


	//   ....[164]....
        /*0458*/ 	.word	0xffffffff


	//   ....[165]....
        /*045c*/ 	.word	0xffffffff


	//   ....[166]....
        /*0460*/ 	.word	0xffffffff


	//   ....[167]....
        /*0464*/ 	.word	0xffffffff


	//   ....[168]....
        /*0468*/ 	.word	0xffffffff


	//   ....[169]....
        /*046c*/ 	.word	0xffffffff


	//   ....[170]....
        /*0470*/ 	.word	0xffffffff


	//   ....[171]....
        /*0474*/ 	.word	0xffffffff


	//   ....[172]....
        /*0478*/ 	.word	0xffffffff


	//   ....[173]....
        /*047c*/ 	.word	0xffffffff


	//   ....[174]....
        /*0480*/ 	.word	0xffffffff


	//   ....[175]....
        /*0484*/ 	.word	0xffffffff


	//   ....[176]....
        /*0488*/ 	.word	0xffffffff


	//   ....[177]....
        /*048c*/ 	.word	0xffffffff


	//   ....[178]....
        /*0490*/ 	.word	0xffffffff


	//   ....[179]....
        /*0494*/ 	.word	0xffffffff


	//   ....[180]....
        /*0498*/ 	.word	0xffffffff


	//   ....[181]....
        /*049c*/ 	.word	0xffffffff


	//   ....[182]....
        /*04a0*/ 	.word	0xffffffff


	//----- nvinfo : EIATTR_COOP_GROUP_INSTR_OFFSETS
	.align		4
.L_112:
        /*04a4*/ 	.byte	0x04, 0x28
        /*04a6*/ 	.short	(.L_114 - .L_113)


	//   ....[0]....
.L_113:
        /*04a8*/ 	.word	0x000000a0


	//   ....[1]....
        /*04ac*/ 	.word	0x00002b50


	//   ....[2]....
        /*04b0*/ 	.word	0x00002ba0


	//   ....[3]....
        /*04b4*/ 	.word	0x00003390


	//   ....[4]....
        /*04b8*/ 	.word	0x000033b0


	//   ....[5]....
        /*04bc*/ 	.word	0x00003b20


	//   ....[6]....
        /*04c0*/ 	.word	0x00003b40


	//   ....[7]....
        /*04c4*/ 	.word	0x000042b0


	//   ....[8]....
        /*04c8*/ 	.word	0x000042c0


	//   ....[9]....
        /*04cc*/ 	.word	0x00004b60


	//   ....[10]....
        /*04d0*/ 	.word	0x00004bb0


	//   ....[11]....
        /*04d4*/ 	.word	0x000058c0


	//   ....[12]....
        /*04d8*/ 	.word	0x000058f0


	//   ....[13]....
        /*04dc*/ 	.word	0x00006030


	//   ....[14]....
        /*04e0*/ 	.word	0x00006060


	//   ....[15]....
        /*04e4*/ 	.word	0x000067a0


	//   ....[16]....
        /*04e8*/ 	.word	0x000067c0


	//   ....[17]....
        /*04ec*/ 	.word	0x00006f20


	//   ....[18]....
        /*04f0*/ 	.word	0x00006f50


	//   ....[19]....
        /*04f4*/ 	.word	0x00007090


	//   ....[20]....
        /*04f8*/ 	.word	0x000070c0


	//   ....[21]....
        /*04fc*/ 	.word	0x000071b0


	//   ....[22]....
        /*0500*/ 	.word	0x000071e0


	//   ....[23]....
        /*0504*/ 	.word	0x000072d0


	//   ....[24]....
        /*0508*/ 	.word	0x000072f0


	//   ....[25]....
        /*050c*/ 	.word	0x00007b50


	//   ....[26]....
        /*0510*/ 	.word	0x00007b70


	//   ....[27]....
        /*0514*/ 	.word	0x00007c60


	//   ....[28]....
        /*0518*/ 	.word	0x00007c90


	//   ....[29]....
        /*051c*/ 	.word	0x00007d80


	//   ....[30]....
        /*0520*/ 	.word	0x00007db0


	//   ....[31]....
        /*0524*/ 	.word	0x00007ea0


	//   ....[32]....
        /*0528*/ 	.word	0x00007ed0


	//   ....[33]....
        /*052c*/ 	.word	0x000089f0


	//   ....[34]....
        /*0530*/ 	.word	0x00008a20


	//   ....[35]....
        /*0534*/ 	.word	0x00008a50


	//   ....[36]....
        /*0538*/ 	.word	0x00008a70


	//   ....[37]....
        /*053c*/ 	.word	0x00008a90


	//   ....[38]....
        /*0540*/ 	.word	0x00008ad0


	//   ....[39]....
        /*0544*/ 	.word	0x00008af0


	//   ....[40]....
        /*0548*/ 	.word	0x00008b30


	//   ....[41]....
        /*054c*/ 	.word	0x00008b70


	//   ....[42]....
        /*0550*/ 	.word	0x00008ba0


	//   ....[43]....
        /*0554*/ 	.word	0x00008bc0


	//   ....[44]....
        /*0558*/ 	.word	0x00008c40


	//   ....[45]....
        /*055c*/ 	.word	0x00008c50


	//   ....[46]....
        /*0560*/ 	.word	0x00008cd0


	//   ....[47]....
        /*0564*/ 	.word	0x00008d30


	//   ....[48]....
        /*0568*/ 	.word	0x00008de0


	//   ....[49]....
        /*056c*/ 	.word	0x00009200


	//   ....[50]....
        /*0570*/ 	.word	0x00009230


	//   ....[51]....
        /*0574*/ 	.word	0x00009260


	//   ....[52]....
        /*0578*/ 	.word	0x00009280


	//   ....[53]....
        /*057c*/ 	.word	0x00009290


	//   ....[54]....
        /*0580*/ 	.word	0x000092b0


	//   ....[55]....
        /*0584*/ 	.word	0x000092c0


	//   ....[56]....
        /*0588*/ 	.word	0x000092e0


	//   ....[57]....
        /*058c*/ 	.word	0x000092f0


	//   ....[58]....
        /*0590*/ 	.word	0x00009320


	//   ....[59]....
        /*0594*/ 	.word	0x00009350


	//   ....[60]....
        /*0598*/ 	.word	0x00009380


	//   ....[61]....
        /*059c*/ 	.word	0x000093a0


	//   ....[62]....
        /*05a0*/ 	.word	0x000093d0


	//   ....[63]....
        /*05a4*/ 	.word	0x0000ce10


	//   ....[64]....
        /*05a8*/ 	.word	0x0000ce40


	//   ....[65]....
        /*05ac*/ 	.word	0x0000ce70


	//   ....[66]....
        /*05b0*/ 	.word	0x0000cea0


	//   ....[67]....
        /*05b4*/ 	.word	0x0000ced0


	//   ....[68]....
        /*05b8*/ 	.word	0x0000cf00


	//   ....[69]....
        /*05bc*/ 	.word	0x0000cf30


	//   ....[70]....
        /*05c0*/ 	.word	0x0000cf60


	//   ....[71]....
        /*05c4*/ 	.word	0x0000cf90


	//   ....[72]....
        /*05c8*/ 	.word	0x0000cfc0


	//   ....[73]....
        /*05cc*/ 	.word	0x0000cff0


	//   ....[74]....
        /*05d0*/ 	.word	0x0000d020


	//   ....[75]....
        /*05d4*/ 	.word	0x0000d080


	//   ....[76]....
        /*05d8*/ 	.word	0x0000d0b0


	//   ....[77]....
        /*05dc*/ 	.word	0x0000ed60


	//   ....[78]....
        /*05e0*/ 	.word	0x0000ed80


	//   ....[79]....
        /*05e4*/ 	.word	0x0000ed90


	//   ....[80]....
        /*05e8*/ 	.word	0x0000eda0


	//   ....[81]....
        /*05ec*/ 	.word	0x0000edb0


	//   ....[82]....
        /*05f0*/ 	.word	0x0000edc0


	//   ....[83]....
        /*05f4*/ 	.word	0x0000edd0


	//   ....[84]....
        /*05f8*/ 	.word	0x0000edf0


	//   ....[85]....
        /*05fc*/ 	.word	0x0000ee00


	//   ....[86]....
        /*0600*/ 	.word	0x0000ee20


	//   ....[87]....
        /*0604*/ 	.word	0x0000ee40


	//   ....[88]....
        /*0608*/ 	.word	0x0000ee70


	//   ....[89]....
        /*060c*/ 	.word	0x0000ee90


	//   ....[90]....
        /*0610*/ 	.word	0x0000eeb0


	//   ....[91]....
        /*0614*/ 	.word	0x0000fdd0


	//   ....[92]....
        /*0618*/ 	.word	0x0000fe10


	//   ....[93]....
        /*061c*/ 	.word	0x0000ff50


	//   ....[94]....
        /*0620*/ 	.word	0x0000ff80


	//   ....[95]....
        /*0624*/ 	.word	0x0000ffb0


	//   ....[96]....
        /*0628*/ 	.word	0x000100b0


	//   ....[97]....
        /*062c*/ 	.word	0x00010180


	//   ....[98]....
        /*0630*/ 	.word	0x000102f0


	//   ....[99]....
        /*0634*/ 	.word	0x00012d90


	//   ....[100]....
        /*0638*/ 	.word	0x00012db0


	//   ....[101]....
        /*063c*/ 	.word	0x00012dc0


	//   ....[102]....
        /*0640*/ 	.word	0x00012dd0


	//   ....[103]....
        /*0644*/ 	.word	0x00012de0


	//   ....[104]....
        /*0648*/ 	.word	0x00012df0


	//   ....[105]....
        /*064c*/ 	.word	0x00012e00


	//   ....[106]....
        /*0650*/ 	.word	0x00012e20


	//   ....[107]....
        /*0654*/ 	.word	0x00012e30


	//   ....[108]....
        /*0658*/ 	.word	0x00012e50


	//   ....[109]....
        /*065c*/ 	.word	0x00012ea0


	//   ....[110]....
        /*0660*/ 	.word	0x00012ee0


	//   ....[111]....
        /*0664*/ 	.word	0x00012f00


	//   ....[112]....
        /*0668*/ 	.word	0x00012f10


	//   ....[113]....
        /*066c*/ 	.word	0x00013340


	//   ....[114]....
        /*0670*/ 	.word	0x00013360


	//   ....[115]....
        /*0674*/ 	.word	0x00013380


	//   ....[116]....
        /*0678*/ 	.word	0x000133b0


	//   ....[117]....
        /*067c*/ 	.word	0x000133e0


	//   ....[118]....
        /*0680*/ 	.word	0x00013430


	//   ....[119]....
        /*0684*/ 	.word	0x00013460


	//   ....[120]....
        /*0688*/ 	.word	0x00013480


	//   ....[121]....
        /*068c*/ 	.word	0x000134c0


	//   ....[122]....
        /*0690*/ 	.word	0x000134f0


	//   ....[123]....
        /*0694*/ 	.word	0x00013520


	//   ....[124]....
        /*0698*/ 	.word	0x00013540


	//   ....[125]....
        /*069c*/ 	.word	0x00013570


	//   ....[126]....
        /*06a0*/ 	.word	0x00013590


	//   ....[127]....
        /*06a4*/ 	.word	0x00015060


	//   ....[128]....
        /*06a8*/ 	.word	0x00015280


	//   ....[129]....
        /*06ac*/ 	.word	0x000152d0


	//   ....[130]....
        /*06b0*/ 	.word	0x00015300


	//   ....[131]....
        /*06b4*/ 	.word	0x00015320


	//   ....[132]....
        /*06b8*/ 	.word	0x000153e0


	//   ....[133]....
        /*06bc*/ 	.word	0x00015510


	//   ....[134]....
        /*06c0*/ 	.word	0x000157e0


	//   ....[135]....
        /*06c4*/ 	.word	0x000181f0


	//   ....[136]....
        /*06c8*/ 	.word	0x00018200


	//   ....[137]....
        /*06cc*/ 	.word	0x00018210


	//   ....[138]....
        /*06d0*/ 	.word	0x00018220


	//   ....[139]....
        /*06d4*/ 	.word	0x00018250


	//   ....[140]....
        /*06d8*/ 	.word	0x00018270


	//   ....[141]....
        /*06dc*/ 	.word	0x00018290


	//   ....[142]....
        /*06e0*/ 	.word	0x000182a0


	//   ....[143]....
        /*06e4*/ 	.word	0x00019760


	//   ....[144]....
        /*06e8*/ 	.word	0x00019780


	//   ....[145]....
        /*06ec*/ 	.word	0x000197b0


	//   ....[146]....
        /*06f0*/ 	.word	0x000197e0


	//   ....[147]....
        /*06f4*/ 	.word	0x00019820


	//   ....[148]....
        /*06f8*/ 	.word	0x00019850


	//   ....[149]....
        /*06fc*/ 	.word	0x00019890


	//   ....[150]....
        /*0700*/ 	.word	0x000198b0


	//   ....[151]....
        /*0704*/ 	.word	0x00019900


	//   ....[152]....
        /*0708*/ 	.word	0x00019910


	//   ....[153]....
        /*070c*/ 	.word	0x00019920


	//   ....[154]....
        /*0710*/ 	.word	0x00019940


	//   ....[155]....
        /*0714*/ 	.word	0x00019990


	//   ....[156]....
        /*0718*/ 	.word	0x000199b0


	//   ....[157]....
        /*071c*/ 	.word	0x000199e0


	//   ....[158]....
        /*0720*/ 	.word	0x00019a20


	//   ....[159]....
        /*0724*/ 	.word	0x00019a70


	//   ....[160]....
        /*0728*/ 	.word	0x00019b30


	//   ....[161]....
        /*072c*/ 	.word	0x00019b50


	//   ....[162]....
        /*0730*/ 	.word	0x00019ba0


	//   ....[163]....
        /*0734*/ 	.word	0x00019bc0


	//   ....[164]....
        /*0738*/ 	.word	0x00019bf0


	//   ....[165]....
        /*073c*/ 	.word	0x00019c20


	//   ....[166]....
        /*0740*/ 	.word	0x00019cc0


	//   ....[167]....
        /*0744*/ 	.word	0x0001a550


	//   ....[168]....
        /*0748*/ 	.word	0x0001a580


	//   ....[169]....
        /*074c*/ 	.word	0x0001a5b0


	//   ....[170]....
        /*0750*/ 	.word	0x0001a5e0


	//   ....[171]....
        /*0754*/ 	.word	0x0001a610


	//   ....[172]....
        /*0758*/ 	.word	0x0001a640


	//   ....[173]....
        /*075c*/ 	.word	0x0001a670


	//   ....[174]....
        /*0760*/ 	.word	0x0001a690


	//   ....[175]....
        /*0764*/ 	.word	0x0001a6b0


	//   ....[176]....
        /*0768*/ 	.word	0x0001a6d0


	//   ....[177]....
        /*076c*/ 	.word	0x0001a6e0


	//   ....[178]....
        /*0770*/ 	.word	0x0001a6f0


	//   ....[179]....
        /*0774*/ 	.word	0x0001a700


	//   ....[180]....
        /*0778*/ 	.word	0x0001a710


	//   ....[181]....
        /*077c*/ 	.word	0x0001a720


	//   ....[182]....
        /*0780*/ 	.word	0x0001a750


	//----- nvinfo : EIATTR_EXIT_INSTR_OFFSETS
	.align		4
.L_114:
        /*0784*/ 	.byte	0x04, 0x1c
        /*0786*/ 	.short	(.L_116 - .L_115)


	//   ....[0]....
.L_115:
        /*0788*/ 	.word	0x00000450


	//   ....[1]....
        /*078c*/ 	.word	0x00019d60


	//   ....[2]....
        /*0790*/ 	.word	0x00019da0


	//   ....[3]....
        /*0794*/ 	.word	0x0001a8e0


	//   ....[4]....
        /*0798*/ 	.word	0x0001a920


	//----- nvinfo : EIATTR_CTAIDZ_USED
	.align		4
.L_116:
        /*079c*/ 	.byte	0x01, 0x04
	.zero		2


	//----- nvinfo : EIATTR_MAX_THREADS
	.align		4
        /*07a0*/ 	.byte	0x04, 0x05
        /*07a2*/ 	.short	(.L_118 - .L_117)
.L_117:
        /*07a4*/ 	.word	0x00000080
        /*07a8*/ 	.word	0x00000001
        /*07ac*/ 	.word	0x00000001


	//----- nvinfo : EIATTR_CRS_STACK_SIZE
	.align		4
.L_118:
        /*07b0*/ 	.byte	0x04, 0x1e
        /*07b2*/ 	.short	(.L_120 - .L_119)
.L_119:
        /*07b4*/ 	.word	0x00000000
.L_120:


//--------------------- .nv.info._ZN7cutlass13device_kernelIN5flash19enable_sm80_to_sm89INS1_16FlashAttnFwdSm80INS1_25CollectiveMainloopFwdSm80ILi4ELi1ELb0EN4cute5tupleIJNS5_1CILi128EEENS7_ILi96EEENS7_ILi64EEEEEELi64ENS_10bfloat16_tEfNS_4arch4Sm80ELb0ELb1ELb1ELb0ELb1ELb0ELb1ELb0EEENS1_21CollectiveEpilogueFwdINS6_IJS8_SA_S9_EEENS6_IJNS7_ILi1EEESI_SI_EEESC_SE_Li128ELb0ELb1ELb0ELb0EEENS1_19SingleTileSchedulerILb0ELb0ELb1ELi128EEEEEEEEEvNT_6ParamsE --------------------------
	.section	.nv.info._ZN7cutlass13device_kernelIN5flash19enable_sm80_to_sm89INS1_16FlashAttnFwdSm80INS1_25CollectiveMainloopFwdSm80ILi4ELi1ELb0EN4cute5tupleIJNS5_1CILi128EEENS7_ILi96EEENS7_ILi64EEEEEELi64ENS_10bfloat16_tEfNS_4arch4Sm80ELb0ELb1ELb1ELb0ELb1ELb0ELb1ELb0EEENS1_21CollectiveEpilogueFwdINS6_IJS8_SA_S9_EEENS6_IJNS7_ILi1EEESI_SI_EEESC_SE_Li128ELb0ELb1ELb0ELb0EEENS1_19SingleTileSchedulerILb0ELb0ELb1ELi128EEEEEEEEEvNT_6ParamsE,"",@"SHT_CUDA_INFO"
	.sectionflags	@""
	.align	4


	//----- nvinfo : EIATTR_CUDA_API_VERSION
	.align		4
        /*0000*/ 	.byte	0x04, 0x37
        /*0002*/ 	.short	(.L_122 - .L_121)
.L_121:
        /*0004*/ 	.word	0x00000082


	//----- nvinfo : EIATTR_SW2861232_WAR
	.align		4
.L_122:
        /*0008*/ 	.byte	0x01, 0x35
	.zero		2


	//----- nvinfo : EIATTR_PARAM_CBANK
	.align		4
        /*000c*/ 	.byte	0x04, 0x0a
        /*000e*/ 	.short	(.L_124 - .L_123)
	.align		4
.L_123:
        /*0010*/ 	.word	index@(.nv.constant0._ZN7cutlass13device_kernelIN5flash19enable_sm80_to_sm89INS1_16FlashAttnFwdSm80INS1_25CollectiveMainloopFwdSm80ILi4ELi1ELb0EN4cute5tupleIJNS5_1CILi128EEENS7_ILi96EEENS7_ILi64EEEEEELi64ENS_10bfloat16_tEfNS_4arch4Sm80ELb0ELb1ELb1ELb0ELb1ELb0ELb1ELb0EEENS1_21CollectiveEpilogueFwdINS6_IJS8_SA_S9_EEENS6_IJNS7_ILi1EEESI_SI_EEESC_SE_Li128ELb0ELb1ELb0ELb0EEENS1_19SingleTileSchedulerILb0ELb0ELb1ELi128EEEEEEEEEvNT_6ParamsE)
        /*0014*/ 	.short	0x0160
        /*0016*/ 	.short	0x0418


	//----- nvinfo : EIATTR_CBANK_PARAM_SIZE
	.align		4
.L_124:
        /*0018*/ 	.byte	0x03, 0x19
        /*001a*/ 	.short	0x0418


	//----- nvinfo : EIATTR_KPARAM_INFO
	.align		4
        /*001c*/ 	.byte	0x04, 0x17
        /*001e*/ 	.short	(.L_126 - .L_125)
.L_125:
        /*0020*/ 	.word	0x00000000
        /*0024*/ 	.short	0x0000
        /*0026*/ 	.short	0x0000
        /*0028*/ 	.byte	0x00, 0xf0, 0x61, 0x10


	//----- nvinfo : EIATTR_MAXREG_COUNT
	.align		4
.L_126:
        /*002c*/ 	.byte	0x03, 0x1b
        /*002e*/ 	.short	0x00ff


	//----- nvinfo : EIATTR_NUM_BARRIERS
	.align		4
        /*0030*/ 	.byte	0x02, 0x4c
        /*0032*/ 	.byte	0x02
	.zero		1


	//----- nvinfo : EIATTR_ANNOTATIONS
	.align		4
        /*0034*/ 	.byte	0x04, 0x55
        /*0036*/ 	.short	(.L_128 - .L_127)


	//   ....[0]....
.L_127:
        /* <DEDUP_REMOVED lines=36> */


	//----- nvinfo : EIATTR_MERCURY_ISA_VERSION
	.align		4
.L_128:
        /*0268*/ 	.byte	0x03, 0x5f
        /*026a*/ 	.short	0x0000


	//----- nvinfo : EIATTR_COOP_GROUP_MASK_REGIDS
	.align		4
        /*026c*/ 	.byte	0x04, 0x29
        /*026e*/ 	.short	(.L_130 - .L_129)


	//   ....[0]....
.L_129:
        /*0270*/ 	.word	0xffffffff


	//   ....[1]....
        /*0274*/ 	.word	0xffffffff


	//   ....[2]....
        /*0278*/ 	.word	0xffffffff


	//   ....[3]....
        /*027c*/ 	.word	0xffffffff


	//   ....[4]....
        /*0280*/ 	.word	0xffffffff


	//   ....[5]....
        /*0284*/ 	.word	0xffffffff


	//   ....[6]....
        /*0288*/ 	.word	0xffffffff


	//   ....[7]....
        /*028c*/ 	.word	0xffffffff


	//   ....[8]....
        /*0290*/ 	.word	0xffffffff


	//   ....[9]....
        /*0294*/ 	.word	0xffffffff


	//   ....[10]....
        /*0298*/ 	.word	0xffffffff


	//   ....[11]....
        /*029c*/ 	.word	0xffffffff


	//   ....[12]....
        /*02a0*/ 	.word	0xffffffff


	//   ....[13]....
        /*02a4*/ 	.word	0xffffffff


	//   ....[14]....
        /*02a8*/ 	.word	0xffffffff


	//   ....[15]....
        /*02ac*/ 	.word	0xffffffff


	//   ....[16]....
        /*02b0*/ 	.word	0xffffffff


	//   ....[17]....
        /*02b4*/ 	.word	0xffffffff


	//   ....[18]....
        /*02b8*/ 	.word	0xffffffff


	//   ....[19]....
        /*02bc*/ 	.word	0xffffffff


	//   ....[20]....
        /*02c0*/ 	.word	0xffffffff


	//   ....[21]....
        /*02c4*/ 	.word	0xffffffff


	//   ....[22]....
        /*02c8*/ 	.word	0xffffffff


	//   ....[23]....
        /*02cc*/ 	.word	0xffffffff


	//   ....[24]....
        /*02d0*/ 	.word	0xffffffff


	//   ....[25]....
        /*02d4*/ 	.word	0xffffffff


	//   ....[26]....
        /*02d8*/ 	.word	0xffffffff


	//   ....[27]....
        /*02dc*/ 	.word	0xffffffff


	//   ....[28]....
        /*02e0*/ 	.word	0xffffffff


	//   ....[29]....
        /*02e4*/ 	.word	0xffffffff


	//   ....[30]....
        /*02e8*/ 	.word	0xffffffff


	//   ....[31]....
        /*02ec*/ 	.word	0xffffffff


	//   ....[32]....
        /*02f0*/ 	.word	0xffffffff


	//   ....[33]....
        /*02f4*/ 	.word	0xffffffff


	//   ....[34]....
        /*02f8*/ 	.word	0xffffffff


	//   ....[35]....
        /*02fc*/ 	.word	0xffffffff


	//   ....[36]....
        /*0300*/ 	.word	0xffffffff


	//   ....[37]....
        /*0304*/ 	.word	0xffffffff


	//   ....[38]....
        /*0308*/ 	.word	0xffffffff


	//   ....[39]....
        /*030c*/ 	.word	0xffffffff


	//   ....[40]....
        /*0310*/ 	.word	0xffffffff


	//   ....[41]....
        /*0314*/ 	.word	0xffffffff


	//   ....[42]....
        /*0318*/ 	.word	0xffffffff


	//   ....[43]....
        /*031c*/ 	.word	0xffffffff


	//   ....[44]....
        /*0320*/ 	.word	0xffffffff


	//   ....[45]....
        /*0324*/ 	.word	0xffffffff


	//   ....[46]....
        /*0328*/ 	.word	0xffffffff


	//   ....[47]....
        /*032c*/ 	.word	0xffffffff


	//   ....[48]....
        /*0330*/ 	.word	0xffffffff


	//   ....[49]....
        /*0334*/ 	.word	0xffffffff


	//   ....[50]....
        /*0338*/ 	.word	0xffffffff


	//   ....[51]....
        /*033c*/ 	.word	0xffffffff


	//   ....[52]....
        /*0340*/ 	.word	0xffffffff


	//   ....[53]....
        /*0344*/ 	.word	0xffffffff


	//   ....[54]....
        /*0348*/ 	.word	0xffffffff


	//   ....[55]....
        /*034c*/ 	.word	0xffffffff


	//   ....[56]....
        /*0350*/ 	.word	0xffffffff


	//   ....[57]....
        /*0354*/ 	.word	0xffffffff


	//   ....[58]....
        /*0358*/ 	.word	0xffffffff


	//   ....[59]....
        /*035c*/ 	.word	0xffffffff


	//   ....[60]....
        /*0360*/ 	.word	0xffffffff


	//   ....[61]....
        /*0364*/ 	.word	0xffffffff


	//   ....[62]....
        /*0368*/ 	.word	0xffffffff


	//   ....[63]....
        /*036c*/ 	.word	0xffffffff


	//   ....[64]....
        /*0370*/ 	.word	0xffffffff


	//   ....[65]....
        /*0374*/ 	.word	0xffffffff


	//   ....[66]....
        /*0378*/ 	.word	0xffffffff


	//   ....[67]....
        /*037c*/ 	.word	0xffffffff


	//   ....[68]....
        /*0380*/ 	.word	0xffffffff


	//   ....[69]....
        /*0384*/ 	.word	0xffffffff


	//   ....[70]....
        /*0388*/ 	.word	0xffffffff


	//   ....[71]....
        /*038c*/ 	.word	0xffffffff


	//   ....[72]....
        /*0390*/ 	.word	0xffffffff


	//   ....[73]....
        /*0394*/ 	.word	0xffffffff


	//   ....[74]....
        /*0398*/ 	.word	0xffffffff


	//   ....[75]....
        /*039c*/ 	.word	0xffffffff


	//   ....[76]....
        /*03a0*/ 	.word	0xffffffff


	//   ....[77]....
        /*03a4*/ 	.word	0xffffffff


	//   ....[78]....
        /*03a8*/ 	.word	0xffffffff


	//   ....[79]....
        /*03ac*/ 	.word	0xffffffff


	//   ....[80]....
        /*03b0*/ 	.word	0xffffffff


	//   ....[81]....
        /*03b4*/ 	.word	0xffffffff


	//   ....[82]....
        /*03b8*/ 	.word	0xffffffff


	//   ....[83]....
        /*03bc*/ 	.word	0xffffffff


	//   ....[84]....
        /*03c0*/ 	.word	0xffffffff


	//   ....[85]....
        /*03c4*/ 	.word	0xffffffff


	//   ....[86]....
        /*03c8*/ 	.word	0xffffffff


	//   ....[87]....
        /*03cc*/ 	.word	0xffffffff


	//   ....[88]....
        /*03d0*/ 	.word	0xffffffff


	//   ....[89]....
        /*03d4*/ 	.word	0xffffffff


	//   ....[90]....
        /*03d8*/ 	.word	0xffffffff


	//   ....[91]....
        /*03dc*/ 	.word	0xffffffff


	//   ....[92]....
        /*03e0*/ 	.word	0xffffffff


	//   ....[93]....
        /*03e4*/ 	.word	0xffffffff


	//   ....[94]....
        /*03e8*/ 	.word	0xffffffff


	//   ....[95]....
        /*03ec*/ 	.word	0xffffffff


	//   ....[96]....
        /*03f0*/ 	.word	0xffffffff


	//   ....[97]....
        /*03f4*/ 	.word	0xffffffff


	//   ....[98]....
        /*03f8*/ 	.word	0xffffffff


	//   ....[99]....
        /*03fc*/ 	.word	0xffffffff


	//   ....[100]....
        /*0400*/ 	.word	0xffffffff


	//   ....[101]....
        /*0404*/ 	.word	0xffffffff


	//   ....[102]....
        /*0408*/ 	.word	0xffffffff


	//   ....[103]....
        /*040c*/ 	.word	0xffffffff


	//   ....[104]....
        /*0410*/ 	.word	0xffffffff


	//   ....[105]....
        /*0414*/ 	.word	0xffffffff


	//   ....[106]....
        /*0418*/ 	.word	0xffffffff


	//   ....[107]....
        /*041c*/ 	.word	0xffffffff


	//   ....[108]....
        /*0420*/ 	.word	0xffffffff


	//   ....[109]....
        /*0424*/ 	.word	0xffffffff


	//   ....[110]....
        /*0428*/ 	.word	0xffffffff


	//   ....[111]....
        /*042c*/ 	.word	0xffffffff


	//   ....[112]....
        /*0430*/ 	.word	0xffffffff


	//   ....[113]....
        /*0434*/ 	.word	0xffffffff


	//   ....[114]....
        /*0438*/ 	.word	0xffffffff


	//   ....[115]....
        /*043c*/ 	.word	0xffffffff


	//   ....[116]....
        /*0440*/ 	.word	0xffffffff


	//   ....[117]....
        /*0444*/ 	.word	0xffffffff


	//   ....[118]....
        /*0448*/ 	.word	0xffffffff


	//   ....[119]....
        /*044c*/ 	.word	0xffffffff


	//   ....[120]....
        /*0450*/ 	.word	0xffffffff


	//   ....[121]....
        /*0454*/ 	.word	0xffffffff


	//   ....[122]....
        /*0458*/ 	.word	0xffffffff


	//   ....[123]....
        /*045c*/ 	.word	0xffffffff


	//   ....[124]....
        /*0460*/ 	.word	0xffffffff


	//   ....[125]....
        /*0464*/ 	.word	0xffffffff


	//   ....[126]....
        /*0468*/ 	.word	0xffffffff


	//   ....[127]....
        /*046c*/ 	.word	0xffffffff


	//   ....[128]....
        /*0470*/ 	.word	0xffffffff


	//   ....[129]....
        /*0474*/ 	.word	0xffffffff


	//   ....[130]....
        /*0478*/ 	.word	0xffffffff


	//   ....[131]....
        /*047c*/ 	.word	0xffffffff


	//   ....[132]....
        /*0480*/ 	.word	0xffffffff


	//   ....[133]....
        /*0484*/ 	.word	0xffffffff


	//   ....[134]....
        /*0488*/ 	.word	0xffffffff


	//   ....[135]....
        /*048c*/ 	.word	0xffffffff


	//   ....[136]....
        /*0490*/ 	.word	0xffffffff


	//   ....[137]....
        /*0494*/ 	.word	0xffffffff


	//   ....[138]....
        /*0498*/ 	.word	0xffffffff


	//   ....[139]....
        /*049c*/ 	.word	0xffffffff


	//   ....[140]....
        /*04a0*/ 	.word	0xffffffff


	//   ....[141]....
        /*04a4*/ 	.word	0xffffffff


	//   ....[142]....
        /*04a8*/ 	.word	0xffffffff


	//   ....[143]....
        /*04ac*/ 	.word	0xffffffff


	//   ....[144]....
        /*04b0*/ 	.word	0xffffffff


	//   ....[145]....
        /*04b4*/ 	.word	0xffffffff


	//   ....[146]....
        /*04b8*/ 	.word	0xffffffff


	//   ....[147]....
        /*04bc*/ 	.word	0xffffffff


	//   ....[148]....
        /*04c0*/ 	.word	0xffffffff


	//   ....[149]....
        /*04c4*/ 	.word	0xffffffff


	//   ....[150]....
        /*04c8*/ 	.word	0xffffffff


	//   ....[151]....
        /*04cc*/ 	.word	0xffffffff


	//   ....[152]....
        /*04d0*/ 	.word	0xffffffff


	//   ....[153]....
        /*04d4*/ 	.word	0xffffffff


	//   ....[154]....
        /*04d8*/ 	.word	0xffffffff


	//   ....[155]....
        /*04dc*/ 	.word	0xffffffff


	//   ....[156]....
        /*04e0*/ 	.word	0xffffffff


	//   ....[157]....
        /*04e4*/ 	.word	0xffffffff


	//   ....[158]....
        /*04e8*/ 	.word	0xffffffff


	//   ....[159]....
        /*04ec*/ 	.word	0xffffffff


	//   ....[160]....
        /*04f0*/ 	.word	0xffffffff


	//   ....[161]....
        /*04f4*/ 	.word	0xffffffff


	//   ....[162]....
        /*04f8*/ 	.word	0xffffffff


	//   ....[163]....
        /*04fc*/ 	.word	0xffffffff


	//   ....[164]....
        /*0500*/ 	.word	0xffffffff


	//   ....[165]....
        /*0504*/ 	.word	0xffffffff


	//   ....[166]....
        /*0508*/ 	.word	0xffffffff


	//   ....[167]....
        /*050c*/ 	.word	0xffffffff


	//   ....[168]....
        /*0510*/ 	.word	0xffffffff


	//   ....[169]....
        /*0514*/ 	.word	0xffffffff


	//   ....[170]....
        /*0518*/ 	.word	0xffffffff


	//   ....[171]....
        /*051c*/ 	.word	0xffffffff


	//   ....[172]....
        /*0520*/ 	.word	0xffffffff


	//   ....[173]....
        /*0524*/ 	.word	0xffffffff


	//   ....[174]....
        /*0528*/ 	.word	0xffffffff


	//   ....[175]....
        /*052c*/ 	.word	0xffffffff


	//   ....[176]....
        /*0530*/ 	.word	0xffffffff


	//   ....[177]....
        /*0534*/ 	.word	0xffffffff


	//   ....[178]....
        /*0538*/ 	.word	0xffffffff


	//   ....[179]....
        /*053c*/ 	.word	0xffffffff


	//   ....[180]....
        /*0540*/ 	.word	0xffffffff


	//   ....[181]....
        /*0544*/ 	.word	0xffffffff


	//   ....[182]....
        /*0548*/ 	.word	0xffffffff


	//   ....[183]....
        /*054c*/ 	.word	0xffffffff


	//   ....[184]....
        /*0550*/ 	.word	0xffffffff


	//   ....[185]....
        /*0554*/ 	.word	0xffffffff


	//   ....[186]....
        /*0558*/ 	.word	0xffffffff


	//   ....[187]....
        /*055c*/ 	.word	0xffffffff


	//   ....[188]....
        /*0560*/ 	.word	0xffffffff


	//   ....[189]....
        /*0564*/ 	.word	0xffffffff


	//   ....[190]....
        /*0568*/ 	.word	0xffffffff


	//   ....[191]....
        /*056c*/ 	.word	0xffffffff


	//   ....[192]....
        /*0570*/ 	.word	0xffffffff


	//   ....[193]....
        /*0574*/ 	.word	0xffffffff


	//   ....[194]....
        /*0578*/ 	.word	0xffffffff


	//   ....[195]....
        /*057c*/ 	.word	0xffffffff


	//   ....[196]....
        /*0580*/ 	.word	0xffffffff


	//   ....[197]....
        /*0584*/ 	.word	0xffffffff


	//   ....[198]....
        /*0588*/ 	.word	0xffffffff


	//   ....[199]....
        /*058c*/ 	.word	0xffffffff


	//   ....[200]....
        /*0590*/ 	.word	0xffffffff


	//   ....[201]....
        /*0594*/ 	.word	0xffffffff


	//   ....[202]....
        /*0598*/ 	.word	0xffffffff


	//   ....[203]....
        /*059c*/ 	.word	0xffffffff


	//   ....[204]....
        /*05a0*/ 	.word	0xffffffff


	//   ....[205]....
        /*05a4*/ 	.word	0xffffffff


	//   ....[206]....
        /*05a8*/ 	.word	0xffffffff


	//   ....[207]....
        /*05ac*/ 	.word	0xffffffff


	//   ....[208]....
        /*05b0*/ 	.word	0xffffffff


	//   ....[209]....
        /*05b4*/ 	.word	0xffffffff


	//   ....[210]....
        /*05b8*/ 	.word	0xffffffff


	//   ....[211]....
        /*05bc*/ 	.word	0xffffffff


	//   ....[212]....
        /*05c0*/ 	.word	0xffffffff


	//   ....[213]....
        /*05c4*/ 	.word	0xffffffff


	//   ....[214]....
        /*05c8*/ 	.word	0xffffffff


	//   ....[215]....
        /*05cc*/ 	.word	0xffffffff


	//----- nvinfo : EIATTR_COOP_GROUP_INSTR_OFFSETS
	.align		4
.L_130:
        /*05d0*/ 	.byte	0x04, 0x28
        /*05d2*/ 	.short	(.L_132 - .L_131)


	//   ....[0]....
.L_131:
        /*05d4*/ 	.word	0x00000e50


	//   ....[1]....
        /*05d8*/ 	.word	0x00000e80


	//   ....[2]....
        /*05dc*/ 	.word	0x00000eb0


	//   ....[3]....
        /*05e0*/ 	.word	0x00000ee0


	//   ....[4]....
        /*05e4*/ 	.word	0x00000f10


	//   ....[5]....
        /*05e8*/ 	.word	0x00000f30


	//   ....[6]....
        /*05ec*/ 	.word	0x00000f50


	//   ....[7]....
        /*05f0*/ 	.word	0x00000f70


	//   ....[8]....
        /*05f4*/ 	.word	0x00000fa0


	//   ....[9]....
        /*05f8*/ 	.word	0x00000ff0


	//   ....[10]....
        /*05fc*/ 	.word	0x00001070


	//   ....[11]....
        /*0600*/ 	.word	0x00001090


	//   ....[12]....
        /*0604*/ 	.word	0x000010e0


	//   ....[13]....
        /*0608*/ 	.word	0x000011a0


	//   ....[14]....
        /*060c*/ 	.word	0x000011d0


	//   ....[15]....
        /*0610*/ 	.word	0x00001200


	//   ....[16]....
        /*0614*/ 	.word	0x00001580


	//   ....[17]....
        /*0618*/ 	.word	0x000015b0


	//   ....[18]....
        /*061c*/ 	.word	0x000015c0


	//   ....[19]....
        /*0620*/ 	.word	0x000015d0


	//   ....[20]....
        /*0624*/ 	.word	0x000015e0


	//   ....[21]....
        /*0628*/ 	.word	0x000015f0


	//   ....[22]....
        /*062c*/ 	.word	0x00001600


	//   ....[23]....
        /*0630*/ 	.word	0x00001610


	//   ....[24]....
        /*0634*/ 	.word	0x00001630


	//   ....[25]....
        /*0638*/ 	.word	0x00001650


	//   ....[26]....
        /*063c*/ 	.word	0x00001690


	//   ....[27]....
        /*0640*/ 	.word	0x000016a0


	//   ....[28]....
        /*0644*/ 	.word	0x00001b30


	//   ....[29]....
        /*0648*/ 	.word	0x00001b60


	//   ....[30]....
        /*064c*/ 	.word	0x00001ba0


	//   ....[31]....
        /*0650*/ 	.word	0x00001bc0


	//   ....[32]....
        /*0654*/ 	.word	0x00001bf0


	//   ....[33]....
        /*0658*/ 	.word	0x00001c20


	//   ....[34]....
        /*065c*/ 	.word	0x00001c60


	//   ....[35]....
        /*0660*/ 	.word	0x00001c90


	//   ....[36]....
        /*0664*/ 	.word	0x00001cc0


	//   ....[37]....
        /*0668*/ 	.word	0x00001ce0


	//   ....[38]....
        /*066c*/ 	.word	0x00001d00


	//   ....[39]....
        /*0670*/ 	.word	0x00001d10


	//   ....[40]....
        /*0674*/ 	.word	0x00002890


	//   ....[41]....
        /*0678*/ 	.word	0x000028a0


	//   ....[42]....
        /*067c*/ 	.word	0x000028b0


	//   ....[43]....
        /*0680*/ 	.word	0x000028c0


	//   ....[44]....
        /*0684*/ 	.word	0x000028d0


	//   ....[45]....
        /*0688*/ 	.word	0x000028e0


	//   ....[46]....
        /*068c*/ 	.word	0x000028f0


	//   ....[47]....
        /*0690*/ 	.word	0x00002900


	//   ....[48]....
        /*0694*/ 	.word	0x00002920


	//   ....[49]....
        /*0698*/ 	.word	0x00002950


	//   ....[50]....
        /*069c*/ 	.word	0x00002970


	//   ....[51]....
        /*06a0*/ 	.word	0x00002990


	//   ....[52]....
        /*06a4*/ 	.word	0x00002fa0


	//   ....[53]....
        /*06a8*/ 	.word	0x00003b10


	//   ....[54]....
        /*06ac*/ 	.word	0x00004a40


	//   ....[55]....
        /*06b0*/ 	.word	0x00005560


	//   ....[56]....
        /*06b4*/ 	.word	0x00005d50


	//   ....[57]....
        /*06b8*/ 	.word	0x00005d90


	//   ....[58]....
        /*06bc*/ 	.word	0x00005ea0


	//   ....[59]....
        /*06c0*/ 	.word	0x00005ee0


	//   ....[60]....
        /*06c4*/ 	.word	0x00006bf0


	//   ....[61]....
        /*06c8*/ 	.word	0x00006cc0


	//   ....[62]....
        /*06cc*/ 	.word	0x00006ed0


	//   ....[63]....
        /*06d0*/ 	.word	0x00006f50


	//   ....[64]....
        /*06d4*/ 	.word	0x000093b0


	//   ....[65]....
        /*06d8*/ 	.word	0x000093c0


	//   ....[66]....
        /*06dc*/ 	.word	0x000093d0


	//   ....[67]....
        /*06e0*/ 	.word	0x000093e0


	//   ....[68]....
        /*06e4*/ 	.word	0x000093f0


	//   ....[69]....
        /*06e8*/ 	.word	0x00009400


	//   ....[70]....
        /*06ec*/ 	.word	0x00009410


	//   ....[71]....
        /*06f0*/ 	.word	0x00009420


	//   ....[72]....
        /*06f4*/ 	.word	0x00009430


	//   ....[73]....
        /*06f8*/ 	.word	0x00009440


	//   ....[74]....
        /*06fc*/ 	.word	0x00009450


	//   ....[75]....
        /*0700*/ 	.word	0x00009460


	//   ....[76]....
        /*0704*/ 	.word	0x0000aaf0


	//   ....[77]....
        /*0708*/ 	.word	0x0000ab00


	//   ....[78]....
        /*070c*/ 	.word	0x0000ab10


	//   ....[79]....
        /*0710*/ 	.word	0x0000ab20


	//   ....[80]....
        /*0714*/ 	.word	0x0000ab30


	//   ....[81]....
        /*0718*/ 	.word	0x0000ab40


	//   ....[82]....
        /*071c*/ 	.word	0x0000ab50


	//   ....[83]....
        /*0720*/ 	.word	0x0000ab70


	//   ....[84]....
        /*0724*/ 	.word	0x0000ab90


	//   ....[85]....
        /*0728*/ 	.word	0x0000abd0


	//   ....[86]....
        /*072c*/ 	.word	0x0000abf0


	//   ....[87]....
        /*0730*/ 	.word	0x0000ac10


	//   ....[88]....
        /*0734*/ 	.word	0x0000ad80


	//   ....[89]....
        /*0738*/ 	.word	0x0000afc0


	//   ....[90]....
        /*073c*/ 	.word	0x0000b900


	//   ....[91]....
        /*0740*/ 	.word	0x0000c0c0


	//   ....[92]....
        /*0744*/ 	.word	0x0000cae0


	//   ....[93]....
        /*0748*/ 	.word	0x0000cb00


	//   ....[94]....
        /*074c*/ 	.word	0x0000d130


	//   ....[95]....
        /*0750*/ 	.word	0x0000d330


	//   ....[96]....
        /*0754*/ 	.word	0x0000d380


	//   ....[97]....
        /*0758*/ 	.word	0x0000d4b0


	//   ....[98]....
        /*075c*/ 	.word	0x0000d7d0


	//   ....[99]....
        /*0760*/ 	.word	0x0000d860


	//   ....[100]....
        /*0764*/ 	.word	0x00010140


	//   ....[101]....
        /*0768*/ 	.word	0x00010150


	//   ....[102]....
        /*076c*/ 	.word	0x00010160


	//   ....[103]....
        /*0770*/ 	.word	0x00010170


	//   ....[104]....
        /*0774*/ 	.word	0x00010180


	//   ....[105]....
        /*0778*/ 	.word	0x00010190


	//   ....[106]....
        /*077c*/ 	.word	0x000101a0


	//   ....[107]....
        /*0780*/ 	.word	0x000101b0


	//   ....[108]....
        /*0784*/ 	.word	0x000101c0


	//   ....[109]....
        /*0788*/ 	.word	0x000101d0


	//   ....[110]....
        /*078c*/ 	.word	0x000101e0


	//   ....[111]....
        /*0790*/ 	.word	0x000101f0


	//   ....[112]....
        /*0794*/ 	.word	0x00011860


	//   ....[113]....
        /*0798*/ 	.word	0x00011870


	//   ....[114]....
        /*079c*/ 	.word	0x00011880


	//   ....[115]....
        /*07a0*/ 	.word	0x00011890


	//   ....[116]....
        /*07a4*/ 	.word	0x000118a0


	//   ....[117]....
        /*07a8*/ 	.word	0x000118b0


	//   ....[118]....
        /*07ac*/ 	.word	0x000118c0


	//   ....[119]....
        /*07b0*/ 	.word	0x000118d0


	//   ....[120]....
        /*07b4*/ 	.word	0x000118f0


	//   ....[121]....
        /*07b8*/ 	.word	0x00011920


	//   ....[122]....
        /*07bc*/ 	.word	0x00011960


	//   ....[123]....
        /*07c0*/ 	.word	0x00011980


	//   ....[124]....
        /*07c4*/ 	.word	0x00011ea0


	//   ....[125]....
        /*07c8*/ 	.word	0x00011f50


	//   ....[126]....
        /*07cc*/ 	.word	0x00012050


	//   ....[127]....
        /*07d0*/ 	.word	0x000120a0


	//   ....[128]....
        /*07d4*/ 	.word	0x000120f0


	//   ....[129]....
        /*07d8*/ 	.word	0x00012200


	//   ....[130]....
        /*07dc*/ 	.word	0x000122a0


	//   ....[131]....
        /*07e0*/ 	.word	0x00012500


	//   ....[132]....
        /*07e4*/ 	.word	0x00014e30


	//   ....[133]....
        /*07e8*/ 	.word	0x00014e60


	//   ....[134]....
        /*07ec*/ 	.word	0x00014e80


	//   ....[135]....
        /*07f0*/ 	.word	0x00014ec0


	//   ....[136]....
        /*07f4*/ 	.word	0x00014ee0


	//   ....[137]....
        /*07f8*/ 	.word	0x00014f00


	//   ....[138]....
        /*07fc*/ 	.word	0x00014f20


	//   ....[139]....
        /*0800*/ 	.word	0x00014f40


	//   ....[140]....
        /*0804*/ 	.word	0x00014f60


	//   ....[141]....
        /*0808*/ 	.word	0x00014f80


	//   ....[142]....
        /*080c*/ 	.word	0x00014fa0


	//   ....[143]....
        /*0810*/ 	.word	0x00014fc0


	//   ....[144]....
        /*0814*/ 	.word	0x000163c0


	//   ....[145]....
        /*0818*/ 	.word	0x000163d0


	//   ....[146]....
        /*081c*/ 	.word	0x000163e0


	//   ....[147]....
        /*0820*/ 	.word	0x000163f0


	//   ....[148]....
        /*0824*/ 	.word	0x00016400


	//   ....[149]....
        /*0828*/ 	.word	0x00016410


	//   ....[150]....
        /*082c*/ 	.word	0x00016420


	//   ....[151]....
        /*0830*/ 	.word	0x00016440


	//   ....[152]....
        /*0834*/ 	.word	0x00016460


	//   ....[153]....
        /*0838*/ 	.word	0x000164a0


	//   ....[154]....
        /*083c*/ 	.word	0x000164c0


	//   ....[155]....
        /*0840*/ 	.word	0x000164e0


	//   ....[156]....
        /*0844*/ 	.word	0x00016650


	//   ....[157]....
        /*0848*/ 	.word	0x00016fa0


	//   ....[158]....
        /*084c*/ 	.word	0x000171a0


	//   ....[159]....
        /*0850*/ 	.word	0x00017950


	//   ....[160]....
        /*0854*/ 	.word	0x00018380


	//   ....[161]....
        /*0858*/ 	.word	0x00018760


	//   ....[162]....
        /*085c*/ 	.word	0x000187b0


	//   ....[163]....
        /*0860*/ 	.word	0x000188b0


	//   ....[164]....
        /*0864*/ 	.word	0x00018e90


	//   ....[165]....
        /*0868*/ 	.word	0x00018f10


	//   ....[166]....
        /*086c*/ 	.word	0x00018f40


	//   ....[167]....
        /*0870*/ 	.word	0x000190c0


	//   ....[168]....
        /*0874*/ 	.word	0x0001b540


	//   ....[169]....
        /*0878*/ 	.word	0x0001b550


	//   ....[170]....
        /*087c*/ 	.word	0x0001b560


	//   ....[171]....
        /*0880*/ 	.word	0x0001b570


	//   ....[172]....
        /*0884*/ 	.word	0x0001b5a0


	//   ....[173]....
        /*0888*/ 	.word	0x0001b5c0


	//   ....[174]....
        /*088c*/ 	.word	0x0001b5e0


	//   ....[175]....
        /*0890*/ 	.word	0x0001b5f0


	//   ....[176]....
        /*0894*/ 	.word	0x0001c550


	//   ....[177]....
        /*0898*/ 	.word	0x0001c710


	//   ....[178]....
        /*089c*/ 	.word	0x0001c740


	//   ....[179]....
        /*08a0*/ 	.word	0x0001c770


	//   ....[180]....
        /*08a4*/ 	.word	0x0001c7a0


	//   ....[181]....
        /*08a8*/ 	.word	0x0001c7d0


	//   ....[182]....
        /*08ac*/ 	.word	0x0001c8a0


	//   ....[183]....
        /*08b0*/ 	.word	0x0001c8b0


	//   ....[184]....
        /*08b4*/ 	.word	0x0001c8e0


	//   ....[185]....
        /*08b8*/ 	.word	0x0001c910


	//   ....[186]....
        /*08bc*/ 	.word	0x0001c940


	//   ....[187]....
        /*08c0*/ 	.word	0x0001c950


	//   ....[188]....
        /*08c4*/ 	.word	0x0001c960


	//   ....[189]....
        /*08c8*/ 	.word	0x0001c970


	//   ....[190]....
        /*08cc*/ 	.word	0x0001ca90


	//   ....[191]....
        /*08d0*/ 	.word	0x0001caa0


	//   ....[192]....
        /*08d4*/ 	.word	0x0001cb30


	//   ....[193]....
        /*08d8*/ 	.word	0x0001cb50


	//   ....[194]....
        /*08dc*/ 	.word	0x0001cba0


	//   ....[195]....
        /*08e0*/ 	.word	0x0001cbb0


	//   ....[196]....
        /*08e4*/ 	.word	0x0001cbc0


	//   ....[197]....
        /*08e8*/ 	.word	0x0001ccb0


	//   ....[198]....
        /*08ec*/ 	.word	0x0001cde0


	//   ....[199]....
        /*08f0*/ 	.word	0x0001ce00


	//   ....[200]....
        /*08f4*/ 	.word	0x0001d380


	//   ....[201]....
        /*08f8*/ 	.word	0x0001d3c0


	//   ....[202]....
        /*08fc*/ 	.word	0x0001d3f0


	//   ....[203]....
        /*0900*/ 	.word	0x0001d420


	//   ....[204]....
        /*0904*/ 	.word	0x0001d450


	//   ....[205]....
        /*0908*/ 	.word	0x0001d480


	//   ....[206]....
        /*090c*/ 	.word	0x0001d4b0


	//   ....[207]....
        /*0910*/ 	.word	0x0001d4d0


	//   ....[208]....
        /*0914*/ 	.word	0x0001d4f0


	//   ....[209]....
        /*0918*/ 	.word	0x0001d520


	//   ....[210]....
        /*091c*/ 	.word	0x0001d530


	//   ....[211]....
        /*0920*/ 	.word	0x0001d540


	//   ....[212]....
        /*0924*/ 	.word	0x0001d550


	//   ....[213]....
        /*0928*/ 	.word	0x0001d560


	//   ....[214]....
        /*092c*/ 	.word	0x0001d590


	//   ....[215]....
        /*0930*/ 	.word	0x0001d5b0


	//----- nvinfo : EIATTR_EXIT_INSTR_OFFSETS
	.align		4
.L_132:
        /*0934*/ 	.byte	0x04, 0x1c
        /*0936*/ 	.short	(.L_134 - .L_133)


	//   ....[0]....
.L_133:
        /*0938*/ 	.word	0x00000040


	//   ....[1]....
        /*093c*/ 	.word	0x0001ce20


	//   ....[2]....
        /*0940*/ 	.word	0x0001ce60


	//   ....[3]....
        /*0944*/ 	.word	0x0001d710


	//   ....[4]....
        /*0948*/ 	.word	0x0001d750


	//----- nvinfo : EIATTR_CTAIDZ_USED
	.align		4
.L_134:
        /*094c*/ 	.byte	0x01, 0x04
	.zero		2


	//----- nvinfo : EIATTR_MAX_THREADS
	.align		4
        /*0950*/ 	.byte	0x04, 0x05
        /*0952*/ 	.short	(.L_136 - .L_135)
.L_135:
        /*0954*/ 	.word	0x00000080
        /*0958*/ 	.word	0x00000001
        /*095c*/ 	.word	0x00000001


	//----- nvinfo : EIATTR_CRS_STACK_SIZE
	.align		4
.L_136:
        /*0960*/ 	.byte	0x04, 0x1e
        /*0962*/ 	.short	(.L_138 - .L_137)
.L_137:
        /*0964*/ 	.word	0x00000000
.L_138:


//--------------------- .nv.info._ZN7cutlass13device_kernelIN5flash19enable_sm80_to_sm89INS1_16FlashAttnFwdSm80INS1_25CollectiveMainloopFwdSm80ILi4ELi1ELb0EN4cute5tupleIJNS5_1CILi128EEENS7_ILi96EEENS7_ILi64EEEEEELi64ENS_10bfloat16_tEfNS_4arch4Sm80ELb0ELb1ELb1ELb1ELb1ELb0ELb1ELb0EEENS1_21CollectiveEpilogueFwdINS6_IJS8_SA_S9_EEENS6_IJNS7_ILi1EEESI_SI_EEESC_SE_Li128ELb1ELb1ELb0ELb0EEENS1_19SingleTileSchedulerILb1ELb0ELb1ELi128EEEEEEEEEvNT_6ParamsE --------------------------
	.section	.nv.info._ZN7cutlass13device_kernelIN5flash19enable_sm80_to_sm89INS1_16FlashAttnFwdSm80INS1_25CollectiveMainloopFwdSm80ILi4ELi1ELb0EN4cute5tupleIJNS5_1CILi128EEENS7_ILi96EEENS7_ILi64EEEEEELi64ENS_10bfloat16_tEfNS_4arch4Sm80ELb0ELb1ELb1ELb1ELb1ELb0ELb1ELb0EEENS1_21CollectiveEpilogueFwdINS6_IJS8_SA_S9_EEENS6_IJNS7_ILi1EEESI_SI_EEESC_SE_Li128ELb1ELb1ELb0ELb0EEENS1_19SingleTileSchedulerILb1ELb0ELb1ELi128EEEEEEEEEvNT_6ParamsE,"",@"SHT_CUDA_INFO"
	.sectionflags	@""
	.align	4


	//----- nvinfo : EIATTR_CUDA_API_VERSION
	.align		4
        /*0000*/ 	.byte	0x04, 0x37
        /*0002*/ 	.short	(.L_140 - .L_139)
.L_139:
        /*0004*/ 	.word	0x00000082


	//----- nvinfo : EIATTR_SW2861232_WAR
	.align		4
.L_140:
        /*0008*/ 	.byte	0x01, 0x35
	.zero		2


	//----- nvinfo : EIATTR_PARAM_CBANK
	.align		4
        /*000c*/ 	.byte	0x04, 0x0a
        /*000e*/ 	.short	(.L_142 - .L_141)
	.align		4
.L_141:
        /*0010*/ 	.word	index@(.nv.constant0._ZN7cutlass13device_kernelIN5flash19enable_sm80_to_sm89INS1_16FlashAttnFwdSm80INS1_25CollectiveMainloopFwdSm80ILi4ELi1ELb0EN4cute5tupleIJNS5_1CILi128EEENS7_ILi96EEENS7_ILi64EEEEEELi64ENS_10bfloat16_tEfNS_4arch4Sm80ELb0ELb1ELb1ELb1ELb1ELb0ELb1ELb0EEENS1_21CollectiveEpilogueFwdINS6_IJS8_SA_S9_EEENS6_IJNS7_ILi1EEESI_SI_EEESC_SE_Li128ELb1ELb1ELb0ELb0EEENS1_19SingleTileSchedulerILb1ELb0ELb1ELi128EEEEEEEEEvNT_6ParamsE)
        /*0014*/ 	.short	0x0160
        /*0016*/ 	.short	0x0418


	//----- nvinfo : EIATTR_CBANK_PARAM_SIZE
	.align		4
.L_142:
        /*0018*/ 	.byte	0x03, 0x19
        /*001a*/ 	.short	0x0418


	//----- nvinfo : EIATTR_KPARAM_INFO
	.align		4
        /*001c*/ 	.byte	0x04, 0x17
        /*001e*/ 	.short	(.L_144 - .L_143)
.L_143:
        /*0020*/ 	.word	0x00000000
        /*0024*/ 	.short	0x0000
        /*0026*/ 	.short	0x0000
        /*0028*/ 	.byte	0x00, 0xf0, 0x61, 0x10


	//----- nvinfo : EIATTR_MAXREG_COUNT
	.align		4
.L_144:
        /*002c*/ 	.byte	0x03, 0x1b
        /*002e*/ 	.short	0x00ff


	//----- nvinfo : EIATTR_NUM_BARRIERS
	.align		4
        /*0030*/ 	.byte	0x02, 0x4c
        /*0032*/ 	.byte	0x02
	.zero		1


	//----- nvinfo : EIATTR_ANNOTATIONS
	.align		4
        /*0034*/ 	.byte	0x04, 0x55
        /*0036*/ 	.short	(.L_146 - .L_145)


	//   ....[0]....
.L_145:
        /* <DEDUP_REMOVED lines=34> */


	//----- nvinfo : EIATTR_MERCURY_ISA_VERSION
	.align		4
.L_146:
        /*0248*/ 	.byte	0x03, 0x5f
        /*024a*/ 	.short	0x0000


	//----- nvinfo : EIATTR_COOP_GROUP_MASK_REGIDS
	.align		4
        /*024c*/ 	.byte	0x04, 0x29
        /*024e*/ 	.short	(.L_148 - .L_147)


	//   ....[0]....
.L_147:
        /*0250*/ 	.word	0xffffffff


	//   ....[1]....
        /*0254*/ 	.word	0xffffffff


	//   ....[2]....
        /*0258*/ 	.word	0xffffffff


	//   ....[3]....
        /*025c*/ 	.word	0xffffffff


	//   ....[4]....
        /*0260*/ 	.word	0xffffffff


	//   ....[5]....
        /*0264*/ 	.word	0xffffffff


	//   ....[6]....
        /*0268*/ 	.word	0xffffffff


	//   ....[7]....
        /*026c*/ 	.word	0xffffffff


	//   ....[8]....
        /*0270*/ 	.word	0xffffffff


	//   ....[9]....
        /*0274*/ 	.word	0xffffffff


	//   ....[10]....
        /*0278*/ 	.word	0xffffffff


	//   ....[11]....
        /*027c*/ 	.word	0xffffffff


	//   ....[12]....
        /*0280*/ 	.word	0xffffffff


	//   ....[13]....
        /*0284*/ 	.word	0xffffffff


	//   ....[14]....
        /*0288*/ 	.word	0xffffffff


	//   ....[15]....
        /*028c*/ 	.word	0xffffffff


	//   ....[16]....
        /*0290*/ 	.word	0xffffffff


	//   ....[17]....
        /*0294*/ 	.word	0xffffffff


	//   ....[18]....
        /*0298*/ 	.word	0xffffffff


	//   ....[19]....
        /*029c*/ 	.word	0xffffffff


	//   ....[20]....
        /*02a0*/ 	.word	0xffffffff


	//   ....[21]....
        /*02a4*/ 	.word	0xffffffff


	//   ....[22]....
        /*02a8*/ 	.word	0xffffffff


	//   ....[23]....
        /*02ac*/ 	.word	0xffffffff


	//   ....[24]....
        /*02b0*/ 	.word	0xffffffff


	//   ....[25]....
        /*02b4*/ 	.word	0xffffffff


	//   ....[26]....
        /*02b8*/ 	.word	0xffffffff


	//   ....[27]....
        /*02bc*/ 	.word	0xffffffff


	//   ....[28]....
        /*02c0*/ 	.word	0xffffffff


	//   ....[29]....
        /*02c4*/ 	.word	0xffffffff


	//   ....[30]....
        /*02c8*/ 	.word	0xffffffff


	//   ....[31]....
        /*02cc*/ 	.word	0xffffffff


	//   ....[32]....
        /*02d0*/ 	.word	0xffffffff


	//   ....[33]....
        /*02d4*/ 	.word	0xffffffff


	//   ....[34]....
        /*02d8*/ 	.word	0xffffffff


	//   ....[35]....
        /*02dc*/ 	.word	0xffffffff


	//   ....[36]....
        /*02e0*/ 	.word	0xffffffff


	//   ....[37]....
        /*02e4*/ 	.word	0xffffffff


	//   ....[38]....
        /*02e8*/ 	.word	0xffffffff


	//   ....[39]....
        /*02ec*/ 	.word	0xffffffff


	//   ....[40]....
        /*02f0*/ 	.word	0xffffffff


	//   ....[41]....
        /*02f4*/ 	.word	0xffffffff


	//   ....[42]....
        /*02f8*/ 	.word	0xffffffff


	//   ....[43]....
        /*02fc*/ 	.word	0xffffffff


	//   ....[44]....
        /*0300*/ 	.word	0xffffffff


	//   ....[45]....
        /*0304*/ 	.word	0xffffffff


	//   ....[46]....
        /*0308*/ 	.word	0xffffffff


	//   ....[47]....
        /*030c*/ 	.word	0xffffffff


	//   ....[48]....
        /*0310*/ 	.word	0xffffffff


	//   ....[49]....
        /*0314*/ 	.word	0xffffffff


	//   ....[50]....
        /*0318*/ 	.word	0xffffffff


	//   ....[51]....
        /*031c*/ 	.word	0xffffffff


	//   ....[52]....
        /*0320*/ 	.word	0xffffffff


	//   ....[53]....
        /*0324*/ 	.word	0xffffffff


	//   ....[54]....
        /*0328*/ 	.word	0xffffffff


	//   ....[55]....
        /*032c*/ 	.word	0xffffffff


	//   ....[56]....
        /*0330*/ 	.word	0xffffffff


	//   ....[57]....
        /*0334*/ 	.word	0xffffffff


	//   ....[58]....
        /*0338*/ 	.word	0xffffffff


	//   ....[59]....
        /*033c*/ 	.word	0xffffffff


	//   ....[60]....
        /*0340*/ 	.word	0xffffffff


	//   ....[61]....
        /*0344*/ 	.word	0xffffffff


	//   ....[62]....
        /*0348*/ 	.word	0xffffffff


	//   ....[63]....
        /*034c*/ 	.word	0xffffffff


	//   ....[64]....
        /*0350*/ 	.word	0xffffffff


	//   ....[65]....
        /*0354*/ 	.word	0xffffffff


	//   ....[66]....
        /*0358*/ 	.word	0xffffffff


	//   ....[67]....
        /*035c*/ 	.word	0xffffffff


	//   ....[68]....
        /*0360*/ 	.word	0xffffffff


	//   ....[69]....
        /*0364*/ 	.word	0xffffffff


	//   ....[70]....
        /*0368*/ 	.word	0xffffffff


	//   ....[71]....
        /*036c*/ 	.word	0xffffffff


	//   ....[72]....
        /*0370*/ 	.word	0xffffffff


	//   ....[73]....
        /*0374*/ 	.word	0xffffffff


	//   ....[74]....
        /*0378*/ 	.word	0xffffffff


	//   ....[75]....
        /*037c*/ 	.word	0xffffffff


	//   ....[76]....
        /*0380*/ 	.word	0xffffffff


	//   ....[77]....
        /*0384*/ 	.word	0xffffffff


	//   ....[78]....
        /*0388*/ 	.word	0xffffffff


	//   ....[79]....
        /*038c*/ 	.word	0xffffffff


	//   ....[80]....
        /*0390*/ 	.word	0xffffffff


	//   ....[81]....
        /*0394*/ 	.word	0xffffffff


	//   ....[82]....
        /*0398*/ 	.word	0xffffffff


	//   ....[83]....
        /*039c*/ 	.word	0xffffffff


	//   ....[84]....
        /*03a0*/ 	.word	0xffffffff


	//   ....[85]....
        /*03a4*/ 	.word	0xffffffff


	//   ....[86]....
        /*03a8*/ 	.word	0xffffffff


	//   ....[87]....
        /*03ac*/ 	.word	0xffffffff


	//   ....[88]....
        /*03b0*/ 	.word	0xffffffff


	//   ....[89]....
        /*03b4*/ 	.word	0xffffffff


	//   ....[90]....
        /*03b8*/ 	.word	0xffffffff


	//   ....[91]....
        /*03bc*/ 	.word	0xffffffff


	//   ....[92]....
        /*03c0*/ 	.word	0xffffffff


	//   ....[93]....
        /*03c4*/ 	.word	0xffffffff


	//   ....[94]....
        /*03c8*/ 	.word	0xffffffff


	//   ....[95]....
        /*03cc*/ 	.word	0xffffffff


	//   ....[96]....
        /*03d0*/ 	.word	0xffffffff


	//   ....[97]....
        /*03d4*/ 	.word	0xffffffff


	//   ....[98]....
        /*03d8*/ 	.word	0xffffffff


	//   ....[99]....
        /*03dc*/ 	.word	0xffffffff


	//   ....[100]....
        /*03e0*/ 	.word	0xffffffff


	//   ....[101]....
        /*03e4*/ 	.word	0xffffffff


	//   ....[102]....
        /*03e8*/ 	.word	0xffffffff


	//   ....[103]....
        /*03ec*/ 	.word	0xffffffff


	//   ....[104]....
        /*03f0*/ 	.word	0xffffffff


	//   ....[105]....
        /*03f4*/ 	.word	0xffffffff


	//   ....[106]....
        /*03f8*/ 	.word	0xffffffff


	//   ....[107]....
        /*03fc*/ 	.word	0xffffffff


	//   ....[108]....
        /*0400*/ 	.word	0xffffffff


	//   ....[109]....
        /*0404*/ 	.word	0xffffffff


	//   ....[110]....
        /*0408*/ 	.word	0xffffffff


	//   ....[111]....
        /*040c*/ 	.word	0xffffffff


	//   ....[112]....
        /*0410*/ 	.word	0xffffffff


	//   ....[113]....
        /*0414*/ 	.word	0xffffffff


	//   ....[114]....
        /*0418*/ 	.word	0xffffffff


	//   ....[115]....
        /*041c*/ 	.word	0xffffffff


	//   ....[116]....
        /*0420*/ 	.word	0xffffffff


	//   ....[117]....
        /*0424*/ 	.word	0xffffffff


	//   ....[118]....
        /*0428*/ 	.word	0xffffffff


	//   ....[119]....
        /*042c*/ 	.word	0xffffffff


	//   ....[120]....
        /*0430*/ 	.word	0xffffffff


	//   ....[121]....
        /*0434*/ 	.word	0xffffffff


	//   ....[122]....
        /*0438*/ 	.word	0xffffffff


	//   ....[123]....
        /*043c*/ 	.word	0xffffffff


	//   ....[124]....
        /*0440*/ 	.word	0xffffffff


	//   ....[125]....
        /*0444*/ 	.word	0xffffffff


	//   ....[126]....
        /*0448*/ 	.word	0xffffffff


	//   ....[127]....
        /*044c*/ 	.word	0xffffffff


	//   ....[128]....
        /*0450*/ 	.word	0xffffffff


	//   ....[129]....
        /*0454*/ 	.word	0xffffffff


	//   ....[130]....
        /*0458*/ 	.word	0xffffffff


	//   ....[131]....
        /*045c*/ 	.word	0xffffffff


	//   ....[132]....
        /*0460*/ 	.word	0xffffffff


	//   ....[133]....
        /*0464*/ 	.word	0xffffffff


	//   ....[134]....
        /*0468*/ 	.word	0xffffffff


	//   ....[135]....
        /*046c*/ 	.word	0xffffffff


	//   ....[136]....
        /*0470*/ 	.word	0xffffffff


	//   ....[137]....
        /*0474*/ 	.word	0xffffffff


	//   ....[138]....
        /*0478*/ 	.word	0xffffffff


	//   ....[139]....
        /*047c*/ 	.word	0xffffffff


	//   ....[140]....
        /*0480*/ 	.word	0xffffffff


	//   ....[141]....
        /*0484*/ 	.word	0xffffffff


	//   ....[142]....
        /*0488*/ 	.word	0xffffffff


	//   ....[143]....
        /*048c*/ 	.word	0xffffffff


	//   ....[144]....
        /*0490*/ 	.word	0xffffffff


	//   ....[145]....
        /*0494*/ 	.word	0xffffffff


	//   ....[146]....
        /*0498*/ 	.word	0xffffffff


	//   ....[147]....
        /*049c*/ 	.word	0xffffffff


	//   ....[148]....
        /*04a0*/ 	.word	0xffffffff


	//   ....[149]....
        /*04a4*/ 	.word	0xffffffff


	//   ....[150]....
        /*04a8*/ 	.word	0xffffffff


	//   ....[151]....
        /*04ac*/ 	.word	0xffffffff


	//   ....[152]....
        /*04b0*/ 	.word	0xffffffff


	//   ....[153]....
        /*04b4*/ 	.word	0xffffffff


	//   ....[154]....
        /*04b8*/ 	.word	0xffffffff


	//   ....[155]....
        /*04bc*/ 	.word	0xffffffff


	//   ....[156]....
        /*04c0*/ 	.word	0xffffffff


	//   ....[157]....
        /*04c4*/ 	.word	0xffffffff


	//   ....[158]....
        /*04c8*/ 	.word	0xffffffff


	//   ....[159]....
        /*04cc*/ 	.word	0xffffffff


	//   ....[160]....
        /*04d0*/ 	.word	0xffffffff


	//   ....[161]....
        /*04d4*/ 	.word	0xffffffff


	//   ....[162]....
        /*04d8*/ 	.word	0xffffffff


	//   ....[163]....
        /*04dc*/ 	.word	0xffffffff


	//   ....[164]....
        /*04e0*/ 	.word	0xffffffff


	//   ....[165]....
        /*04e4*/ 	.word	0xffffffff


	//   ....[166]....
        /*04e8*/ 	.word	0xffffffff


	//   ....[167]....
        /*04ec*/ 	.word	0xffffffff


	//   ....[168]....
        /*04f0*/ 	.word	0xffffffff


	//   ....[169]....
        /*04f4*/ 	.word	0xffffffff


	//   ....[170]....
        /*04f8*/ 	.word	0xffffffff


	//   ....[171]....
        /*04fc*/ 	.word	0xffffffff


	//   ....[172]....
        /*0500*/ 	.word	0xffffffff


	//   ....[173]....
        /*0504*/ 	.word	0xffffffff


	//   ....[174]....
        /*0508*/ 	.word	0xffffffff


	//   ....[175]....
        /*050c*/ 	.word	0xffffffff


	//   ....[176]....
        /*0510*/ 	.word	0xffffffff


	//   ....[177]....
        /*0514*/ 	.word	0xffffffff


	//   ....[178]....
        /*0518*/ 	.word	0xffffffff


	//   ....[179]....
        /*051c*/ 	.word	0xffffffff


	//   ....[180]....
        /*0520*/ 	.word	0xffffffff


	//   ....[181]....
        /*0524*/ 	.word	0xffffffff


	//   ....[182]....
        /*0528*/ 	.word	0xffffffff


	//   ....[183]....
        /*052c*/ 	.word	0xffffffff


	//   ....[184]....
        /*0530*/ 	.word	0xffffffff


	//   ....[185]....
        /*0534*/ 	.word	0xffffffff


	//   ....[186]....
        /*0538*/ 	.word	0xffffffff


	//   ....[187]....
        /*053c*/ 	.word	0xffffffff


	//   ....[188]....
        /*0540*/ 	.word	0xffffffff


	//   ....[189]....
        /*0544*/ 	.word	0xffffffff


	//   ....[190]....
        /*0548*/ 	.word	0xffffffff


	//   ....[191]....
        /*054c*/ 	.word	0xffffffff


	//   ....[192]....
        /*0550*/ 	.word	0xffffffff


	//   ....[193]....
        /*0554*/ 	.word	0xffffffff


	//   ....[194]....
        /*0558*/ 	.word	0xffffffff


	//   ....[195]....
        /*055c*/ 	.word	0xffffffff


	//   ....[196]....
        /*0560*/ 	.word	0xffffffff


	//   ....[197]....
        /*0564*/ 	.word	0xffffffff


	//   ....[198]....
        /*0568*/ 	.word	0xffffffff


	//   ....[199]....
        /*056c*/ 	.word	0xffffffff


	//   ....[200]....
        /*0570*/ 	.word	0xffffffff


	//   ....[201]....
        /*0574*/ 	.word	0xffffffff


	//   ....[202]....
        /*0578*/ 	.word	0xffffffff


	//   ....[203]....
        /*057c*/ 	.word	0xffffffff


	//   ....[204]....
        /*0580*/ 	.word	0xffffffff


	//   ....[205]....
        /*0584*/ 	.word	0xffffffff


	//   ....[206]....
        /*0588*/ 	.word	0xffffffff


	//   ....[207]....
        /*058c*/ 	.word	0xffffffff


	//   ....[208]....
        /*0590*/ 	.word	0xffffffff


	//   ....[209]....
        /*0594*/ 	.word	0xffffffff


	//   ....[210]....
        /*0598*/ 	.word	0xffffffff


	//   ....[211]....
        /*059c*/ 	.word	0xffffffff


	//   ....[212]....
        /*05a0*/ 	.word	0xffffffff


	//   ....[213]....
        /*05a4*/ 	.word	0xffffffff


	//   ....[214]....
        /*05a8*/ 	.word	0xffffffff


	//   ....[215]....
        /*05ac*/ 	.word	0xffffffff


	//   ....[216]....
        /*05b0*/ 	.word	0xffffffff


	//----- nvinfo : EIATTR_COOP_GROUP_INSTR_OFFSETS
	.align		4
.L_148:
        /*05b4*/ 	.byte	0x04, 0x28
        /*05b6*/ 	.short	(.L_150 - .L_149)


	//   ....[0]....
.L_149:
        /*05b8*/ 	.word	0x000000a0


	//   ....[1]....
        /*05bc*/ 	.word	0x00001570


	//   ....[2]....
        /*05c0*/ 	.word	0x000015b0


	//   ....[3]....
        /*05c4*/ 	.word	0x00001780


	//   ....[4]....
        /*05c8*/ 	.word	0x000017b0


	//   ....[5]....
        /*05cc*/ 	.word	0x00001840


	//   ....[6]....
        /*05d0*/ 	.word	0x00001870


	//   ....[7]....
        /*05d4*/ 	.word	0x00001900


	//   ....[8]....
        /*05d8*/ 	.word	0x00001930


	//   ....[9]....
        /*05dc*/ 	.word	0x000019c0


	//   ....[10]....
        /*05e0*/ 	.word	0x000019f0


	//   ....[11]....
        /*05e4*/ 	.word	0x00001a80


	//   ....[12]....
        /*05e8*/ 	.word	0x00001ab0


	//   ....[13]....
        /*05ec*/ 	.word	0x00001b40


	//   ....[14]....
        /*05f0*/ 	.word	0x00001b70


	//   ....[15]....
        /*05f4*/ 	.word	0x00001bf0


	//   ....[16]....
        /*05f8*/ 	.word	0x00001c30


	//   ....[17]....
        /*05fc*/ 	.word	0x000020c0


	//   ....[18]....
        /*0600*/ 	.word	0x000020e0


	//   ....[19]....
        /*0604*/ 	.word	0x000020f0


	//   ....[20]....
        /*0608*/ 	.word	0x00002100


	//   ....[21]....
        /*060c*/ 	.word	0x00002110


	//   ....[22]....
        /*0610*/ 	.word	0x00002120


	//   ....[23]....
        /*0614*/ 	.word	0x00002130


	//   ....[24]....
        /*0618*/ 	.word	0x00002150


	//   ....[25]....
        /*061c*/ 	.word	0x00002170


	//   ....[26]....
        /*0620*/ 	.word	0x00002190


	//   ....[27]....
        /*0624*/ 	.word	0x000021a0


	//   ....[28]....
        /*0628*/ 	.word	0x000021b0


	//   ....[29]....
        /*062c*/ 	.word	0x00002690


	//   ....[30]....
        /*0630*/ 	.word	0x000026a0


	//   ....[31]....
        /*0634*/ 	.word	0x000026b0


	//   ....[32]....
        /*0638*/ 	.word	0x000026c0


	//   ....[33]....
        /*063c*/ 	.word	0x000026f0


	//   ....[34]....
        /*0640*/ 	.word	0x00002780


	//   ....[35]....
        /*0644*/ 	.word	0x00002790


	//   ....[36]....
        /*0648*/ 	.word	0x00002830


	//   ....[37]....
        /*064c*/ 	.word	0x00002870


	//   ....[38]....
        /*0650*/ 	.word	0x00002890


	//   ....[39]....
        /*0654*/ 	.word	0x000028e0


	//   ....[40]....
        /*0658*/ 	.word	0x000028f0


	//   ....[41]....
        /*065c*/ 	.word	0x00003320


	//   ....[42]....
        /*0660*/ 	.word	0x00003330


	//   ....[43]....
        /*0664*/ 	.word	0x00003340


	//   ....[44]....
        /*0668*/ 	.word	0x00003350


	//   ....[45]....
        /*066c*/ 	.word	0x00003360


	//   ....[46]....
        /*0670*/ 	.word	0x00003370


	//   ....[47]....
        /*0674*/ 	.word	0x00003380


	//   ....[48]....
        /*0678*/ 	.word	0x00003390


	//   ....[49]....
        /*067c*/ 	.word	0x000033b0


	//   ....[50]....
        /*0680*/ 	.word	0x000033e0


	//   ....[51]....
        /*0684*/ 	.word	0x00003400


	//   ....[52]....
        /*0688*/ 	.word	0x00003420


	//   ....[53]....
        /*068c*/ 	.word	0x00003a40


	//   ....[54]....
        /*0690*/ 	.word	0x00004780


	//   ....[55]....
        /*0694*/ 	.word	0x000054e0


	//   ....[56]....
        /*0698*/ 	.word	0x00006190


	//   ....[57]....
        /*069c*/ 	.word	0x00006820


	//   ....[58]....
        /*06a0*/ 	.word	0x00006870


	//   ....[59]....
        /*06a4*/ 	.word	0x00006990


	//   ....[60]....
        /*06a8*/ 	.word	0x000069e0


	//   ....[61]....
        /*06ac*/ 	.word	0x000076f0


	//   ....[62]....
        /*06b0*/ 	.word	0x00007770


	//   ....[63]....
        /*06b4*/ 	.word	0x00007960


	//   ....[64]....
        /*06b8*/ 	.word	0x000079e0


	//   ....[65]....
        /*06bc*/ 	.word	0x00009c60


	//   ....[66]....
        /*06c0*/ 	.word	0x00009c70


	//   ....[67]....
        /*06c4*/ 	.word	0x00009c80


	//   ....[68]....
        /*06c8*/ 	.word	0x00009c90


	//   ....[69]....
        /*06cc*/ 	.word	0x00009ca0


	//   ....[70]....
        /*06d0*/ 	.word	0x00009cb0


	//   ....[71]....
        /*06d4*/ 	.word	0x00009cc0


	//   ....[72]....
        /*06d8*/ 	.word	0x00009cd0


	//   ....[73]....
        /*06dc*/ 	.word	0x00009ce0


	//   ....[74]....
        /*06e0*/ 	.word	0x00009cf0


	//   ....[75]....
        /*06e4*/ 	.word	0x00009d00


	//   ....[76]....
        /*06e8*/ 	.word	0x00009d10


	//   ....[77]....
        /*06ec*/ 	.word	0x0000b3b0


	//   ....[78]....
        /*06f0*/ 	.word	0x0000b3c0


	//   ....[79]....
        /*06f4*/ 	.word	0x0000b3d0


	//   ....[80]....
        /*06f8*/ 	.word	0x0000b3e0


	//   ....[81]....
        /*06fc*/ 	.word	0x0000b3f0


	//   ....[82]....
        /*0700*/ 	.word	0x0000b400


	//   ....[83]....
        /*0704*/ 	.word	0x0000b410


	//   ....[84]....
        /*0708*/ 	.word	0x0000b430


	//   ....[85]....
        /*070c*/ 	.word	0x0000b450


	//   ....[86]....
        /*0710*/ 	.word	0x0000b490


	//   ....[87]....
        /*0714*/ 	.word	0x0000b4b0


	//   ....[88]....
        /*0718*/ 	.word	0x0000b4d0


	//   ....[89]....
        /*071c*/ 	.word	0x0000b670


	//   ....[90]....
        /*0720*/ 	.word	0x0000b890


	//   ....[91]....
        /*0724*/ 	.word	0x0000c390


	//   ....[92]....
        /*0728*/ 	.word	0x0000cde0


	//   ....[93]....
        /*072c*/ 	.word	0x0000dca0


	//   ....[94]....
        /*0730*/ 	.word	0x0000e030


	//   ....[95]....
        /*0734*/ 	.word	0x0000e190


	//   ....[96]....
        /*0738*/ 	.word	0x0000e4a0


	//   ....[97]....
        /*073c*/ 	.word	0x0000e4d0


	//   ....[98]....
        /*0740*/ 	.word	0x0000e590


	//   ....[99]....
        /*0744*/ 	.word	0x0000e980


	//   ....[100]....
        /*0748*/ 	.word	0x0000ea70


	//   ....[101]....
        /*074c*/ 	.word	0x00011350


	//   ....[102]....
        /*0750*/ 	.word	0x00011360


	//   ....[103]....
        /*0754*/ 	.word	0x00011370


	//   ....[104]....
        /*0758*/ 	.word	0x00011380


	//   ....[105]....
        /*075c*/ 	.word	0x00011390


	//   ....[106]....
        /*0760*/ 	.word	0x000113a0


	//   ....[107]....
        /*0764*/ 	.word	0x000113b0


	//   ....[108]....
        /*0768*/ 	.word	0x000113c0


	//   ....[109]....
        /*076c*/ 	.word	0x000113d0


	//   ....[110]....
        /*0770*/ 	.word	0x000113e0


	//   ....[111]....
        /*0774*/ 	.word	0x000113f0


	//   ....[112]....
        /*0778*/ 	.word	0x00011400


	//   ....[113]....
        /*077c*/ 	.word	0x00012a90


	//   ....[114]....
        /*0780*/ 	.word	0x00012aa0


	//   ....[115]....
        /*0784*/ 	.word	0x00012ab0


	//   ....[116]....
        /*0788*/ 	.word	0x00012ac0


	//   ....[117]....
        /*078c*/ 	.word	0x00012ad0


	//   ....[118]....
        /*0790*/ 	.word	0x00012ae0


	//   ....[119]....
        /*0794*/ 	.word	0x00012af0


	//   ....[120]....
        /*0798*/ 	.word	0x00012b00


	//   ....[121]....
        /*079c*/ 	.word	0x00012b20


	//   ....[122]....
        /*07a0*/ 	.word	0x00012b50


	//   ....[123]....
        /*07a4*/ 	.word	0x00012b90


	//   ....[124]....
        /*07a8*/ 	.word	0x00012bb0


	//   ....[125]....
        /*07ac*/ 	.word	0x000130d0


	//   ....[126]....
        /*07b0*/ 	.word	0x00013250


	//   ....[127]....
        /*07b4*/ 	.word	0x000132a0


	//   ....[128]....
        /*07b8*/ 	.word	0x00013370


	//   ....[129]....
        /*07bc*/ 	.word	0x000133b0


	//   ....[130]....
        /*07c0*/ 	.word	0x000133d0


	//   ....[131]....
        /*07c4*/ 	.word	0x000134d0


	//   ....[132]....
        /*07c8*/ 	.word	0x00013700


	//   ....[133]....
        /*07cc*/ 	.word	0x00016090


	//   ....[134]....
        /*07d0*/ 	.word	0x000160c0


	//   ....[135]....
        /*07d4*/ 	.word	0x000160e0


	//   ....[136]....
        /*07d8*/ 	.word	0x00016120


	//   ....[137]....
        /*07dc*/ 	.word	0x00016140


	//   ....[138]....
        /*07e0*/ 	.word	0x00016160


	//   ....[139]....
        /*07e4*/ 	.word	0x00016180


	//   ....[140]....
        /*07e8*/ 	.word	0x000161a0


	//   ....[141]....
        /*07ec*/ 	.word	0x000161c0


	//   ....[142]....
        /*07f0*/ 	.word	0x000161e0


	//   ....[143]....
        /*07f4*/ 	.word	0x00016200


	//   ....[144]....
        /*07f8*/ 	.word	0x00016220


	//   ....[145]....
        /*07fc*/ 	.word	0x00017610


	//   ....[146]....
        /*0800*/ 	.word	0x00017620


	//   ....[147]....
        /*0804*/ 	.word	0x00017630


	//   ....[148]....
        /*0808*/ 	.word	0x00017640


	//   ....[149]....
        /*080c*/ 	.word	0x00017650


	//   ....[150]....
        /*0810*/ 	.word	0x00017660


	//   ....[151]....
        /*0814*/ 	.word	0x00017670


	//   ....[152]....
        /*0818*/ 	.word	0x00017690


	//   ....[153]....
        /*081c*/ 	.word	0x000176b0


	//   ....[154]....
        /*0820*/ 	.word	0x000176f0


	//   ....[155]....
        /*0824*/ 	.word	0x00017710


	//   ....[156]....
        /*0828*/ 	.word	0x00017730


	//   ....[157]....
        /*082c*/ 	.word	0x000178e0


	//   ....[158]....
        /*0830*/ 	.word	0x00017af0


	//   ....[159]....
        /*0834*/ 	.word	0x00018580


	//   ....[160]....
        /*0838*/ 	.word	0x00018f50


	//   ....[161]....
        /*083c*/ 	.word	0x00019d20


	//   ....[162]....
        /*0840*/ 	.word	0x00019e70


	//   ....[163]....
        /*0844*/ 	.word	0x00019ec0


	//   ....[164]....
        /*0848*/ 	.word	0x0001a160


	//   ....[165]....
        /*084c*/ 	.word	0x0001a650


	//   ....[166]....
        /*0850*/ 	.word	0x0001a8b0


	//   ....[167]....
        /*0854*/ 	.word	0x0001a9e0


	//   ....[168]....
        /*0858*/ 	.word	0x0001ab10


	//   ....[169]....
        /*085c*/ 	.word	0x0001cf60


	//   ....[170]....
        /*0860*/ 	.word	0x0001cf70


	//   ....[171]....
        /*0864*/ 	.word	0x0001cf80


	//   ....[172]....
        /*0868*/ 	.word	0x0001cf90


	//   ....[173]....
        /*086c*/ 	.word	0x0001cfc0


	//   ....[174]....
        /*0870*/ 	.word	0x0001cfe0


	//   ....[175]....
        /*0874*/ 	.word	0x0001d000


	//   ....[176]....
        /*0878*/ 	.word	0x0001d010


	//   ....[177]....
        /*087c*/ 	.word	0x0001e480


	//   ....[178]....
        /*0880*/ 	.word	0x0001e4c0


	//   ....[179]....
        /*0884*/ 	.word	0x0001e4e0


	//   ....[180]....
        /*0888*/ 	.word	0x0001e510


	//   ....[181]....
        /*088c*/ 	.word	0x0001e540


	//   ....[182]....
        /*0890*/ 	.word	0x0001e580


	//   ....[183]....
        /*0894*/ 	.word	0x0001e5c0


	//   ....[184]....
        /*0898*/ 	.word	0x0001e5e0


	//   ....[185]....
        /*089c*/ 	.word	0x0001e670


	//   ....[186]....
        /*08a0*/ 	.word	0x0001e680


	//   ....[187]....
        /*08a4*/ 	.word	0x0001e6b0


	//   ....[188]....
        /*08a8*/ 	.word	0x0001e6f0


	//   ....[189]....
        /*08ac*/ 	.word	0x0001e710


	//   ....[190]....
        /*08b0*/ 	.word	0x0001e740


	//   ....[191]....
        /*08b4*/ 	.word	0x0001e790


	//   ....[192]....
        /*08b8*/ 	.word	0x0001e7c0


	//   ....[193]....
        /*08bc*/ 	.word	0x0001e7d0


	//   ....[194]....
        /*08c0*/ 	.word	0x0001e8d0


	//   ....[195]....
        /*08c4*/ 	.word	0x0001e8f0


	//   ....[196]....
        /*08c8*/ 	.word	0x0001e910


	//   ....[197]....
        /*08cc*/ 	.word	0x0001e940


	//   ....[198]....
        /*08d0*/ 	.word	0x0001e960


	//   ....[199]....
        /*08d4*/ 	.word	0x0001e9f0


	//   ....[200]....
        /*08d8*/ 	.word	0x0001ea10


	//   ....[201]....
        /*08dc*/ 	.word	0x0001f290


	//   ....[202]....
        /*08e0*/ 	.word	0x0001f2c0


	//   ....[203]....
        /*08e4*/ 	.word	0x0001f2f0


	//   ....[204]....
        /*08e8*/ 	.word	0x0001f320


	//   ....[205]....
        /*08ec*/ 	.word	0x0001f350


	//   ....[206]....
        /*08f0*/ 	.word	0x0001f380


	//   ....[207]....
        /*08f4*/ 	.word	0x0001f3b0


	//   ....[208]....
        /*08f8*/ 	.word	0x0001f3d0


	//   ....[209]....
        /*08fc*/ 	.word	0x0001f400


	//   ....[210]....
        /*0900*/ 	.word	0x0001f410


	//   ....[211]....
        /*0904*/ 	.word	0x0001f420


	//   ....[212]....
        /*0908*/ 	.word	0x0001f430


	//   ....[213]....
        /*090c*/ 	.word	0x0001f440


	//   ....[214]....
        /*0910*/ 	.word	0x0001f450


	//   ....[215]....
        /*0914*/ 	.word	0x0001f480


	//   ....[216]....
        /*0918*/ 	.word	0x0001f4a0


	//----- nvinfo : EIATTR_EXIT_INSTR_OFFSETS
	.align		4
.L_150:
        /*091c*/ 	.byte	0x04, 0x1c
        /*091e*/ 	.short	(.L_152 - .L_151)


	//   ....[0]....
.L_151:
        /*0920*/ 	.word	0x00000450


	//   ....[1]....
        /*0924*/ 	.word	0x0001eaa0


	//   ....[2]....
        /*0928*/ 	.word	0x0001eae0


	//   ....[3]....
        /*092c*/ 	.word	0x0001f600


	//   ....[4]....
        /*0930*/ 	.word	0x0001f640


	//----- nvinfo : EIATTR_CTAIDZ_USED
	.align		4
.L_152:
        /*0934*/ 	.byte	0x01, 0x04
	.zero		2


	//----- nvinfo : EIATTR_MAX_THREADS
	.align		4
        /*0938*/ 	.byte	0x04, 0x05
        /*093a*/ 	.short	(.L_154 - .L_153)
.L_153:
        /*093c*/ 	.word	0x00000080
        /*0940*/ 	.word	0x00000001
        /*0944*/ 	.word	0x00000001


	//----- nvinfo : EIATTR_CRS_STACK_SIZE
	.align		4
.L_154:
        /*0948*/ 	.byte	0x04, 0x1e
        /*094a*/ 	.short	(.L_156 - .L_155)
.L_155:
        /*094c*/ 	.word	0x00000000
.L_156:


//--------------------- .nv.info._ZN7cutlass13device_kernelIN5flash19enable_sm80_to_sm89INS1_16FlashAttnFwdSm80INS1_25CollectiveMainloopFwdSm80ILi4ELi1ELb0EN4cute5tupleIJNS5_1CILi128EEENS7_ILi96EEENS7_ILi64EEEEEELi64ENS_10bfloat16_tEfNS_4arch4Sm80ELb0ELb1ELb1ELb1ELb1ELb1ELb1ELb0EEENS1_21CollectiveEpilogueFwdINS6_IJS8_SA_S9_EEENS6_IJNS7_ILi1EEESI_SI_EEESC_SE_Li128ELb1ELb1ELb0ELb0EEENS1_19SingleTileSchedulerILb1ELb0ELb1ELi128EEEEEEEEEvNT_6ParamsE --------------------------
	.section	.nv.info._ZN7cutlass13device_kernelIN5flash19enable_sm80_to_sm89INS1_16FlashAttnFwdSm80INS1_25CollectiveMainloopFwdSm80ILi4ELi1ELb0EN4cute5tupleIJNS5_1CILi128EEENS7_ILi96EEENS7_ILi64EEEEEELi64ENS_10bfloat16_tEfNS_4arch4Sm80ELb0ELb1ELb1ELb1ELb1ELb1ELb1ELb0EEENS1_21CollectiveEpilogueFwdINS6_IJS8_SA_S9_EEENS6_IJNS7_ILi1EEESI_SI_EEESC_SE_Li128ELb1ELb1ELb0ELb0EEENS1_19SingleTileSchedulerILb1ELb0ELb1ELi128EEEEEEEEEvNT_6ParamsE,"",@"SHT_CUDA_INFO"
	.sectionflags	@""
	.align	4


	//----- nvinfo : EIATTR_CUDA_API_VERSION
	.align		4
        /*0000*/ 	.byte	0x04, 0x37
        /*0002*/ 	.short	(.L_158 - .L_157)
.L_157:
        /*0004*/ 	.word	0x00000082


	//----- nvinfo : EIATTR_SW2861232_WAR
	.align		4
.L_158:
        /*0008*/ 	.byte	0x01, 0x35
	.zero		2


	//----- nvinfo : EIATTR_PARAM_CBANK
	.align		4
        /*000c*/ 	.byte	0x04, 0x0a
        /*000e*/ 	.short	(.L_160 - .L_159)
	.align		4
.L_159:
        /*0010*/ 	.word	index@(.nv.constant0._ZN7cutlass13device_kernelIN5flash19enable_sm80_to_sm89INS1_16FlashAttnFwdSm80INS1_25CollectiveMainloopFwdSm80ILi4ELi1ELb0EN4cute5tupleIJNS5_1CILi128EEENS7_ILi96EEENS7_ILi64EEEEEELi64ENS_10bfloat16_tEfNS_4arch4Sm80ELb0ELb1ELb1ELb1ELb1ELb1ELb1ELb0EEENS1_21CollectiveEpilogueFwdINS6_IJS8_SA_S9_EEENS6_IJNS7_ILi1EEESI_SI_EEESC_SE_Li128ELb1ELb1ELb0ELb0EEENS1_19SingleTileSchedulerILb1ELb0ELb1ELi128EEEEEEEEEvNT_6ParamsE)
        /*0014*/ 	.short	0x0160
        /*0016*/ 	.short	0x0418


	//----- nvinfo : EIATTR_CBANK_PARAM_SIZE
	.align		4
.L_160:
        /*0018*/ 	.byte	0x03, 0x19
        /*001a*/ 	.short	0x0418


	//----- nvinfo : EIATTR_KPARAM_INFO
	.align		4
        /*001c*/ 	.byte	0x04, 0x17
        /*001e*/ 	.short	(.L_162 - .L_161)
.L_161:
        /*0020*/ 	.word	0x00000000
        /*0024*/ 	.short	0x0000
        /*0026*/ 	.short	0x0000
        /*0028*/ 	.byte	0x00, 0xf0, 0x61, 0x10


	//----- nvinfo : EIATTR_MAXREG_COUNT
	.align		4
.L_162:
        /*002c*/ 	.byte	0x03, 0x1b
        /*002e*/ 	.short	0x00ff


	//----- nvinfo : EIATTR_NUM_BARRIERS
	.align		4
        /*0030*/ 	.byte	0x02, 0x4c
        /*0032*/ 	.byte	0x02
	.zero		1


	//----- nvinfo : EIATTR_ANNOTATIONS
	.align		4
        /*0034*/ 	.byte	0x04, 0x55
        /*0036*/ 	.short	(.L_164 - .L_163)


	//   ....[0]....
.L_163:
        /* <DEDUP_REMOVED lines=44> */


	//----- nvinfo : EIATTR_MERCURY_ISA_VERSION
	.align		4
.L_164:
        /*02e0*/ 	.byte	0x03, 0x5f
        /*02e2*/ 	.short	0x0000


	//----- nvinfo : EIATTR_COOP_GROUP_MASK_REGIDS
	.align		4
        /*02e4*/ 	.byte	0x04, 0x29
        /*02e6*/ 	.short	(.L_166 - .L_165)


	//   ....[0]....
.L_165:
        /*02e8*/ 	.word	0xffffffff


	//   ....[1]....
        /*02ec*/ 	.word	0xffffffff


	//   ....[2]....
        /*02f0*/ 	.word	0xffffffff


	//   ....[3]....
        /*02f4*/ 	.word	0xffffffff


	//   ....[4]....
        /*02f8*/ 	.word	0xffffffff


	//   ....[5]....
        /*02fc*/ 	.word	0xffffffff


	//   ....[6]....
        /*0300*/ 	.word	0xffffffff


	//   ....[7]....
        /*0304*/ 	.word	0xffffffff


	//   ....[8]....
        /*0308*/ 	.word	0xffffffff


	//   ....[9]....
        /*030c*/ 	.word	0xffffffff


	//   ....[10]....
        /*0310*/ 	.word	0xffffffff


	//   ....[11]....
        /*0314*/ 	.word	0xffffffff


	//   ....[12]....
        /*0318*/ 	.word	0xffffffff


	//   ....[13]....
        /*031c*/ 	.word	0xffffffff


	//   ....[14]....
        /*0320*/ 	.word	0xffffffff


	//   ....[15]....
        /*0324*/ 	.word	0xffffffff


	//   ....[16]....
        /*0328*/ 	.word	0xffffffff


	//   ....[17]....
        /*032c*/ 	.word	0xffffffff


	//   ....[18]....
        /*0330*/ 	.word	0xffffffff


	//   ....[19]....
        /*0334*/ 	.word	0xffffffff


	//   ....[20]....
        /*0338*/ 	.word	0xffffffff


	//   ....[21]....
        /*033c*/ 	.word	0xffffffff


	//   ....[22]....
        /*0340*/ 	.word	0xffffffff


	//   ....[23]....
        /*0344*/ 	.word	0xffffffff


	//   ....[24]....
        /*0348*/ 	.word	0xffffffff


	//   ....[25]....
        /*034c*/ 	.word	0xffffffff


	//   ....[26]....
        /*0350*/ 	.word	0xffffffff


	//   ....[27]....
        /*0354*/ 	.word	0xffffffff


	//   ....[28]....
        /*0358*/ 	.word	0xffffffff


	//   ....[29]....
        /*035c*/ 	.word	0xffffffff


	//   ....[30]....
        /*0360*/ 	.word	0xffffffff


	//   ....[31]....
        /*0364*/ 	.word	0xffffffff


	//   ....[32]....
        /*0368*/ 	.word	0xffffffff


	//   ....[33]....
        /*036c*/ 	.word	0xffffffff


	//   ....[34]....
        /*0370*/ 	.word	0xffffffff


	//   ....[35]....
        /*0374*/ 	.word	0xffffffff


	//   ....[36]....
        /*0378*/ 	.word	0xffffffff


	//   ....[37]....
        /*037c*/ 	.word	0xffffffff


	//   ....[38]....
        /*0380*/ 	.word	0xffffffff


	//   ....[39]....
        /*0384*/ 	.word	0xffffffff


	//   ....[40]....
        /*0388*/ 	.word	0xffffffff


	//   ....[41]....
        /*038c*/ 	.word	0xffffffff


	//   ....[42]....
        /*0390*/ 	.word	0xffffffff


	//   ....[43]....
        /*0394*/ 	.word	0xffffffff


	//   ....[44]....
        /*0398*/ 	.word	0xffffffff


	//   ....[45]....
        /*039c*/ 	.word	0xffffffff


	//   ....[46]....
        /*03a0*/ 	.word	0xffffffff


	//   ....[47]....
        /*03a4*/ 	.word	0xffffffff


	//   ....[48]....
        /*03a8*/ 	.word	0xffffffff


	//   ....[49]....
        /*03ac*/ 	.word	0xffffffff


	//   ....[50]....
        /*03b0*/ 	.word	0xffffffff


	//   ....[51]....
        /*03b4*/ 	.word	0xffffffff


	//   ....[52]....
        /*03b8*/ 	.word	0xffffffff


	//   ....[53]....
        /*03bc*/ 	.word	0xffffffff


	//   ....[54]....
        /*03c0*/ 	.word	0xffffffff


	//   ....[55]....
        /*03c4*/ 	.word	0xffffffff


	//   ....[56]....
        /*03c8*/ 	.word	0xffffffff


	//   ....[57]....
        /*03cc*/ 	.word	0xffffffff


	//   ....[58]....
        /*03d0*/ 	.word	0xffffffff


	//   ....[59]....
        /*03d4*/ 	.word	0xffffffff


	//   ....[60]....
        /*03d8*/ 	.word	0xffffffff


	//   ....[61]....
        /*03dc*/ 	.word	0xffffffff


	//   ....[62]....
        /*03e0*/ 	.word	0xffffffff


	//   ....[63]....
        /*03e4*/ 	.word	0xffffffff


	//   ....[64]....
        /*03e8*/ 	.word	0xffffffff


	//   ....[65]....
        /*03ec*/ 	.word	0xffffffff


	//   ....[66]....
        /*03f0*/ 	.word	0xffffffff


	//   ....[67]....
        /*03f4*/ 	.word	0xffffffff


	//   ....[68]....
        /*03f8*/ 	.word	0xffffffff


	//   ....[69]....
        /*03fc*/ 	.word	0xffffffff


	//   ....[70]....
        /*0400*/ 	.word	0xffffffff


	//   ....[71]....
        /*0404*/ 	.word	0xffffffff


	//   ....[72]....
        /*0408*/ 	.word	0xffffffff


	//   ....[73]....
        /*040c*/ 	.word	0xffffffff


	//   ....[74]....
        /*0410*/ 	.word	0xffffffff


	//   ....[75]....
        /*0414*/ 	.word	0xffffffff


	//   ....[76]....
        /*0418*/ 	.word	0xffffffff


	//   ....[77]....
        /*041c*/ 	.word	0xffffffff


	//   ....[78]....
        /*0420*/ 	.word	0xffffffff


	//   ....[79]....
        /*0424*/ 	.word	0xffffffff


	//   ....[80]....
        /*0428*/ 	.word	0xffffffff


	//   ....[81]....
        /*042c*/ 	.word	0xffffffff


	//   ....[82]....
        /*0430*/ 	.word	0xffffffff


	//   ....[83]....
        /*0434*/ 	.word	0xffffffff


	//   ....[84]....
        /*0438*/ 	.word	0xffffffff


	//   ....[85]....
        /*043c*/ 	.word	0xffffffff


	//   ....[86]....
        /*0440*/ 	.word	0xffffffff


	//   ....[87]....
        /*0444*/ 	.word	0xffffffff


	//   ....[88]....
        /*0448*/ 	.word	0xffffffff


	//   ....[89]....
        /*044c*/ 	.word	0xffffffff


	//   ....[90]....
        /*0450*/ 	.word	0xffffffff


	//   ....[91]....
        /*0454*/ 	.word	0xffffffff


	//   ....[92]....
        /*0458*/ 	.word	0xffffffff


	//   ....[93]....
        /*045c*/ 	.word	0xffffffff


	//   ....[94]....
        /*0460*/ 	.word	0xffffffff


	//   ....[95]....
        /*0464*/ 	.word	0xffffffff


	//   ....[96]....
        /*0468*/ 	.word	0xffffffff


	//   ....[97]....
        /*046c*/ 	.word	0xffffffff


	//   ....[98]....
        /*0470*/ 	.word	0xffffffff


	//   ....[99]....
        /*0474*/ 	.word	0xffffffff


	//   ....[100]....
        /*0478*/ 	.word	0xffffffff


	//   ....[101]....
        /*047c*/ 	.word	0xffffffff


	//   ....[102]....
        /*0480*/ 	.word	0xffffffff


	//   ....[103]....
        /*0484*/ 	.word	0xffffffff


	//   ....[104]....
        /*0488*/ 	.word	0xffffffff


	//   ....[105]....
        /*048c*/ 	.word	0xffffffff


	//   ....[106]....
        /*0490*/ 	.word	0xffffffff


	//   ....[107]....
        /*0494*/ 	.word	0xffffffff


	//   ....[108]....
        /*0498*/ 	.word	0xffffffff


	//   ....[109]....
        /*049c*/ 	.word	0xffffffff


	//   ....[110]....
        /*04a0*/ 	.word	0xffffffff


	//   ....[111]....
        /*04a4*/ 	.word	0xffffffff


	//   ....[112]....
        /*04a8*/ 	.word	0xffffffff


	//   ....[113]....
        /*04ac*/ 	.word	0xffffffff


	//   ....[114]....
        /*04b0*/ 	.word	0xffffffff


	//   ....[115]....
        /*04b4*/ 	.word	0xffffffff


	//   ....[116]....
        /*04b8*/ 	.word	0xffffffff


	//   ....[117]....
        /*04bc*/ 	.word	0xffffffff


	//   ....[118]....
        /*04c0*/ 	.word	0xffffffff


	//   ....[119]....
        /*04c4*/ 	.word	0xffffffff


	//   ....[120]....
        /*04c8*/ 	.word	0xffffffff


	//   ....[121]....
        /*04cc*/ 	.word	0xffffffff


	//   ....[122]....
        /*04d0*/ 	.word	0xffffffff


	//   ....[123]....
        /*04d4*/ 	.word	0xffffffff


	//   ....[124]....
        /*04d8*/ 	.word	0xffffffff


	//   ....[125]....
        /*04dc*/ 	.word	0xffffffff


	//   ....[126]....
        /*04e0*/ 	.word	0xffffffff


	//   ....[127]....
        /*04e4*/ 	.word	0xffffffff


	//   ....[128]....
        /*04e8*/ 	.word	0xffffffff


	//   ....[129]....
        /*04ec*/ 	.word	0xffffffff


	//   ....[130]....
        /*04f0*/ 	.word	0xffffffff


	//   ....[131]....
        /*04f4*/ 	.word	0xffffffff


	//   ....[132]....
        /*04f8*/ 	.word	0xffffffff


	//   ....[133]....
        /*04fc*/ 	.word	0xffffffff


	//   ....[134]....
        /*0500*/ 	.word	0xffffffff


	//   ....[135]....
        /*0504*/ 	.word	0xffffffff


	//   ....[136]....
        /*0508*/ 	.word	0xffffffff


	//   ....[137]....
        /*050c*/ 	.word	0xffffffff


	//   ....[138]....
        /*0510*/ 	.word	0xffffffff


	//   ....[139]....
        /*0514*/ 	.word	0xffffffff


	//   ....[140]....
        /*0518*/ 	.word	0xffffffff


	//   ....[141]....
        /*051c*/ 	.word	0xffffffff


	//   ....[142]....
        /*0520*/ 	.word	0xffffffff


	//   ....[143]....
        /*0524*/ 	.word	0xffffffff


	//   ....[144]....
        /*0528*/ 	.word	0xffffffff


	//   ....[145]....
        /*052c*/ 	.word	0xffffffff


	//   ....[146]....
        /*0530*/ 	.word	0xffffffff


	//   ....[147]....
        /*0534*/ 	.word	0xffffffff


	//   ....[148]....
        /*0538*/ 	.word	0xffffffff


	//   ....[149]....
        /*053c*/ 	.word	0xffffffff


	//   ....[150]....
        /*0540*/ 	.word	0xffffffff


	//   ....[151]....
        /*0544*/ 	.word	0xffffffff


	//   ....[152]....
        /*0548*/ 	.word	0xffffffff


	//   ....[153]....
        /*054c*/ 	.word	0xffffffff


	//   ....[154]....
        /*0550*/ 	.word	0xffffffff


	//   ....[155]....
        /*0554*/ 	.word	0xffffffff


	//   ....[156]....
        /*0558*/ 	.word	0xffffffff


	//   ....[157]....
        /*055c*/ 	.word	0xffffffff


	//   ....[158]....
        /*0560*/ 	.word	0xffffffff


	//   ....[159]....
        /*0564*/ 	.word	0xffffffff


	//   ....[160]....
        /*0568*/ 	.word	0xffffffff


	//   ....[161]....
        /*056c*/ 	.word	0xffffffff


	//   ....[162]....
        /*0570*/ 	.word	0xffffffff


	//   ....[163]....
        /*0574*/ 	.word	0xffffffff


	//   ....[164]....
        /*0578*/ 	.word	0xffffffff


	//   ....[165]....
        /*057c*/ 	.word	0xffffffff


	//   ....[166]....
        /*0580*/ 	.word	0xffffffff


	//   ....[167]....
        /*0584*/ 	.word	0xffffffff


	//   ....[168]....
        /*0588*/ 	.word	0xffffffff


	//   ....[169]....
        /*058c*/ 	.word	0xffffffff


	//   ....[170]....
        /*0590*/ 	.word	0xffffffff


	//   ....[171]....
        /*0594*/ 	.word	0xffffffff


	//   ....[172]....
        /*0598*/ 	.word	0xffffffff


	//   ....[173]....
        /*059c*/ 	.word	0xffffffff


	//   ....[174]....
        /*05a0*/ 	.word	0xffffffff


	//   ....[175]....
        /*05a4*/ 	.word	0xffffffff


	//   ....[176]....
        /*05a8*/ 	.word	0xffffffff


	//   ....[177]....
        /*05ac*/ 	.word	0xffffffff


	//   ....[178]....
        /*05b0*/ 	.word	0xffffffff


	//   ....[179]....
        /*05b4*/ 	.word	0xffffffff


	//   ....[180]....
        /*05b8*/ 	.word	0xffffffff


	//   ....[181]....
        /*05bc*/ 	.word	0xffffffff


	//   ....[182]....
        /*05c0*/ 	.word	0xffffffff


	//   ....[183]....
        /*05c4*/ 	.word	0xffffffff


	//   ....[184]....
        /*05c8*/ 	.word	0xffffffff


	//   ....[185]....
        /*05cc*/ 	.word	0xffffffff


	//   ....[186]....
        /*05d0*/ 	.word	0xffffffff


	//   ....[187]....
        /*05d4*/ 	.word	0xffffffff


	//   ....[188]....
        /*05d8*/ 	.word	0xffffffff


	//   ....[189]....
        /*05dc*/ 	.word	0xffffffff


	//   ....[190]....
        /*05e0*/ 	.word	0xffffffff


	//   ....[191]....
        /*05e4*/ 	.word	0xffffffff


	//   ....[192]....
        /*05e8*/ 	.word	0xffffffff


	//   ....[193]....
        /*05ec*/ 	.word	0xffffffff


	//   ....[194]....
        /*05f0*/ 	.word	0xffffffff


	//   ....[195]....
        /*05f4*/ 	.word	0xffffffff


	//   ....[196]....
        /*05f8*/ 	.word	0xffffffff


	//   ....[197]....
        /*05fc*/ 	.word	0xffffffff


	//   ....[198]....
        /*0600*/ 	.word	0xffffffff


	//   ....[199]....
        /*0604*/ 	.word	0xffffffff


	//   ....[200]....
        /*0608*/ 	.word	0xffffffff


	//   ....[201]....
        /*060c*/ 	.word	0xffffffff


	//   ....[202]....
        /*0610*/ 	.word	0xffffffff


	//   ....[203]....
        /*0614*/ 	.word	0xffffffff


	//   ....[204]....
        /*0618*/ 	.word	0xffffffff


	//   ....[205]....
        /*061c*/ 	.word	0xffffffff


	//   ....[206]....
        /*0620*/ 	.word	0xffffffff


	//   ....[207]....
        /*0624*/ 	.word	0xffffffff


	//   ....[208]....
        /*0628*/ 	.word	0xffffffff


	//   ....[209]....
        /*062c*/ 	.word	0xffffffff


	//   ....[210]....
        /*0630*/ 	.word	0xffffffff


	//   ....[211]....
        /*0634*/ 	.word	0xffffffff


	//   ....[212]....
        /*0638*/ 	.word	0xffffffff


	//   ....[213]....
        /*063c*/ 	.word	0xffffffff


	//   ....[214]....
        /*0640*/ 	.word	0xffffffff


	//   ....[215]....
        /*0644*/ 	.word	0xffffffff


	//   ....[216]....
        /*0648*/ 	.word	0xffffffff


	//   ....[217]....
        /*064c*/ 	.word	0xffffffff


	//   ....[218]....
        /*0650*/ 	.word	0xffffffff


	//   ....[219]....
        /*0654*/ 	.word	0xffffffff


	//   ....[220]....
        /*0658*/ 	.word	0xffffffff


	//   ....[221]....
        /*065c*/ 	.word	0xffffffff


	//   ....[222]....
        /*0660*/ 	.word	0xffffffff


	//   ....[223]....
        /*0664*/ 	.word	0xffffffff


	//   ....[224]....
        /*0668*/ 	.word	0xffffffff


	//   ....[225]....
        /*066c*/ 	.word	0xffffffff


	//   ....[226]....
        /*0670*/ 	.word	0xffffffff


	//   ....[227]....
        /*0674*/ 	.word	0xffffffff


	//   ....[228]....
        /*0678*/ 	.word	0xffffffff


	//   ....[229]....
        /*067c*/ 	.word	0xffffffff


	//   ....[230]....
        /*0680*/ 	.word	0xffffffff


	//   ....[231]....
        /*0684*/ 	.word	0xffffffff


	//   ....[232]....
        /*0688*/ 	.word	0xffffffff


	//   ....[233]....
        /*068c*/ 	.word	0xffffffff


	//   ....[234]....
        /*0690*/ 	.word	0xffffffff


	//   ....[235]....
        /*0694*/ 	.word	0xffffffff


	//   ....[236]....
        /*0698*/ 	.word	0xffffffff


	//   ....[237]....
        /*069c*/ 	.word	0xffffffff


	//   ....[238]....
        /*06a0*/ 	.word	0xffffffff


	//   ....[239]....
        /*06a4*/ 	.word	0xffffffff


	//   ....[240]....
        /*06a8*/ 	.word	0xffffffff


	//   ....[241]....
        /*06ac*/ 	.word	0xffffffff


	//   ....[242]....
        /*06b0*/ 	.word	0xffffffff


	//   ....[243]....
        /*06b4*/ 	.word	0xffffffff


	//   ....[244]....
        /*06b8*/ 	.word	0xffffffff


	//   ....[245]....
        /*06bc*/ 	.word	0xffffffff


	//   ....[246]....
        /*06c0*/ 	.word	0xffffffff


	//   ....[247]....
        /*06c4*/ 	.word	0xffffffff


	//   ....[248]....
        /*06c8*/ 	.word	0xffffffff


	//   ....[249]....
        /*06cc*/ 	.word	0xffffffff


	//   ....[250]....
        /*06d0*/ 	.word	0xffffffff


	//   ....[251]....
        /*06d4*/ 	.word	0xffffffff


	//   ....[252]....
        /*06d8*/ 	.word	0xffffffff


	//   ....[253]....
        /*06dc*/ 	.word	0xffffffff


	//   ....[254]....
        /*06e0*/ 	.word	0xffffffff


	//   ....[255]....
        /*06e4*/ 	.word	0xffffffff


	//   ....[0]....
        /*06e8*/ 	.word	0xffffffff


	//   ....[1]....
        /*06ec*/ 	.word	0xffffffff


	//   ....[2]....
        /*06f0*/ 	.word	0xffffffff


	//   ....[3]....
        /*06f4*/ 	.word	0xffffffff


	//   ....[4]....
        /*06f8*/ 	.word	0xffffffff


	//   ....[5]....
        /*06fc*/ 	.word	0xffffffff


	//   ....[6]....
        /*0700*/ 	.word	0xffffffff


	//   ....[7]....
        /*0704*/ 	.word	0xffffffff


	//   ....[8]....
        /*0708*/ 	.word	0xffffffff


	//   ....[9]....
        /*070c*/ 	.word	0xffffffff


	//   ....[10]....
        /*0710*/ 	.word	0xffffffff


	//   ....[11]....
        /*0714*/ 	.word	0xffffffff


	//   ....[12]....
        /*0718*/ 	.word	0xffffffff


	//   ....[13]....
        /*071c*/ 	.word	0xffffffff


	//   ....[14]....
        /*0720*/ 	.word	0xffffffff


	//   ....[15]....
        /*0724*/ 	.word	0xffffffff


	//   ....[16]....
        /*0728*/ 	.word	0xffffffff


	//----- nvinfo : EIATTR_COOP_GROUP_INSTR_OFFSETS
	.align		4
.L_166:
        /*072c*/ 	.byte	0x04, 0x28
        /*072e*/ 	.short	(.L_168 - .L_167)


	//   ....[0]....
.L_167:
        /*0730*/ 	.word	0x000000a0


	//   ....[1]....
        /*0734*/ 	.word	0x000029d0


	//   ....[2]....
        /*0738*/ 	.word	0x00002a20


	//   ....[3]....
        /*073c*/ 	.word	0x00003210


	//   ....[4]....
        /*0740*/ 	.word	0x00003230


	//   ....[5]....
        /*0744*/ 	.word	0x000039a0


	//   ....[6]....
        /*0748*/ 	.word	0x000039b0


	//   ....[7]....
        /*074c*/ 	.word	0x00004250


	//   ....[8]....
        /*0750*/ 	.word	0x000042b0


	//   ....[9]....
        /*0754*/ 	.word	0x00004e30


	//   ....[10]....
        /*0758*/ 	.word	0x00004e60


	//   ....[11]....
        /*075c*/ 	.word	0x000055a0


	//   ....[12]....
        /*0760*/ 	.word	0x000055c0


	//   ....[13]....
        /*0764*/ 	.word	0x00005d20


	//   ....[14]....
        /*0768*/ 	.word	0x00005d50


	//   ....[15]....
        /*076c*/ 	.word	0x00005e90


	//   ....[16]....
        /*0770*/ 	.word	0x00005ec0


	//   ....[17]....
        /*0774*/ 	.word	0x00005fb0


	//   ....[18]....
        /*0778*/ 	.word	0x00005fd0


	//   ....[19]....
        /*077c*/ 	.word	0x00006700


	//   ....[20]....
        /*0780*/ 	.word	0x00006720


	//   ....[21]....
        /*0784*/ 	.word	0x00006810


	//   ....[22]....
        /*0788*/ 	.word	0x00006840


	//   ....[23]....
        /*078c*/ 	.word	0x00006930


	//   ....[24]....
        /*0790*/ 	.word	0x00006960


	//   ....[25]....
        /*0794*/ 	.word	0x00007c40


	//   ....[26]....
        /*0798*/ 	.word	0x00007c80


	//   ....[27]....
        /*079c*/ 	.word	0x00007e50


	//   ....[28]....
        /*07a0*/ 	.word	0x00007e80


	//   ....[29]....
        /*07a4*/ 	.word	0x00007f10


	//   ....[30]....
        /*07a8*/ 	.word	0x00007f40


	//   ....[31]....
        /*07ac*/ 	.word	0x00007fd0


	//   ....[32]....
        /*07b0*/ 	.word	0x00008000


	//   ....[33]....
        /*07b4*/ 	.word	0x00008090


	//   ....[34]....
        /*07b8*/ 	.word	0x000080c0


	//   ....[35]....
        /*07bc*/ 	.word	0x00008150


	//   ....[36]....
        /*07c0*/ 	.word	0x00008180


	//   ....[37]....
        /*07c4*/ 	.word	0x00008210


	//   ....[38]....
        /*07c8*/ 	.word	0x00008240


	//   ....[39]....
        /*07cc*/ 	.word	0x000082c0


	//   ....[40]....
        /*07d0*/ 	.word	0x00008300


	//   ....[41]....
        /*07d4*/ 	.word	0x00008730


	//   ....[42]....
        /*07d8*/ 	.word	0x00008750


	//   ....[43]....
        /*07dc*/ 	.word	0x00008760


	//   ....[44]....
        /*07e0*/ 	.word	0x00008770


	//   ....[45]....
        /*07e4*/ 	.word	0x00008790


	//   ....[46]....
        /*07e8*/ 	.word	0x000087a0


	//   ....[47]....
        /*07ec*/ 	.word	0x000087b0


	//   ....[48]....
        /*07f0*/ 	.word	0x000087d0


	//   ....[49]....
        /*07f4*/ 	.word	0x000087f0


	//   ....[50]....
        /*07f8*/ 	.word	0x00008810


	//   ....[51]....
        /*07fc*/ 	.word	0x00008840


	//   ....[52]....
        /*0800*/ 	.word	0x00008850


	//   ....[53]....
        /*0804*/ 	.word	0x00008cf0


	//   ....[54]....
        /*0808*/ 	.word	0x00008d10


	//   ....[55]....
        /*080c*/ 	.word	0x00008d20


	//   ....[56]....
        /*0810*/ 	.word	0x00008d30


	//   ....[57]....
        /*0814*/ 	.word	0x00008ea0


	//   ....[58]....
        /*0818*/ 	.word	0x00008ee0


	//   ....[59]....
        /*081c*/ 	.word	0x00008f30


	//   ....[60]....
        /*0820*/ 	.word	0x00008f70


	//   ....[61]....
        /*0824*/ 	.word	0x00009140


	//   ....[62]....
        /*0828*/ 	.word	0x00009180


	//   ....[63]....
        /*082c*/ 	.word	0x000091d0


	//   ....[64]....
        /*0830*/ 	.word	0x00009210


	//   ....[65]....
        /*0834*/ 	.word	0x00009400


	//   ....[66]....
        /*0838*/ 	.word	0x00009440


	//   ....[67]....
        /*083c*/ 	.word	0x00009490


	//   ....[68]....
        /*0840*/ 	.word	0x000094d0


	//   ....[69]....
        /*0844*/ 	.word	0x0000b3e0


	//   ....[70]....
        /*0848*/ 	.word	0x0000b400


	//   ....[71]....
        /*084c*/ 	.word	0x0000b430


	//   ....[72]....
        /*0850*/ 	.word	0x0000b440


	//   ....[73]....
        /*0854*/ 	.word	0x0000b520


	//   ....[74]....
        /*0858*/ 	.word	0x0000b560


	//   ....[75]....
        /*085c*/ 	.word	0x0000b580


	//   ....[76]....
        /*0860*/ 	.word	0x0000b590


	//   ....[77]....
        /*0864*/ 	.word	0x0000b750


	//   ....[78]....
        /*0868*/ 	.word	0x0000b790


	//   ....[79]....
        /*086c*/ 	.word	0x0000b7b0


	//   ....[80]....
        /*0870*/ 	.word	0x0000b7c0


	//   ....[81]....
        /*0874*/ 	.word	0x0000b8c0


	//   ....[82]....
        /*0878*/ 	.word	0x0000b900


	//   ....[83]....
        /*087c*/ 	.word	0x0000b960


	//   ....[84]....
        /*0880*/ 	.word	0x0000b990


	//   ....[85]....
        /*0884*/ 	.word	0x0000dc10


	//   ....[86]....
        /*0888*/ 	.word	0x0000dc20


	//   ....[87]....
        /*088c*/ 	.word	0x0000dc30


	//   ....[88]....
        /*0890*/ 	.word	0x0000dd50


	//   ....[89]....
        /*0894*/ 	.word	0x0000dd60


	//   ....[90]....
        /*0898*/ 	.word	0x0000dd80


	//   ....[91]....
        /*089c*/ 	.word	0x0000dd90


	//   ....[92]....
        /*08a0*/ 	.word	0x0000ddb0


	//   ....[93]....
        /*08a4*/ 	.word	0x0000ddc0


	//   ....[94]....
        /*08a8*/ 	.word	0x0000dde0


	//   ....[95]....
        /*08ac*/ 	.word	0x0000dec0


	//   ....[96]....
        /*08b0*/ 	.word	0x0000df00


	//   ....[97]....
        /*08b4*/ 	.word	0x0000e880


	//   ....[98]....
        /*08b8*/ 	.word	0x0000e890


	//   ....[99]....
        /*08bc*/ 	.word	0x0000e8a0


	//   ....[100]....
        /*08c0*/ 	.word	0x0000e8b0


	//   ....[101]....
        /*08c4*/ 	.word	0x0000e8c0


	//   ....[102]....
        /*08c8*/ 	.word	0x0000e8d0


	//   ....[103]....
        /*08cc*/ 	.word	0x0000e8e0


	//   ....[104]....
        /*08d0*/ 	.word	0x0000e8f0


	//   ....[105]....
        /*08d4*/ 	.word	0x0000e910


	//   ....[106]....
        /*08d8*/ 	.word	0x0000e940


	//   ....[107]....
        /*08dc*/ 	.word	0x0000e960


	//   ....[108]....
        /*08e0*/ 	.word	0x0000e980


	//   ....[109]....
        /*08e4*/ 	.word	0x0000ef60


	//   ....[110]....
        /*08e8*/ 	.word	0x0000fd90


	//   ....[111]....
        /*08ec*/ 	.word	0x00010a20


	//   ....[112]....
        /*08f0*/ 	.word	0x000116b0


	//   ....[113]....
        /*08f4*/ 	.word	0x00011cb0


	//   ....[114]....
        /*08f8*/ 	.word	0x00011cf0


	//   ....[115]....
        /*08fc*/ 	.word	0x00011dc0


	//   ....[116]....
        /*0900*/ 	.word	0x00011dd0


	//   ....[117]....
        /*0904*/ 	.word	0x00012980


	//   ....[118]....
        /*0908*/ 	.word	0x000129f0


	//   ....[119]....
        /*090c*/ 	.word	0x00012a70


	//   ....[120]....
        /*0910*/ 	.word	0x00012ac0


	//   ....[121]....
        /*0914*/ 	.word	0x00015350


	//   ....[122]....
        /*0918*/ 	.word	0x00015360


	//   ....[123]....
        /*091c*/ 	.word	0x00015370


	//   ....[124]....
        /*0920*/ 	.word	0x00015380


	//   ....[125]....
        /*0924*/ 	.word	0x00015390


	//   ....[126]....
        /*0928*/ 	.word	0x000153a0


	//   ....[127]....
        /*092c*/ 	.word	0x000153b0


	//   ....[128]....
        /*0930*/ 	.word	0x000153d0


	//   ....[129]....
        /*0934*/ 	.word	0x000153f0


	//   ....[130]....
        /*0938*/ 	.word	0x00015430


	//   ....[131]....
        /*093c*/ 	.word	0x00015450


	//   ....[132]....
        /*0940*/ 	.word	0x00015470


	//   ....[133]....
        /*0944*/ 	.word	0x00016ac0


	//   ....[134]....
        /*0948*/ 	.word	0x00016ad0


	//   ....[135]....
        /*094c*/ 	.word	0x00016ae0


	//   ....[136]....
        /*0950*/ 	.word	0x00016af0


	//   ....[137]....
        /*0954*/ 	.word	0x00016b00


	//   ....[138]....
        /*0958*/ 	.word	0x00016b10


	//   ....[139]....
        /*095c*/ 	.word	0x00016b20


	//   ....[140]....
        /*0960*/ 	.word	0x00016b40


	//   ....[141]....
        /*0964*/ 	.word	0x00016b60


	//   ....[142]....
        /*0968*/ 	.word	0x00016ba0


	//   ....[143]....
        /*096c*/ 	.word	0x00016bc0


	//   ....[144]....
        /*0970*/ 	.word	0x00016be0


	//   ....[145]....
        /*0974*/ 	.word	0x00016d80


	//   ....[146]....
        /*0978*/ 	.word	0x00016fa0


	//   ....[147]....
        /*097c*/ 	.word	0x00017aa0


	//   ....[148]....
        /*0980*/ 	.word	0x000184d0


	//   ....[149]....
        /*0984*/ 	.word	0x00019460


	//   ....[150]....
        /*0988*/ 	.word	0x00019530


	//   ....[151]....
        /*098c*/ 	.word	0x00019660


	//   ....[152]....
        /*0990*/ 	.word	0x000196f0


	//   ....[153]....
        /*0994*/ 	.word	0x00019b40


	//   ....[154]....
        /*0998*/ 	.word	0x00019cb0


	//   ....[155]....
        /*099c*/ 	.word	0x00019fe0


	//   ....[156]....
        /*09a0*/ 	.word	0x0001a0e0


	//   ....[157]....
        /*09a4*/ 	.word	0x0001c9e0


	//   ....[158]....
        /*09a8*/ 	.word	0x0001c9f0


	//   ....[159]....
        /*09ac*/ 	.word	0x0001ca00


	//   ....[160]....
        /*09b0*/ 	.word	0x0001ca10


	//   ....[161]....
        /*09b4*/ 	.word	0x0001ca20


	//   ....[162]....
        /*09b8*/ 	.word	0x0001ca30


	//   ....[163]....
        /*09bc*/ 	.word	0x0001ca40


	//   ....[164]....
        /*09c0*/ 	.word	0x0001ca50


	//   ....[165]....
        /*09c4*/ 	.word	0x0001ca70


	//   ....[166]....
        /*09c8*/ 	.word	0x0001caa0


	//   ....[167]....
        /*09cc*/ 	.word	0x0001cae0


	//   ....[168]....
        /*09d0*/ 	.word	0x0001cb00


	//   ....[169]....
        /*09d4*/ 	.word	0x0001e170


	//   ....[170]....
        /*09d8*/ 	.word	0x0001e180


	//   ....[171]....
        /*09dc*/ 	.word	0x0001e190


	//   ....[172]....
        /*09e0*/ 	.word	0x0001e1a0


	//   ....[173]....
        /*09e4*/ 	.word	0x0001e1b0


	//   ....[174]....
        /*09e8*/ 	.word	0x0001e1c0


	//   ....[175]....
        /*09ec*/ 	.word	0x0001e1d0


	//   ....[176]....
        /*09f0*/ 	.word	0x0001e1e0


	//   ....[177]....
        /*09f4*/ 	.word	0x0001e200


	//   ....[178]....
        /*09f8*/ 	.word	0x0001e230


	//   ....[179]....
        /*09fc*/ 	.word	0x0001e270


	//   ....[180]....
        /*0a00*/ 	.word	0x0001e290


	//   ....[181]....
        /*0a04*/ 	.word	0x0001e7d0


	//   ....[182]....
        /*0a08*/ 	.word	0x0001e920


	//   ....[183]....
        /*0a0c*/ 	.word	0x0001e970


	//   ....[184]....
        /*0a10*/ 	.word	0x0001ea20


	//   ....[185]....
        /*0a14*/ 	.word	0x0001ea50


	//   ....[186]....
        /*0a18*/ 	.word	0x0001ea80


	//   ....[187]....
        /*0a1c*/ 	.word	0x0001eb80


	//   ....[188]....
        /*0a20*/ 	.word	0x0001edd0


	//   ....[189]....
        /*0a24*/ 	.word	0x000217a0


	//   ....[190]....
        /*0a28*/ 	.word	0x000217d0


	//   ....[191]....
        /*0a2c*/ 	.word	0x000217f0


	//   ....[192]....
        /*0a30*/ 	.word	0x00021830


	//   ....[193]....
        /*0a34*/ 	.word	0x00021850


	//   ....[194]....
        /*0a38*/ 	.word	0x00021870


	//   ....[195]....
        /*0a3c*/ 	.word	0x00021890


	//   ....[196]....
        /*0a40*/ 	.word	0x000218b0


	//   ....[197]....
        /*0a44*/ 	.word	0x000218d0


	//   ....[198]....
        /*0a48*/ 	.word	0x000218f0


	//   ....[199]....
        /*0a4c*/ 	.word	0x00021910


	//   ....[200]....
        /*0a50*/ 	.word	0x00021930


	//   ....[201]....
        /*0a54*/ 	.word	0x00022d50


	//   ....[202]....
        /*0a58*/ 	.word	0x00022d60


	//   ....[203]....
        /*0a5c*/ 	.word	0x00022d70


	//   ....[204]....
        /*0a60*/ 	.word	0x00022d80


	//   ....[205]....
        /*0a64*/ 	.word	0x00022d90


	//   ....[206]....
        /*0a68*/ 	.word	0x00022da0


	//   ....[207]....
        /*0a6c*/ 	.word	0x00022db0


	//   ....[208]....
        /*0a70*/ 	.word	0x00022dd0


	//   ....[209]....
        /*0a74*/ 	.word	0x00022df0


	//   ....[210]....
        /*0a78*/ 	.word	0x00022e30


	//   ....[211]....
        /*0a7c*/ 	.word	0x00022e50


	//   ....[212]....
        /*0a80*/ 	.word	0x00022e70


	//   ....[213]....
        /*0a84*/ 	.word	0x00023020


	//   ....[214]....
        /*0a88*/ 	.word	0x00023230


	//   ....[215]....
        /*0a8c*/ 	.word	0x00023cc0


	//   ....[216]....
        /*0a90*/ 	.word	0x00024670


	//   ....[217]....
        /*0a94*/ 	.word	0x00025590


	//   ....[218]....
        /*0a98*/ 	.word	0x00025660


	//   ....[219]....
        /*0a9c*/ 	.word	0x00025790


	//   ....[220]....
        /*0aa0*/ 	.word	0x00025820


	//   ....[221]....
        /*0aa4*/ 	.word	0x00025c70


	//   ....[222]....
        /*0aa8*/ 	.word	0x00025dd0


	//   ....[223]....
        /*0aac*/ 	.word	0x00026130


	//   ....[224]....
        /*0ab0*/ 	.word	0x00026220


	//   ....[225]....
        /*0ab4*/ 	.word	0x000285f0


	//   ....[226]....
        /*0ab8*/ 	.word	0x00028600


	//   ....[227]....
        /*0abc*/ 	.word	0x00028610


	//   ....[228]....
        /*0ac0*/ 	.word	0x00028620


	//   ....[229]....
        /*0ac4*/ 	.word	0x00028650


	//   ....[230]....
        /*0ac8*/ 	.word	0x00028670


	//   ....[231]....
        /*0acc*/ 	.word	0x00028690


	//   ....[232]....
        /*0ad0*/ 	.word	0x000286a0


	//   ....[233]....
        /*0ad4*/ 	.word	0x00029b70


	//   ....[234]....
        /*0ad8*/ 	.word	0x00029ba0


	//   ....[235]....
        /*0adc*/ 	.word	0x00029bd0


	//   ....[236]....
        /*0ae0*/ 	.word	0x00029c00


	//   ....[237]....
        /*0ae4*/ 	.word	0x00029c40


	//   ....[238]....
        /*0ae8*/ 	.word	0x00029c70


	//   ....[239]....
        /*0aec*/ 	.word	0x00029cb0


	//   ....[240]....
        /*0af0*/ 	.word	0x00029cd0


	//   ....[241]....
        /*0af4*/ 	.word	0x00029d80


	//   ....[242]....
        /*0af8*/ 	.word	0x00029da0


	//   ....[243]....
        /*0afc*/ 	.word	0x00029dd0


	//   ....[244]....
        /*0b00*/ 	.word	0x00029e00


	//   ....[245]....
        /*0b04*/ 	.word	0x00029e30


	//   ....[246]....
        /*0b08*/ 	.word	0x00029e80


	//   ....[247]....
        /*0b0c*/ 	.word	0x00029eb0


	//   ....[248]....
        /*0b10*/ 	.word	0x00029f20


	//   ....[249]....
        /*0b14*/ 	.word	0x00029fe0


	//   ....[250]....
        /*0b18*/ 	.word	0x0002a000


	//   ....[251]....
        /*0b1c*/ 	.word	0x0002a030


	//   ....[252]....
        /*0b20*/ 	.word	0x0002a040


	//   ....[253]....
        /*0b24*/ 	.word	0x0002a050


	//   ....[254]....
        /*0b28*/ 	.word	0x0002a060


	//   ....[255]....
        /*0b2c*/ 	.word	0x0002a150


	//   ....[0]....
        /*0b30*/ 	.word	0x0002a170


	//   ....[1]....
        /*0b34*/ 	.word	0x0002a9e0


	//   ....[2]....
        /*0b38*/ 	.word	0x0002aa10


	//   ....[3]....
        /*0b3c*/ 	.word	0x0002aa40


	//   ....[4]....
        /*0b40*/ 	.word	0x0002aa70


	//   ....[5]....
        /*0b44*/ 	.word	0x0002aaa0


	//   ....[6]....
        /*0b48*/ 	.word	0x0002aad0


	//   ....[7]....
        /*0b4c*/ 	.word	0x0002ab00


	//   ....[8]....
        /*0b50*/ 	.word	0x0002ab20


	//   ....[9]....
        /*0b54*/ 	.word	0x0002ab40


	//   ....[10]....
        /*0b58*/ 	.word	0x0002ab60


	//   ....[11]....
        /*0b5c*/ 	.word	0x0002ab70


	//   ....[12]....
        /*0b60*/ 	.word	0x0002ab80


	//   ....[13]....
        /*0b64*/ 	.word	0x0002ab90


	//   ....[14]....
        /*0b68*/ 	.word	0x0002aba0


	//   ....[15]....
        /*0b6c*/ 	.word	0x0002abb0


	//   ....[16]....
        /*0b70*/ 	.word	0x0002abe0


	//----- nvinfo : EIATTR_EXIT_INSTR_OFFSETS
	.align		4
.L_168:
        /*0b74*/ 	.byte	0x04, 0x1c
        /*0b76*/ 	.short	(.L_170 - .L_169)


	//   ....[0]....
.L_169:
        /*0b78*/ 	.word	0x000003b0


	//   ....[1]....
        /*0b7c*/ 	.word	0x0002a190


	//   ....[2]....
        /*0b80*/ 	.word	0x0002a1d0


	//   ....[3]....
        /*0b84*/ 	.word	0x0002ad70


	//   ....[4]....
        /*0b88*/ 	.word	0x0002adb0


	//----- nvinfo : EIATTR_CTAIDZ_USED
	.align		4
.L_170:
        /*0b8c*/ 	.byte	0x01, 0x04
	.zero		2


	//----- nvinfo : EIATTR_MAX_THREADS
	.align		4
        /*0b90*/ 	.byte	0x04, 0x05
        /*0b92*/ 	.short	(.L_172 - .L_171)
.L_171:
        /*0b94*/ 	.word	0x00000080
        /*0b98*/ 	.word	0x00000001
        /*0b9c*/ 	.word	0x00000001


	//----- nvinfo : EIATTR_CRS_STACK_SIZE
	.align		4
.L_172:
        /*0ba0*/ 	.byte	0x04, 0x1e
        /*0ba2*/ 	.short	(.L_174 - .L_173)
.L_173:
        /*0ba4*/ 	.word	0x00000000
.L_174:


//--------------------- .nv.info._ZN7cutlass13device_kernelIN5flash19enable_sm80_to_sm89INS1_16FlashAttnFwdSm80INS1_25CollectiveMainloopFwdSm80ILi4ELi1ELb0EN4cute5tupleIJNS5_1CILi128EEENS7_ILi112EEENS7_ILi64EEEEEELi64ENS_10bfloat16_tEfNS_4arch4Sm80ELb1ELb0ELb1ELb0ELb1ELb0ELb1ELb0EEENS1_21CollectiveEpilogueFwdINS6_IJS8_SA_S9_EEENS6_IJNS7_ILi1EEESI_SI_EEESC_SE_Li128ELb0ELb1ELb0ELb0EEENS1_30DynamicPersistentTileSchedulerILi128ELi128ELb0ELb1ELb0EEEEEEEEEvNT_6ParamsE --------------------------
	.section	.nv.info._ZN7cutlass13device_kernelIN5flash19enable_sm80_to_sm89INS1_16FlashAttnFwdSm80INS1_25CollectiveMainloopFwdSm80ILi4ELi1ELb0EN4cute5tupleIJNS5_1CILi128EEENS7_ILi112EEENS7_ILi64EEEEEELi64ENS_10bfloat16_tEfNS_4arch4Sm80ELb1ELb0ELb1ELb0ELb1ELb0ELb1ELb0EEENS1_21CollectiveEpilogueFwdINS6_IJS8_SA_S9_EEENS6_IJNS7_ILi1EEESI_SI_EEESC_SE_Li128ELb0ELb1ELb0ELb0EEENS1_30DynamicPersistentTileSchedulerILi128ELi128ELb0ELb1ELb0EEEEEEEEEvNT_6ParamsE,"",@"SHT_CUDA_INFO"
	.sectionflags	@""
	.align	4


	//----- nvinfo : EIATTR_CUDA_API_VERSION
	.align		4
        /*0000*/ 	.byte	0x04, 0x37
        /*0002*/ 	.short	(.L_176 - .L_175)
.L_175:
        /*0004*/ 	.word	0x00000082


	//----- nvinfo : EIATTR_SW2861232_WAR
	.align		4
.L_176:
        /*0008*/ 	.byte	0x01, 0x35
	.zero		2


	//----- nvinfo : EIATTR_PARAM_CBANK
	.align		4
        /*000c*/ 	.byte	0x04, 0x0a
        /*000e*/ 	.short	(.L_178 - .L_177)
	.align		4
.L_177:
        /*0010*/ 	.word	index@(.nv.constant0._ZN7cutlass13device_kernelIN5flash19enable_sm80_to_sm89INS1_16FlashAttnFwdSm80INS1_25CollectiveMainloopFwdSm80ILi4ELi1ELb0EN4cute5tupleIJNS5_1CILi128EEENS7_ILi112EEENS7_ILi64EEEEEELi64ENS_10bfloat16_tEfNS_4arch4Sm80ELb1ELb0ELb1ELb0ELb1ELb0ELb1ELb0EEENS1_21CollectiveEpilogueFwdINS6_IJS8_SA_S9_EEENS6_IJNS7_ILi1EEESI_SI_EEESC_SE_Li128ELb0ELb1ELb0ELb0EEENS1_30DynamicPersistentTileSchedulerILi128ELi128ELb0ELb1ELb0EEEEEEEEEvNT_6ParamsE)
        /*0014*/ 	.short	0x0160
        /*0016*/ 	.short	0x0428


	//----- nvinfo : EIATTR_CBANK_PARAM_SIZE
	.align		4
.L_178:
        /*0018*/ 	.byte	0x03, 0x19
        /*001a*/ 	.short	0x0428


	//----- nvinfo : EIATTR_KPARAM_INFO
	.align		4
        /*001c*/ 	.byte	0x04, 0x17
        /*001e*/ 	.short	(.L_180 - .L_179)
.L_179:
        /*0020*/ 	.word	0x00000000
        /*0024*/ 	.short	0x0000
        /*0026*/ 	.short	0x0000
        /*0028*/ 	.byte	0x00, 0xf0, 0xa1, 0x10


	//----- nvinfo : EIATTR_MAXREG_COUNT
	.align		4
.L_180:
        /*002c*/ 	.byte	0x03, 0x1b
        /*002e*/ 	.short	0x00ff


	//----- nvinfo : EIATTR_NUM_BARRIERS
	.align		4
        /*0030*/ 	.byte	0x02, 0x4c
        /*0032*/ 	.byte	0x06
	.zero		1


	//----- nvinfo : EIATTR_ANNOTATIONS
	.align		4
        /*0034*/ 	.byte	0x04, 0x55
        /*0036*/ 	.short	(.L_182 - .L_181)


	//   ....[0]....
.L_181:
        /* <DEDUP_REMOVED lines=71> */


	//----- nvinfo : EIATTR_MERCURY_ISA_VERSION
	.align		4
.L_182:
        /*0490*/ 	.byte	0x03, 0x5f
        /*0492*/ 	.short	0x0000


	//----- nvinfo : EIATTR_INT_WARP_WIDE_INSTR_OFFSETS
	.align		4
        /*0494*/ 	.byte	0x04, 0x31
        /*0496*/ 	.short	(.L_184 - .L_183)


	//   ....[0]....
.L_183:
        /*0498*/ 	.word	0x000140c0


	//   ....[1]....
        /*049c*/ 	.word	0x00014140


	//----- nvinfo : EIATTR_COOP_GROUP_MASK_REGIDS
	.align		4
.L_184:
        /*04a0*/ 	.byte	0x04, 0x29
        /*04a2*/ 	.short	(.L_186 - .L_185)


	//   ....[0]....
.L_185:
        /*04a4*/ 	.word	0xffffffff


	//   ....[1]....
        /*04a8*/ 	.word	0xffffffff


	//   ....[2]....
        /*04ac*/ 	.word	0xffffffff


	//   ....[3]....
        /*04b0*/ 	.word	0xffffffff


	//   ....[4]....
        /*04b4*/ 	.word	0xffffffff


	//   ....[5]....
        /*04b8*/ 	.word	0xffffffff


	//   ....[6]....
        /*04bc*/ 	.word	0xffffffff


	//   ....[7]....
        /*04c0*/ 	.word	0xffffffff


	//   ....[8]....
        /*04c4*/ 	.word	0xffffffff


	//   ....[9]....
        /*04c8*/ 	.word	0xffffffff


	//   ....[10]....
        /*04cc*/ 	.word	0xffffffff


	//   ....[11]....
        /*04d0*/ 	.word	0xffffffff


	//   ....[12]....
        /*04d4*/ 	.word	0xffffffff


	//   ....[13]....
        /*04d8*/ 	.word	0xffffffff


	//   ....[14]....
        /*04dc*/ 	.word	0xffffffff


	//   ....[15]....
        /*04e0*/ 	.word	0xffffffff


	//   ....[16]....
        /*04e4*/ 	.word	0xffffffff


	//   ....[17]....
        /*04e8*/ 	.word	0xffffffff


	//   ....[18]....
        /*04ec*/ 	.word	0xffffffff


	//   ....[19]....
        /*04f0*/ 	.word	0xffffffff


	//   ....[20]....
        /*04f4*/ 	.word	0xffffffff


	//   ....[21]....
        /*04f8*/ 	.word	0xffffffff


	//   ....[22]....
        /*04fc*/ 	.word	0xffffffff


	//   ....[23]....
        /*0500*/ 	.word	0xffffffff


	//   ....[24]....
        /*0504*/ 	.word	0xffffffff


	//   ....[25]....
        /*0508*/ 	.word	0xffffffff


	//   ....[26]....
        /*050c*/ 	.word	0xffffffff


	//   ....[27]....
        /*0510*/ 	.word	0xffffffff


	//   ....[28]....
        /*0514*/ 	.word	0xffffffff


	//   ....[29]....
        /*0518*/ 	.word	0xffffffff


	//   ....[30]....
        /*051c*/ 	.word	0xffffffff


	//   ....[31]....
        /*0520*/ 	.word	0xffffffff


	//   ....[32]....
        /*0524*/ 	.word	0xffffffff


	//   ....[33]....
        /*0528*/ 	.word	0xffffffff


	//   ....[34]....
        /*052c*/ 	.word	0xffffffff


	//   ....[35]....
        /*0530*/ 	.word	0xffffffff


	//   ....[36]....
        /*0534*/ 	.word	0xffffffff


	//   ....[37]....
        /*0538*/ 	.word	0xffffffff


	//   ....[38]....
        /*053c*/ 	.word	0xffffffff


	//   ....[39]....
        /*0540*/ 	.word	0xffffffff


	//   ....[40]....
        /*0544*/ 	.word	0xffffffff


	//   ....[41]....
        /*0548*/ 	.word	0xffffffff


	//   ....[42]....
        /*054c*/ 	.word	0xffffffff


	//   ....[43]....
        /*0550*/ 	.word	0xffffffff


	//   ....[44]....
        /*0554*/ 	.word	0xffffffff


	//   ....[45]....
        /*0558*/ 	.word	0xffffffff


	//   ....[46]....
        /*055c*/ 	.word	0xffffffff


	//   ....[47]....
        /*0560*/ 	.word	0xffffffff


	//   ....[48]....
        /*0564*/ 	.word	0xffffffff


	//   ....[49]....
        /*0568*/ 	.word	0xffffffff


	//   ....[50]....
        /*056c*/ 	.word	0xffffffff


	//   ....[51]....
        /*0570*/ 	.word	0xffffffff


	//   ....[52]....
        /*0574*/ 	.word	0xffffffff


	//   ....[53]....
        /*0578*/ 	.word	0xffffffff


	//   ....[54]....
        /*057c*/ 	.word	0xffffffff


	//   ....[55]....
        /*0580*/ 	.word	0xffffffff


	//   ....[56]....
        /*0584*/ 	.word	0xffffffff


	//   ....[57]....
        /*0588*/ 	.word	0xffffffff


	//   ....[58]....
        /*058c*/ 	.word	0xffffffff


	//   ....[59]....
        /*0590*/ 	.word	0xffffffff


	//   ....[60]....
        /*0594*/ 	.word	0xffffffff


	//   ....[61]....
        /*0598*/ 	.word	0xffffffff


	//   ....[62]....
        /*059c*/ 	.word	0xffffffff


	//   ....[63]....
        /*05a0*/ 	.word	0xffffffff


	//   ....[64]....
        /*05a4*/ 	.word	0xffffffff


	//   ....[65]....
        /*05a8*/ 	.word	0xffffffff


	//   ....[66]....
        /*05ac*/ 	.word	0xffffffff


	//   ....[67]....
        /*05b0*/ 	.word	0xffffffff


	//   ....[68]....
        /*05b4*/ 	.word	0xffffffff


	//   ....[69]....
        /*05b8*/ 	.word	0xffffffff


	//   ....[70]....
        /*05bc*/ 	.word	0xffffffff


	//   ....[71]....
        /*05c0*/ 	.word	0xffffffff


	//   ....[72]....
        /*05c4*/ 	.word	0xffffffff


	//   ....[73]....
        /*05c8*/ 	.word	0xffffffff


	//   ....[74]....
        /*05cc*/ 	.word	0xffffffff


	//   ....[75]....
        /*05d0*/ 	.word	0xffffffff


	//   ....[76]....
        /*05d4*/ 	.word	0xffffffff


	//   ....[77]....
        /*05d8*/ 	.word	0xffffffff


	//   ....[78]....
        /*05dc*/ 	.word	0xffffffff


	//   ....[79]....
        /*05e0*/ 	.word	0xffffffff


	//   ....[80]....
        /*05e4*/ 	.word	0xffffffff


	//   ....[81]....
        /*05e8*/ 	.word	0xffffffff


	//   ....[82]....
        /*05ec*/ 	.word	0xffffffff


	//   ....[83]....
        /*05f0*/ 	.word	0xffffffff


	//   ....[84]....
        /*05f4*/ 	.word	0xffffffff


	//   ....[85]....
        /*05f8*/ 	.word	0xffffffff


	//   ....[86]....
        /*05fc*/ 	.word	0xffffffff


	//   ....[87]....
        /*0600*/ 	.word	0xffffffff


	//   ....[88]....
        /*0604*/ 	.word	0xffffffff


	//   ....[89]....
        /*0608*/ 	.word	0xffffffff


	//   ....[90]....
        /*060c*/ 	.word	0xffffffff


	//   ....[91]....
        /*0610*/ 	.word	0xffffffff


	//   ....[92]....
        /*0614*/ 	.word	0xffffffff


	//   ....[93]....
        /*0618*/ 	.word	0xffffffff


	//   ....[94]....
        /*061c*/ 	.word	0xffffffff


	//   ....[95]....
        /*0620*/ 	.word	0xffffffff


	//   ....[96]....
        /*0624*/ 	.word	0xffffffff


	//   ....[97]....
        /*0628*/ 	.word	0xffffffff


	//   ....[98]....
        /*062c*/ 	.word	0xffffffff


	//   ....[99]....
        /*0630*/ 	.word	0xffffffff


	//   ....[100]....
        /*0634*/ 	.word	0xffffffff


	//   ....[101]....
        /*0638*/ 	.word	0xffffffff


	//   ....[102]....
        /*063c*/ 	.word	0xffffffff


	//   ....[103]....
        /*0640*/ 	.word	0xffffffff


	//   ....[104]....
        /*0644*/ 	.word	0xffffffff


	//   ....[105]....
        /*0648*/ 	.word	0xffffffff


	//   ....[106]....
        /*064c*/ 	.word	0xffffffff


	//   ....[107]....
        /*0650*/ 	.word	0xffffffff


	//   ....[108]....
        /*0654*/ 	.word	0xffffffff


	//   ....[109]....
        /*0658*/ 	.word	0xffffffff


	//   ....[110]....
        /*065c*/ 	.word	0xffffffff


	//   ....[111]....
        /*0660*/ 	.word	0xffffffff


	//   ....[112]....
        /*0664*/ 	.word	0xffffffff


	//   ....[113]....
        /*0668*/ 	.word	0xffffffff


	//   ....[114]....
        /*066c*/ 	.word	0xffffffff


	//   ....[115]....
        /*0670*/ 	.word	0xffffffff


	//   ....[116]....
        /*0674*/ 	.word	0xffffffff


	//   ....[117]....
        /*0678*/ 	.word	0xffffffff


	//   ....[118]....
        /*067c*/ 	.word	0xffffffff


	//   ....[119]....
        /*0680*/ 	.word	0xffffffff


	//   ....[120]....
        /*0684*/ 	.word	0xffffffff


	//   ....[121]....
        /*0688*/ 	.word	0xffffffff


	//   ....[122]....
        /*068c*/ 	.word	0xffffffff


	//   ....[123]....
        /*0690*/ 	.word	0xffffffff


	//   ....[124]....
        /*0694*/ 	.word	0xffffffff


	//   ....[125]....
        /*0698*/ 	.word	0xffffffff


	//   ....[126]....
        /*069c*/ 	.word	0xffffffff


	//   ....[127]....
        /*06a0*/ 	.word	0xffffffff


	//   ....[128]....
        /*06a4*/ 	.word	0xffffffff


	//   ....[129]....
        /*06a8*/ 	.word	0xffffffff


	//   ....[130]....
        /*06ac*/ 	.word	0xffffffff


	//   ....[131]....
        /*06b0*/ 	.word	0xffffffff


	//   ....[132]....
        /*06b4*/ 	.word	0xffffffff


	//   ....[133]....
        /*06b8*/ 	.word	0xffffffff


	//   ....[134]....
        /*06bc*/ 	.word	0xffffffff


	//   ....[135]....
        /*06c0*/ 	.word	0xffffffff


	//   ....[136]....
        /*06c4*/ 	.word	0xffffffff


	//   ....[137]....
        /*06c8*/ 	.word	0xffffffff


	//   ....[138]....
        /*06cc*/ 	.word	0xffffffff


	//   ....[139]....
        /*06d0*/ 	.word	0xffffffff


	//   ....[140]....
        /*06d4*/ 	.word	0xffffffff


	//   ....[141]....
        /*06d8*/ 	.word	0xffffffff


	//   ....[142]....
        /*06dc*/ 	.word	0xffffffff


	//   ....[143]....
        /*06e0*/ 	.word	0xffffffff


	//   ....[144]....
        /*06e4*/ 	.word	0xffffffff


	//   ....[145]....
        /*06e8*/ 	.word	0xffffffff


	//   ....[146]....
        /*06ec*/ 	.word	0xffffffff


	//   ....[147]....
        /*06f0*/ 	.word	0xffffffff


	//   ....[148]....
        /*06f4*/ 	.word	0xffffffff


	//   ....[149]....
        /*06f8*/ 	.word	0xffffffff


	//   ....[150]....
        /*06fc*/ 	.word	0xffffffff


	//   ....[151]....
        /*0700*/ 	.word	0xffffffff


	//   ....[152]....
        /*0704*/ 	.word	0xffffffff


	//   ....[153]....
        /*0708*/ 	.word	0xffffffff


	//   ....[154]....
        /*070c*/ 	.word	0xffffffff


	//   ....[155]....
        /*0710*/ 	.word	0xffffffff


	//   ....[156]....
        /*0714*/ 	.word	0xffffffff


	//   ....[157]....
        /*0718*/ 	.word	0xffffffff


	//   ....[158]....
        /*071c*/ 	.word	0xffffffff


	//   ....[159]....
        /*0720*/ 	.word	0xffffffff


	//   ....[160]....
        /*0724*/ 	.word	0xffffffff


	//   ....[161]....
        /*0728*/ 	.word	0xffffffff


	//   ....[162]....
        /*072c*/ 	.word	0xffffffff


	//   ....[163]....
        /*0730*/ 	.word	0xffffffff


	//   ....[164]....
        /*0734*/ 	.word	0xffffffff


	//   ....[165]....
        /*0738*/ 	.word	0xffffffff


	//   ....[166]....
        /*073c*/ 	.word	0xffffffff


	//   ....[167]....
        /*0740*/ 	.word	0xffffffff


	//   ....[168]....
        /*0744*/ 	.word	0xffffffff


	//   ....[169]....
        /*0748*/ 	.word	0xffffffff


	//   ....[170]....
        /*074c*/ 	.word	0xffffffff


	//   ....[171]....
        /*0750*/ 	.word	0xffffffff


	//   ....[172]....
        /*0754*/ 	.word	0xffffffff


	//   ....[173]....
        /*0758*/ 	.word	0xffffffff


	//   ....[174]....
        /*075c*/ 	.word	0xffffffff


	//   ....[175]....
        /*0760*/ 	.word	0xffffffff


	//   ....[176]....
        /*0764*/ 	.word	0xffffffff


	//   ....[177]....
        /*0768*/ 	.word	0xffffffff


	//   ....[178]....
        /*076c*/ 	.word	0xffffffff


	//   ....[179]....
        /*0770*/ 	.word	0xffffffff


	//   ....[180]....
        /*0774*/ 	.word	0xffffffff


	//   ....[181]....
        /*0778*/ 	.word	0xffffffff


	//   ....[182]....
        /*077c*/ 	.word	0xffffffff


	//   ....[183]....
        /*0780*/ 	.word	0xffffffff


	//   ....[184]....
        /*0784*/ 	.word	0xffffffff


	//   ....[185]....
        /*0788*/ 	.word	0xffffffff


	//   ....[186]....
        /*078c*/ 	.word	0xffffffff


	//   ....[187]....
        /*0790*/ 	.word	0xffffffff


	//   ....[188]....
        /*0794*/ 	.word	0xffffffff


	//   ....[189]....
        /*0798*/ 	.word	0xffffffff


	//   ....[190]....
        /*079c*/ 	.word	0xffffffff


	//   ....[191]....
        /*07a0*/ 	.word	0xffffffff


	//   ....[192]....
        /*07a4*/ 	.word	0xffffffff


	//   ....[193]....
        /*07a8*/ 	.word	0xffffffff


	//   ....[194]....
        /*07ac*/ 	.word	0xffffffff


	//   ....[195]....
        /*07b0*/ 	.word	0xffffffff


	//   ....[196]....
        /*07b4*/ 	.word	0xffffffff


	//   ....[197]....
        /*07b8*/ 	.word	0xffffffff


	//   ....[198]....
        /*07bc*/ 	.word	0xffffffff


	//   ....[199]....
        /*07c0*/ 	.word	0xffffffff


	//   ....[200]....
        /*07c4*/ 	.word	0xffffffff


	//   ....[201]....
        /*07c8*/ 	.word	0xffffffff


	//   ....[202]....
        /*07cc*/ 	.word	0xffffffff


	//   ....[203]....
        /*07d0*/ 	.word	0xffffffff


	//   ....[204]....
        /*07d4*/ 	.word	0xffffffff


	//   ....[205]....
        /*07d8*/ 	.word	0xffffffff


	//   ....[206]....
        /*07dc*/ 	.word	0xffffffff


	//   ....[207]....
        /*07e0*/ 	.word	0xffffffff


	//   ....[208]....
        /*07e4*/ 	.word	0xffffffff


	//   ....[209]....
        /*07e8*/ 	.word	0xffffffff


	//   ....[210]....
        /*07ec*/ 	.word	0xffffffff


	//   ....[211]....
        /*07f0*/ 	.word	0xffffffff


	//   ....[212]....
        /*07f4*/ 	.word	0xffffffff


	//   ....[213]....
        /*07f8*/ 	.word	0xffffffff


	//   ....[214]....
        /*07fc*/ 	.word	0xffffffff


	//   ....[215]....
        /*0800*/ 	.word	0xffffffff


	//   ....[216]....
        /*0804*/ 	.word	0xffffffff


	//   ....[217]....
        /*0808*/ 	.word	0xffffffff


	//   ....[218]....
        /*080c*/ 	.word	0xffffffff


	//   ....[219]....
        /*0810*/ 	.word	0xffffffff


	//   ....[220]....
        /*0814*/ 	.word	0xffffffff


	//   ....[221]....
        /*0818*/ 	.word	0xffffffff


	//   ....[222]....
        /*081c*/ 	.word	0xffffffff


	//   ....[223]....
        /*0820*/ 	.word	0xffffffff


	//   ....[224]....
        /*0824*/ 	.word	0xffffffff


	//   ....[225]....
        /*0828*/ 	.word	0xffffffff


	//   ....[226]....
        /*082c*/ 	.word	0xffffffff


	//   ....[227]....
        /*0830*/ 	.word	0xffffffff


	//   ....[228]....
        /*0834*/ 	.word	0xffffffff


	//   ....[229]....
        /*0838*/ 	.word	0xffffffff


	//   ....[230]....
        /*083c*/ 	.word	0xffffffff


	//   ....[231]....
        /*0840*/ 	.word	0xffffffff


	//   ....[232]....
        /*0844*/ 	.word	0xffffffff


	//   ....[233]....
        /*0848*/ 	.word	0xffffffff


	//   ....[234]....
        /*084c*/ 	.word	0xffffffff


	//   ....[235]....
        /*0850*/ 	.word	0xffffffff


	//   ....[236]....
        /*0854*/ 	.word	0xffffffff


	//   ....[237]....
        /*0858*/ 	.word	0xffffffff


	//   ....[238]....
        /*085c*/ 	.word	0xffffffff


	//   ....[239]....
        /*0860*/ 	.word	0xffffffff


	//   ....[240]....
        /*0864*/ 	.word	0xffffffff


	//   ....[241]....
        /*0868*/ 	.word	0xffffffff


	//   ....[242]....
        /*086c*/ 	.word	0xffffffff


	//   ....[243]....
        /*0870*/ 	.word	0xffffffff


	//   ....[244]....
        /*0874*/ 	.word	0xffffffff


	//   ....[245]....
        /*0878*/ 	.word	0xffffffff


	//   ....[246]....
        /*087c*/ 	.word	0xffffffff


	//   ....[247]....
        /*0880*/ 	.word	0xffffffff


	//   ....[248]....
        /*0884*/ 	.word	0xffffffff


	//   ....[249]....
        /*0888*/ 	.word	0xffffffff


	//   ....[250]....
        /*088c*/ 	.word	0xffffffff


	//   ....[251]....
        /*0890*/ 	.word	0xffffffff


	//   ....[252]....
        /*0894*/ 	.word	0xffffffff


	//   ....[253]....
        /*0898*/ 	.word	0xffffffff


	//   ....[254]....
        /*089c*/ 	.word	0xffffffff


	//   ....[255]....
        /*08a0*/ 	.word	0xffffffff


	//   ....[0]....
        /*08a4*/ 	.word	0xffffffff


	//   ....[1]....
        /*08a8*/ 	.word	0xffffffff


	//   ....[2]....
        /*08ac*/ 	.word	0xffffffff


	//   ....[3]....
        /*08b0*/ 	.word	0xffffffff


	//   ....[4]....
        /*08b4*/ 	.word	0xffffffff


	//   ....[5]....
        /*08b8*/ 	.word	0xffffffff


	//   ....[6]....
        /*08bc*/ 	.word	0xffffffff


	//   ....[7]....
        /*08c0*/ 	.word	0xffffffff


	//   ....[8]....
        /*08c4*/ 	.word	0xffffffff


	//   ....[9]....
        /*08c8*/ 	.word	0xffffffff


	//   ....[10]....
        /*08cc*/ 	.word	0xffffffff


	//   ....[11]....
        /*08d0*/ 	.word	0xffffffff


	//   ....[12]....
        /*08d4*/ 	.word	0xffffffff


	//   ....[13]....
        /*08d8*/ 	.word	0xffffffff


	//   ....[14]....
        /*08dc*/ 	.word	0xffffffff


	//   ....[15]....
        /*08e0*/ 	.word	0xffffffff


	//   ....[16]....
        /*08e4*/ 	.word	0xffffffff


	//   ....[17]....
        /*08e8*/ 	.word	0xffffffff


	//   ....[18]....
        /*08ec*/ 	.word	0xffffffff


	//   ....[19]....
        /*08f0*/ 	.word	0xffffffff


	//   ....[20]....
        /*08f4*/ 	.word	0xffffffff


	//   ....[21]....
        /*08f8*/ 	.word	0xffffffff


	//   ....[22]....
        /*08fc*/ 	.word	0xffffffff


	//   ....[23]....
        /*0900*/ 	.word	0xffffffff


	//   ....[24]....
        /*0904*/ 	.word	0xffffffff


	//   ....[25]....
        /*0908*/ 	.word	0xffffffff


	//   ....[26]....
        /*090c*/ 	.word	0xffffffff


	//   ....[27]....
        /*0910*/ 	.word	0xffffffff


	//   ....[28]....
        /*0914*/ 	.word	0xffffffff


	//   ....[29]....
        /*0918*/ 	.word	0xffffffff


	//   ....[30]....
        /*091c*/ 	.word	0xffffffff


	//   ....[31]....
        /*0920*/ 	.word	0xffffffff


	//   ....[32]....
        /*0924*/ 	.word	0xffffffff


	//   ....[33]....
        /*0928*/ 	.word	0xffffffff


	//   ....[34]....
        /*092c*/ 	.word	0xffffffff


	//   ....[35]....
        /*0930*/ 	.word	0xffffffff


	//   ....[36]....
        /*0934*/ 	.word	0xffffffff


	//   ....[37]....
        /*0938*/ 	.word	0xffffffff


	//   ....[38]....
        /*093c*/ 	.word	0xffffffff


	//   ....[39]....
        /*0940*/ 	.word	0xffffffff


	//   ....[40]....
        /*0944*/ 	.word	0xffffffff


	//   ....[41]....
        /*0948*/ 	.word	0xffffffff


	//   ....[42]....
        /*094c*/ 	.word	0xffffffff


	//   ....[43]....
        /*0950*/ 	.word	0xffffffff


	//   ....[44]....
        /*0954*/ 	.word	0xffffffff


	//   ....[45]....
        /*0958*/ 	.word	0xffffffff


	//   ....[46]....
        /*095c*/ 	.word	0xffffffff


	//   ....[47]....
        /*0960*/ 	.word	0xffffffff


	//   ....[48]....
        /*0964*/ 	.word	0xffffffff


	//   ....[49]....
        /*0968*/ 	.word	0xffffffff


	//   ....[50]....
        /*096c*/ 	.word	0xffffffff


	//   ....[51]....
        /*0970*/ 	.word	0xffffffff


	//   ....[52]....
        /*0974*/ 	.word	0xffffffff


	//   ....[53]....
        /*0978*/ 	.word	0xffffffff


	//   ....[54]....
        /*097c*/ 	.word	0xffffffff


	//   ....[55]....
        /*0980*/ 	.word	0xffffffff


	//   ....[56]....
        /*0984*/ 	.word	0xffffffff


	//   ....[57]....
        /*0988*/ 	.word	0xffffffff


	//   ....[58]....
        /*098c*/ 	.word	0xffffffff


	//   ....[59]....
        /*0990*/ 	.word	0xffffffff


	//   ....[60]....
        /*0994*/ 	.word	0xffffffff


	//   ....[61]....
        /*0998*/ 	.word	0xffffffff


	//   ....[62]....
        /*099c*/ 	.word	0xffffffff


	//   ....[63]....
        /*09a0*/ 	.word	0xffffffff


	//   ....[64]....
        /*09a4*/ 	.word	0xffffffff


	//   ....[65]....
        /*09a8*/ 	.word	0xffffffff


	//   ....[66]....
        /*09ac*/ 	.word	0xffffffff


	//   ....[67]....
        /*09b0*/ 	.word	0xffffffff


	//   ....[68]....
        /*09b4*/ 	.word	0xffffffff


	//   ....[69]....
        /*09b8*/ 	.word	0xffffffff


	//   ....[70]....
        /*09bc*/ 	.word	0xffffffff


	//----- nvinfo : EIATTR_COOP_GROUP_INSTR_OFFSETS
	.align		4
.L_186:
        /*09c0*/ 	.byte	0x04, 0x28
        /*09c2*/ 	.short	(.L_188 - .L_187)


	//   ....[0]....
.L_187:
        /*09c4*/ 	.word	0x00000050


	//   ....[1]....
        /*09c8*/ 	.word	0x00001360


	//   ....[2]....
        /*09cc*/ 	.word	0x00001380


	//   ....[3]....
        /*09d0*/ 	.word	0x000014d0


	//   ....[4]....
        /*09d4*/ 	.word	0x000014e0


	//   ....[5]....
        /*09d8*/ 	.word	0x000015c0


	//   ....[6]....
        /*09dc*/ 	.word	0x000015e0


	//   ....[7]....
        /*09e0*/ 	.word	0x000016c0


	//   ....[8]....
        /*09e4*/ 	.word	0x000016d0


	//   ....[9]....
        /*09e8*/ 	.word	0x000017b0


	//   ....[10]....
        /*09ec*/ 	.word	0x000017d0


	//   ....[11]....
        /*09f0*/ 	.word	0x000018b0


	//   ....[12]....
        /*09f4*/ 	.word	0x000018c0


	//   ....[13]....
        /*09f8*/ 	.word	0x000019a0


	//   ....[14]....
        /*09fc*/ 	.word	0x000019c0


	//   ....[15]....
        /*0a00*/ 	.word	0x00001aa0


	//   ....[16]....
        /*0a04*/ 	.word	0x00001ab0


	//   ....[17]....
        /*0a08*/ 	.word	0x00001f70


	//   ....[18]....
        /*0a0c*/ 	.word	0x00001f90


	//   ....[19]....
        /*0a10*/ 	.word	0x00001fb0


	//   ....[20]....
        /*0a14*/ 	.word	0x00001fd0


	//   ....[21]....
        /*0a18*/ 	.word	0x00001ff0


	//   ....[22]....
        /*0a1c*/ 	.word	0x00002000


	//   ....[23]....
        /*0a20*/ 	.word	0x00002020


	//   ....[24]....
        /*0a24*/ 	.word	0x00002040


	//   ....[25]....
        /*0a28*/ 	.word	0x000020b0


	//   ....[26]....
        /*0a2c*/ 	.word	0x000020f0


	//   ....[27]....
        /*0a30*/ 	.word	0x00002140


	//   ....[28]....
        /*0a34*/ 	.word	0x00002180


	//   ....[29]....
        /*0a38*/ 	.word	0x00002190


	//   ....[30]....
        /*0a3c*/ 	.word	0x000021b0


	//   ....[31]....
        /*0a40*/ 	.word	0x00002300


	//   ....[32]....
        /*0a44*/ 	.word	0x00002310


	//   ....[33]....
        /*0a48*/ 	.word	0x00002320


	//   ....[34]....
        /*0a4c*/ 	.word	0x00002370


	//   ....[35]....
        /*0a50*/ 	.word	0x00002380


	//   ....[36]....
        /*0a54*/ 	.word	0x00002390


	//   ....[37]....
        /*0a58*/ 	.word	0x000023a0


	//   ....[38]....
        /*0a5c*/ 	.word	0x000023b0


	//   ....[39]....
        /*0a60*/ 	.word	0x000023c0


	//   ....[40]....
        /*0a64*/ 	.word	0x000023e0


	//   ....[41]....
        /*0a68*/ 	.word	0x000023f0


	//   ....[42]....
        /*0a6c*/ 	.word	0x00002410


	//   ....[43]....
        /*0a70*/ 	.word	0x00002490


	//   ....[44]....
        /*0a74*/ 	.word	0x000024b0


	//   ....[45]....
        /*0a78*/ 	.word	0x00003f90


	//   ....[46]....
        /*0a7c*/ 	.word	0x00003fb0


	//   ....[47]....
        /*0a80*/ 	.word	0x00003fc0


	//   ....[48]....
        /*0a84*/ 	.word	0x00003fd0


	//   ....[49]....
        /*0a88*/ 	.word	0x00003fe0


	//   ....[50]....
        /*0a8c*/ 	.word	0x00003ff0


	//   ....[51]....
        /*0a90*/ 	.word	0x00004000


	//   ....[52]....
        /*0a94*/ 	.word	0x00004010


	//   ....[53]....
        /*0a98*/ 	.word	0x00004030


	//   ....[54]....
        /*0a9c*/ 	.word	0x00004060


	//   ....[55]....
        /*0aa0*/ 	.word	0x00004080


	//   ....[56]....
        /*0aa4*/ 	.word	0x000040a0


	//   ....[57]....
        /*0aa8*/ 	.word	0x00004100


	//   ....[58]....
        /*0aac*/ 	.word	0x00004110


	//   ....[59]....
        /*0ab0*/ 	.word	0x000042c0


	//   ....[60]....
        /*0ab4*/ 	.word	0x00004680


	//   ....[61]....
        /*0ab8*/ 	.word	0x00004690


	//   ....[62]....
        /*0abc*/ 	.word	0x000046a0


	//   ....[63]....
        /*0ac0*/ 	.word	0x00005820


	//   ....[64]....
        /*0ac4*/ 	.word	0x00005850


	//   ....[65]....
        /*0ac8*/ 	.word	0x00005870


	//   ....[66]....
        /*0acc*/ 	.word	0x00005880


	//   ....[67]....
        /*0ad0*/ 	.word	0x000058b0


	//   ....[68]....
        /*0ad4*/ 	.word	0x000058d0


	//   ....[69]....
        /*0ad8*/ 	.word	0x000058f0


	//   ....[70]....
        /*0adc*/ 	.word	0x00005900


	//   ....[71]....
        /*0ae0*/ 	.word	0x000084e0


	//   ....[72]....
        /*0ae4*/ 	.word	0x00008500


	//   ....[73]....
        /*0ae8*/ 	.word	0x00008510


	//   ....[74]....
        /*0aec*/ 	.word	0x00008520


	//   ....[75]....
        /*0af0*/ 	.word	0x00008530


	//   ....[76]....
        /*0af4*/ 	.word	0x00008540


	//   ....[77]....
        /*0af8*/ 	.word	0x00008550


	//   ....[78]....
        /*0afc*/ 	.word	0x00008560


	//   ....[79]....
        /*0b00*/ 	.word	0x00008570


	//   ....[80]....
        /*0b04*/ 	.word	0x00008580


	//   ....[81]....
        /*0b08*/ 	.word	0x00008590


	//   ....[82]....
        /*0b0c*/ 	.word	0x000085a0


	//   ....[83]....
        /*0b10*/ 	.word	0x000085b0


	//   ....[84]....
        /*0b14*/ 	.word	0x000085c0


	//   ....[85]....
        /*0b18*/ 	.word	0x0000a0a0


	//   ....[86]....
        /*0b1c*/ 	.word	0x0000a0c0


	//   ....[87]....
        /*0b20*/ 	.word	0x0000a120


	//   ....[88]....
        /*0b24*/ 	.word	0x0000a130


	//   ....[89]....
        /*0b28*/ 	.word	0x0000a170


	//   ....[90]....
        /*0b2c*/ 	.word	0x0000a180


	//   ....[91]....
        /*0b30*/ 	.word	0x0000a1c0


	//   ....[92]....
        /*0b34*/ 	.word	0x0000a1d0


	//   ....[93]....
        /*0b38*/ 	.word	0x0000a210


	//   ....[94]....
        /*0b3c*/ 	.word	0x0000a220


	//   ....[95]....
        /*0b40*/ 	.word	0x0000a260


	//   ....[96]....
        /*0b44*/ 	.word	0x0000a270


	//   ....[97]....
        /*0b48*/ 	.word	0x0000a280


	//   ....[98]....
        /*0b4c*/ 	.word	0x0000a290


	//   ....[99]....
        /*0b50*/ 	.word	0x0000a420


	//   ....[100]....
        /*0b54*/ 	.word	0x0000a7d0


	//   ....[101]....
        /*0b58*/ 	.word	0x0000a7e0


	//   ....[102]....
        /*0b5c*/ 	.word	0x0000a7f0


	//   ....[103]....
        /*0b60*/ 	.word	0x0000b1d0


	//   ....[104]....
        /*0b64*/ 	.word	0x0000b370


	//   ....[105]....
        /*0b68*/ 	.word	0x0000b890


	//   ....[106]....
        /*0b6c*/ 	.word	0x0000b970


	//   ....[107]....
        /*0b70*/ 	.word	0x0000b9f0


	//   ....[108]....
        /*0b74*/ 	.word	0x0000ba20


	//   ....[109]....
        /*0b78*/ 	.word	0x0000bae0


	//   ....[110]....
        /*0b7c*/ 	.word	0x0000bb00


	//   ....[111]....
        /*0b80*/ 	.word	0x0000e900


	//   ....[112]....
        /*0b84*/ 	.word	0x0000e920


	//   ....[113]....
        /*0b88*/ 	.word	0x0000e950


	//   ....[114]....
        /*0b8c*/ 	.word	0x0000e970


	//   ....[115]....
        /*0b90*/ 	.word	0x0000e990


	//   ....[116]....
        /*0b94*/ 	.word	0x0000e9b0


	//   ....[117]....
        /*0b98*/ 	.word	0x0000e9d0


	//   ....[118]....
        /*0b9c*/ 	.word	0x0000e9f0


	//   ....[119]....
        /*0ba0*/ 	.word	0x0000ea10


	//   ....[120]....
        /*0ba4*/ 	.word	0x0000ea30


	//   ....[121]....
        /*0ba8*/ 	.word	0x0000ea50


	//   ....[122]....
        /*0bac*/ 	.word	0x0000ea70


	//   ....[123]....
        /*0bb0*/ 	.word	0x0000ea90


	//   ....[124]....
        /*0bb4*/ 	.word	0x0000ec60


	//   ....[125]....
        /*0bb8*/ 	.word	0x000103f0


	//   ....[126]....
        /*0bbc*/ 	.word	0x00010410


	//   ....[127]....
        /*0bc0*/ 	.word	0x00010470


	//   ....[128]....
        /*0bc4*/ 	.word	0x00010480


	//   ....[129]....
        /*0bc8*/ 	.word	0x000104c0


	//   ....[130]....
        /*0bcc*/ 	.word	0x000104d0


	//   ....[131]....
        /*0bd0*/ 	.word	0x00010510


	//   ....[132]....
        /*0bd4*/ 	.word	0x00010520


	//   ....[133]....
        /*0bd8*/ 	.word	0x00010560


	//   ....[134]....
        /*0bdc*/ 	.word	0x00010570


	//   ....[135]....
        /*0be0*/ 	.word	0x000105b0


	//   ....[136]....
        /*0be4*/ 	.word	0x000105c0


	//   ....[137]....
        /*0be8*/ 	.word	0x000105d0


	//   ....[138]....
        /*0bec*/ 	.word	0x000105e0


	//   ....[139]....
        /*0bf0*/ 	.word	0x00010db0


	//   ....[140]....
        /*0bf4*/ 	.word	0x00010dc0


	//   ....[141]....
        /*0bf8*/ 	.word	0x00010df0


	//   ....[142]....
        /*0bfc*/ 	.word	0x00010e00


	//   ....[143]....
        /*0c00*/ 	.word	0x00010e10


	//   ....[144]....
        /*0c04*/ 	.word	0x00010e40


	//   ....[145]....
        /*0c08*/ 	.word	0x00010e60


	//   ....[146]....
        /*0c0c*/ 	.word	0x00010e90


	//   ....[147]....
        /*0c10*/ 	.word	0x000138c0


	//   ....[148]....
        /*0c14*/ 	.word	0x00013930


	//   ....[149]....
        /*0c18*/ 	.word	0x00013940


	//   ....[150]....
        /*0c1c*/ 	.word	0x00013950


	//   ....[151]....
        /*0c20*/ 	.word	0x00013980


	//   ....[152]....
        /*0c24*/ 	.word	0x000139a0


	//   ....[153]....
        /*0c28*/ 	.word	0x000139b0


	//   ....[154]....
        /*0c2c*/ 	.word	0x000139c0


	//   ....[155]....
        /*0c30*/ 	.word	0x00014730


	//   ....[156]....
        /*0c34*/ 	.word	0x00014b60


	//   ....[157]....
        /*0c38*/ 	.word	0x00014b80


	//   ....[158]....
        /*0c3c*/ 	.word	0x00014b90


	//   ....[159]....
        /*0c40*/ 	.word	0x00014ba0


	//   ....[160]....
        /*0c44*/ 	.word	0x00014bb0


	//   ....[161]....
        /*0c48*/ 	.word	0x00014bc0


	//   ....[162]....
        /*0c4c*/ 	.word	0x00014bd0


	//   ....[163]....
        /*0c50*/ 	.word	0x00014be0


	//   ....[164]....
        /*0c54*/ 	.word	0x00014d50


	//   ....[165]....
        /*0c58*/ 	.word	0x00014d80


	//   ....[166]....
        /*0c5c*/ 	.word	0x00014d90


	//   ....[167]....
        /*0c60*/ 	.word	0x00014da0


	//   ....[168]....
        /*0c64*/ 	.word	0x00014dc0


	//   ....[169]....
        /*0c68*/ 	.word	0x00014de0


	//   ....[170]....
        /*0c6c*/ 	.word	0x00014e70


	//   ....[171]....
        /*0c70*/ 	.word	0x00014ea0


	//   ....[172]....
        /*0c74*/ 	.word	0x00014f30


	//   ....[173]....
        /*0c78*/ 	.word	0x00014f60


	//   ....[174]....
        /*0c7c*/ 	.word	0x00014f70


	//   ....[175]....
        /*0c80*/ 	.word	0x00014f80


	//   ....[176]....
        /*0c84*/ 	.word	0x00014f90


	//   ....[177]....
        /*0c88*/ 	.word	0x00014fa0


	//   ....[178]....
        /*0c8c*/ 	.word	0x000150f0


	//   ....[179]....
        /*0c90*/ 	.word	0x00015100


	//   ....[180]....
        /*0c94*/ 	.word	0x00015600


	//   ....[181]....
        /*0c98*/ 	.word	0x00015620


	//   ....[182]....
        /*0c9c*/ 	.word	0x00015710


	//   ....[183]....
        /*0ca0*/ 	.word	0x00015720


	//   ....[184]....
        /*0ca4*/ 	.word	0x000157a0


	//   ....[185]....
        /*0ca8*/ 	.word	0x000157c0


	//   ....[186]....
        /*0cac*/ 	.word	0x00015840


	//   ....[187]....
        /*0cb0*/ 	.word	0x00015850


	//   ....[188]....
        /*0cb4*/ 	.word	0x000158d0


	//   ....[189]....
        /*0cb8*/ 	.word	0x000158f0


	//   ....[190]....
        /*0cbc*/ 	.word	0x00015970


	//   ....[191]....
        /*0cc0*/ 	.word	0x00015980


	//   ....[192]....
        /*0cc4*/ 	.word	0x00015a00


	//   ....[193]....
        /*0cc8*/ 	.word	0x00015a20


	//   ....[194]....
        /*0ccc*/ 	.word	0x00015aa0


	//   ....[195]....
        /*0cd0*/ 	.word	0x00015ab0


	//   ....[196]....
        /*0cd4*/ 	.word	0x00015bc0


	//   ....[197]....
        /*0cd8*/ 	.word	0x00015cb0


	//   ....[198]....
        /*0cdc*/ 	.word	0x00015d20


	//   ....[199]....
        /*0ce0*/ 	.word	0x00015d90


	//   ....[200]....
        /*0ce4*/ 	.word	0x00015df0


	//   ....[201]....
        /*0ce8*/ 	.word	0x00015e60


	//   ....[202]....
        /*0cec*/ 	.word	0x00015ed0


	//   ....[203]....
        /*0cf0*/ 	.word	0x00015f40


	//   ....[204]....
        /*0cf4*/ 	.word	0x00015fa0


	//   ....[205]....
        /*0cf8*/ 	.word	0x00016010


	//   ....[206]....
        /*0cfc*/ 	.word	0x00016080


	//   ....[207]....
        /*0d00*/ 	.word	0x000160f0


	//   ....[208]....
        /*0d04*/ 	.word	0x00016150


	//   ....[209]....
        /*0d08*/ 	.word	0x000161c0


	//   ....[210]....
        /*0d0c*/ 	.word	0x00016230


	//   ....[211]....
        /*0d10*/ 	.word	0x000162a0


	//   ....[212]....
        /*0d14*/ 	.word	0x00016300


	//   ....[213]....
        /*0d18*/ 	.word	0x00016370


	//   ....[214]....
        /*0d1c*/ 	.word	0x000163e0


	//   ....[215]....
        /*0d20*/ 	.word	0x00016490


	//   ....[216]....
        /*0d24*/ 	.word	0x000164f0


	//   ....[217]....
        /*0d28*/ 	.word	0x000165a0


	//   ....[218]....
        /*0d2c*/ 	.word	0x00016600


	//   ....[219]....
        /*0d30*/ 	.word	0x000166b0


	//   ....[220]....
        /*0d34*/ 	.word	0x00016710


	//   ....[221]....
        /*0d38*/ 	.word	0x000167c0


	//   ....[222]....
        /*0d3c*/ 	.word	0x00016820


	//   ....[223]....
        /*0d40*/ 	.word	0x000168d0


	//   ....[224]....
        /*0d44*/ 	.word	0x00016930


	//   ....[225]....
        /*0d48*/ 	.word	0x000169e0


	//   ....[226]....
        /*0d4c*/ 	.word	0x00016a40


	//   ....[227]....
        /*0d50*/ 	.word	0x00016aa0


	//   ....[228]....
        /*0d54*/ 	.word	0x00016b00


	//   ....[229]....
        /*0d58*/ 	.word	0x00016ee0


	//   ....[230]....
        /*0d5c*/ 	.word	0x000172c0


	//   ....[231]....
        /*0d60*/ 	.word	0x00017d60


	//   ....[232]....
        /*0d64*/ 	.word	0x00017db0


	//   ....[233]....
        /*0d68*/ 	.word	0x00017e00


	//   ....[234]....
        /*0d6c*/ 	.word	0x00017e50


	//   ....[235]....
        /*0d70*/ 	.word	0x00017ea0


	//   ....[236]....
        /*0d74*/ 	.word	0x00017ef0


	//   ....[237]....
        /*0d78*/ 	.word	0x00017f40


	//   ....[238]....
        /*0d7c*/ 	.word	0x00017f90


	//   ....[239]....
        /*0d80*/ 	.word	0x00018000


	//   ....[240]....
        /*0d84*/ 	.word	0x00018070


	//   ....[241]....
        /*0d88*/ 	.word	0x00018120


	//   ....[242]....
        /*0d8c*/ 	.word	0x00018180


	//   ....[243]....
        /*0d90*/ 	.word	0x00018230


	//   ....[244]....
        /*0d94*/ 	.word	0x00018290


	//   ....[245]....
        /*0d98*/ 	.word	0x00018340


	//   ....[246]....
        /*0d9c*/ 	.word	0x000183a0


	//   ....[247]....
        /*0da0*/ 	.word	0x00018450


	//   ....[248]....
        /*0da4*/ 	.word	0x000184b0


	//   ....[249]....
        /*0da8*/ 	.word	0x00018560


	//   ....[250]....
        /*0dac*/ 	.word	0x000185c0


	//   ....[251]....
        /*0db0*/ 	.word	0x00018670


	//   ....[252]....
        /*0db4*/ 	.word	0x000186d0


	//   ....[253]....
        /*0db8*/ 	.word	0x00018740


	//   ....[254]....
        /*0dbc*/ 	.word	0x000187b0


	//   ....[255]....
        /*0dc0*/ 	.word	0x00018860


	//   ....[0]....
        /*0dc4*/ 	.word	0x000188c0


	//   ....[1]....
        /*0dc8*/ 	.word	0x00018970


	//   ....[2]....
        /*0dcc*/ 	.word	0x000189d0


	//   ....[3]....
        /*0dd0*/ 	.word	0x00018a80


	//   ....[4]....
        /*0dd4*/ 	.word	0x00018ae0


	//   ....[5]....
        /*0dd8*/ 	.word	0x00018b90


	//   ....[6]....
        /*0ddc*/ 	.word	0x00018bf0


	//   ....[7]....
        /*0de0*/ 	.word	0x00018ca0


	//   ....[8]....
        /*0de4*/ 	.word	0x00018d00


	//   ....[9]....
        /*0de8*/ 	.word	0x00018db0


	//   ....[10]....
        /*0dec*/ 	.word	0x00018e10


	//   ....[11]....
        /*0df0*/ 	.word	0x00018e80


	//   ....[12]....
        /*0df4*/ 	.word	0x00018ef0


	//   ....[13]....
        /*0df8*/ 	.word	0x000192d0


	//   ....[14]....
        /*0dfc*/ 	.word	0x000196c0


	//   ....[15]....
        /*0e00*/ 	.word	0x0001a1e0


	//   ....[16]....
        /*0e04*/ 	.word	0x0001a220


	//   ....[17]....
        /*0e08*/ 	.word	0x0001a270


	//   ....[18]....
        /*0e0c*/ 	.word	0x0001a2b0


	//   ....[19]....
        /*0e10*/ 	.word	0x0001a300


	//   ....[20]....
        /*0e14*/ 	.word	0x0001a340


	//   ....[21]....
        /*0e18*/ 	.word	0x0001a390


	//   ....[22]....
        /*0e1c*/ 	.word	0x0001a3d0


	//   ....[23]....
        /*0e20*/ 	.word	0x0001a420


	//   ....[24]....
        /*0e24*/ 	.word	0x0001a490


	//   ....[25]....
        /*0e28*/ 	.word	0x0001a500


	//   ....[26]....
        /*0e2c*/ 	.word	0x0001a5b0


	//   ....[27]....
        /*0e30*/ 	.word	0x0001a610


	//   ....[28]....
        /*0e34*/ 	.word	0x0001a6c0


	//   ....[29]....
        /*0e38*/ 	.word	0x0001a720


	//   ....[30]....
        /*0e3c*/ 	.word	0x0001a7d0


	//   ....[31]....
        /*0e40*/ 	.word	0x0001a830


	//   ....[32]....
        /*0e44*/ 	.word	0x0001a8e0


	//   ....[33]....
        /*0e48*/ 	.word	0x0001a940


	//   ....[34]....
        /*0e4c*/ 	.word	0x0001a9f0


	//   ....[35]....
        /*0e50*/ 	.word	0x0001aa50


	//   ....[36]....
        /*0e54*/ 	.word	0x0001ab00


	//   ....[37]....
        /*0e58*/ 	.word	0x0001ab60


	//   ....[38]....
        /*0e5c*/ 	.word	0x0001abb0


	//   ....[39]....
        /*0e60*/ 	.word	0x0001abf0


	//   ....[40]....
        /*0e64*/ 	.word	0x0001ac40


	//   ....[41]....
        /*0e68*/ 	.word	0x0001ac80


	//   ....[42]....
        /*0e6c*/ 	.word	0x0001acd0


	//   ....[43]....
        /*0e70*/ 	.word	0x0001ad10


	//   ....[44]....
        /*0e74*/ 	.word	0x0001ad60


	//   ....[45]....
        /*0e78*/ 	.word	0x0001ada0


	//   ....[46]....
        /*0e7c*/ 	.word	0x0001adf0


	//   ....[47]....
        /*0e80*/ 	.word	0x0001ae50


	//   ....[48]....
        /*0e84*/ 	.word	0x0001aea0


	//   ....[49]....
        /*0e88*/ 	.word	0x0001af00


	//   ....[50]....
        /*0e8c*/ 	.word	0x0001af50


	//   ....[51]....
        /*0e90*/ 	.word	0x0001afb0


	//   ....[52]....
        /*0e94*/ 	.word	0x0001b000


	//   ....[53]....
        /*0e98*/ 	.word	0x0001b050


	//   ....[54]....
        /*0e9c*/ 	.word	0x0001b0c0


	//   ....[55]....
        /*0ea0*/ 	.word	0x0001b130


	//   ....[56]....
        /*0ea4*/ 	.word	0x0001b1a0


	//   ....[57]....
        /*0ea8*/ 	.word	0x0001b200


	//   ....[58]....
        /*0eac*/ 	.word	0x0001b270


	//   ....[59]....
        /*0eb0*/ 	.word	0x0001b2e0


	//   ....[60]....
        /*0eb4*/ 	.word	0x0001b350


	//   ....[61]....
        /*0eb8*/ 	.word	0x0001b3b0


	//   ....[62]....
        /*0ebc*/ 	.word	0x0001b420


	//   ....[63]....
        /*0ec0*/ 	.word	0x0001b490


	//   ....[64]....
        /*0ec4*/ 	.word	0x0001b500


	//   ....[65]....
        /*0ec8*/ 	.word	0x0001b560


	//   ....[66]....
        /*0ecc*/ 	.word	0x0001b5d0


	//   ....[67]....
        /*0ed0*/ 	.word	0x0001b640


	//   ....[68]....
        /*0ed4*/ 	.word	0x0001b6b0


	//   ....[69]....
        /*0ed8*/ 	.word	0x0001b710


	//   ....[70]....
        /*0edc*/ 	.word	0x0001b780


	//----- nvinfo : EIATTR_EXIT_INSTR_OFFSETS
	.align		4
.L_188:
        /*0ee0*/ 	.byte	0x04, 0x1c
        /*0ee2*/ 	.short	(.L_190 - .L_189)


	//   ....[0]....
.L_189:
        /*0ee4*/ 	.word	0x000000a0


	//   ....[1]....
        /*0ee8*/ 	.word	0x00015c60


	//----- nvinfo : EIATTR_MAX_THREADS
	.align		4
.L_190:
        /*0eec*/ 	.byte	0x04, 0x05
        /*0eee*/ 	.short	(.L_192 - .L_191)
.L_191:
        /*0ef0*/ 	.word	0x00000080
        /*0ef4*/ 	.word	0x00000001
        /*0ef8*/ 	.word	0x00000001


	//----- nvinfo : EIATTR_CRS_STACK_SIZE
	.align		4
.L_192:
        /*0efc*/ 	.byte	0x04, 0x1e
        /*0efe*/ 	.short	(.L_194 - .L_193)
.L_193:
        /*0f00*/ 	.word	0x00000000
.L_194:


//--------------------- .nv.info._ZN7cutlass13device_kernelIN5flash19enable_sm80_to_sm89INS1_16FlashAttnFwdSm80INS1_25CollectiveMainloopFwdSm80ILi4ELi1ELb0EN4cute5tupleIJNS5_1CILi128EEENS7_ILi112EEENS7_ILi64EEEEEELi64ENS_10bfloat16_tEfNS_4arch4Sm80ELb1ELb0ELb1ELb1ELb1ELb0ELb1ELb0EEENS1_21CollectiveEpilogueFwdINS6_IJS8_SA_S9_EEENS6_IJNS7_ILi1EEESI_SI_EEESC_SE_Li128ELb1ELb1ELb0ELb0EEENS1_19SingleTileSchedulerILb1ELb0ELb1ELi128EEEEEEEEEvNT_6ParamsE --------------------------
	.section	.nv.info._ZN7cutlass13device_kernelIN5flash19enable_sm80_to_sm89INS1_16FlashAttnFwdSm80INS1_25CollectiveMainloopFwdSm80ILi4ELi1ELb0EN4cute5tupleIJNS5_1CILi128EEENS7_ILi112EEENS7_ILi64EEEEEELi64ENS_10bfloat16_tEfNS_4arch4Sm80ELb1ELb0ELb1ELb1ELb1ELb0ELb1ELb0EEENS1_21CollectiveEpilogueFwdINS6_IJS8_SA_S9_EEENS6_IJNS7_ILi1EEESI_SI_EEESC_SE_Li128ELb1ELb1ELb0ELb0EEENS1_19SingleTileSchedulerILb1ELb0ELb1ELi128EEEEEEEEEvNT_6ParamsE,"",@"SHT_CUDA_INFO"
	.sectionflags	@""
	.align	4


	//----- nvinfo : EIATTR_CUDA_API_VERSION
	.align		4
        /*0000*/ 	.byte	0x04, 0x37
        /*0002*/ 	.short	(.L_196 - .L_195)
.L_195:
        /*0004*/ 	.word	0x00000082


	//----- nvinfo : EIATTR_SW2861232_WAR
	.align		4
.L_196:
        /*0008*/ 	.byte	0x01, 0x35
	.zero		2


	//----- nvinfo : EIATTR_PARAM_CBANK
	.align		4
        /*000c*/ 	.byte	0x04, 0x0a
        /*000e*/ 	.short	(.L_198 - .L_197)
	.align		4
.L_197:
        /*0010*/ 	.word	index@(.nv.constant0._ZN7cutlass13device_kernelIN5flash19enable_sm80_to_sm89INS1_16FlashAttnFwdSm80INS1_25CollectiveMainloopFwdSm80ILi4ELi1ELb0EN4cute5tupleIJNS5_1CILi128EEENS7_ILi112EEENS7_ILi64EEEEEELi64ENS_10bfloat16_tEfNS_4arch4Sm80ELb1ELb0ELb1ELb1ELb1ELb0ELb1ELb0EEENS1_21CollectiveEpilogueFwdINS6_IJS8_SA_S9_EEENS6_IJNS7_ILi1EEESI_SI_EEESC_SE_Li128ELb1ELb1ELb0ELb0EEENS1_19SingleTileSchedulerILb1ELb0ELb1ELi128EEEEEEEEEvNT_6ParamsE)
        /*0014*/ 	.short	0x0160
        /*0016*/ 	.short	0x0418


	//----- nvinfo : EIATTR_CBANK_PARAM_SIZE
	.align		4
.L_198:
        /*0018*/ 	.byte	0x03, 0x19
        /*001a*/ 	.short	0x0418


	//----- nvinfo : EIATTR_KPARAM_INFO
	.align		4
        /*001c*/ 	.byte	0x04, 0x17
        /*001e*/ 	.short	(.L_200 - .L_199)
.L_199:
        /*0020*/ 	.word	0x00000000
        /*0024*/ 	.short	0x0000
        /*0026*/ 	.short	0x0000
        /*0028*/ 	.byte	0x00, 0xf0, 0x61, 0x10


	//----- nvinfo : EIATTR_MAXREG_COUNT
	.align		4
.L_200:
        /*002c*/ 	.byte	0x03, 0x1b
        /*002e*/ 	.short	0x00ff


	//----- nvinfo : EIATTR_NUM_BARRIERS
	.align		4
        /*0030*/ 	.byte	0x02, 0x4c
        /*0032*/ 	.byte	0x02
	.zero		1


	//----- nvinfo : EIATTR_ANNOTATIONS
	.align		4
        /*0034*/ 	.byte	0x04, 0x55
        /*0036*/ 	.short	(.L_202 - .L_201)


	//   ....[0]....
.L_201:
        /* <DEDUP_REMOVED lines=52> */


	//----- nvinfo : EIATTR_MERCURY_ISA_VERSION
	.align		4
.L_202:
        /*0368*/ 	.byte	0x03, 0x5f
        /*036a*/ 	.short	0x0000


	//----- nvinfo : EIATTR_COOP_GROUP_MASK_REGIDS
	.align		4
        /*036c*/ 	.byte	0x04, 0x29
        /*036e*/ 	.short	(.L_204 - .L_203)


	//   ....[0]....
.L_203:
        /*0370*/ 	.word	0xffffffff


	//   ....[1]....
        /*0374*/ 	.word	0xffffffff


	//   ....[2]....
        /*0378*/ 	.word	0xffffffff


	//   ....[3]....
        /*037c*/ 	.word	0xffffffff


	//   ....[4]....
        /*0380*/ 	.word	0xffffffff


	//   ....[5]....
        /*0384*/ 	.word	0xffffffff


	//   ....[6]....
        /*0388*/ 	.word	0xffffffff


	//   ....[7]....
        /*038c*/ 	.word	0xffffffff


	//   ....[8]....
        /*0390*/ 	.word	0xffffffff


	//   ....[9]....
        /*0394*/ 	.word	0xffffffff


	//   ....[10]....
        /*0398*/ 	.word	0xffffffff


	//   ....[11]....
        /*039c*/ 	.word	0xffffffff


	//   ....[12]....
        /*03a0*/ 	.word	0xffffffff


	//   ....[13]....
        /*03a4*/ 	.word	0xffffffff


	//   ....[14]....
        /*03a8*/ 	.word	0xffffffff


	//   ....[15]....
        /*03ac*/ 	.word	0xffffffff


	//   ....[16]....
        /*03b0*/ 	.word	0xffffffff


	//   ....[17]....
        /*03b4*/ 	.word	0xffffffff


	//   ....[18]....
        /*03b8*/ 	.word	0xffffffff


	//   ....[19]....
        /*03bc*/ 	.word	0xffffffff


	//   ....[20]....
        /*03c0*/ 	.word	0xffffffff


	//   ....[21]....
        /*03c4*/ 	.word	0xffffffff


	//   ....[22]....
        /*03c8*/ 	.word	0xffffffff


	//   ....[23]....
        /*03cc*/ 	.word	0xffffffff


	//   ....[24]....
        /*03d0*/ 	.word	0xffffffff


	//   ....[25]....
        /*03d4*/ 	.word	0xffffffff


	//   ....[26]....
        /*03d8*/ 	.word	0xffffffff


	//   ....[27]....
        /*03dc*/ 	.word	0xffffffff


	//   ....[28]....
        /*03e0*/ 	.word	0xffffffff


	//   ....[29]....
        /*03e4*/ 	.word	0xffffffff


	//   ....[30]....
        /*03e8*/ 	.word	0xffffffff


	//   ....[31]....
        /*03ec*/ 	.word	0xffffffff


	//   ....[32]....
        /*03f0*/ 	.word	0xffffffff


	//   ....[33]....
        /*03f4*/ 	.word	0xffffffff


	//   ....[34]....
        /*03f8*/ 	.word	0xffffffff


	//   ....[35]....
        /*03fc*/ 	.word	0xffffffff


	//   ....[36]....
        /*0400*/ 	.word	0xffffffff


	//   ....[37]....
        /*0404*/ 	.word	0xffffffff


	//   ....[38]....
        /*0408*/ 	.word	0xffffffff


	//   ....[39]....
        /*040c*/ 	.word	0xffffffff


	//   ....[40]....
        /*0410*/ 	.word	0xffffffff


	//   ....[41]....
        /*0414*/ 	.word	0xffffffff


	//   ....[42]....
        /*0418*/ 	.word	0xffffffff


	//   ....[43]....
        /*041c*/ 	.word	0xffffffff


	//   ....[44]....
        /*0420*/ 	.word	0xffffffff


	//   ....[45]....
        /*0424*/ 	.word	0xffffffff


	//   ....[46]....
        /*0428*/ 	.word	0xffffffff


	//   ....[47]....
        /*042c*/ 	.word	0xffffffff


	//   ....[48]....
        /*0430*/ 	.word	0xffffffff


	//   ....[49]....
        /*0434*/ 	.word	0xffffffff


	//   ....[50]....
        /*0438*/ 	.word	0xffffffff


	//   ....[51]....
        /*043c*/ 	.word	0xffffffff


	//   ....[52]....
        /*0440*/ 	.word	0xffffffff


	//   ....[53]....
        /*0444*/ 	.word	0xffffffff


	//   ....[54]....
        /*0448*/ 	.word	0xffffffff


	//   ....[55]....
        /*044c*/ 	.word	0xffffffff


	//   ....[56]....
        /*0450*/ 	.word	0xffffffff


	//   ....[57]....
        /*0454*/ 	.word	0xffffffff


	//   ....[58]....
        /*0458*/ 	.word	0xffffffff


	//   ....[59]....
        /*045c*/ 	.word	0xffffffff


	//   ....[60]....
        /*0460*/ 	.word	0xffffffff


	//   ....[61]....
        /*0464*/ 	.word	0xffffffff


	//   ....[62]....
        /*0468*/ 	.word	0xffffffff


	//   ....[63]....
        /*046c*/ 	.word	0xffffffff


	//   ....[64]....
        /*0470*/ 	.word	0xffffffff


	//   ....[65]....
        /*0474*/ 	.word	0xffffffff


	//   ....[66]....
        /*0478*/ 	.word	0xffffffff


	//   ....[67]....
        /*047c*/ 	.word	0xffffffff


	//   ....[68]....
        /*0480*/ 	.word	0xffffffff


	//   ....[69]....
        /*0484*/ 	.word	0xffffffff


	//   ....[70]....
        /*0488*/ 	.word	0xffffffff


	//   ....[71]....
        /*048c*/ 	.word	0xffffffff


	//   ....[72]....
        /*0490*/ 	.word	0xffffffff


	//   ....[73]....
        /*0494*/ 	.word	0xffffffff


	//   ....[74]....
        /*0498*/ 	.word	0xffffffff


	//   ....[75]....
        /*049c*/ 	.word	0xffffffff


	//   ....[76]....
        /*04a0*/ 	.word	0xffffffff


	//   ....[77]....
        /*04a4*/ 	.word	0xffffffff


	//   ....[78]....
        /*04a8*/ 	.word	0xffffffff


	//   ....[79]....
        /*04ac*/ 	.word	0xffffffff


	//   ....[80]....
        /*04b0*/ 	.word	0xffffffff


	//   ....[81]....
        /*04b4*/ 	.word	0xffffffff


	//   ....[82]....
        /*04b8*/ 	.word	0xffffffff


	//   ....[83]....
        /*04bc*/ 	.word	0xffffffff


	//   ....[84]....
        /*04c0*/ 	.word	0xffffffff


	//   ....[85]....
        /*04c4*/ 	.word	0xffffffff


	//   ....[86]....
        /*04c8*/ 	.word	0xffffffff


	//   ....[87]....
        /*04cc*/ 	.word	0xffffffff


	//   ....[88]....
        /*04d0*/ 	.word	0xffffffff


	//   ....[89]....
        /*04d4*/ 	.word	0xffffffff


	//   ....[90]....
        /*04d8*/ 	.word	0xffffffff


	//   ....[91]....
        /*04dc*/ 	.word	0xffffffff


	//   ....[92]....
        /*04e0*/ 	.word	0xffffffff


	//   ....[93]....
        /*04e4*/ 	.word	0xffffffff


	//   ....[94]....
        /*04e8*/ 	.word	0xffffffff


	//   ....[95]....
        /*04ec*/ 	.word	0xffffffff


	//   ....[96]....
        /*04f0*/ 	.word	0xffffffff


	//   ....[97]....
        /*04f4*/ 	.word	0xffffffff


	//   ....[98]....
        /*04f8*/ 	.word	0xffffffff


	//   ....[99]....
        /*04fc*/ 	.word	0xffffffff


	//   ....[100]....
        /*0500*/ 	.word	0xffffffff


	//   ....[101]....
        /*0504*/ 	.word	0xffffffff


	//   ....[102]....
        /*0508*/ 	.word	0xffffffff


	//   ....[103]....
        /*050c*/ 	.word	0xffffffff


	//   ....[104]....
        /*0510*/ 	.word	0xffffffff


	//   ....[105]....
        /*0514*/ 	.word	0xffffffff


	//   ....[106]....
        /*0518*/ 	.word	0xffffffff


	//   ....[107]....
        /*051c*/ 	.word	0xffffffff


	//   ....[108]....
        /*0520*/ 	.word	0xffffffff


	//   ....[109]....
        /*0524*/ 	.word	0xffffffff


	//   ....[110]....
        /*0528*/ 	.word	0xffffffff


	//   ....[111]....
        /*052c*/ 	.word	0xffffffff


	//   ....[112]....
        /*0530*/ 	.word	0xffffffff


	//   ....[113]....
        /*0534*/ 	.word	0xffffffff


	//   ....[114]....
        /*0538*/ 	.word	0xffffffff


	//   ....[115]....
        /*053c*/ 	.word	0xffffffff


	//   ....[116]....
        /*0540*/ 	.word	0xffffffff


	//   ....[117]....
        /*0544*/ 	.word	0xffffffff


	//   ....[118]....
        /*0548*/ 	.word	0xffffffff


	//   ....[119]....
        /*054c*/ 	.word	0xffffffff


	//   ....[120]....
        /*0550*/ 	.word	0xffffffff


	//   ....[121]....
        /*0554*/ 	.word	0xffffffff


	//   ....[122]....
        /*0558*/ 	.word	0xffffffff


	//   ....[123]....
        /*055c*/ 	.word	0xffffffff


	//   ....[124]....
        /*0560*/ 	.word	0xffffffff


	//   ....[125]....
        /*0564*/ 	.word	0xffffffff


	//   ....[126]....
        /*0568*/ 	.word	0xffffffff


	//   ....[127]....
        /*056c*/ 	.word	0xffffffff


	//   ....[128]....
        /*0570*/ 	.word	0xffffffff


	//   ....[129]....
        /*0574*/ 	.word	0xffffffff


	//   ....[130]....
        /*0578*/ 	.word	0xffffffff


	//   ....[131]....
        /*057c*/ 	.word	0xffffffff


	//   ....[132]....
        /*0580*/ 	.word	0xffffffff


	//   ....[133]....
        /*0584*/ 	.word	0xffffffff


	//   ....[134]....
        /*0588*/ 	.word	0xffffffff


	//   ....[135]....
        /*058c*/ 	.word	0xffffffff


	//   ....[136]....
        /*0590*/ 	.word	0xffffffff


	//   ....[137]....
        /*0594*/ 	.word	0xffffffff


	//   ....[138]....
        /*0598*/ 	.word	0xffffffff


	//   ....[139]....
        /*059c*/ 	.word	0xffffffff


	//   ....[140]....
        /*05a0*/ 	.word	0xffffffff


	//   ....[141]....
        /*05a4*/ 	.word	0xffffffff


	//   ....[142]....
        /*05a8*/ 	.word	0xffffffff


	//   ....[143]....
        /*05ac*/ 	.word	0xffffffff


	//   ....[144]....
        /*05b0*/ 	.word	0xffffffff


	//   ....[145]....
        /*05b4*/ 	.word	0xffffffff


	//   ....[146]....
        /*05b8*/ 	.word	0xffffffff


	//   ....[147]....
        /*05bc*/ 	.word	0xffffffff


	//   ....[148]....
        /*05c0*/ 	.word	0xffffffff


	//   ....[149]....
        /*05c4*/ 	.word	0xffffffff


	//   ....[150]....
        /*05c8*/ 	.word	0xffffffff


	//   ....[151]....
        /*05cc*/ 	.word	0xffffffff


	//   ....[152]....
        /*05d0*/ 	.word	0xffffffff


	//   ....[153]....
        /*05d4*/ 	.word	0xffffffff


	//   ....[154]....
        /*05d8*/ 	.word	0xffffffff


	//   ....[155]....
        /*05dc*/ 	.word	0xffffffff


	//   ....[156]....
        /*05e0*/ 	.word	0xffffffff


	//   ....[157]....
        /*05e4*/ 	.word	0xffffffff


	//   ....[158]....
        /*05e8*/ 	.word	0xffffffff


	//   ....[159]....
        /*05ec*/ 	.word	0xffffffff


	//   ....[160]....
        /*05f0*/ 	.word	0xffffffff


	//   ....[161]....
        /*05f4*/ 	.word	0xffffffff


	//   ....[162]....
        /*05f8*/ 	.word	0xffffffff


	//   ....[163]....
        /*05fc*/ 	.word	0xffffffff


	//   ....[164]....
        /*0600*/ 	.word	0xffffffff


	//   ....[165]....
        /*0604*/ 	.word	0xffffffff


	//   ....[166]....
        /*0608*/ 	.word	0xffffffff


	//   ....[167]....
        /*060c*/ 	.word	0xffffffff


	//   ....[168]....
        /*0610*/ 	.word	0xffffffff


	//   ....[169]....
        /*0614*/ 	.word	0xffffffff


	//   ....[170]....
        /*0618*/ 	.word	0xffffffff


	//   ....[171]....
        /*061c*/ 	.word	0xffffffff


	//   ....[172]....
        /*0620*/ 	.word	0xffffffff


	//   ....[173]....
        /*0624*/ 	.word	0xffffffff


	//   ....[174]....
        /*0628*/ 	.word	0xffffffff


	//   ....[175]....
        /*062c*/ 	.word	0xffffffff


	//   ....[176]....
        /*0630*/ 	.word	0xffffffff


	//   ....[177]....
        /*0634*/ 	.word	0xffffffff


	//   ....[178]....
        /*0638*/ 	.word	0xffffffff


	//   ....[179]....
        /*063c*/ 	.word	0xffffffff


	//   ....[180]....
        /*0640*/ 	.word	0xffffffff


	//   ....[181]....
        /*0644*/ 	.word	0xffffffff


	//   ....[182]....
        /*0648*/ 	.word	0xffffffff


	//   ....[183]....
        /*064c*/ 	.word	0xffffffff


	//   ....[184]....
        /*0650*/ 	.word	0xffffffff


	//   ....[185]....
        /*0654*/ 	.word	0xffffffff


	//   ....[186]....
        /*0658*/ 	.word	0xffffffff


	//   ....[187]....
        /*065c*/ 	.word	0xffffffff


	//   ....[188]....
        /*0660*/ 	.word	0xffffffff


	//   ....[189]....
        /*0664*/ 	.word	0xffffffff


	//   ....[190]....
        /*0668*/ 	.word	0xffffffff


	//   ....[191]....
        /*066c*/ 	.word	0xffffffff


	//   ....[192]....
        /*0670*/ 	.word	0xffffffff


	//   ....[193]....
        /*0674*/ 	.word	0xffffffff


	//   ....[194]....
        /*0678*/ 	.word	0xffffffff


	//----- nvinfo : EIATTR_COOP_GROUP_INSTR_OFFSETS
	.align		4
.L_204:
        /*067c*/ 	.byte	0x04, 0x28
        /*067e*/ 	.short	(.L_206 - .L_205)


	//   ....[0]....
.L_205:
        /*0680*/ 	.word	0x000000a0


	//   ....[1]....
        /*0684*/ 	.word	0x00001150


	//   ....[2]....
        /*0688*/ 	.word	0x00001190


	//   ....[3]....
        /*068c*/ 	.word	0x00001360


	//   ....[4]....
        /*0690*/ 	.word	0x00001390


	//   ....[5]....
        /*0694*/ 	.word	0x00001420


	//   ....[6]....
        /*0698*/ 	.word	0x00001450


	//   ....[7]....
        /*069c*/ 	.word	0x000014e0


	//   ....[8]....
        /*06a0*/ 	.word	0x00001510


	//   ....[9]....
        /*06a4*/ 	.word	0x000015a0


	//   ....[10]....
        /*06a8*/ 	.word	0x000015d0


	//   ....[11]....
        /*06ac*/ 	.word	0x00001660


	//   ....[12]....
        /*06b0*/ 	.word	0x00001690


	//   ....[13]....
        /*06b4*/ 	.word	0x00001720


	//   ....[14]....
        /*06b8*/ 	.word	0x00001750


	//   ....[15]....
        /*06bc*/ 	.word	0x000017d0


	//   ....[16]....
        /*06c0*/ 	.word	0x00001810


	//   ....[17]....
        /*06c4*/ 	.word	0x00001cf0


	//   ....[18]....
        /*06c8*/ 	.word	0x00001d00


	//   ....[19]....
        /*06cc*/ 	.word	0x00001d10


	//   ....[20]....
        /*06d0*/ 	.word	0x00001d20


	//   ....[21]....
        /*06d4*/ 	.word	0x00001d30


	//   ....[22]....
        /*06d8*/ 	.word	0x00001d40


	//   ....[23]....
        /*06dc*/ 	.word	0x00001d50


	//   ....[24]....
        /*06e0*/ 	.word	0x00001d70


	//   ....[25]....
        /*06e4*/ 	.word	0x00001d90


	//   ....[26]....
        /*06e8*/ 	.word	0x00001dc0


	//   ....[27]....
        /*06ec*/ 	.word	0x00001dd0


	//   ....[28]....
        /*06f0*/ 	.word	0x00001de0


	//   ....[29]....
        /*06f4*/ 	.word	0x00001df0


	//   ....[30]....
        /*06f8*/ 	.word	0x00001e00


	//   ....[31]....
        /*06fc*/ 	.word	0x00002340


	//   ....[32]....
        /*0700*/ 	.word	0x00002350


	//   ....[33]....
        /*0704*/ 	.word	0x00002360


	//   ....[34]....
        /*0708*/ 	.word	0x00002370


	//   ....[35]....
        /*070c*/ 	.word	0x00002400


	//   ....[36]....
        /*0710*/ 	.word	0x000024e0


	//   ....[37]....
        /*0714*/ 	.word	0x000024f0


	//   ....[38]....
        /*0718*/ 	.word	0x00002510


	//   ....[39]....
        /*071c*/ 	.word	0x00002520


	//   ....[40]....
        /*0720*/ 	.word	0x00002540


	//   ....[41]....
        /*0724*/ 	.word	0x00002550


	//   ....[42]....
        /*0728*/ 	.word	0x00002570


	//   ....[43]....
        /*072c*/ 	.word	0x000025d0


	//   ....[44]....
        /*0730*/ 	.word	0x00002770


	//   ....[45]....
        /*0734*/ 	.word	0x00003140


	//   ....[46]....
        /*0738*/ 	.word	0x00003160


	//   ....[47]....
        /*073c*/ 	.word	0x00003170


	//   ....[48]....
        /*0740*/ 	.word	0x00003180


	//   ....[49]....
        /*0744*/ 	.word	0x00003190


	//   ....[50]....
        /*0748*/ 	.word	0x000031a0


	//   ....[51]....
        /*074c*/ 	.word	0x000031b0


	//   ....[52]....
        /*0750*/ 	.word	0x000031c0


	//   ....[53]....
        /*0754*/ 	.word	0x000031e0


	//   ....[54]....
        /*0758*/ 	.word	0x00003200


	//   ....[55]....
        /*075c*/ 	.word	0x00003220


	//   ....[56]....
        /*0760*/ 	.word	0x00003250


	//   ....[57]....
        /*0764*/ 	.word	0x00003270


	//   ....[58]....
        /*0768*/ 	.word	0x00003290


	//   ....[59]....
        /*076c*/ 	.word	0x000042c0


	//   ....[60]....
        /*0770*/ 	.word	0x000042e0


	//   ....[61]....
        /*0774*/ 	.word	0x00004300


	//   ....[62]....
        /*0778*/ 	.word	0x00004310


	//   ....[63]....
        /*077c*/ 	.word	0x00005330


	//   ....[64]....
        /*0780*/ 	.word	0x00005360


	//   ....[65]....
        /*0784*/ 	.word	0x00005600


	//   ....[66]....
        /*0788*/ 	.word	0x00005650


	//   ....[67]....
        /*078c*/ 	.word	0x00005690


	//   ....[68]....
        /*0790*/ 	.word	0x000057d0


	//   ....[69]....
        /*0794*/ 	.word	0x00005c60


	//   ....[70]....
        /*0798*/ 	.word	0x00005da0


	//   ....[71]....
        /*079c*/ 	.word	0x000085c0


	//   ....[72]....
        /*07a0*/ 	.word	0x000085e0


	//   ....[73]....
        /*07a4*/ 	.word	0x000085f0


	//   ....[74]....
        /*07a8*/ 	.word	0x00008600


	//   ....[75]....
        /*07ac*/ 	.word	0x00008610


	//   ....[76]....
        /*07b0*/ 	.word	0x00008620


	//   ....[77]....
        /*07b4*/ 	.word	0x00008630


	//   ....[78]....
        /*07b8*/ 	.word	0x00008650


	//   ....[79]....
        /*07bc*/ 	.word	0x00008670


	//   ....[80]....
        /*07c0*/ 	.word	0x00008690


	//   ....[81]....
        /*07c4*/ 	.word	0x000086d0


	//   ....[82]....
        /*07c8*/ 	.word	0x00008710


	//   ....[83]....
        /*07cc*/ 	.word	0x00008730


	//   ....[84]....
        /*07d0*/ 	.word	0x00008740


	//   ....[85]....
        /*07d4*/ 	.word	0x0000a090


	//   ....[86]....
        /*07d8*/ 	.word	0x0000a0b0


	//   ....[87]....
        /*07dc*/ 	.word	0x0000a0c0


	//   ....[88]....
        /*07e0*/ 	.word	0x0000a0d0


	//   ....[89]....
        /*07e4*/ 	.word	0x0000a0e0


	//   ....[90]....
        /*07e8*/ 	.word	0x0000a0f0


	//   ....[91]....
        /*07ec*/ 	.word	0x0000a100


	//   ....[92]....
        /*07f0*/ 	.word	0x0000a120


	//   ....[93]....
        /*07f4*/ 	.word	0x0000a130


	//   ....[94]....
        /*07f8*/ 	.word	0x0000a150


	//   ....[95]....
        /*07fc*/ 	.word	0x0000a1a0


	//   ....[96]....
        /*0800*/ 	.word	0x0000a1e0


	//   ....[97]....
        /*0804*/ 	.word	0x0000a200


	//   ....[98]....
        /*0808*/ 	.word	0x0000a210


	//   ....[99]....
        /*080c*/ 	.word	0x0000a4d0


	//   ....[100]....
        /*0810*/ 	.word	0x0000a4e0


	//   ....[101]....
        /*0814*/ 	.word	0x0000a4f0


	//   ....[102]....
        /*0818*/ 	.word	0x0000a500


	//   ....[103]....
        /*081c*/ 	.word	0x0000b020


	//   ....[104]....
        /*0820*/ 	.word	0x0000b5e0


	//   ....[105]....
        /*0824*/ 	.word	0x0000b7d0


	//   ....[106]....
        /*0828*/ 	.word	0x0000b990


	//   ....[107]....
        /*082c*/ 	.word	0x0000bb50


	//   ....[108]....
        /*0830*/ 	.word	0x0000bbd0


	//   ....[109]....
        /*0834*/ 	.word	0x0000bc80


	//   ....[110]....
        /*0838*/ 	.word	0x0000bcc0


	//   ....[111]....
        /*083c*/ 	.word	0x0000eaf0


	//   ....[112]....
        /*0840*/ 	.word	0x0000eb10


	//   ....[113]....
        /*0844*/ 	.word	0x0000eb20


	//   ....[114]....
        /*0848*/ 	.word	0x0000eb30


	//   ....[115]....
        /*084c*/ 	.word	0x0000eb40


	//   ....[116]....
        /*0850*/ 	.word	0x0000eb50


	//   ....[117]....
        /*0854*/ 	.word	0x0000eb60


	//   ....[118]....
        /*0858*/ 	.word	0x0000eb70


	//   ....[119]....
        /*085c*/ 	.word	0x0000eb90


	//   ....[120]....
        /*0860*/ 	.word	0x0000eba0


	//   ....[121]....
        /*0864*/ 	.word	0x0000ebc0


	//   ....[122]....
        /*0868*/ 	.word	0x0000ebf0


	//   ....[123]....
        /*086c*/ 	.word	0x0000ec10


	//   ....[124]....
        /*0870*/ 	.word	0x0000ec20


	//   ....[125]....
        /*0874*/ 	.word	0x0000f0a0


	//   ....[126]....
        /*0878*/ 	.word	0x0000f0c0


	//   ....[127]....
        /*087c*/ 	.word	0x0000f0e0


	//   ....[128]....
        /*0880*/ 	.word	0x0000f110


	//   ....[129]....
        /*0884*/ 	.word	0x0000f140


	//   ....[130]....
        /*0888*/ 	.word	0x0000f190


	//   ....[131]....
        /*088c*/ 	.word	0x0000f1c0


	//   ....[132]....
        /*0890*/ 	.word	0x0000f1e0


	//   ....[133]....
        /*0894*/ 	.word	0x0000f220


	//   ....[134]....
        /*0898*/ 	.word	0x0000f250


	//   ....[135]....
        /*089c*/ 	.word	0x0000f280


	//   ....[136]....
        /*08a0*/ 	.word	0x0000f2a0


	//   ....[137]....
        /*08a4*/ 	.word	0x0000f2d0


	//   ....[138]....
        /*08a8*/ 	.word	0x0000f2f0


	//   ....[139]....
        /*08ac*/ 	.word	0x00010c80


	//   ....[140]....
        /*08b0*/ 	.word	0x00010df0


	//   ....[141]....
        /*08b4*/ 	.word	0x000110b0


	//   ....[142]....
        /*08b8*/ 	.word	0x000110e0


	//   ....[143]....
        /*08bc*/ 	.word	0x00011100


	//   ....[144]....
        /*08c0*/ 	.word	0x000111f0


	//   ....[145]....
        /*08c4*/ 	.word	0x000112a0


	//   ....[146]....
        /*08c8*/ 	.word	0x00011530


	//   ....[147]....
        /*08cc*/ 	.word	0x000141b0


	//   ....[148]....
        /*08d0*/ 	.word	0x000141c0


	//   ....[149]....
        /*08d4*/ 	.word	0x000141d0


	//   ....[150]....
        /*08d8*/ 	.word	0x000141e0


	//   ....[151]....
        /*08dc*/ 	.word	0x00014210


	//   ....[152]....
        /*08e0*/ 	.word	0x00014230


	//   ....[153]....
        /*08e4*/ 	.word	0x00014250


	//   ....[154]....
        /*08e8*/ 	.word	0x00014260


	//   ....[155]....
        /*08ec*/ 	.word	0x000156c0


	//   ....[156]....
        /*08f0*/ 	.word	0x00015700


	//   ....[157]....
        /*08f4*/ 	.word	0x00015720


	//   ....[158]....
        /*08f8*/ 	.word	0x00015750


	//   ....[159]....
        /*08fc*/ 	.word	0x00015780


	//   ....[160]....
        /*0900*/ 	.word	0x000157c0


	//   ....[161]....
        /*0904*/ 	.word	0x00015800


	//   ....[162]....
        /*0908*/ 	.word	0x00015820


	//   ....[163]....
        /*090c*/ 	.word	0x000158b0


	//   ....[164]....
        /*0910*/ 	.word	0x000158c0


	//   ....[165]....
        /*0914*/ 	.word	0x000158f0


	//   ....[166]....
        /*0918*/ 	.word	0x00015930


	//   ....[167]....
        /*091c*/ 	.word	0x00015950


	//   ....[168]....
        /*0920*/ 	.word	0x00015980


	//   ....[169]....
        /*0924*/ 	.word	0x000159d0


	//   ....[170]....
        /*0928*/ 	.word	0x00015a00


	//   ....[171]....
        /*092c*/ 	.word	0x00015a10


	//   ....[172]....
        /*0930*/ 	.word	0x00015b10


	//   ....[173]....
        /*0934*/ 	.word	0x00015b30


	//   ....[174]....
        /*0938*/ 	.word	0x00015b50


	//   ....[175]....
        /*093c*/ 	.word	0x00015b80


	//   ....[176]....
        /*0940*/ 	.word	0x00015ba0


	//   ....[177]....
        /*0944*/ 	.word	0x00015c30


	//   ....[178]....
        /*0948*/ 	.word	0x00015c50


	//   ....[179]....
        /*094c*/ 	.word	0x000164d0


	//   ....[180]....
        /*0950*/ 	.word	0x00016500


	//   ....[181]....
        /*0954*/ 	.word	0x00016530


	//   ....[182]....
        /*0958*/ 	.word	0x00016560


	//   ....[183]....
        /*095c*/ 	.word	0x00016590


	//   ....[184]....
        /*0960*/ 	.word	0x000165c0


	//   ....[185]....
        /*0964*/ 	.word	0x000165f0


	//   ....[186]....
        /*0968*/ 	.word	0x00016610


	//   ....[187]....
        /*096c*/ 	.word	0x00016640


	//   ....[188]....
        /*0970*/ 	.word	0x00016650


	//   ....[189]....
        /*0974*/ 	.word	0x00016660


	//   ....[190]....
        /*0978*/ 	.word	0x00016670


	//   ....[191]....
        /*097c*/ 	.word	0x00016680


	//   ....[192]....
        /*0980*/ 	.word	0x00016690


	//   ....[193]....
        /*0984*/ 	.word	0x000166c0


	//   ....[194]....
        /*0988*/ 	.word	0x000166e0


	//----- nvinfo : EIATTR_EXIT_INSTR_OFFSETS
	.align		4
.L_206:
        /*098c*/ 	.byte	0x04, 0x1c
        /*098e*/ 	.short	(.L_208 - .L_207)


	//   ....[0]....
.L_207:
        /*0990*/ 	.word	0x00000450


	//   ....[1]....
        /*0994*/ 	.word	0x00015ce0


	//   ....[2]....
        /*0998*/ 	.word	0x00015d20


	//   ....[3]....
        /*099c*/ 	.word	0x00016840


	//   ....[4]....
        /*09a0*/ 	.word	0x00016880


	//----- nvinfo : EIATTR_CTAIDZ_USED
	.align		4
.L_208:
        /*09a4*/ 	.byte	0x01, 0x04
	.zero		2


	//----- nvinfo : EIATTR_MAX_THREADS
	.align		4
        /*09a8*/ 	.byte	0x04, 0x05
        /*09aa*/ 	.short	(.L_210 - .L_209)
.L_209:
        /*09ac*/ 	.word	0x00000080
        /*09b0*/ 	.word	0x00000001
        /*09b4*/ 	.word	0x00000001


	//----- nvinfo : EIATTR_CRS_STACK_SIZE
	.align		4
.L_210:
        /*09b8*/ 	.byte	0x04, 0x1e
        /*09ba*/ 	.short	(.L_212 - .L_211)
.L_211:
        /*09bc*/ 	.word	0x00000000
.L_212:


//--------------------- .nv.info._ZN7cutlass13device_kernelIN5flash19enable_sm80_to_sm89INS1_16FlashAttnFwdSm80INS1_25CollectiveMainloopFwdSm80ILi4ELi1ELb0EN4cute5tupleIJNS5_1CILi128EEENS7_ILi112EEENS7_ILi64EEEEEELi64ENS_10bfloat16_tEfNS_4arch4Sm80ELb1ELb0ELb1ELb1ELb1ELb1ELb1ELb0EEENS1_21CollectiveEpilogueFwdINS6_IJS8_SA_S9_EEENS6_IJNS7_ILi1EEESI_SI_EEESC_SE_Li128ELb1ELb1ELb0ELb0EEENS1_19SingleTileSchedulerILb1ELb0ELb1ELi128EEEEEEEEEvNT_6ParamsE --------------------------
	.section	.nv.info._ZN7cutlass13device_kernelIN5flash19enable_sm80_to_sm89INS1_16FlashAttnFwdSm80INS1_25CollectiveMainloopFwdSm80ILi4ELi1ELb0EN4cute5tupleIJNS5_1CILi128EEENS7_ILi112EEENS7_ILi64EEEEEELi64ENS_10bfloat16_tEfNS_4arch4Sm80ELb1ELb0ELb1ELb1ELb1ELb1ELb1ELb0EEENS1_21CollectiveEpilogueFwdINS6_IJS8_SA_S9_EEENS6_IJNS7_ILi1EEESI_SI_EEESC_SE_Li128ELb1ELb1ELb0ELb0EEENS1_19SingleTileSchedulerILb1ELb0ELb1ELi128EEEEEEEEEvNT_6ParamsE,"",@"SHT_CUDA_INFO"
	.sectionflags	@""
	.align	4


	//----- nvinfo : EIATTR_CUDA_API_VERSION
	.align		4
        /*0000*/ 	.byte	0x04, 0x37
        /*0002*/ 	.short	(.L_214 - .L_213)
.L_213:
        /*0004*/ 	.word	0x00000082


	//----- nvinfo : EIATTR_SW2861232_WAR
	.align		4
.L_214:
        /*0008*/ 	.byte	0x01, 0x35
	.zero		2


	//----- nvinfo : EIATTR_PARAM_CBANK
	.align		4
        /*000c*/ 	.byte	0x04, 0x0a
        /*000e*/ 	.short	(.L_216 - .L_215)
	.align		4
.L_215:
        /*0010*/ 	.word	index@(.nv.constant0._ZN7cutlass13device_kernelIN5flash19enable_sm80_to_sm89INS1_16FlashAttnFwdSm80INS1_25CollectiveMainloopFwdSm80ILi4ELi1ELb0EN4cute5tupleIJNS5_1CILi128EEENS7_ILi112EEENS7_ILi64EEEEEELi64ENS_10bfloat16_tEfNS_4arch4Sm80ELb1ELb0ELb1ELb1ELb1ELb1ELb1ELb0EEENS1_21CollectiveEpilogueFwdINS6_IJS8_SA_S9_EEENS6_IJNS7_ILi1EEESI_SI_EEESC_SE_Li128ELb1ELb1ELb0ELb0EEENS1_19SingleTileSchedulerILb1ELb0ELb1ELi128EEEEEEEEEvNT_6ParamsE)
        /*0014*/ 	.short	0x0160
        /*0016*/ 	.short	0x0418


	//----- nvinfo : EIATTR_CBANK_PARAM_SIZE
	.align		4
.L_216:
        /*0018*/ 	.byte	0x03, 0x19
        /*001a*/ 	.short	0x0418


	//----- nvinfo : EIATTR_KPARAM_INFO
	.align		4
        /*001c*/ 	.byte	0x04, 0x17
        /*001e*/ 	.short	(.L_218 - .L_217)
.L_217:
        /*0020*/ 	.word	0x00000000
        /*0024*/ 	.short	0x0000
        /*0026*/ 	.short	0x0000
        /*0028*/ 	.byte	0x00, 0xf0, 0x61, 0x10


	//----- nvinfo : EIATTR_MAXREG_COUNT
	.align		4
.L_218:
        /*002c*/ 	.byte	0x03, 0x1b
        /*002e*/ 	.short	0x00ff


	//----- nvinfo : EIATTR_NUM_BARRIERS
	.align		4
        /*0030*/ 	.byte	0x02, 0x4c
        /*0032*/ 	.byte	0x02
	.zero		1


	//----- nvinfo : EIATTR_ANNOTATIONS
	.align		4
        /*0034*/ 	.byte	0x04, 0x55
        /*0036*/ 	.short	(.L_220 - .L_219)


	//   ....[0]....
.L_219:
        /* <DEDUP_REMOVED lines=51> */


	//----- nvinfo : EIATTR_MERCURY_ISA_VERSION
	.align		4
.L_220:
        /*0350*/ 	.byte	0x03, 0x5f
        /*0352*/ 	.short	0x0000


	//----- nvinfo : EIATTR_COOP_GROUP_MASK_REGIDS
	.align		4
        /*0354*/ 	.byte	0x04, 0x29
        /*0356*/ 	.short	(.L_222 - .L_221)


	//   ....[0]....
.L_221:
        /*0358*/ 	.word	0xffffffff


	//   ....[1]....
        /*035c*/ 	.word	0xffffffff


	//   ....[2]....
        /*0360*/ 	.word	0xffffffff


	//   ....[3]....
        /*0364*/ 	.word	0xffffffff


	//   ....[4]....
        /*0368*/ 	.word	0xffffffff


	//   ....[5]....
        /*036c*/ 	.word	0xffffffff


	//   ....[6]....
        /*0370*/ 	.word	0xffffffff


	//   ....[7]....
        /*0374*/ 	.word	0xffffffff


	//   ....[8]....
        /*0378*/ 	.word	0xffffffff


	//   ....[9]....
        /*037c*/ 	.word	0xffffffff


	//   ....[10]....
        /*0380*/ 	.word	0xffffffff


	//   ....[11]....
        /*0384*/ 	.word	0xffffffff


	//   ....[12]....
        /*0388*/ 	.word	0xffffffff


	//   ....[13]....
        /*038c*/ 	.word	0xffffffff


	//   ....[14]....
        /*0390*/ 	.word	0xffffffff


	//   ....[15]....
        /*0394*/ 	.word	0xffffffff


	//   ....[16]....
        /*0398*/ 	.word	0xffffffff


	//   ....[17]....
        /*039c*/ 	.word	0xffffffff


	//   ....[18]....
        /*03a0*/ 	.word	0xffffffff


	//   ....[19]....
        /*03a4*/ 	.word	0xffffffff


	//   ....[20]....
        /*03a8*/ 	.word	0xffffffff


	//   ....[21]....
        /*03ac*/ 	.word	0xffffffff


	//   ....[22]....
        /*03b0*/ 	.word	0xffffffff


	//   ....[23]....
        /*03b4*/ 	.word	0xffffffff


	//   ....[24]....
        /*03b8*/ 	.word	0xffffffff


	//   ....[25]....
        /*03bc*/ 	.word	0xffffffff


	//   ....[26]....
        /*03c0*/ 	.word	0xffffffff


	//   ....[27]....
        /*03c4*/ 	.word	0xffffffff


	//   ....[28]....
        /*03c8*/ 	.word	0xffffffff


	//   ....[29]....
        /*03cc*/ 	.word	0xffffffff


	//   ....[30]....
        /*03d0*/ 	.word	0xffffffff


	//   ....[31]....
        /*03d4*/ 	.word	0xffffffff


	//   ....[32]....
        /*03d8*/ 	.word	0xffffffff


	//   ....[33]....
        /*03dc*/ 	.word	0xffffffff


	//   ....[34]....
        /*03e0*/ 	.word	0xffffffff


	//   ....[35]....
        /*03e4*/ 	.word	0xffffffff


	//   ....[36]....
        /*03e8*/ 	.word	0xffffffff


	//   ....[37]....
        /*03ec*/ 	.word	0xffffffff


	//   ....[38]....
        /*03f0*/ 	.word	0xffffffff


	//   ....[39]....
        /*03f4*/ 	.word	0xffffffff


	//   ....[40]....
        /*03f8*/ 	.word	0xffffffff


	//   ....[41]....
        /*03fc*/ 	.word	0xffffffff


	//   ....[42]....
        /*0400*/ 	.word	0xffffffff


	//   ....[43]....
        /*0404*/ 	.word	0xffffffff


	//   ....[44]....
        /*0408*/ 	.word	0xffffffff


	//   ....[45]....
        /*040c*/ 	.word	0xffffffff


	//   ....[46]....
        /*0410*/ 	.word	0xffffffff


	//   ....[47]....
        /*0414*/ 	.word	0xffffffff


	//   ....[48]....
        /*0418*/ 	.word	0xffffffff


	//   ....[49]....
        /*041c*/ 	.word	0xffffffff


	//   ....[50]....
        /*0420*/ 	.word	0xffffffff


	//   ....[51]....
        /*0424*/ 	.word	0xffffffff


	//   ....[52]....
        /*0428*/ 	.word	0xffffffff


	//   ....[53]....
        /*042c*/ 	.word	0xffffffff


	//   ....[54]....
        /*0430*/ 	.word	0xffffffff


	//   ....[55]....
        /*0434*/ 	.word	0xffffffff


	//   ....[56]....
        /*0438*/ 	.word	0xffffffff


	//   ....[57]....
        /*043c*/ 	.word	0xffffffff


	//   ....[58]....
        /*0440*/ 	.word	0xffffffff


	//   ....[59]....
        /*0444*/ 	.word	0xffffffff


	//   ....[60]....
        /*0448*/ 	.word	0xffffffff


	//   ....[61]....
        /*044c*/ 	.word	0xffffffff


	//   ....[62]....
        /*0450*/ 	.word	0xffffffff


	//   ....[63]....
        /*0454*/ 	.word	0xffffffff


	//   ....[64]....
        /*0458*/ 	.word	0xffffffff


	//   ....[65]....
        /*045c*/ 	.word	0xffffffff


	//   ....[66]....
        /*0460*/ 	.word	0xffffffff


	//   ....[67]....
        /*0464*/ 	.word	0xffffffff


	//   ....[68]....
        /*0468*/ 	.word	0xffffffff


	//   ....[69]....
        /*046c*/ 	.word	0xffffffff


	//   ....[70]....
        /*0470*/ 	.word	0xffffffff


	//   ....[71]....
        /*0474*/ 	.word	0xffffffff


	//   ....[72]....
        /*0478*/ 	.word	0xffffffff


	//   ....[73]....
        /*047c*/ 	.word	0xffffffff


	//   ....[74]....
        /*0480*/ 	.word	0xffffffff


	//   ....[75]....
        /*0484*/ 	.word	0xffffffff


	//   ....[76]....
        /*0488*/ 	.word	0xffffffff


	//   ....[77]....
        /*048c*/ 	.word	0xffffffff


	//   ....[78]....
        /*0490*/ 	.word	0xffffffff


	//   ....[79]....
        /*0494*/ 	.word	0xffffffff


	//   ....[80]....
        /*0498*/ 	.word	0xffffffff


	//   ....[81]....
        /*049c*/ 	.word	0xffffffff


	//   ....[82]....
        /*04a0*/ 	.word	0xffffffff


	//   ....[83]....
        /*04a4*/ 	.word	0xffffffff


	//   ....[84]....
        /*04a8*/ 	.word	0xffffffff


	//   ....[85]....
        /*04ac*/ 	.word	0xffffffff


	//   ....[86]....
        /*04b0*/ 	.word	0xffffffff


	//   ....[87]....
        /*04b4*/ 	.word	0xffffffff


	//   ....[88]....
        /*04b8*/ 	.word	0xffffffff


	//   ....[89]....
        /*04bc*/ 	.word	0xffffffff


	//   ....[90]....
        /*04c0*/ 	.word	0xffffffff


	//   ....[91]....
        /*04c4*/ 	.word	0xffffffff


	//   ....[92]....
        /*04c8*/ 	.word	0xffffffff


	//   ....[93]....
        /*04cc*/ 	.word	0xffffffff


	//   ....[94]....
        /*04d0*/ 	.word	0xffffffff


	//   ....[95]....
        /*04d4*/ 	.word	0xffffffff


	//   ....[96]....
        /*04d8*/ 	.word	0xffffffff


	//   ....[97]....
        /*04dc*/ 	.word	0xffffffff


	//   ....[98]....
        /*04e0*/ 	.word	0xffffffff


	//   ....[99]....
        /*04e4*/ 	.word	0xffffffff


	//   ....[100]....
        /*04e8*/ 	.word	0xffffffff


	//   ....[101]....
        /*04ec*/ 	.word	0xffffffff


	//   ....[102]....
        /*04f0*/ 	.word	0xffffffff


	//   ....[103]....
        /*04f4*/ 	.word	0xffffffff


	//   ....[104]....
        /*04f8*/ 	.word	0xffffffff


	//   ....[105]....
        /*04fc*/ 	.word	0xffffffff


	//   ....[106]....
        /*0500*/ 	.word	0xffffffff


	//   ....[107]....
        /*0504*/ 	.word	0xffffffff


	//   ....[108]....
        /*0508*/ 	.word	0xffffffff


	//   ....[109]....
        /*050c*/ 	.word	0xffffffff


	//   ....[110]....
        /*0510*/ 	.word	0xffffffff


	//   ....[111]....
        /*0514*/ 	.word	0xffffffff


	//   ....[112]....
        /*0518*/ 	.word	0xffffffff


	//   ....[113]....
        /*051c*/ 	.word	0xffffffff


	//   ....[114]....
        /*0520*/ 	.word	0xffffffff


	//   ....[115]....
        /*0524*/ 	.word	0xffffffff


	//   ....[116]....
        /*0528*/ 	.word	0xffffffff


	//   ....[117]....
        /*052c*/ 	.word	0xffffffff


	//   ....[118]....
        /*0530*/ 	.word	0xffffffff


	//   ....[119]....
        /*0534*/ 	.word	0xffffffff


	//   ....[120]....
        /*0538*/ 	.word	0xffffffff


	//   ....[121]....
        /*053c*/ 	.word	0xffffffff


	//   ....[122]....
        /*0540*/ 	.word	0xffffffff


	//   ....[123]....
        /*0544*/ 	.word	0xffffffff


	//   ....[124]....
        /*0548*/ 	.word	0xffffffff


	//   ....[125]....
        /*054c*/ 	.word	0xffffffff


	//   ....[126]....
        /*0550*/ 	.word	0xffffffff


	//   ....[127]....
        /*0554*/ 	.word	0xffffffff


	//   ....[128]....
        /*0558*/ 	.word	0xffffffff


	//   ....[129]....
        /*055c*/ 	.word	0xffffffff


	//   ....[130]....
        /*0560*/ 	.word	0xffffffff


	//   ....[131]....
        /*0564*/ 	.word	0xffffffff


	//   ....[132]....
        /*0568*/ 	.word	0xffffffff


	//   ....[133]....
        /*056c*/ 	.word	0xffffffff


	//   ....[134]....
        /*0570*/ 	.word	0xffffffff


	//   ....[135]....
        /*0574*/ 	.word	0xffffffff


	//   ....[136]....
        /*0578*/ 	.word	0xffffffff


	//   ....[137]....
        /*057c*/ 	.word	0xffffffff


	//   ....[138]....
        /*0580*/ 	.word	0xffffffff


	//   ....[139]....
        /*0584*/ 	.word	0xffffffff


	//   ....[140]....
        /*0588*/ 	.word	0xffffffff


	//   ....[141]....
        /*058c*/ 	.word	0xffffffff


	//   ....[142]....
        /*0590*/ 	.word	0xffffffff


	//   ....[143]....
        /*0594*/ 	.word	0xffffffff


	//   ....[144]....
        /*0598*/ 	.word	0xffffffff


	//   ....[145]....
        /*059c*/ 	.word	0xffffffff


	//   ....[146]....
        /*05a0*/ 	.word	0xffffffff


	//   ....[147]....
        /*05a4*/ 	.word	0xffffffff


	//   ....[148]....
        /*05a8*/ 	.word	0xffffffff


	//   ....[149]....
        /*05ac*/ 	.word	0xffffffff


	//   ....[150]....
        /*05b0*/ 	.word	0xffffffff


	//   ....[151]....
        /*05b4*/ 	.word	0xffffffff


	//   ....[152]....
        /*05b8*/ 	.word	0xffffffff


	//   ....[153]....
        /*05bc*/ 	.word	0xffffffff


	//   ....[154]....
        /*05c0*/ 	.word	0xffffffff


	//   ....[155]....
        /*05c4*/ 	.word	0xffffffff


	//   ....[156]....
        /*05c8*/ 	.word	0xffffffff


	//   ....[157]....
        /*05cc*/ 	.word	0xffffffff


	//   ....[158]....
        /*05d0*/ 	.word	0xffffffff


	//   ....[159]....
        /*05d4*/ 	.word	0xffffffff


	//   ....[160]....
        /*05d8*/ 	.word	0xffffffff


	//   ....[161]....
        /*05dc*/ 	.word	0xffffffff


	//   ....[162]....
        /*05e0*/ 	.word	0xffffffff


	//   ....[163]....
        /*05e4*/ 	.word	0xffffffff


	//   ....[164]....
        /*05e8*/ 	.word	0xffffffff


	//   ....[165]....
        /*05ec*/ 	.word	0xffffffff


	//   ....[166]....
        /*05f0*/ 	.word	0xffffffff


	//   ....[167]....
        /*05f4*/ 	.word	0xffffffff


	//   ....[168]....
        /*05f8*/ 	.word	0xffffffff


	//   ....[169]....
        /*05fc*/ 	.word	0xffffffff


	//   ....[170]....
        /*0600*/ 	.word	0xffffffff


	//   ....[171]....
        /*0604*/ 	.word	0xffffffff


	//   ....[172]....
        /*0608*/ 	.word	0xffffffff


	//   ....[173]....
        /*060c*/ 	.word	0xffffffff


	//   ....[174]....
        /*0610*/ 	.word	0xffffffff


	//   ....[175]....
        /*0614*/ 	.word	0xffffffff


	//   ....[176]....
        /*0618*/ 	.word	0xffffffff


	//   ....[177]....
        /*061c*/ 	.word	0xffffffff


	//   ....[178]....
        /*0620*/ 	.word	0xffffffff


	//   ....[179]....
        /*0624*/ 	.word	0xffffffff


	//   ....[180]....
        /*0628*/ 	.word	0xffffffff


	//   ....[181]....
        /*062c*/ 	.word	0xffffffff


	//   ....[182]....
        /*0630*/ 	.word	0xffffffff


	//   ....[183]....
        /*0634*/ 	.word	0xffffffff


	//   ....[184]....
        /*0638*/ 	.word	0xffffffff


	//   ....[185]....
        /*063c*/ 	.word	0xffffffff


	//   ....[186]....
        /*0640*/ 	.word	0xffffffff


	//   ....[187]....
        /*0644*/ 	.word	0xffffffff


	//   ....[188]....
        /*0648*/ 	.word	0xffffffff


	//   ....[189]....
        /*064c*/ 	.word	0xffffffff


	//   ....[190]....
        /*0650*/ 	.word	0xffffffff


	//   ....[191]....
        /*0654*/ 	.word	0xffffffff


	//   ....[192]....
        /*0658*/ 	.word	0xffffffff


	//   ....[193]....
        /*065c*/ 	.word	0xffffffff


	//   ....[194]....
        /*0660*/ 	.word	0xffffffff


	//   ....[195]....
        /*0664*/ 	.word	0xffffffff


	//   ....[196]....
        /*0668*/ 	.word	0xffffffff


	//   ....[197]....
        /*066c*/ 	.word	0xffffffff


	//   ....[198]....
        /*0670*/ 	.word	0xffffffff


	//   ....[199]....
        /*0674*/ 	.word	0xffffffff


	//   ....[200]....
        /*0678*/ 	.word	0xffffffff


	//   ....[201]....
        /*067c*/ 	.word	0xffffffff


	//   ....[202]....
        /*0680*/ 	.word	0xffffffff


	//   ....[203]....
        /*0684*/ 	.word	0xffffffff


	//   ....[204]....
        /*0688*/ 	.word	0xffffffff


	//   ....[205]....
        /*068c*/ 	.word	0xffffffff


	//   ....[206]....
        /*0690*/ 	.word	0xffffffff


	//   ....[207]....
        /*0694*/ 	.word	0xffffffff


	//   ....[208]....
        /*0698*/ 	.word	0xffffffff


	//   ....[209]....
        /*069c*/ 	.word	0xffffffff


	//   ....[210]....
        /*06a0*/ 	.word	0xffffffff


	//   ....[211]....
        /*06a4*/ 	.word	0xffffffff


	//   ....[212]....
        /*06a8*/ 	.word	0xffffffff


	//   ....[213]....
        /*06ac*/ 	.word	0xffffffff


	//   ....[214]....
        /*06b0*/ 	.word	0xffffffff


	//   ....[215]....
        /*06b4*/ 	.word	0xffffffff


	//   ....[216]....
        /*06b8*/ 	.word	0xffffffff


	//   ....[217]....
        /*06bc*/ 	.word	0xffffffff


	//   ....[218]....
        /*06c0*/ 	.word	0xffffffff


	//   ....[219]....
        /*06c4*/ 	.word	0xffffffff


	//   ....[220]....
        /*06c8*/ 	.word	0xffffffff


	//   ....[221]....
        /*06cc*/ 	.word	0xffffffff


	//   ....[222]....
        /*06d0*/ 	.word	0xffffffff


	//   ....[223]....
        /*06d4*/ 	.word	0xffffffff


	//   ....[224]....
        /*06d8*/ 	.word	0xffffffff


	//   ....[225]....
        /*06dc*/ 	.word	0xffffffff


	//   ....[226]....
        /*06e0*/ 	.word	0xffffffff


	//   ....[227]....
        /*06e4*/ 	.word	0xffffffff


	//   ....[228]....
        /*06e8*/ 	.word	0xffffffff


	//   ....[229]....
        /*06ec*/ 	.word	0xffffffff


	//   ....[230]....
        /*06f0*/ 	.word	0xffffffff


	//   ....[231]....
        /*06f4*/ 	.word	0xffffffff


	//   ....[232]....
        /*06f8*/ 	.word	0xffffffff


	//   ....[233]....
        /*06fc*/ 	.word	0xffffffff


	//   ....[234]....
        /*0700*/ 	.word	0xffffffff


	//   ....[235]....
        /*0704*/ 	.word	0xffffffff


	//   ....[236]....
        /*0708*/ 	.word	0xffffffff


	//   ....[237]....
        /*070c*/ 	.word	0xffffffff


	//   ....[238]....
        /*0710*/ 	.word	0xffffffff


	//   ....[239]....
        /*0714*/ 	.word	0xffffffff


	//   ....[240]....
        /*0718*/ 	.word	0xffffffff


	//   ....[241]....
        /*071c*/ 	.word	0xffffffff


	//   ....[242]....
        /*0720*/ 	.word	0xffffffff


	//   ....[243]....
        /*0724*/ 	.word	0xffffffff


	//   ....[244]....
        /*0728*/ 	.word	0xffffffff


	//   ....[245]....
        /*072c*/ 	.word	0xffffffff


	//   ....[246]....
        /*0730*/ 	.word	0xffffffff


	//   ....[247]....
        /*0734*/ 	.word	0xffffffff


	//   ....[248]....
        /*0738*/ 	.word	0xffffffff


	//   ....[249]....
        /*073c*/ 	.word	0xffffffff


	//   ....[250]....
        /*0740*/ 	.word	0xffffffff


	//   ....[251]....
        /*0744*/ 	.word	0xffffffff


	//   ....[252]....
        /*0748*/ 	.word	0xffffffff


	//   ....[253]....
        /*074c*/ 	.word	0xffffffff


	//   ....[254]....
        /*0750*/ 	.word	0xffffffff


	//   ....[255]....
        /*0754*/ 	.word	0xffffffff


	//   ....[0]....
        /*0758*/ 	.word	0xffffffff


	//   ....[1]....
        /*075c*/ 	.word	0xffffffff


	//   ....[2]....
        /*0760*/ 	.word	0xffffffff


	//----- nvinfo : EIATTR_COOP_GROUP_INSTR_OFFSETS
	.align		4
.L_222:
        /*0764*/ 	.byte	0x04, 0x28
        /*0766*/ 	.short	(.L_224 - .L_223)


	//   ....[0]....
.L_223:
        /*0768*/ 	.word	0x000000a0


	//   ....[1]....
        /*076c*/ 	.word	0x00002c70


	//   ....[2]....
        /*0770*/ 	.word	0x00002cc0


	//   ....[3]....
        /*0774*/ 	.word	0x000034b0


	//   ....[4]....
        /*0778*/ 	.word	0x000034d0


	//   ....[5]....
        /*077c*/ 	.word	0x00003c40


	//   ....[6]....
        /*0780*/ 	.word	0x00003c60


	//   ....[7]....
        /*0784*/ 	.word	0x000043d0


	//   ....[8]....
        /*0788*/ 	.word	0x000043e0


	//   ....[9]....
        /*078c*/ 	.word	0x00004c80


	//   ....[10]....
        /*0790*/ 	.word	0x00004cd0


	//   ....[11]....
        /*0794*/ 	.word	0x000059e0


	//   ....[12]....
        /*0798*/ 	.word	0x00005a10


	//   ....[13]....
        /*079c*/ 	.word	0x00006150


	//   ....[14]....
        /*07a0*/ 	.word	0x00006180


	//   ....[15]....
        /*07a4*/ 	.word	0x000068c0


	//   ....[16]....
        /*07a8*/ 	.word	0x000068e0


	//   ....[17]....
        /*07ac*/ 	.word	0x00007040


	//   ....[18]....
        /*07b0*/ 	.word	0x00007070


	//   ....[19]....
        /*07b4*/ 	.word	0x000071b0


	//   ....[20]....
        /*07b8*/ 	.word	0x000071e0


	//   ....[21]....
        /*07bc*/ 	.word	0x000072d0


	//   ....[22]....
        /*07c0*/ 	.word	0x00007300


	//   ....[23]....
        /*07c4*/ 	.word	0x000073f0


	//   ....[24]....
        /*07c8*/ 	.word	0x00007410


	//   ....[25]....
        /*07cc*/ 	.word	0x00007c70


	//   ....[26]....
        /*07d0*/ 	.word	0x00007c90


	//   ....[27]....
        /*07d4*/ 	.word	0x00007d80


	//   ....[28]....
        /*07d8*/ 	.word	0x00007db0


	//   ....[29]....
        /*07dc*/ 	.word	0x00007ea0


	//   ....[30]....
        /*07e0*/ 	.word	0x00007ed0


	//   ....[31]....
        /*07e4*/ 	.word	0x00007fc0


	//   ....[32]....
        /*07e8*/ 	.word	0x00007ff0


	//   ....[33]....
        /*07ec*/ 	.word	0x00008b90


	//   ....[34]....
        /*07f0*/ 	.word	0x00008bd0


	//   ....[35]....
        /*07f4*/ 	.word	0x00008da0


	//   ....[36]....
        /*07f8*/ 	.word	0x00008dd0


	//   ....[37]....
        /*07fc*/ 	.word	0x00008e60


	//   ....[38]....
        /*0800*/ 	.word	0x00008e90


	//   ....[39]....
        /*0804*/ 	.word	0x00008f20


	//   ....[40]....
        /*0808*/ 	.word	0x00008f50


	//   ....[41]....
        /*080c*/ 	.word	0x00008fe0


	//   ....[42]....
        /*0810*/ 	.word	0x00009010


	//   ....[43]....
        /*0814*/ 	.word	0x000090a0


	//   ....[44]....
        /*0818*/ 	.word	0x000090d0


	//   ....[45]....
        /*081c*/ 	.word	0x00009160


	//   ....[46]....
        /*0820*/ 	.word	0x00009190


	//   ....[47]....
        /*0824*/ 	.word	0x00009210


	//   ....[48]....
        /*0828*/ 	.word	0x00009250


	//   ....[49]....
        /*082c*/ 	.word	0x000096c0


	//   ....[50]....
        /*0830*/ 	.word	0x000096e0


	//   ....[51]....
        /*0834*/ 	.word	0x000096f0


	//   ....[52]....
        /*0838*/ 	.word	0x00009700


	//   ....[53]....
        /*083c*/ 	.word	0x00009720


	//   ....[54]....
        /*0840*/ 	.word	0x00009730


	//   ....[55]....
        /*0844*/ 	.word	0x00009740


	//   ....[56]....
        /*0848*/ 	.word	0x00009760


	//   ....[57]....
        /*084c*/ 	.word	0x00009790


	//   ....[58]....
        /*0850*/ 	.word	0x000097b0


	//   ....[59]....
        /*0854*/ 	.word	0x000097c0


	//   ....[60]....
        /*0858*/ 	.word	0x00009810


	//   ....[61]....
        /*085c*/ 	.word	0x00009840


	//   ....[62]....
        /*0860*/ 	.word	0x00009880


	//   ....[63]....
        /*0864*/ 	.word	0x00009ce0


	//   ....[64]....
        /*0868*/ 	.word	0x00009d00


	//   ....[65]....
        /*086c*/ 	.word	0x00009d10


	//   ....[66]....
        /*0870*/ 	.word	0x00009d20


	//   ....[67]....
        /*0874*/ 	.word	0x00009e90


	//   ....[68]....
        /*0878*/ 	.word	0x00009ed0


	//   ....[69]....
        /*087c*/ 	.word	0x00009f20


	//   ....[70]....
        /*0880*/ 	.word	0x00009f60


	//   ....[71]....
        /*0884*/ 	.word	0x0000a130


	//   ....[72]....
        /*0888*/ 	.word	0x0000a170


	//   ....[73]....
        /*088c*/ 	.word	0x0000a1c0


	//   ....[74]....
        /*0890*/ 	.word	0x0000a200


	//   ....[75]....
        /*0894*/ 	.word	0x0000a3f0


	//   ....[76]....
        /*0898*/ 	.word	0x0000a430


	//   ....[77]....
        /*089c*/ 	.word	0x0000a480


	//   ....[78]....
        /*08a0*/ 	.word	0x0000a4c0


	//   ....[79]....
        /*08a4*/ 	.word	0x0000c3c0


	//   ....[80]....
        /*08a8*/ 	.word	0x0000c3e0


	//   ....[81]....
        /*08ac*/ 	.word	0x0000c410


	//   ....[82]....
        /*08b0*/ 	.word	0x0000c420


	//   ....[83]....
        /*08b4*/ 	.word	0x0000c500


	//   ....[84]....
        /*08b8*/ 	.word	0x0000c540


	//   ....[85]....
        /*08bc*/ 	.word	0x0000c560


	//   ....[86]....
        /*08c0*/ 	.word	0x0000c570


	//   ....[87]....
        /*08c4*/ 	.word	0x0000c730


	//   ....[88]....
        /*08c8*/ 	.word	0x0000c770


	//   ....[89]....
        /*08cc*/ 	.word	0x0000c790


	//   ....[90]....
        /*08d0*/ 	.word	0x0000c7a0


	//   ....[91]....
        /*08d4*/ 	.word	0x0000c8a0


	//   ....[92]....
        /*08d8*/ 	.word	0x0000c8e0


	//   ....[93]....
        /*08dc*/ 	.word	0x0000c940


	//   ....[94]....
        /*08e0*/ 	.word	0x0000c970


	//   ....[95]....
        /*08e4*/ 	.word	0x0000ebc0


	//   ....[96]....
        /*08e8*/ 	.word	0x0000ebd0


	//   ....[97]....
        /*08ec*/ 	.word	0x0000ebf0


	//   ....[98]....
        /*08f0*/ 	.word	0x0000ed30


	//   ....[99]....
        /*08f4*/ 	.word	0x0000ed40


	//   ....[100]....
        /*08f8*/ 	.word	0x0000ed60


	//   ....[101]....
        /*08fc*/ 	.word	0x0000edc0


	//   ....[102]....
        /*0900*/ 	.word	0x0000ede0


	//   ....[103]....
        /*0904*/ 	.word	0x0000ee90


	//   ....[104]....
        /*0908*/ 	.word	0x0000eea0


	//   ....[105]....
        /*090c*/ 	.word	0x0000eee0


	//   ....[106]....
        /*0910*/ 	.word	0x0000eef0


	//   ....[107]....
        /*0914*/ 	.word	0x0000ef20


	//   ....[108]....
        /*0918*/ 	.word	0x0000efc0


	//   ....[109]....
        /*091c*/ 	.word	0x0000f9e0


	//   ....[110]....
        /*0920*/ 	.word	0x0000fa00


	//   ....[111]....
        /*0924*/ 	.word	0x0000fa10


	//   ....[112]....
        /*0928*/ 	.word	0x0000fa20


	//   ....[113]....
        /*092c*/ 	.word	0x0000fa30


	//   ....[114]....
        /*0930*/ 	.word	0x0000fa40


	//   ....[115]....
        /*0934*/ 	.word	0x0000fa50


	//   ....[116]....
        /*0938*/ 	.word	0x0000fa60


	//   ....[117]....
        /*093c*/ 	.word	0x0000fa80


	//   ....[118]....
        /*0940*/ 	.word	0x0000faa0


	//   ....[119]....
        /*0944*/ 	.word	0x0000fac0


	//   ....[120]....
        /*0948*/ 	.word	0x0000faf0


	//   ....[121]....
        /*094c*/ 	.word	0x0000fb10


	//   ....[122]....
        /*0950*/ 	.word	0x0000fb30


	//   ....[123]....
        /*0954*/ 	.word	0x00010b50


	//   ....[124]....
        /*0958*/ 	.word	0x00010b70


	//   ....[125]....
        /*095c*/ 	.word	0x00010b90


	//   ....[126]....
        /*0960*/ 	.word	0x00010ba0


	//   ....[127]....
        /*0964*/ 	.word	0x00011b40


	//   ....[128]....
        /*0968*/ 	.word	0x00011dc0


	//   ....[129]....
        /*096c*/ 	.word	0x00011df0


	//   ....[130]....
        /*0970*/ 	.word	0x00011fd0


	//   ....[131]....
        /*0974*/ 	.word	0x00012030


	//   ....[132]....
        /*0978*/ 	.word	0x00012170


	//   ....[133]....
        /*097c*/ 	.word	0x000123d0


	//   ....[134]....
        /*0980*/ 	.word	0x00012500


	//   ....[135]....
        /*0984*/ 	.word	0x00015140


	//   ....[136]....
        /*0988*/ 	.word	0x00015160


	//   ....[137]....
        /*098c*/ 	.word	0x00015170


	//   ....[138]....
        /*0990*/ 	.word	0x00015180


	//   ....[139]....
        /*0994*/ 	.word	0x00015190


	//   ....[140]....
        /*0998*/ 	.word	0x000151a0


	//   ....[141]....
        /*099c*/ 	.word	0x000151b0


	//   ....[142]....
        /*09a0*/ 	.word	0x000151d0


	//   ....[143]....
        /*09a4*/ 	.word	0x000151f0


	//   ....[144]....
        /*09a8*/ 	.word	0x00015210


	//   ....[145]....
        /*09ac*/ 	.word	0x00015230


	//   ....[146]....
        /*09b0*/ 	.word	0x00015240


	//   ....[147]....
        /*09b4*/ 	.word	0x00015250


	//   ....[148]....
        /*09b8*/ 	.word	0x00015260


	//   ....[149]....
        /*09bc*/ 	.word	0x00016c60


	//   ....[150]....
        /*09c0*/ 	.word	0x00016c80


	//   ....[151]....
        /*09c4*/ 	.word	0x00016c90


	//   ....[152]....
        /*09c8*/ 	.word	0x00016ca0


	//   ....[153]....
        /*09cc*/ 	.word	0x00016cb0


	//   ....[154]....
        /*09d0*/ 	.word	0x00016cc0


	//   ....[155]....
        /*09d4*/ 	.word	0x00016cd0


	//   ....[156]....
        /*09d8*/ 	.word	0x00016cf0


	//   ....[157]....
        /*09dc*/ 	.word	0x00016d00


	//   ....[158]....
        /*09e0*/ 	.word	0x00016d20


	//   ....[159]....
        /*09e4*/ 	.word	0x00016d70


	//   ....[160]....
        /*09e8*/ 	.word	0x00016db0


	//   ....[161]....
        /*09ec*/ 	.word	0x00016dd0


	//   ....[162]....
        /*09f0*/ 	.word	0x00016de0


	//   ....[163]....
        /*09f4*/ 	.word	0x00017050


	//   ....[164]....
        /*09f8*/ 	.word	0x00017060


	//   ....[165]....
        /*09fc*/ 	.word	0x00017070


	//   ....[166]....
        /*0a00*/ 	.word	0x00017080


	//   ....[167]....
        /*0a04*/ 	.word	0x000179c0


	//   ....[168]....
        /*0a08*/ 	.word	0x00017cf0


	//   ....[169]....
        /*0a0c*/ 	.word	0x00018320


	//   ....[170]....
        /*0a10*/ 	.word	0x00018530


	//   ....[171]....
        /*0a14*/ 	.word	0x000186c0


	//   ....[172]....
        /*0a18*/ 	.word	0x00018730


	//   ....[173]....
        /*0a1c*/ 	.word	0x000187f0


	//   ....[174]....
        /*0a20*/ 	.word	0x00018810


	//   ....[175]....
        /*0a24*/ 	.word	0x0001b670


	//   ....[176]....
        /*0a28*/ 	.word	0x0001b690


	//   ....[177]....
        /*0a2c*/ 	.word	0x0001b6a0


	//   ....[178]....
        /*0a30*/ 	.word	0x0001b6b0


	//   ....[179]....
        /*0a34*/ 	.word	0x0001b6c0


	//   ....[180]....
        /*0a38*/ 	.word	0x0001b6d0


	//   ....[181]....
        /*0a3c*/ 	.word	0x0001b6e0


	//   ....[182]....
        /*0a40*/ 	.word	0x0001b6f0


	//   ....[183]....
        /*0a44*/ 	.word	0x0001b710


	//   ....[184]....
        /*0a48*/ 	.word	0x0001b720


	//   ....[185]....
        /*0a4c*/ 	.word	0x0001b740


	//   ....[186]....
        /*0a50*/ 	.word	0x0001b770


	//   ....[187]....
        /*0a54*/ 	.word	0x0001b790


	//   ....[188]....
        /*0a58*/ 	.word	0x0001b7a0


	//   ....[189]....
        /*0a5c*/ 	.word	0x0001bc20


	//   ....[190]....
        /*0a60*/ 	.word	0x0001bc40


	//   ....[191]....
        /*0a64*/ 	.word	0x0001bc60


	//   ....[192]....
        /*0a68*/ 	.word	0x0001bc90


	//   ....[193]....
        /*0a6c*/ 	.word	0x0001bcc0


	//   ....[194]....
        /*0a70*/ 	.word	0x0001bd10


	//   ....[195]....
        /*0a74*/ 	.word	0x0001bd40


	//   ....[196]....
        /*0a78*/ 	.word	0x0001bd60


	//   ....[197]....
        /*0a7c*/ 	.word	0x0001bda0


	//   ....[198]....
        /*0a80*/ 	.word	0x0001bdd0


	//   ....[199]....
        /*0a84*/ 	.word	0x0001be00


	//   ....[200]....
        /*0a88*/ 	.word	0x0001be20


	//   ....[201]....
        /*0a8c*/ 	.word	0x0001be50


	//   ....[202]....
        /*0a90*/ 	.word	0x0001be70


	//   ....[203]....
        /*0a94*/ 	.word	0x0001d800


	//   ....[204]....
        /*0a98*/ 	.word	0x0001d970


	//   ....[205]....
        /*0a9c*/ 	.word	0x0001dc30


	//   ....[206]....
        /*0aa0*/ 	.word	0x0001dc60


	//   ....[207]....
        /*0aa4*/ 	.word	0x0001dc80


	//   ....[208]....
        /*0aa8*/ 	.word	0x0001dd70


	//   ....[209]....
        /*0aac*/ 	.word	0x0001de20


	//   ....[210]....
        /*0ab0*/ 	.word	0x0001e0b0


	//   ....[211]....
        /*0ab4*/ 	.word	0x00020d30


	//   ....[212]....
        /*0ab8*/ 	.word	0x00020d40


	//   ....[213]....
        /*0abc*/ 	.word	0x00020d50


	//   ....[214]....
        /*0ac0*/ 	.word	0x00020d60


	//   ....[215]....
        /*0ac4*/ 	.word	0x00020d90


	//   ....[216]....
        /*0ac8*/ 	.word	0x00020db0


	//   ....[217]....
        /*0acc*/ 	.word	0x00020dd0


	//   ....[218]....
        /*0ad0*/ 	.word	0x00020de0


	//   ....[219]....
        /*0ad4*/ 	.word	0x00022230


	//   ....[220]....
        /*0ad8*/ 	.word	0x00022260


	//   ....[221]....
        /*0adc*/ 	.word	0x000222b0


	//   ....[222]....
        /*0ae0*/ 	.word	0x000222e0


	//   ....[223]....
        /*0ae4*/ 	.word	0x00022310


	//   ....[224]....
        /*0ae8*/ 	.word	0x00022350


	//   ....[225]....
        /*0aec*/ 	.word	0x00022380


	//   ....[226]....
        /*0af0*/ 	.word	0x000223c0


	//   ....[227]....
        /*0af4*/ 	.word	0x00022420


	//   ....[228]....
        /*0af8*/ 	.word	0x00022430


	//   ....[229]....
        /*0afc*/ 	.word	0x00022440


	//   ....[230]....
        /*0b00*/ 	.word	0x00022470


	//   ....[231]....
        /*0b04*/ 	.word	0x000224b0


	//   ....[232]....
        /*0b08*/ 	.word	0x000224d0


	//   ....[233]....
        /*0b0c*/ 	.word	0x00022500


	//   ....[234]....
        /*0b10*/ 	.word	0x00022540


	//   ....[235]....
        /*0b14*/ 	.word	0x00022590


	//   ....[236]....
        /*0b18*/ 	.word	0x00022650


	//   ....[237]....
        /*0b1c*/ 	.word	0x00022670


	//   ....[238]....
        /*0b20*/ 	.word	0x000226c0


	//   ....[239]....
        /*0b24*/ 	.word	0x000226e0


	//   ....[240]....
        /*0b28*/ 	.word	0x00022710


	//   ....[241]....
        /*0b2c*/ 	.word	0x00022740


	//   ....[242]....
        /*0b30*/ 	.word	0x000227e0


	//   ....[243]....
        /*0b34*/ 	.word	0x00023070


	//   ....[244]....
        /*0b38*/ 	.word	0x000230a0


	//   ....[245]....
        /*0b3c*/ 	.word	0x000230d0


	//   ....[246]....
        /*0b40*/ 	.word	0x00023100


	//   ....[247]....
        /*0b44*/ 	.word	0x00023130


	//   ....[248]....
        /*0b48*/ 	.word	0x00023160


	//   ....[249]....
        /*0b4c*/ 	.word	0x00023190


	//   ....[250]....
        /*0b50*/ 	.word	0x000231b0


	//   ....[251]....
        /*0b54*/ 	.word	0x000231d0


	//   ....[252]....
        /*0b58*/ 	.word	0x000231f0


	//   ....[253]....
        /*0b5c*/ 	.word	0x00023200


	//   ....[254]....
        /*0b60*/ 	.word	0x00023210


	//   ....[255]....
        /*0b64*/ 	.word	0x00023220


	//   ....[0]....
        /*0b68*/ 	.word	0x00023230


	//   ....[1]....
        /*0b6c*/ 	.word	0x00023240


	//   ....[2]....
        /*0b70*/ 	.word	0x00023270


	//----- nvinfo : EIATTR_EXIT_INSTR_OFFSETS
	.align		4
.L_224:
        /*0b74*/ 	.byte	0x04, 0x1c
        /*0b76*/ 	.short	(.L_226 - .L_225)


	//   ....[0]....
.L_225:
        /*0b78*/ 	.word	0x00000450


	//   ....[1]....
        /*0b7c*/ 	.word	0x00022880


	//   ....[2]....
        /*0b80*/ 	.word	0x000228c0


	//   ....[3]....
        /*0b84*/ 	.word	0x00023400


	//   ....[4]....
        /*0b88*/ 	.word	0x00023440


	//----- nvinfo : EIATTR_CTAIDZ_USED
	.align		4
.L_226:
        /*0b8c*/ 	.byte	0x01, 0x04
	.zero		2


	//----- nvinfo : EIATTR_MAX_THREADS
	.align		4
        /*0b90*/ 	.byte	0x04, 0x05
        /*0b92*/ 	.short	(.L_228 - .L_227)
.L_227:
        /*0b94*/ 	.word	0x00000080
        /*0b98*/ 	.word	0x00000001
        /*0b9c*/ 	.word	0x00000001


	//----- nvinfo : EIATTR_CRS_STACK_SIZE
	.align		4
.L_228:
        /*0ba0*/ 	.byte	0x04, 0x1e
        /*0ba2*/ 	.short	(.L_230 - .L_229)
.L_229:
        /*0ba4*/ 	.word	0x00000000
.L_230:


//--------------------- .nv.callgraph             --------------------------
	.section	.nv.callgraph,"",@"SHT_CUDA_CALLGRAPH"
	.align	4
	.sectionentsize	8
	.align		4
        /*0000*/ 	.word	0x00000000
	.align		4
        /*0004*/ 	.word	0xffffffff
	.align		4
        /*0008*/ 	.word	0x00000000
	.align		4
        /*000c*/ 	.word	0xfffffffe
	.align		4
        /*0010*/ 	.word	0x00000000
	.align		4
        /*0014*/ 	.word	0xfffffffd
	.align		4
        /*0018*/ 	.word	0x00000000
	.align		4
        /*001c*/ 	.word	0xfffffffc


//--------------------- .nv.rel.action            --------------------------
	.section	.nv.rel.action,"",@"SHT_CUDA_RELOCINFO"
	.align	8
	.sectionentsize	8
        /*0000*/ 	.byte	0x73, 0x00, 0x00, 0x00, 0x00, 0x00, 0x00, 0x00, 0x00, 0x00, 0x00, 0x11, 0x25, 0x00, 0x05, 0x36


//--------------------- .nv.constant4             --------------------------
	.section	.nv.constant4,"a",@progbits
	.align	8
	.align		8
.nv.constant4:
        /*0000*/ 	.dword	_ZN79_INTERNAL_eedeaa7d_43_flash_fwd_hdim64_bf16_paged_softcap_sm80_cu_9b94ef52_33424cuda3std3__45__cpo5beginE
	.align		8
        /*0008*/ 	.dword	_ZN79_INTERNAL_eedeaa7d_43_flash_fwd_hdim64_bf16_paged_softcap_sm80_cu_9b94ef52_33424cuda3std3__45__cpo3endE
	.align		8
        /*0010*/ 	.dword	_ZN79_INTERNAL_eedeaa7d_43_flash_fwd_hdim64_bf16_paged_softcap_sm80_cu_9b94ef52_33424cuda3std3__45__cpo6cbeginE
	.align		8
        /*0018*/ 	.dword	_ZN79_INTERNAL_eedeaa7d_43_flash_fwd_hdim64_bf16_paged_softcap_sm80_cu_9b94ef52_33424cuda3std3__45__cpo4cendE
	.align		8
        /*0020*/ 	.dword	_ZN79_INTERNAL_eedeaa7d_43_flash_fwd_hdim64_bf16_paged_softcap_sm80_cu_9b94ef52_33424cuda3std3__481_GLOBAL__N__eedeaa7d_43_flash_fwd_hdim64_bf16_paged_softcap_sm80_cu_9b94ef52_33426ignoreE
	.align		8
        /*0028*/ 	.dword	_ZN79_INTERNAL_eedeaa7d_43_flash_fwd_hdim64_bf16_paged_softcap_sm80_cu_9b94ef52_33424cuda3std3__419piecewise_constructE
	.align		8
        /*0030*/ 	.dword	_ZN79_INTERNAL_eedeaa7d_43_flash_fwd_hdim64_bf16_paged_softcap_sm80_cu_9b94ef52_33424cuda3std3__48in_placeE
	.align		8
        /*0038*/ 	.dword	_ZN79_INTERNAL_eedeaa7d_43_flash_fwd_hdim64_bf16_paged_softcap_sm80_cu_9b94ef52_33424cuda3std6ranges3__45__cpo4swapE
	.align		8
        /*0040*/ 	.dword	_ZN79_INTERNAL_eedeaa7d_43_flash_fwd_hdim64_bf16_paged_softcap_sm80_cu_9b94ef52_33424cuda3std6ranges3__45__cpo9iter_moveE
	.align		8
        /*0048*/ 	.dword	_ZN79_INTERNAL_eedeaa7d_43_flash_fwd_hdim64_bf16_paged_softcap_sm80_cu_9b94ef52_33424cute7productE
	.align		8
        /*0050*/ 	.dword	_ZN79_INTERNAL_eedeaa7d_43_flash_fwd_hdim64_bf16_paged_softcap_sm80_cu_9b94ef52_33424cute1_E


//--------------------- .nv.constant0._ZN7cutlass13device_kernelIN5flash19enable_sm80_to_sm89INS1_16FlashAttnFwdSm80INS1_25CollectiveMainloopFwdSm80ILi4ELi1ELb0EN4cute5tupleIJNS5_1CILi128EEENS7_ILi112EEENS7_ILi64EEEEEELi64ENS_10bfloat16_tEfNS_4arch4Sm80ELb0ELb0ELb1ELb0ELb1ELb0ELb1ELb0EEENS1_21CollectiveEpilogueFwdINS6_IJS8_SA_S9_EEENS6_IJNS7_ILi1EEESI_SI_EEESC_SE_Li128ELb0ELb1ELb0ELb0EEENS1_19SingleTileSchedulerILb0ELb0ELb1ELi128EEEEEEEEEvNT_6ParamsE --------------------------
	.section	.nv.constant0._ZN7cutlass13device_kernelIN5flash19enable_sm80_to_sm89INS1_16FlashAttnFwdSm80INS1_25CollectiveMainloopFwdSm80ILi4ELi1ELb0EN4cute5tupleIJNS5_1CILi128EEENS7_ILi112EEENS7_ILi64EEEEEELi64ENS_10bfloat16_tEfNS_4arch4Sm80ELb0ELb0ELb1ELb0ELb1ELb0ELb1ELb0EEENS1_21CollectiveEpilogueFwdINS6_IJS8_SA_S9_EEENS6_IJNS7_ILi1EEESI_SI_EEESC_SE_Li128ELb0ELb1ELb0ELb0EEENS1_19SingleTileSchedulerILb0ELb0ELb1ELi128EEEEEEEEEvNT_6ParamsE,"a",@progbits
	.sectionflags	@""
	.align	4
.nv.constant0._ZN7cutlass13device_kernelIN5flash19enable_sm80_to_sm89INS1_16FlashAttnFwdSm80INS1_25CollectiveMainloopFwdSm80ILi4ELi1ELb0EN4cute5tupleIJNS5_1CILi128EEENS7_ILi112EEENS7_ILi64EEEEEELi64ENS_10bfloat16_tEfNS_4arch4Sm80ELb0ELb0ELb1ELb0ELb1ELb0ELb1ELb0EEENS1_21CollectiveEpilogueFwdINS6_IJS8_SA_S9_EEENS6_IJNS7_ILi1EEESI_SI_EEESC_SE_Li128ELb0ELb1ELb0ELb0EEENS1_19SingleTileSchedulerILb0ELb0ELb1ELi128EEEEEEEEEvNT_6ParamsE:
	.zero		1400


//--------------------- .nv.constant0._ZN7cutlass13device_kernelIN5flash19enable_sm80_to_sm89INS1_16FlashAttnFwdSm80INS1_25CollectiveMainloopFwdSm80ILi4ELi1ELb0EN4cute5tupleIJNS5_1CILi128EEENS7_ILi112EEENS7_ILi64EEEEEELi64ENS_10bfloat16_tEfNS_4arch4Sm80ELb0ELb0ELb1ELb1ELb1ELb0ELb1ELb0EEENS1_21CollectiveEpilogueFwdINS6_IJS8_SA_S9_EEENS6_IJNS7_ILi1EEESI_SI_EEESC_SE_Li128ELb1ELb1ELb0ELb0EEENS1_19SingleTileSchedulerILb1ELb0ELb1ELi128EEEEEEEEEvNT_6ParamsE --------------------------
	.section	.nv.constant0._ZN7cutlass13device_kernelIN5flash19enable_sm80_to_sm89INS1_16FlashAttnFwdSm80INS1_25CollectiveMainloopFwdSm80ILi4ELi1ELb0EN4cute5tupleIJNS5_1CILi128EEENS7_ILi112EEENS7_ILi64EEEEEELi64ENS_10bfloat16_tEfNS_4arch4Sm80ELb0ELb0ELb1ELb1ELb1ELb0ELb1ELb0EEENS1_21CollectiveEpilogueFwdINS6_IJS8_SA_S9_EEENS6_IJNS7_ILi1EEESI_SI_EEESC_SE_Li128ELb1ELb1ELb0ELb0EEENS1_19SingleTileSchedulerILb1ELb0ELb1ELi128EEEEEEEEEvNT_6ParamsE,"a",@progbits
	.sectionflags	@""
	.align	4
.nv.constant0._ZN7cutlass13device_kernelIN5flash19enable_sm80_to_sm89INS1_16FlashAttnFwdSm80INS1_25CollectiveMainloopFwdSm80ILi4ELi1ELb0EN4cute5tupleIJNS5_1CILi128EEENS7_ILi112EEENS7_ILi64EEEEEELi64ENS_10bfloat16_tEfNS_4arch4Sm80ELb0ELb0ELb1ELb1ELb1ELb0ELb1ELb0EEENS1_21CollectiveEpilogueFwdINS6_IJS8_SA_S9_EEENS6_IJNS7_ILi1EEESI_SI_EEESC_SE_Li128ELb1ELb1ELb0ELb0EEENS1_19SingleTileSchedulerILb1ELb0ELb1ELi128EEEEEEEEEvNT_6ParamsE:
	.zero		1400


//--------------------- .nv.constant0._ZN7cutlass13device_kernelIN5flash19enable_sm80_to_sm89INS1_16FlashAttnFwdSm80INS1_25CollectiveMainloopFwdSm80ILi4ELi1ELb0EN4cute5tupleIJNS5_1CILi128EEENS7_ILi112EEENS7_ILi64EEEEEELi64ENS_10bfloat16_tEfNS_4arch4Sm80ELb0ELb0ELb1ELb1ELb1ELb1ELb1ELb0EEENS1_21CollectiveEpilogueFwdINS6_IJS8_SA_S9_EEENS6_IJNS7_ILi1EEESI_SI_EEESC_SE_Li128ELb1ELb1ELb0ELb0EEENS1_19SingleTileSchedulerILb1ELb0ELb1ELi128EEEEEEEEEvNT_6ParamsE --------------------------
	.section	.nv.constant0._ZN7cutlass13device_kernelIN5flash19enable_sm80_to_sm89INS1_16FlashAttnFwdSm80INS1_25CollectiveMainloopFwdSm80ILi4ELi1ELb0EN4cute5tupleIJNS5_1CILi128EEENS7_ILi112EEENS7_ILi64EEEEEELi64ENS_10bfloat16_tEfNS_4arch4Sm80ELb0ELb0ELb1ELb1ELb1ELb1ELb1ELb0EEENS1_21CollectiveEpilogueFwdINS6_IJS8_SA_S9_EEENS6_IJNS7_ILi1EEESI_SI_EEESC_SE_Li128ELb1ELb1ELb0ELb0EEENS1_19SingleTileSchedulerILb1ELb0ELb1ELi128EEEEEEEEEvNT_6ParamsE,"a",@progbits
	.sectionflags	@""
	.align	4
.nv.constant0._ZN7cutlass13device_kernelIN5flash19enable_sm80_to_sm89INS1_16FlashAttnFwdSm80INS1_25CollectiveMainloopFwdSm80ILi4ELi1ELb0EN4cute5tupleIJNS5_1CILi128EEENS7_ILi112EEENS7_ILi64EEEEEELi64ENS_10bfloat16_tEfNS_4arch4Sm80ELb0ELb0ELb1ELb1ELb1ELb1ELb1ELb0EEENS1_21CollectiveEpilogueFwdINS6_IJS8_SA_S9_EEENS6_IJNS7_ILi1EEESI_SI_EEESC_SE_Li128ELb1ELb1ELb0ELb0EEENS1_19SingleTileSchedulerILb1ELb0ELb1ELi128EEEEEEEEEvNT_6ParamsE:
	.zero		1400


//--------------------- .nv.constant0._ZN7cutlass13device_kernelIN5flash19enable_sm80_to_sm89INS1_16FlashAttnFwdSm80INS1_25CollectiveMainloopFwdSm80ILi4ELi1ELb0EN4cute5tupleIJNS5_1CILi128EEENS7_ILi96EEENS7_ILi64EEEEEELi64ENS_10bfloat16_tEfNS_4arch4Sm80ELb0ELb1ELb1ELb0ELb1ELb0ELb1ELb0EEENS1_21CollectiveEpilogueFwdINS6_IJS8_SA_S9_EEENS6_IJNS7_ILi1EEESI_SI_EEESC_SE_Li128ELb0ELb1ELb0ELb0EEENS1_19SingleTileSchedulerILb0ELb0ELb1ELi128EEEEEEEEEvNT_6ParamsE --------------------------
	.section	.nv.constant0._ZN7cutlass13device_kernelIN5flash19enable_sm80_to_sm89INS1_16FlashAttnFwdSm80INS1_25CollectiveMainloopFwdSm80ILi4ELi1ELb0EN4cute5tupleIJNS5_1CILi128EEENS7_ILi96EEENS7_ILi64EEEEEELi64ENS_10bfloat16_tEfNS_4arch4Sm80ELb0ELb1ELb1ELb0ELb1ELb0ELb1ELb0EEENS1_21CollectiveEpilogueFwdINS6_IJS8_SA_S9_EEENS6_IJNS7_ILi1EEESI_SI_EEESC_SE_Li128ELb0ELb1ELb0ELb0EEENS1_19SingleTileSchedulerILb0ELb0ELb1ELi128EEEEEEEEEvNT_6ParamsE,"a",@progbits
	.sectionflags	@""
	.align	4
.nv.constant0._ZN7cutlass13device_kernelIN5flash19enable_sm80_to_sm89INS1_16FlashAttnFwdSm80INS1_25CollectiveMainloopFwdSm80ILi4ELi1ELb0EN4cute5tupleIJNS5_1CILi128EEENS7_ILi96EEENS7_ILi64EEEEEELi64ENS_10bfloat16_tEfNS_4arch4Sm80ELb0ELb1ELb1ELb0ELb1ELb0ELb1ELb0EEENS1_21CollectiveEpilogueFwdINS6_IJS8_SA_S9_EEENS6_IJNS7_ILi1EEESI_SI_EEESC_SE_Li128ELb0ELb1ELb0ELb0EEENS1_19SingleTileSchedulerILb0ELb0ELb1ELi128EEEEEEEEEvNT_6ParamsE:
	.zero		1400


//--------------------- .nv.constant0._ZN7cutlass13device_kernelIN5flash19enable_sm80_to_sm89INS1_16FlashAttnFwdSm80INS1_25CollectiveMainloopFwdSm80ILi4ELi1ELb0EN4cute5tupleIJNS5_1CILi128EEENS7_ILi96EEENS7_ILi64EEEEEELi64ENS_10bfloat16_tEfNS_4arch4Sm80ELb0ELb1ELb1ELb1ELb1ELb0ELb1ELb0EEENS1_21CollectiveEpilogueFwdINS6_IJS8_SA_S9_EEENS6_IJNS7_ILi1EEESI_SI_EEESC_SE_Li128ELb1ELb1ELb0ELb0EEENS1_19SingleTileSchedulerILb1ELb0ELb1ELi128EEEEEEEEEvNT_6ParamsE --------------------------
	.section	.nv.constant0._ZN7cutlass13device_kernelIN5flash19enable_sm80_to_sm89INS1_16FlashAttnFwdSm80INS1_25CollectiveMainloopFwdSm80ILi4ELi1ELb0EN4cute5tupleIJNS5_1CILi128EEENS7_ILi96EEENS7_ILi64EEEEEELi64ENS_10bfloat16_tEfNS_4arch4Sm80ELb0ELb1ELb1ELb1ELb1ELb0ELb1ELb0EEENS1_21CollectiveEpilogueFwdINS6_IJS8_SA_S9_EEENS6_IJNS7_ILi1EEESI_SI_EEESC_SE_Li128ELb1ELb1ELb0ELb0EEENS1_19SingleTileSchedulerILb1ELb0ELb1ELi128EEEEEEEEEvNT_6ParamsE,"a",@progbits
	.sectionflags	@""
	.align	4
.nv.constant0._ZN7cutlass13device_kernelIN5flash19enable_sm80_to_sm89INS1_16FlashAttnFwdSm80INS1_25CollectiveMainloopFwdSm80ILi4ELi1ELb0EN4cute5tupleIJNS5_1CILi128EEENS7_ILi96EEENS7_ILi64EEEEEELi64ENS_10bfloat16_tEfNS_4arch4Sm80ELb0ELb1ELb1ELb1ELb1ELb0ELb1ELb0EEENS1_21CollectiveEpilogueFwdINS6_IJS8_SA_S9_EEENS6_IJNS7_ILi1EEESI_SI_EEESC_SE_Li128ELb1ELb1ELb0ELb0EEENS1_19SingleTileSchedulerILb1ELb0ELb1ELi128EEEEEEEEEvNT_6ParamsE:
	.zero		1400


//--------------------- .nv.constant0._ZN7cutlass13device_kernelIN5flash19enable_sm80_to_sm89INS1_16FlashAttnFwdSm80INS1_25CollectiveMainloopFwdSm80ILi4ELi1ELb0EN4cute5tupleIJNS5_1CILi128EEENS7_ILi96EEENS7_ILi64EEEEEELi64ENS_10bfloat16_tEfNS_4arch4Sm80ELb0ELb1ELb1ELb1ELb1ELb1ELb1ELb0EEENS1_21CollectiveEpilogueFwdINS6_IJS8_SA_S9_EEENS6_IJNS7_ILi1EEESI_SI_EEESC_SE_Li128ELb1ELb1ELb0ELb0EEENS1_19SingleTileSchedulerILb1ELb0ELb1ELi128EEEEEEEEEvNT_6ParamsE --------------------------
	.section	.nv.constant0._ZN7cutlass13device_kernelIN5flash19enable_sm80_to_sm89INS1_16FlashAttnFwdSm80INS1_25CollectiveMainloopFwdSm80ILi4ELi1ELb0EN4cute5tupleIJNS5_1CILi128EEENS7_ILi96EEENS7_ILi64EEEEEELi64ENS_10bfloat16_tEfNS_4arch4Sm80ELb0ELb1ELb1ELb1ELb1ELb1ELb1ELb0EEENS1_21CollectiveEpilogueFwdINS6_IJS8_SA_S9_EEENS6_IJNS7_ILi1EEESI_SI_EEESC_SE_Li128ELb1ELb1ELb0ELb0EEENS1_19SingleTileSchedulerILb1ELb0ELb1ELi128EEEEEEEEEvNT_6ParamsE,"a",@progbits
	.sectionflags	@""
	.align	4
.nv.constant0._ZN7cutlass13device_kernelIN5flash19enable_sm80_to_sm89INS1_16FlashAttnFwdSm80INS1_25CollectiveMainloopFwdSm80ILi4ELi1ELb0EN4cute5tupleIJNS5_1CILi128EEENS7_ILi96EEENS7_ILi64EEEEEELi64ENS_10bfloat16_tEfNS_4arch4Sm80ELb0ELb1ELb1ELb1ELb1ELb1ELb1ELb0EEENS1_21CollectiveEpilogueFwdINS6_IJS8_SA_S9_EEENS6_IJNS7_ILi1EEESI_SI_EEESC_SE_Li128ELb1ELb1ELb0ELb0EEENS1_19SingleTileSchedulerILb1ELb0ELb1ELi128EEEEEEEEEvNT_6ParamsE:
	.zero		1400


//--------------------- .nv.constant0._ZN7cutlass13device_kernelIN5flash19enable_sm80_to_sm89INS1_16FlashAttnFwdSm80INS1_25CollectiveMainloopFwdSm80ILi4ELi1ELb0EN4cute5tupleIJNS5_1CILi128EEENS7_ILi112EEENS7_ILi64EEEEEELi64ENS_10bfloat16_tEfNS_4arch4Sm80ELb1ELb0ELb1ELb0ELb1ELb0ELb1ELb0EEENS1_21CollectiveEpilogueFwdINS6_IJS8_SA_S9_EEENS6_IJNS7_ILi1EEESI_SI_EEESC_SE_Li128ELb0ELb1ELb0ELb0EEENS1_30DynamicPersistentTileSchedulerILi128ELi128ELb0ELb1ELb0EEEEEEEEEvNT_6ParamsE --------------------------
	.section	.nv.constant0._ZN7cutlass13device_kernelIN5flash19enable_sm80_to_sm89INS1_16FlashAttnFwdSm80INS1_25CollectiveMainloopFwdSm80ILi4ELi1ELb0EN4cute5tupleIJNS5_1CILi128EEENS7_ILi112EEENS7_ILi64EEEEEELi64ENS_10bfloat16_tEfNS_4arch4Sm80ELb1ELb0ELb1ELb0ELb1ELb0ELb1ELb0EEENS1_21CollectiveEpilogueFwdINS6_IJS8_SA_S9_EEENS6_IJNS7_ILi1EEESI_SI_EEESC_SE_Li128ELb0ELb1ELb0ELb0EEENS1_30DynamicPersistentTileSchedulerILi128ELi128ELb0ELb1ELb0EEEEEEEEEvNT_6ParamsE,"a",@progbits
	.sectionflags	@""
	.align	4
.nv.constant0._ZN7cutlass13device_kernelIN5flash19enable_sm80_to_sm89INS1_16FlashAttnFwdSm80INS1_25CollectiveMainloopFwdSm80ILi4ELi1ELb0EN4cute5tupleIJNS5_1CILi128EEENS7_ILi112EEENS7_ILi64EEEEEELi64ENS_10bfloat16_tEfNS_4arch4Sm80ELb1ELb0ELb1ELb0ELb1ELb0ELb1ELb0EEENS1_21CollectiveEpilogueFwdINS6_IJS8_SA_S9_EEENS6_IJNS7_ILi1EEESI_SI_EEESC_SE_Li128ELb0ELb1ELb0ELb0EEENS1_30DynamicPersistentTileSchedulerILi128ELi128ELb0ELb1ELb0EEEEEEEEEvNT_6ParamsE:
	.zero		1416


//--------------------- .nv.constant0._ZN7cutlass13device_kernelIN5flash19enable_sm80_to_sm89INS1_16FlashAttnFwdSm80INS1_25CollectiveMainloopFwdSm80ILi4ELi1ELb0EN4cute5tupleIJNS5_1CILi128EEENS7_ILi112EEENS7_ILi64EEEEEELi64ENS_10bfloat16_tEfNS_4arch4Sm80ELb1ELb0ELb1ELb1ELb1ELb0ELb1ELb0EEENS1_21CollectiveEpilogueFwdINS6_IJS8_SA_S9_EEENS6_IJNS7_ILi1EEESI_SI_EEESC_SE_Li128ELb1ELb1ELb0ELb0EEENS1_19SingleTileSchedulerILb1ELb0ELb1ELi128EEEEEEEEEvNT_6ParamsE --------------------------
	.section	.nv.constant0._ZN7cutlass13device_kernelIN5flash19enable_sm80_to_sm89INS1_16FlashAttnFwdSm80INS1_25CollectiveMainloopFwdSm80ILi4ELi1ELb0EN4cute5tupleIJNS5_1CILi128EEENS7_ILi112EEENS7_ILi64EEEEEELi64ENS_10bfloat16_tEfNS_4arch4Sm80ELb1ELb0ELb1ELb1ELb1ELb0ELb1ELb0EEENS1_21CollectiveEpilogueFwdINS6_IJS8_SA_S9_EEENS6_IJNS7_ILi1EEESI_SI_EEESC_SE_Li128ELb1ELb1ELb0ELb0EEENS1_19SingleTileSchedulerILb1ELb0ELb1ELi128EEEEEEEEEvNT_6ParamsE,"a",@progbits
	.sectionflags	@""
	.align	4
.nv.constant0._ZN7cutlass13device_kernelIN5flash19enable_sm80_to_sm89INS1_16FlashAttnFwdSm80INS1_25CollectiveMainloopFwdSm80ILi4ELi1ELb0EN4cute5tupleIJNS5_1CILi128EEENS7_ILi112EEENS7_ILi64EEEEEELi64ENS_10bfloat16_tEfNS_4arch4Sm80ELb1ELb0ELb1ELb1ELb1ELb0ELb1ELb0EEENS1_21CollectiveEpilogueFwdINS6_IJS8_SA_S9_EEENS6_IJNS7_ILi1EEESI_SI_EEESC_SE_Li128ELb1ELb1ELb0ELb0EEENS1_19SingleTileSchedulerILb1ELb0ELb1ELi128EEEEEEEEEvNT_6ParamsE:
	.zero		1400


//--------------------- .nv.constant0._ZN7cutlass13device_kernelIN5flash19enable_sm80_to_sm89INS1_16FlashAttnFwdSm80INS1_25CollectiveMainloopFwdSm80ILi4ELi1ELb0EN4cute5tupleIJNS5_1CILi128EEENS7_ILi112EEENS7_ILi64EEEEEELi64ENS_10bfloat16_tEfNS_4arch4Sm80ELb1ELb0ELb1ELb1ELb1ELb1ELb1ELb0EEENS1_21CollectiveEpilogueFwdINS6_IJS8_SA_S9_EEENS6_IJNS7_ILi1EEESI_SI_EEESC_SE_Li128ELb1ELb1ELb0ELb0EEENS1_19SingleTileSchedulerILb1ELb0ELb1ELi128EEEEEEEEEvNT_6ParamsE --------------------------
	.section	.nv.constant0._ZN7cutlass13device_kernelIN5flash19enable_sm80_to_sm89INS1_16FlashAttnFwdSm80INS1_25CollectiveMainloopFwdSm80ILi4ELi1ELb0EN4cute5tupleIJNS5_1CILi128EEENS7_ILi112EEENS7_ILi64EEEEEELi64ENS_10bfloat16_tEfNS_4arch4Sm80ELb1ELb0ELb1ELb1ELb1ELb1ELb1ELb0EEENS1_21CollectiveEpilogueFwdINS6_IJS8_SA_S9_EEENS6_IJNS7_ILi1EEESI_SI_EEESC_SE_Li128ELb1ELb1ELb0ELb0EEENS1_19SingleTileSchedulerILb1ELb0ELb1ELi128EEEEEEEEEvNT_6ParamsE,"a",@progbits
	.sectionflags	@""
	.align	4
.nv.constant0._ZN7cutlass13device_kernelIN5flash19enable_sm80_to_sm89INS1_16FlashAttnFwdSm80INS1_25CollectiveMainloopFwdSm80ILi4ELi1ELb0EN4cute5tupleIJNS5_1CILi128EEENS7_ILi112EEENS7_ILi64EEEEEELi64ENS_10bfloat16_tEfNS_4arch4Sm80ELb1ELb0ELb1ELb1ELb1ELb1ELb1ELb0EEENS1_21CollectiveEpilogueFwdINS6_IJS8_SA_S9_EEENS6_IJNS7_ILi1EEESI_SI_EEESC_SE_Li128ELb1ELb1ELb0ELb0EEENS1_19SingleTileSchedulerILb1ELb0ELb1ELi128EEEEEEEEEvNT_6ParamsE:
	.zero		1400


//--------------------- .text._ZN7cutlass13device_kernelIN5flash19enable_sm80_to_sm89INS1_16FlashAttnFwdSm80INS1_25CollectiveMainloopFwdSm80ILi4ELi1ELb0EN4cute5tupleIJNS5_1CILi128EEENS7_ILi112EEENS7_ILi64EEEEEELi64ENS_10bfloat16_tEfNS_4arch4Sm80ELb0ELb0ELb1ELb0ELb1ELb0ELb1ELb0EEENS1_21CollectiveEpilogueFwdINS6_IJS8_SA_S9_EEENS6_IJNS7_ILi1EEESI_SI_EEESC_SE_Li128ELb0ELb1ELb0ELb0EEENS1_19SingleTileSchedulerILb0ELb0ELb1ELi128EEEEEEEEEvNT_6ParamsE --------------------------
	.section	.text._ZN7cutlass13device_kernelIN5flash19enable_sm80_to_sm89INS1_16FlashAttnFwdSm80INS1_25CollectiveMainloopFwdSm80ILi4ELi1ELb0EN4cute5tupleIJNS5_1CILi128EEENS7_ILi112EEENS7_ILi64EEEEEELi64ENS_10bfloat16_tEfNS_4arch4Sm80ELb0ELb0ELb1ELb0ELb1ELb0ELb1ELb0EEENS1_21CollectiveEpilogueFwdINS6_IJS8_SA_S9_EEENS6_IJNS7_ILi1EEESI_SI_EEESC_SE_Li128ELb0ELb1ELb0ELb0EEENS1_19SingleTileSchedulerILb0ELb0ELb1ELi128EEEEEEEEEvNT_6ParamsE,"ax",@progbits
	.sectioninfo	@"SHI_REGISTERS=255"
	.align	128
.text._ZN7cutlass13device_kernelIN5flash19enable_sm80_to_sm89INS1_16FlashAttnFwdSm80INS1_25CollectiveMainloopFwdSm80ILi4ELi1ELb0EN4cute5tupleIJNS5_1CILi128EEENS7_ILi112EEENS7_ILi64EEEEEELi64ENS_10bfloat16_tEfNS_4arch4Sm80ELb0ELb0ELb1ELb0ELb1ELb0ELb1ELb0EEENS1_21CollectiveEpilogueFwdINS6_IJS8_SA_S9_EEENS6_IJNS7_ILi1EEESI_SI_EEESC_SE_Li128ELb0ELb1ELb0ELb0EEENS1_19SingleTileSchedulerILb0ELb0ELb1ELi128EEEEEEEEEvNT_6ParamsE:
        .type           _ZN7cutlass13device_kernelIN5flash19enable_sm80_to_sm89INS1_16FlashAttnFwdSm80INS1_25CollectiveMainloopFwdSm80ILi4ELi1ELb0EN4cute5tupleIJNS5_1CILi128EEENS7_ILi112EEENS7_ILi64EEEEEELi64ENS_10bfloat16_tEfNS_4arch4Sm80ELb0ELb0ELb1ELb0ELb1ELb0ELb1ELb0EEENS1_21CollectiveEpilogueFwdINS6_IJS8_SA_S9_EEENS6_IJNS7_ILi1EEESI_SI_EEESC_SE_Li128ELb0ELb1ELb0ELb0EEENS1_19SingleTileSchedulerILb0ELb0ELb1ELi128EEEEEEEEEvNT_6ParamsE,@function
        .size           _ZN7cutlass13device_kernelIN5flash19enable_sm80_to_sm89INS1_16FlashAttnFwdSm80INS1_25CollectiveMainloopFwdSm80ILi4ELi1ELb0EN4cute5tupleIJNS5_1CILi128EEENS7_ILi112EEENS7_ILi64EEEEEELi64ENS_10bfloat16_tEfNS_4arch4Sm80ELb0ELb0ELb1ELb0ELb1ELb0ELb1ELb0EEENS1_21CollectiveEpilogueFwdINS6_IJS8_SA_S9_EEENS6_IJNS7_ILi1EEESI_SI_EEESC_SE_Li128ELb0ELb1ELb0ELb0EEENS1_19SingleTileSchedulerILb0ELb0ELb1ELi128EEEEEEEEEvNT_6ParamsE,(.L_x_798 - _ZN7cutlass13device_kernelIN5flash19enable_sm80_to_sm89INS1_16FlashAttnFwdSm80INS1_25CollectiveMainloopFwdSm80ILi4ELi1ELb0EN4cute5tupleIJNS5_1CILi128EEENS7_ILi112EEENS7_ILi64EEEEEELi64ENS_10bfloat16_tEfNS_4arch4Sm80ELb0ELb0ELb1ELb0ELb1ELb0ELb1ELb0EEENS1_21CollectiveEpilogueFwdINS6_IJS8_SA_S9_EEENS6_IJNS7_ILi1EEESI_SI_EEESC_SE_Li128ELb0ELb1ELb0ELb0EEENS1_19SingleTileSchedulerILb0ELb0ELb1ELi128EEEEEEEEEvNT_6ParamsE)
        .other          _ZN7cutlass13device_kernelIN5flash19enable_sm80_to_sm89INS1_16FlashAttnFwdSm80INS1_25CollectiveMainloopFwdSm80ILi4ELi1ELb0EN4cute5tupleIJNS5_1CILi128EEENS7_ILi112EEENS7_ILi64EEEEEELi64ENS_10bfloat16_tEfNS_4arch4Sm80ELb0ELb0ELb1ELb0ELb1ELb0ELb1ELb0EEENS1_21CollectiveEpilogueFwdINS6_IJS8_SA_S9_EEENS6_IJNS7_ILi1EEESI_SI_EEESC_SE_Li128ELb0ELb1ELb0ELb0EEENS1_19SingleTileSchedulerILb0ELb0ELb1ELi128EEEEEEEEEvNT_6ParamsE,@"STO_CUDA_ENTRY STV_DEFAULT"
_ZN7cutlass13device_kernelIN5flash19enable_sm80_to_sm89INS1_16FlashAttnFwdSm80INS1_25CollectiveMainloopFwdSm80ILi4ELi1ELb0EN4cute5tupleIJNS5_1CILi128EEENS7_ILi112EEENS7_ILi64EEEEEELi64ENS_10bfloat16_tEfNS_4arch4Sm80ELb0ELb0ELb1ELb0ELb1ELb0ELb1ELb0EEENS1_21CollectiveEpilogueFwdINS6_IJS8_SA_S9_EEENS6_IJNS7_ILi1EEESI_SI_EEESC_SE_Li128ELb0ELb1ELb0ELb0EEENS1_19SingleTileSchedulerILb0ELb0ELb1ELi128EEEEEEEEEvNT_6ParamsE:
[----:B------:R-:W-:-:S03]  /*0000*/  MOV R1, c[0x0][0x28] ;  /* 0x00000a0000017a02 */ /* 0x000fc60000000f00 */
[----:B------:R-:W1:Y:S01]  /*0010*/  S2UR UR14, SR_CTAID.Z ;  /* 0x00000000000e79c3 */ /* 0x000e620000002700 */
[----:B------:R-:W-:Y:S02]  /*0020*/  IADD3 R1, R1, -0x78, RZ ;  /* 0xffffff8801017810 */ /* 0x000fe40007ffe0ff */
[----:B-1----:R-:W-:-:S13]  /*0030*/  ISETP.LE.AND P0, PT, RZ, UR14, PT ;  /* 0x0000000eff007c0c */ /* 0x002fda000bf03270 */
[----:B------:R-:W-:Y:S05]  /*0040*/  @!P0 EXIT ;  /* 0x000000000000894d */ /* 0x000fea0003800000 */
[----:B------:R-:W-:Y:S02]  /*0050*/  ULDC.64 UR4, c[0x0][0x340] ;  /* 0x0000d00000047ab9 */ /* 0x000fe40000000a00 */
[----:B------:R-:W-:Y:S02]  /*0060*/  UISETP.NE.U32.AND UP1, UPT, URZ, UR4, UPT ;  /* 0x000000043f00728c */ /* 0x000fe4000bf25070 */
[----:B------:R-:W-:Y:S02]  /*0070*/  ULDC.64 UR8, c[0x0][0x340] ;  /* 0x0000d00000087ab9 */ /* 0x000fe40000000a00 */
[----:B------:R-:W-:Y:S02]  /*0080*/  UISETP.NE.AND.EX UP1, UPT, URZ, UR5, UPT, UP1 ;  /* 0x000000053f00728c */ /* 0x000fe4000bf25310 */
[----:B------:R-:W-:Y:S02]  /*0090*/  ULDC.64 UR12, c[0x0][0x118] ;  /* 0x00004600000c7ab9 */ /* 0x000fe40000000a00 */
[----:B------:R-:W-:-:S02]  /*00a0*/  ULDC.64 UR4, c[0x0][0x370] ;  /* 0x0000dc0000047ab9 */ /* 0x000fc40000000a00 */
[----:B------:R-:W-:Y:S01]  /*00b0*/  PLOP3.LUT P1, PT, PT, PT, UP1, 0x80, 0x0 ;  /* 0x000000000000781c */ /* 0x000fe20003f2f018 */
[----:B------:R-:W-:-:S04]  /*00c0*/  UISETP.NE.U32.AND UP0, UPT, URZ, UR4, UPT ;  /* 0x000000043f00728c */ /* 0x000fc8000bf05070 */
[----:B------:R-:W-:Y:S02]  /*00d0*/  @UP1 UMOV UR6, 0x4 ;  /* 0x0000000400061882 */ /* 0x000fe40000000000 */
[----:B------:R-:W-:Y:S02]  /*00e0*/  @UP1 UIMAD.WIDE UR6, UR14, UR6, UR8 ;  /* 0x000000060e0612a5 */ /* 0x000fe4000f8e0208 */
[----:B------:R-:W-:-:S04]  /*00f0*/  UISETP.NE.AND.EX UP0, UPT, URZ, UR5, UPT, UP0 ;  /* 0x000000053f00728c */ /* 0x000fc8000bf05300 */
[----:B------:R-:W-:Y:S02]  /*0100*/  IMAD.U32 R2, RZ, RZ, UR6 ;  /* 0x00000006ff027e24 */ /* 0x000fe4000f8e00ff */
[----:B------:R-:W-:Y:S01]  /*0110*/  IMAD.U32 R3, RZ, RZ, UR7 ;  /* 0x00000007ff037e24 */ /* 0x000fe2000f8e00ff */
[----:B------:R-:W-:Y:S01]  /*0120*/  ULDC.64 UR6, c[0x0][0x370] ;  /* 0x0000dc0000067ab9 */ /* 0x000fe20000000a00 */
[----:B------:R-:W-:-:S03]  /*0130*/  PLOP3.LUT P2, PT, PT, PT, UP0, 0x80, 0x0 ;  /* 0x000000000000781c */ /* 0x000fc60003f4f008 */
[----:B------:R1:W2:Y:S01]  /*0140*/  @P1 LDG.E R12, [R2.64] ;  /* 0x0000000c020c1981 */ /* 0x0002a2000c1e1900 */
[----:B------:R-:W-:Y:S02]  /*0150*/  @UP0 UMOV UR4, 0x4 ;  /* 0x0000000400040882 */ /* 0x000fe40000000000 */
[----:B------:R-:W-:-:S06]  /*0160*/  @UP0 UIMAD.WIDE UR4, UR14, UR4, UR6 ;  /* 0x000000040e0402a5 */ /* 0x000fcc000f8e0206 */
[----:B-1----:R-:W-:Y:S02]  /*0170*/  IMAD.U32 R2, RZ, RZ, UR4 ;  /* 0x00000004ff027e24 */ /* 0x002fe4000f8e00ff */
[----:B------:R-:W-:Y:S01]  /*0180*/  IMAD.U32 R3, RZ, RZ, UR5 ;  /* 0x00000005ff037e24 */ /* 0x000fe2000f8e00ff */
[----:B------:R-:W1:Y:S01]  /*0190*/  S2R R41, SR_TID.X ;  /* 0x0000000000297919 */ /* 0x000e620000002100 */
[----:B------:R-:W3:Y:S03]  /*01a0*/  S2UR UR7, SR_CTAID.Y ;  /* 0x00000000000779c3 */ /* 0x000ee60000002600 */
[----:B------:R-:W4:Y:S01]  /*01b0*/  S2R R13, SR_CTAID.X ;  /* 0x00000000000d7919 */ /* 0x000f220000002500 */
[----:B------:R-:W-:Y:S01]  /*01c0*/  IMAD.MOV.U32 R19, RZ, RZ, c[0x0][0x2c4] ;  /* 0x0000b100ff137624 */ /* 0x000fe200078e00ff */
[----:B------:R-:W-:Y:S02]  /*01d0*/  ULDC.64 UR4, c[0x0][0x1b8] ;  /* 0x00006e0000047ab9 */ /* 0x000fe40000000a00 */
[----:B------:R5:W2:Y:S01]  /*01e0*/  @P2 LDG.E R14, [R2.64] ;  /* 0x0000000c020e2981 */ /* 0x000aa2000c1e1900 */
[----:B------:R-:W-:Y:S01]  /*01f0*/  USHF.R.S32.HI UR9, URZ, 0x1f, UR14 ;  /* 0x0000001f3f097899 */ /* 0x000fe2000801140e */
[C---:B------:R-:W-:Y:S01]  /*0200*/  ISETP.NE.AND P0, PT, R19.reuse, 0x1, PT ;  /* 0x000000011300780c */ /* 0x040fe20003f05270 */
[----:B------:R-:W-:-:S02]  /*0210*/  IMAD R19, R19, c[0x0][0x168], RZ ;  /* 0x00005a0013137a24 */ /* 0x000fc400078e02ff */
[----:B------:R-:W-:Y:S01]  /*0220*/  IMAD.MOV.U32 R248, RZ, RZ, RZ ;  /* 0x000000fffff87224 */ /* 0x000fe200078e00ff */
[----:B-1----:R-:W-:Y:S01]  /*0230*/  SHF.R.S32.HI R24, RZ, 0x1f, R41 ;  /* 0x0000001fff187819 */ /* 0x002fe20000011429 */
[----:B---3--:R-:W-:Y:S02]  /*0240*/  USHF.R.S32.HI UR6, URZ, 0x1f, UR7 ;  /* 0x0000001f3f067899 */ /* 0x008fe40008011407 */
[----:B------:R-:W-:Y:S01]  /*0250*/  UIMAD.WIDE.U32 UR10, UR7, UR4, URZ ;  /* 0x00000004070a72a5 */ /* 0x000fe2000f8e003f */
[CC--:B------:R-:W-:Y:S01]  /*0260*/  LEA.HI R9, R24.reuse, R41.reuse, RZ, 0x6 ;  /* 0x0000002918097211 */ /* 0x0c0fe200078f30ff */
[----:B------:R-:W-:Y:S01]  /*0270*/  UIMAD UR8, UR6, UR4, URZ ;  /* 0x00000004060872a4 */ /* 0x000fe2000f8e023f */
[----:B-----5:R-:W-:-:S03]  /*0280*/  LEA.HI R2, R24, R41, RZ, 0x3 ;  /* 0x0000002918027211 */ /* 0x020fc600078f18ff */
[----:B------:R-:W-:Y:S01]  /*0290*/  UIMAD UR8, UR7, UR5, UR8 ;  /* 0x00000005070872a4 */ /* 0x000fe2000f8e0208 */
[----:B------:R-:W-:Y:S02]  /*02a0*/  LOP3.LUT R0, R2, 0xfffffff8, RZ, 0xc0, !PT ;  /* 0xfffffff802007812 */ /* 0x000fe400078ec0ff */
[----:B------:R-:W-:Y:S01]  /*02b0*/  ULDC.64 UR4, c[0x0][0x1c0] ;  /* 0x0000700000047ab9 */ /* 0x000fe20000000a00 */
[----:B------:R-:W-:Y:S01]  /*02c0*/  SHF.R.S32.HI R17, RZ, 0x3, R2 ;  /* 0x00000003ff117819 */ /* 0x000fe20000011402 */
[----:B------:R-:W-:Y:S01]  /*02d0*/  UIADD3 UR11, UR11, UR8, URZ ;  /* 0x000000080b0b7290 */ /* 0x000fe2000fffe03f */
[----:B------:R-:W-:Y:S01]  /*02e0*/  IMAD.IADD R16, R41, 0x1, -R0 ;  /* 0x0000000129107824 */ /* 0x000fe200078e0a00 */
[----:B------:R-:W-:Y:S02]  /*02f0*/  UIMAD UR9, UR9, UR4, URZ ;  /* 0x00000004090972a4 */ /* 0x000fe4000f8e023f */
[----:B------:R-:W-:Y:S01]  /*0300*/  UIMAD.WIDE.U32 UR10, UR14, UR4, UR10 ;  /* 0x000000040e0a72a5 */ /* 0x000fe2000f8e000a */
[C---:B------:R-:W-:Y:S01]  /*0310*/  IMAD R193, R16.reuse, 0x10, R17 ;  /* 0x0000001010c17824 */ /* 0x040fe200078e0211 */
[----:B------:R-:W-:Y:S01]  /*0320*/  UIMAD UR5, UR14, UR5, UR9 ;  /* 0x000000050e0572a4 */ /* 0x000fe2000f8e0209 */
[----:B------:R-:W-:Y:S01]  /*0330*/  IMAD.SHL.U32 R92, R16, 0x8, RZ ;  /* 0x00000008105c7824 */ /* 0x000fe200078e00ff */
[----:B------:R-:W-:Y:S01]  /*0340*/  ULDC UR4, c[0x0][0x2ac] ;  /* 0x0000ab0000047ab9 */ /* 0x000fe20000000800 */
[----:B----4-:R-:W-:Y:S01]  /*0350*/  IMAD R7, R13, 0x80, R193 ;  /* 0x000000800d077824 */ /* 0x010fe200078e02c1 */
[----:B------:R-:W-:Y:S01]  /*0360*/  UIADD3 UR5, UR11, UR5, URZ ;  /* 0x000000050b057290 */ /* 0x000fe2000fffe03f */
[----:B------:R-:W-:Y:S01]  /*0370*/  IMAD.U32 R3, RZ, RZ, UR11 ;  /* 0x0000000bff037e24 */ /* 0x000fe2000f8e00ff */
[----:B------:R-:W-:Y:S01]  /*0380*/  STL [R1+0x24], R193 ;  /* 0x000024c101007387 */ /* 0x000fe20000100800 */
[----:B------:R-:W-:Y:S01]  /*0390*/  @P0 IMAD.HI.U32 R0, R7, c[0x0][0x2c8], RZ ;  /* 0x0000b20007000a27 */ /* 0x000fe200078e00ff */
[----:B------:R-:W-:Y:S01]  /*03a0*/  ISETP.GE.AND P5, PT, R92, c[0x0][0x198], PT ;  /* 0x000066005c007a0c */ /* 0x000fe20003fa6270 */
[----:B------:R-:W-:Y:S01]  /*03b0*/  UMOV UR11, URZ ;  /* 0x0000003f000b7c82 */ /* 0x000fe20008000000 */
[----:B------:R1:W-:Y:S01]  /*03c0*/  STL [R1+0x30], R7 ;  /* 0x0000300701007387 */ /* 0x0003e20000100800 */
[----:B------:R-:W-:Y:S01]  /*03d0*/  IMAD.MOV.U32 R4, RZ, RZ, R7 ;  /* 0x000000ffff047224 */ /* 0x000fe200078e0007 */
[----:B------:R-:W-:Y:S01]  /*03e0*/  @P0 SHF.R.U32.HI R4, RZ, c[0x0][0x2cc], R0 ;  /* 0x0000b300ff040a19 */ /* 0x000fe20000011600 */
[----:B------:R-:W-:Y:S01]  /*03f0*/  IMAD.U32 R2, RZ, RZ, UR10 ;  /* 0x0000000aff027e24 */ /* 0x000fe2000f8e00ff */
[----:B------:R-:W-:Y:S01]  /*0400*/  SHF.R.S32.HI R192, RZ, 0x1f, R92 ;  /* 0x0000001fffc07819 */ /* 0x000fe2000001145c */
[----:B------:R-:W-:Y:S01]  /*0410*/  IMAD.U32 R3, RZ, RZ, UR5 ;  /* 0x00000005ff037e24 */ /* 0x000fe2000f8e00ff */
[--C-:B------:R-:W-:Y:S01]  /*0420*/  SHF.R.S32.HI R5, RZ, 0x1f, R4.reuse ;  /* 0x0000001fff057819 */ /* 0x100fe20000011404 */
[----:B------:R-:W-:Y:S01]  /*0430*/  IMAD.MOV R0, RZ, RZ, -R4 ;  /* 0x000000ffff007224 */ /* 0x000fe200078e0a04 */
[----:B------:R-:W-:Y:S01]  /*0440*/  ULDC UR10, c[0x0][0x1d0] ;  /* 0x00007400000a7ab9 */ /* 0x000fe20000000800 */
[----:B------:R-:W-:Y:S01]  /*0450*/  IMAD.WIDE.U32 R2, R4, c[0x0][0x1b0], R2 ;  /* 0x00006c0004027a25 */ /* 0x000fe200078e0002 */
[----:B------:R-:W-:-:S02]  /*0460*/  UIMAD UR10, UR4, UR10, URZ ;  /* 0x0000000a040a72a4 */ /* 0x000fc4000f8e023f */
[----:B------:R-:W-:Y:S01]  /*0470*/  UMOV UR8, 0x70 ;  /* 0x0000007000087882 */ /* 0x000fe20000000000 */
[----:B------:R-:W-:Y:S01]  /*0480*/  IMAD R6, R5, c[0x0][0x1b0], RZ ;  /* 0x00006c0005067a24 */ /* 0x000fe200078e02ff */
[----:B------:R-:W-:Y:S01]  /*0490*/  UIADD3 UR5, UR10, 0x6f, URZ ;  /* 0x0000006f0a057890 */ /* 0x000fe2000fffe03f */
[----:B------:R-:W-:Y:S01]  /*04a0*/  IMAD R5, R0, c[0x0][0x2c4], R7 ;  /* 0x0000b10000057a24 */ /* 0x000fe200078e0207 */
[----:B------:R-:W-:Y:S01]  /*04b0*/  UMOV UR4, URZ ;  /* 0x0000003f00047c82 */ /* 0x000fe20008000000 */
[----:B------:R-:W-:Y:S01]  /*04c0*/  IMAD R0, R4, c[0x0][0x1b4], R6 ;  /* 0x00006d0004007a24 */ /* 0x000fe200078e0206 */
[----:B------:R-:W-:Y:S01]  /*04d0*/  UIMAD.WIDE UR4, UR5, -0x6db6db6d, UR4 ;  /* 0x92492493050478a5 */ /* 0x000fe2000f8e0204 */
[----:B------:R-:W-:Y:S01]  /*04e0*/  IMAD R13, R13, 0x80, R17 ;  /* 0x000000800d0d7824 */ /* 0x000fe200078e0211 */
[----:B------:R-:W-:Y:S01]  /*04f0*/  SHF.R.S32.HI R4, RZ, 0x1f, R5 ;  /* 0x0000001fff047819 */ /* 0x000fe20000011405 */
[----:B------:R-:W-:Y:S01]  /*0500*/  IMAD.IADD R3, R3, 0x1, R0 ;  /* 0x0000000103037824 */ /* 0x000fe200078e0200 */
[----:B------:R-:W-:-:S02]  /*0510*/  USHF.R.U32.HI UR9, URZ, 0x1f, UR5 ;  /* 0x0000001f3f097899 */ /* 0x000fc40008011605 */
[CC--:B------:R-:W-:Y:S01]  /*0520*/  ISETP.GE.AND P6, PT, R13.reuse, R19.reuse, PT ;  /* 0x000000130d00720c */ /* 0x0c0fe20003fc6270 */
[----:B------:R-:W-:Y:S01]  /*0530*/  IMAD R0, R4, c[0x0][0x1a8], RZ ;  /* 0x00006a0004007a24 */ /* 0x000fe200078e02ff */
[----:B------:R-:W-:Y:S01]  /*0540*/  IADD3 R10, R13, 0x10, RZ ;  /* 0x000000100d0a7810 */ /* 0x000fe20007ffe0ff */
[----:B------:R-:W-:Y:S01]  /*0550*/  IMAD.WIDE.U32 R2, R5, c[0x0][0x1a8], R2 ;  /* 0x00006a0005027a25 */ /* 0x000fe200078e0002 */
[----:B------:R-:W-:Y:S01]  /*0560*/  IADD3 R11, R13, 0x20, RZ ;  /* 0x000000200d0b7810 */ /* 0x000fe20007ffe0ff */
[----:B------:R-:W-:Y:S01]  /*0570*/  ULEA.HI.SX32 UR9, UR5, UR9, 0x1a ;  /* 0x0000000905097291 */ /* 0x000fe2000f8fd23f */
[-C--:B------:R-:W-:Y:S01]  /*0580*/  ISETP.GE.AND P3, PT, R10, R19.reuse, PT ;  /* 0x000000130a00720c */ /* 0x080fe20003f66270 */
[----:B------:R-:W-:Y:S01]  /*0590*/  IMAD R0, R5, c[0x0][0x1ac], R0 ;  /* 0x00006b0005007a24 */ /* 0x000fe200078e0200 */
[----:B-1----:R-:W-:Y:S01]  /*05a0*/  LEA R7, P0, R2, c[0x0][0x160], 0x1 ;  /* 0x0000580002077a11 */ /* 0x002fe200078008ff */
[----:B------:R-:W-:Y:S01]  /*05b0*/  IMAD.MOV.U32 R10, RZ, RZ, c[0x0][0x2b8] ;  /* 0x0000ae00ff0a7624 */ /* 0x000fe200078e00ff */
[----:B------:R-:W-:Y:S01]  /*05c0*/  ISETP.GE.AND P4, PT, R11, R19, PT ;  /* 0x000000130b00720c */ /* 0x000fe20003f86270 */
[----:B------:R-:W-:Y:S01]  /*05d0*/  IMAD.IADD R0, R3, 0x1, R0 ;  /* 0x0000000103007824 */ /* 0x000fe200078e0200 */
[----:B------:R-:W-:Y:S01]  /*05e0*/  IADD3 R11, R13, 0x50, RZ ;  /* 0x000000500d0b7810 */ /* 0x000fe20007ffe0ff */
[----:B------:R-:W1:Y:S01]  /*05f0*/  SHFL.IDX PT, R3, R7, RZ, 0x181f ;  /* 0x00181fff07037589 */ /* 0x000e6200000e0000 */
[----:B------:R-:W-:-:S02]  /*0600*/  UIMAD UR8, UR9, UR8, -0x70 ;  /* 0xffffff90090874a4 */ /* 0x000fc4000f8e0208 */
[----:B------:R-:W-:Y:S01]  /*0610*/  LEA.HI.X R6, R2, c[0x0][0x164], R0, 0x1, P0 ;  /* 0x0000590002067a11 */ /* 0x000fe200000f0c00 */
[----:B------:R-:W-:Y:S01]  /*0620*/  IMAD.SHL.U32 R0, R17, 0x40, RZ ;  /* 0x0000004011007824 */ /* 0x000fe200078e00ff */
[----:B------:R-:W-:Y:S01]  /*0630*/  SHFL.IDX PT, R4, R7, 0x1, 0x181f ;  /* 0x00381f0007047f89 */ /* 0x000fe200000e0000 */
[----:B------:R-:W-:-:S03]  /*0640*/  ULDC.64 UR4, c[0x0][0x2b0] ;  /* 0x0000ac0000047ab9 */ /* 0x000fc60000000a00 */
[----:B------:R-:W3:Y:S01]  /*0650*/  SHFL.IDX PT, R5, R6, RZ, 0x181f ;  /* 0x00181fff06057589 */ /* 0x000ee200000e0000 */
[----:B------:R-:W-:-:S03]  /*0660*/  LOP3.LUT R0, R0, 0x1c0, RZ, 0xc0, !PT ;  /* 0x000001c000007812 */ /* 0x000fc600078ec0ff */
[----:B------:R-:W4:Y:S01]  /*0670*/  SHFL.IDX PT, R8, R6, 0x1, 0x181f ;  /* 0x00381f0006087f89 */ /* 0x000f2200000e0000 */
[----:B------:R-:W-:Y:S02]  /*0680*/  SHF.R.U32.HI R2, RZ, 0x3, R0 ;  /* 0x00000003ff027819 */ /* 0x000fe40000011600 */
[----:B------:R-:W-:Y:S01]  /*0690*/  LOP3.LUT R0, R0, 0x38, R92, 0xf8, !PT ;  /* 0x0000003800007812 */ /* 0x000fe200078ef85c */
[----:B------:R-:W-:Y:S03]  /*06a0*/  SHFL.IDX PT, R15, R6, 0x5, 0x181f ;  /* 0x00b81f00060f7f89 */ /* 0x000fe600000e0000 */
[----:B------:R-:W-:Y:S01]  /*06b0*/  LOP3.LUT R0, R0, R2, RZ, 0x3c, !PT ;  /* 0x0000000200007212 */ /* 0x000fe200078e3cff */
[----:B------:R-:W-:Y:S01]  /*06c0*/  IMAD.SHL.U32 R2, R9, 0x8, RZ ;  /* 0x0000000809027824 */ /* 0x000fe200078e00ff */
[----:B------:R-:W-:Y:S04]  /*06d0*/  SHFL.IDX PT, R18, R6, 0x7, 0x181f ;  /* 0x00f81f0006127f89 */ /* 0x000fe800000e0000 */
[----:B------:R-:W-:Y:S01]  /*06e0*/  LOP3.LUT R191, R0, 0xfffffe00, R2, 0xf8, !PT ;  /* 0xfffffe0000bf7812 */ /* 0x000fe200078ef802 */
[----:B------:R-:W-:Y:S01]  /*06f0*/  SHFL.IDX PT, R9, R7, 0x2, 0x181f ;  /* 0x00581f0007097f89 */ /* 0x000fe200000e0000 */
[----:B-1----:R-:W-:-:S03]  /*0700*/  @!P6 LEA R2, P0, R92, R3, 0x1 ;  /* 0x000000035c02e211 */ /* 0x002fc600078008ff */
[----:B------:R-:W-:Y:S01]  /*0710*/  @!P6 IMAD.SHL.U32 R0, R191, 0x2, RZ ;  /* 0x00000002bf00e824 */ /* 0x000fe200078e00ff */
[----:B--2---:R1:W2:Y:S01]  /*0720*/  @P1 R2UR UR15, R12 ;  /* 0x000000000c0f13c2 */ /* 0x0042a200000e0000 */
[----:B---3--:R-:W-:Y:S01]  /*0730*/  @!P6 LEA.HI.X R3, R92, R5, R192, 0x1, P0 ;  /* 0x000000055c03e211 */ /* 0x008fe200000f0cc0 */
[----:B--2---:R-:W-:Y:S01]  /*0740*/  @!UP1 UMOV UR15, UR14 ;  /* 0x0000000e000f9c82 */ /* 0x004fe20008000000 */
[----:B------:R-:W-:Y:S01]  /*0750*/  ISETP.NE.AND P0, PT, R10, 0x1, PT ;  /* 0x000000010a00780c */ /* 0x000fe20003f05270 */
[----:B------:R-:W-:Y:S01]  /*0760*/  SHFL.IDX PT, R5, R6, 0x3, 0x181f ;  /* 0x00781f0006057f89 */ /* 0x000fe200000e0000 */
[----:B------:R-:W-:Y:S02]  /*0770*/  USHF.R.S32.HI UR14, URZ, 0x1f, UR15 ;  /* 0x0000001f3f0e7899 */ /* 0x000fe4000801140f */
[----:B------:R-:W-:Y:S01]  /*0780*/  UIMAD.WIDE.U32 UR16, UR15, UR4, URZ ;  /* 0x000000040f1072a5 */ /* 0x000fe2000f8e003f */
[----:B------:R2:W-:Y:S01]  /*0790*/  @!P6 LDGSTS.E.BYPASS.LTC128B.128 [R0+0x7100], [R2.64], !P5 ;  /* 0x071000000200efae */ /* 0x0005e2000e901d4c */
[----:B------:R-:W-:-:S03]  /*07a0*/  UIMAD UR14, UR14, UR4, URZ ;  /* 0x000000040e0e72a4 */ /* 0x000fc6000f8e023f */
[----:B------:R-:W-:Y:S01]  /*07b0*/  SHFL.IDX PT, R10, R6, 0x2, 0x181f ;  /* 0x00581f00060a7f89 */ /* 0x000fe200000e0000 */
[----:B------:R-:W-:-:S03]  /*07c0*/  UIMAD UR14, UR15, UR5, UR14 ;  /* 0x000000050f0e72a4 */ /* 0x000fc6000f8e020e */
[----:B------:R-:W-:Y:S01]  /*07d0*/  ULDC.64 UR4, c[0x0][0x1e8] ;  /* 0x00007a0000047ab9 */ /* 0x000fe20000000a00 */
[----:B------:R-:W-:Y:S01]  /*07e0*/  STL [R1+0x28], R191 ;  /* 0x000028bf01007387 */ /* 0x000fe20000100800 */
[----:B------:R-:W-:Y:S01]  /*07f0*/  UIADD3 UR14, UR17, UR14, URZ ;  /* 0x0000000e110e7290 */ /* 0x000fe2000fffe03f */
[----:B-1----:R-:W-:Y:S02]  /*0800*/  IADD3 R12, R13, 0x40, RZ ;  /* 0x000000400d0c7810 */ /* 0x002fe40007ffe0ff */
[C---:B--2---:R-:W-:Y:S01]  /*0810*/  @!P3 LEA R2, P6, R92.reuse, R4, 0x1 ;  /* 0x000000045c02b211 */ /* 0x044fe200078c08ff */
[----:B------:R-:W-:Y:S01]  /*0820*/  @!P3 IMAD.SHL.U32 R0, R191, 0x2, RZ ;  /* 0x00000002bf00b824 */ /* 0x000fe200078e00ff */
[----:B------:R-:W-:Y:S01]  /*0830*/  IADD3 R4, R13, 0x30, RZ ;  /* 0x000000300d047810 */ /* 0x000fe20007ffe0ff */
[----:B------:R1:W2:Y:S01]  /*0840*/  @P2 R2UR UR11, R14 ;  /* 0x000000000e0b23c2 */ /* 0x0002a200000e0000 */
[----:B----4-:R-:W-:Y:S01]  /*0850*/  @!P3 LEA.HI.X R3, R92, R8, R192, 0x1, P6 ;  /* 0x000000085c03b211 */ /* 0x010fe200030f0cc0 */
[----:B------:R-:W-:Y:S01]  /*0860*/  UIMAD UR15, UR6, UR4, URZ ;  /* 0x00000004060f72a4 */ /* 0x000fe2000f8e023f */
[-C--:B------:R-:W-:Y:S01]  /*0870*/  ISETP.GE.AND P6, PT, R4, R19.reuse, PT ;  /* 0x000000130400720c */ /* 0x080fe20003fc6270 */
[----:B------:R-:W-:Y:S04]  /*0880*/  SHFL.IDX PT, R8, R7, 0x4, 0x181f ;  /* 0x00981f0007087f89 */ /* 0x000fe800000e0000 */
[----:B------:R-:W3:Y:S04]  /*0890*/  SHFL.IDX PT, R4, R7, 0x3, 0x181f ;  /* 0x00781f0007047f89 */ /* 0x000ee800000e0000 */
[----:B------:R4:W-:Y:S01]  /*08a0*/  @!P3 LDGSTS.E.BYPASS.LTC128B.128 [R0+0x7900], [R2.64], !P5 ;  /* 0x079000000200bfae */ /* 0x0009e2000e901d4c */
[----:B------:R-:W-:-:S03]  /*08b0*/  ISETP.GE.AND P3, PT, R12, R19, PT ;  /* 0x000000130c00720c */ /* 0x000fc60003f66270 */
[----:B------:R-:W-:Y:S01]  /*08c0*/  SHFL.IDX PT, R12, R6, 0x6, 0x181f ;  /* 0x00d81f00060c7f89 */ /* 0x000fe200000e0000 */
[----:B------:R-:W-:Y:S02]  /*08d0*/  UIMAD.WIDE.U32 UR20, UR7, UR4, URZ ;  /* 0x00000004071472a5 */ /* 0x000fe4000f8e003f */
[----:B------:R-:W-:Y:S01]  /*08e0*/  UIADD3 UR18, UR9, -0x1, URZ ;  /* 0xffffffff09127890 */ /* 0x000fe2000fffe03f */
[----:B------:R-:W-:Y:S04]  /*08f0*/  STL [R1+0x2c], R192 ;  /* 0x00002cc001007387 */ /* 0x000fe80000100800 */
[----:B-1----:R-:W-:Y:S01]  /*0900*/  SHFL.IDX PT, R14, R7, 0x7, 0x181f ;  /* 0x00f81f00070e7f89 */ /* 0x002fe200000e0000 */
[----:B---3--:R-:W-:-:S04]  /*0910*/  @!P6 LEA R4, P2, R92, R4, 0x1 ;  /* 0x000000045c04e211 */ /* 0x008fc800078408ff */
[C-C-:B------:R-:W-:Y:S02]  /*0920*/  @!P6 LEA.HI.X R5, R92.reuse, R5, R192.reuse, 0x1, P2 ;  /* 0x000000055c05e211 */ /* 0x140fe400010f0cc0 */
[C---:B----4-:R-:W-:Y:S01]  /*0930*/  @!P4 LEA R2, P1, R92.reuse, R9, 0x1 ;  /* 0x000000095c02c211 */ /* 0x050fe200078208ff */
[----:B------:R-:W-:Y:S01]  /*0940*/  @!P4 IMAD.SHL.U32 R0, R191, 0x2, RZ ;  /* 0x00000002bf00c824 */ /* 0x000fe200078e00ff */
[----:B------:R-:W1:Y:S02]  /*0950*/  SHFL.IDX PT, R9, R6, 0x4, 0x181f ;  /* 0x00981f0006097f89 */ /* 0x000e6400000e0000 */
[----:B------:R-:W-:Y:S02]  /*0960*/  @!P4 LEA.HI.X R3, R92, R10, R192, 0x1, P1 ;  /* 0x0000000a5c03c211 */ /* 0x000fe400008f0cc0 */
[----:B------:R-:W-:Y:S01]  /*0970*/  ISETP.GE.AND P1, PT, R11, R19, PT ;  /* 0x000000130b00720c */ /* 0x000fe20003f26270 */
[----:B------:R-:W-:Y:S04]  /*0980*/  SHFL.IDX PT, R10, R7, 0x6, 0x181f ;  /* 0x00d81f00070a7f89 */ /* 0x000fe800000e0000 */
[----:B------:R-:W3:Y:S04]  /*0990*/  SHFL.IDX PT, R11, R7, 0x5, 0x181f ;  /* 0x00b81f00070b7f89 */ /* 0x000ee800000e0000 */
[----:B------:R4:W-:Y:S02]  /*09a0*/  @!P4 LDGSTS.E.BYPASS.LTC128B.128 [R0+0x8100], [R2.64], !P5 ;  /* 0x081000000200cfae */ /* 0x0009e4000e901d4c */
[----:B----4-:R-:W-:-:S02]  /*09b0*/  IADD3 R0, R13, 0x60, RZ ;  /* 0x000000600d007810 */ /* 0x010fc40007ffe0ff */
[----:B------:R-:W-:Y:S01]  /*09c0*/  @!P3 LEA R2, P2, R92, R8, 0x1 ;  /* 0x000000085c02b211 */ /* 0x000fe200078408ff */
[C---:B------:R-:W-:Y:S01]  /*09d0*/  @!P6 IMAD.SHL.U32 R8, R191.reuse, 0x2, RZ ;  /* 0x00000002bf08e824 */ /* 0x040fe200078e00ff */
[----:B------:R-:W-:Y:S01]  /*09e0*/  ISETP.GE.AND P4, PT, R0, R19, PT ;  /* 0x000000130000720c */ /* 0x000fe20003f86270 */
[----:B------:R-:W-:Y:S01]  /*09f0*/  @!P3 IMAD.SHL.U32 R0, R191, 0x2, RZ ;  /* 0x00000002bf00b824 */ /* 0x000fe200078e00ff */
[----:B-1----:R-:W-:Y:S02]  /*0a00*/  @!P3 LEA.HI.X R3, R92, R9, R192, 0x1, P2 ;  /* 0x000000095c03b211 */ /* 0x002fe400010f0cc0 */
[----:B------:R1:W-:Y:S04]  /*0a10*/  @!P6 LDGSTS.E.BYPASS.LTC128B.128 [R8+0x8900], [R4.64], !P5 ;  /* 0x089000000408efae */ /* 0x0003e8000e901d4c */
[----:B------:R4:W-:Y:S01]  /*0a20*/  @!P3 LDGSTS.E.BYPASS.LTC128B.128 [R0+0x9100], [R2.64], !P5 ;  /* 0x091000000200bfae */ /* 0x0009e2000e901d4c */
[----:B-1----:R-:W-:-:S02]  /*0a30*/  IADD3 R5, R13, 0x70, RZ ;  /* 0x000000700d057810 */ /* 0x002fc40007ffe0ff */
[----:B----4-:R-:W-:Y:S02]  /*0a40*/  IADD3 R0, R193, UR8, RZ ;  /* 0x00000008c1007c10 */ /* 0x010fe4000fffe0ff */
[----:B---3--:R-:W-:Y:S02]  /*0a50*/  @!P1 LEA R2, P2, R92, R11, 0x1 ;  /* 0x0000000b5c029211 */ /* 0x008fe400078408ff */
[C---:B------:R-:W-:Y:S02]  /*0a60*/  ISETP.GE.AND P6, PT, R0.reuse, UR10, PT ;  /* 0x0000000a00007c0c */ /* 0x040fe4000bfc6270 */
[----:B--2---:R-:W-:Y:S01]  /*0a70*/  IADD3 R9, R0, UR11, RZ ;  /* 0x0000000b00097c10 */ /* 0x004fe2000fffe0ff */
[----:B------:R-:W-:Y:S01]  /*0a80*/  @!P1 IMAD.SHL.U32 R0, R191, 0x2, RZ ;  /* 0x00000002bf009824 */ /* 0x000fe200078e00ff */
[----:B------:R-:W-:Y:S02]  /*0a90*/  ISETP.GT.OR P6, PT, R193, 0x6f, P6 ;  /* 0x0000006fc100780c */ /* 0x000fe400037c4670 */
[----:B------:R-:W-:Y:S01]  /*0aa0*/  ISETP.GE.AND P3, PT, R5, R19, PT ;  /* 0x000000130500720c */ /* 0x000fe20003f66270 */
[----:B------:R-:W-:Y:S01]  /*0ab0*/  @P0 IMAD.HI.U32 R4, R9, c[0x0][0x2bc], RZ ;  /* 0x0000af0009040a27 */ /* 0x000fe200078e00ff */
[----:B------:R-:W-:-:S02]  /*0ac0*/  @!P1 LEA.HI.X R3, R92, R15, R192, 0x1, P2 ;  /* 0x0000000f5c039211 */ /* 0x000fc400010f0cc0 */
[C---:B------:R-:W-:Y:S01]  /*0ad0*/  @!P4 LEA R6, P2, R92.reuse, R10, 0x1 ;  /* 0x0000000a5c06c211 */ /* 0x040fe200078408ff */
[----:B------:R-:W-:Y:S01]  /*0ae0*/  IMAD.MOV.U32 R8, RZ, RZ, R9 ;  /* 0x000000ffff087224 */ /* 0x000fe200078e0009 */
[----:B------:R-:W-:Y:S01]  /*0af0*/  @P0 SHF.R.U32.HI R8, RZ, c[0x0][0x2c0], R4 ;  /* 0x0000b000ff080a19 */ /* 0x000fe20000011604 */
[----:B------:R1:W-:Y:S01]  /*0b00*/  @!P1 LDGSTS.E.BYPASS.LTC128B.128 [R0+0x9900], [R2.64], !P5 ;  /* 0x0990000002009fae */ /* 0x0003e2000e901d4c */
[----:B------:R-:W-:Y:S01]  /*0b10*/  @!P4 LEA.HI.X R7, R92, R12, R192, 0x1, P2 ;  /* 0x0000000c5c07c211 */ /* 0x000fe200010f0cc0 */
[----:B------:R-:W-:-:S04]  /*0b20*/  @!P4 IMAD.SHL.U32 R10, R191, 0x2, RZ ;  /* 0x00000002bf0ac824 */ /* 0x000fc800078e00ff */
[C---:B------:R-:W-:Y:S01]  /*0b30*/  @!P3 LEA R4, P2, R92.reuse, R14, 0x1 ;  /* 0x0000000e5c04b211 */ /* 0x040fe200078408ff */
[----:B------:R2:W-:Y:S03]  /*0b40*/  @!P4 LDGSTS.E.BYPASS.LTC128B.128 [R10+0xa100], [R6.64], !P5 ;  /* 0x0a100000060acfae */ /* 0x0005e6000e901d4c */
[----:B------:R-:W-:Y:S02]  /*0b50*/  @!P3 LEA.HI.X R5, R92, R18, R192, 0x1, P2 ;  /* 0x000000125c05b211 */ /* 0x000fe400010f0cc0 */
[----:B-1----:R-:W-:-:S04]  /*0b60*/  @!P6 IADD3 R0, P1, R8, UR16, RZ ;  /* 0x000000100800ec10 */ /* 0x002fc8000ff3e0ff */
[----:B------:R-:W-:Y:S02]  /*0b70*/  @!P6 LEA.HI.X.SX32 R3, R8, UR14, 0x1, P1 ;  /* 0x0000000e0803ec11 */ /* 0x000fe400088f0eff */
[----:B------:R-:W-:-:S04]  /*0b80*/  @!P6 LEA R2, P1, R0, c[0x0][0x2a0], 0x2 ;  /* 0x0000a8000002ea11 */ /* 0x000fc800078210ff */
[----:B------:R-:W-:Y:S01]  /*0b90*/  @!P6 LEA.HI.X R3, R0, c[0x0][0x2a4], R3, 0x2, P1 ;  /* 0x0000a9000003ea11 */ /* 0x000fe200008f1403 */
[----:B------:R-:W-:-:S05]  /*0ba0*/  @!P3 IMAD.SHL.U32 R0, R191, 0x2, RZ ;  /* 0x00000002bf00b824 */ /* 0x000fca00078e00ff */
[----:B------:R1:W-:Y:S04]  /*0bb0*/  @!P3 LDGSTS.E.BYPASS.LTC128B.128 [R0+0xa900], [R4.64], !P5 ;  /* 0x0a9000000400bfae */ /* 0x0003e8000e901d4c */
[----:B------:R-:W0:Y:S04]  /*0bc0*/  LDGDEPBAR ;  /* 0x00000000000079af */ /* 0x000e280000000000 */
[----:B------:R-:W-:Y:S06]  /*0bd0*/  BAR.SYNC.DEFER_BLOCKING 0x0 ;  /* 0x0000000000007b1d */ /* 0x000fec0000010000 */
[----:B------:R3:W4:Y:S01]  /*0be0*/  @!P6 LDG.E R248, [R2.64] ;  /* 0x0000000c02f8e981 */ /* 0x000722000c1e1900 */
[----:B-1----:R-:W-:Y:S01]  /*0bf0*/  IMAD.MOV R0, RZ, RZ, -R8 ;  /* 0x000000ffff007224 */ /* 0x002fe200078e0a08 */
[----:B------:R-:W-:Y:S01]  /*0c00*/  UIMAD UR15, UR7, UR5, UR15 ;  /* 0x00000005070f72a4 */ /* 0x000fe2000f8e020f */
[----:B------:R-:W-:Y:S01]  /*0c10*/  ISETP.GE.AND P3, PT, R92, c[0x0][0x1d4], PT ;  /* 0x000075005c007a0c */ /* 0x000fe20003f66270 */
[----:B------:R-:W-:Y:S01]  /*0c20*/  UIMAD UR18, UR18, -0x70, UR10 ;  /* 0xffffff90121278a4 */ /* 0x000fe2000f8e020a */
[----:B------:R-:W-:Y:S01]  /*0c30*/  IMAD R42, R0, c[0x0][0x2b8], R9 ;  /* 0x0000ae00002a7a24 */ /* 0x000fe200078e0209 */
[----:B------:R-:W-:Y:S01]  /*0c40*/  UIADD3 UR15, UR21, UR15, URZ ;  /* 0x0000000f150f7290 */ /* 0x000fe2000fffe03f */
[----:B--2---:R-:W-:Y:S01]  /*0c50*/  LEA.HI R10, R24, R41, RZ, 0x4 ;  /* 0x00000029180a7211 */ /* 0x004fe200078f20ff */
[----:B------:R-:W-:-:S02]  /*0c60*/  UISETP.GE.AND UP0, UPT, UR10, 0x1, UPT ;  /* 0x000000010a00788c */ /* 0x000fc4000bf06270 */
[----:B------:R-:W-:Y:S01]  /*0c70*/  SHF.R.S32.HI R23, RZ, 0x1f, R42 ;  /* 0x0000001fff177819 */ /* 0x000fe2000001142a */
[----:B------:R-:W-:Y:S01]  /*0c80*/  STL [R1+0x10], R42 ;  /* 0x0000102a01007387 */ /* 0x000fe20000100800 */
[----:B------:R-:W-:Y:S01]  /*0c90*/  IADD3 R18, -R17, UR18, RZ ;  /* 0x0000001211127c10 */ /* 0x000fe2000fffe1ff */
[----:B------:R-:W-:Y:S01]  /*0ca0*/  ULDC.64 UR4, c[0x0][0x210] ;  /* 0x0000840000047ab9 */ /* 0x000fe20000000a00 */
[----:B------:R-:W-:Y:S01]  /*0cb0*/  SHF.R.S32.HI R9, RZ, 0x4, R10 ;  /* 0x00000004ff097819 */ /* 0x000fe2000001140a */
[----:B------:R-:W-:Y:S01]  /*0cc0*/  IMAD R0, R23, c[0x0][0x1e0], RZ ;  /* 0x0000780017007a24 */ /* 0x000fe200078e02ff */
[C---:B------:R-:W-:Y:S01]  /*0cd0*/  ISETP.GE.AND P5, PT, R18.reuse, 0x1, PT ;  /* 0x000000011200780c */ /* 0x040fe20003fa6270 */
[----:B------:R-:W-:Y:S01]  /*0ce0*/  UIMAD UR6, UR6, UR4, URZ ;  /* 0x00000004060672a4 */ /* 0x000fe2000f8e023f */
[----:B------:R-:W-:Y:S01]  /*0cf0*/  ISETP.GE.AND P4, PT, R18, 0x11, PT ;  /* 0x000000111200780c */ /* 0x000fe20003f86270 */
[----:B------:R-:W-:Y:S01]  /*0d00*/  IMAD R0, R42, c[0x0][0x1e4], R0 ;  /* 0x000079002a007a24 */ /* 0x000fe200078e0200 */
[----:B------:R-:W-:Y:S01]  /*0d10*/  ISETP.GE.AND P6, PT, R18, 0x41, PT ;  /* 0x000000411200780c */ /* 0x000fe20003fc6270 */
[----:B------:R-:W-:-:S02]  /*0d20*/  UIMAD.WIDE.U32 UR22, UR7, UR4, URZ ;  /* 0x00000004071672a5 */ /* 0x000fc4000f8e003f */
[----:B------:R-:W-:Y:S01]  /*0d30*/  UIMAD UR5, UR7, UR5, UR6 ;  /* 0x00000005070572a4 */ /* 0x000fe2000f8e0206 */
[----:B---3--:R-:W-:-:S03]  /*0d40*/  IMAD.WIDE.U32 R2, R42, c[0x0][0x1e0], RZ ;  /* 0x000078002a027a25 */ /* 0x008fc600078e00ff */
[----:B------:R-:W-:Y:S01]  /*0d50*/  UIADD3 UR5, UR23, UR5, URZ ;  /* 0x0000000517057290 */ /* 0x000fe2000fffe03f */
[----:B------:R-:W-:Y:S01]  /*0d60*/  IMAD.IADD R3, R3, 0x1, R0 ;  /* 0x0000000103037824 */ /* 0x000fe200078e0200 */
[----:B----4-:R-:W-:-:S03]  /*0d70*/  SHF.R.S32.HI R40, RZ, 0x1f, R248 ;  /* 0x0000001fff287819 */ /* 0x010fc600000114f8 */
[----:B------:R-:W-:-:S04]  /*0d80*/  IMAD.WIDE.U32 R2, R248, c[0x0][0x1f0], R2 ;  /* 0x00007c00f8027a25 */ /* 0x000fc800078e0002 */
[----:B------:R-:W-:Y:S01]  /*0d90*/  IMAD R0, R40, c[0x0][0x1f0], RZ ;  /* 0x00007c0028007a24 */ /* 0x000fe200078e02ff */
[----:B------:R-:W-:-:S03]  /*0da0*/  IADD3 R6, P2, R2, UR20, RZ ;  /* 0x0000001402067c10 */ /* 0x000fc6000ff5e0ff */
[----:B------:R-:W-:Y:S01]  /*0db0*/  IMAD R0, R248, c[0x0][0x1f4], R0 ;  /* 0x00007d00f8007a24 */ /* 0x000fe200078e0200 */
[----:B------:R-:W-:-:S04]  /*0dc0*/  LEA R7, P1, R6, c[0x0][0x1c8], 0x1 ;  /* 0x0000720006077a11 */ /* 0x000fc800078208ff */
[----:B------:R-:W-:Y:S01]  /*0dd0*/  IADD3.X R2, R3, UR15, R0, P2, !PT ;  /* 0x0000000f03027c10 */ /* 0x000fe200097fe400 */
[----:B------:R-:W-:Y:S01]  /*0de0*/  SHFL.IDX PT, R11, R7, 0x2, 0x181f ;  /* 0x00581f00070b7f89 */ /* 0x000fe200000e0000 */
[----:B------:R-:W-:Y:S02]  /*0df0*/  LEA.HI R3, R10, R9, RZ, 0x1 ;  /* 0x000000090a037211 */ /* 0x000fe400078f08ff */
[----:B------:R-:W-:Y:S01]  /*0e00*/  LEA.HI.X R6, R6, c[0x0][0x1cc], R2, 0x1, P1 ;  /* 0x0000730006067a11 */ /* 0x000fe200008f0c02 */
[----:B------:R-:W1:Y:S01]  /*0e10*/  SHFL.IDX PT, R0, R7, RZ, 0x181f ;  /* 0x00181fff07007589 */ /* 0x000e6200000e0000 */
[----:B------:R-:W-:-:S03]  /*0e20*/  LOP3.LUT R3, R3, 0xfffffffe, RZ, 0xc0, !PT ;  /* 0xfffffffe03037812 */ /* 0x000fc600078ec0ff */
[----:B------:R-:W2:Y:S02]  /*0e30*/  SHFL.IDX PT, R5, R6, RZ, 0x181f ;  /* 0x00181fff06057589 */ /* 0x000ea400000e0000 */
[----:B------:R-:W-:Y:S02]  /*0e40*/  IMAD.IADD R21, R9, 0x1, -R3 ;  /* 0x0000000109157824 */ /* 0x000fe400078e0a03 */
[----:B------:R-:W3:Y:S01]  /*0e50*/  SHFL.IDX PT, R2, R7, 0x1, 0x181f ;  /* 0x00381f0007027f89 */ /* 0x000ee200000e0000 */
[----:B------:R-:W-:-:S03]  /*0e60*/  @P4 IMAD.SHL.U32 R9, R191, 0x2, RZ ;  /* 0x00000002bf094824 */ /* 0x000fc600078e00ff */
[----:B------:R-:W4:Y:S04]  /*0e70*/  SHFL.IDX PT, R8, R6, 0x1, 0x181f ;  /* 0x00381f0006087f89 */ /* 0x000f2800000e0000 */
[----:B------:R-:W5:Y:S04]  /*0e80*/  SHFL.IDX PT, R12, R6, 0x2, 0x181f ;  /* 0x00581f00060c7f89 */ /* 0x000f6800000e0000 */
[----:B------:R-:W-:Y:S01]  /*0e90*/  SHFL.IDX PT, R13, R7, 0x4, 0x181f ;  /* 0x00981f00070d7f89 */ /* 0x000fe200000e0000 */
[----:B-1----:R-:W-:Y:S01]  /*0ea0*/  @P5 LEA R4, P2, R92, R0, 0x1 ;  /* 0x000000005c045211 */ /* 0x002fe200078408ff */
[----:B------:R-:W-:-:S02]  /*0eb0*/  @P5 IMAD.SHL.U32 R0, R191, 0x2, RZ ;  /* 0x00000002bf005824 */ /* 0x000fc400078e00ff */
[----:B------:R-:W-:Y:S01]  /*0ec0*/  SHFL.IDX PT, R14, R7, 0x5, 0x181f ;  /* 0x00b81f00070e7f89 */ /* 0x000fe200000e0000 */
[----:B--2---:R-:W-:Y:S02]  /*0ed0*/  @P5 LEA.HI.X R5, R92, R5, R192, 0x1, P2 ;  /* 0x000000055c055211 */ /* 0x004fe400010f0cc0 */
[----:B------:R-:W-:Y:S01]  /*0ee0*/  ISETP.GE.AND P2, PT, R18, 0x31, PT ;  /* 0x000000311200780c */ /* 0x000fe20003f46270 */
[----:B------:R-:W-:Y:S01]  /*0ef0*/  SHFL.IDX PT, R20, R6, 0x5, 0x181f ;  /* 0x00b81f0006147f89 */ /* 0x000fe200000e0000 */
[----:B---3--:R-:W-:-:S03]  /*0f00*/  @P4 LEA R2, P1, R92, R2, 0x1 ;  /* 0x000000025c024211 */ /* 0x008fc600078208ff */
[----:B------:R1:W-:Y:S01]  /*0f10*/  @P5 LDGSTS.E.BYPASS.LTC128B.128 [R0+0x3900], [R4.64], !P3 ;  /* 0x0390000004005fae */ /* 0x0003e2000d901d4c */
[----:B----4-:R-:W-:Y:S02]  /*0f20*/  @P4 LEA.HI.X R3, R92, R8, R192, 0x1, P1 ;  /* 0x000000085c034211 */ /* 0x010fe400008f0cc0 */
[----:B------:R-:W-:Y:S01]  /*0f30*/  ISETP.GE.AND P1, PT, R18, 0x21, PT ;  /* 0x000000211200780c */ /* 0x000fe20003f26270 */
[----:B------:R-:W-:Y:S01]  /*0f40*/  SHFL.IDX PT, R19, R6, 0x6, 0x181f ;  /* 0x00d81f0006137f89 */ /* 0x000fe200000e0000 */
[----:B------:R-:W-:Y:S02]  /*0f50*/  LOP3.LUT R8, R10, 0xfffffff0, RZ, 0xc0, !PT ;  /* 0xfffffff00a087812 */ /* 0x000fe400078ec0ff */
[----:B------:R-:W-:Y:S01]  /*0f60*/  ISETP.GE.AND P5, PT, R18, 0x51, PT ;  /* 0x000000511200780c */ /* 0x000fe20003fa6270 */
[----:B------:R-:W-:Y:S02]  /*0f70*/  SHFL.IDX PT, R10, R6, 0x3, 0x181f ;  /* 0x00781f00060a7f89 */ /* 0x000fe400000e0000 */
[----:B------:R-:W-:-:S02]  /*0f80*/  IMAD.IADD R8, R41, 0x1, -R8 ;  /* 0x0000000129087824 */ /* 0x000fc400078e0a08 */
[----:B------:R2:W-:Y:S03]  /*0f90*/  @P4 LDGSTS.E.BYPASS.LTC128B.128 [R9+0x4100], [R2.64], !P3 ;  /* 0x0410000002094fae */ /* 0x0005e6000d901d4c */
[----:B------:R-:W-:Y:S01]  /*0fa0*/  SHF.R.S32.HI R22, RZ, 0x1f, R8 ;  /* 0x0000001fff167819 */ /* 0x000fe20000011408 */
[----:B-1----:R-:W-:Y:S01]  /*0fb0*/  IMAD R0, R42, c[0x0][0x1e0], RZ ;  /* 0x000078002a007a24 */ /* 0x002fe200078e02ff */
[----:B------:R1:W3:Y:S01]  /*0fc0*/  SHFL.IDX PT, R5, R7, 0x3, 0x181f ;  /* 0x00781f0007057f89 */ /* 0x0002e200000e0000 */
[----:B------:R-:W-:Y:S02]  /*0fd0*/  IMAD.SHL.U32 R4, R17, 0x8, RZ ;  /* 0x0000000811047824 */ /* 0x000fe400078e00ff */
[----:B------:R-:W-:Y:S01]  /*0fe0*/  IMAD R0, R248, c[0x0][0x1f0], R0 ;  /* 0x00007c00f8007a24 */ /* 0x000fe200078e0200 */
[----:B------:R-:W4:Y:S04]  /*0ff0*/  SHFL.IDX PT, R17, R6, 0x4, 0x181f ;  /* 0x00981f0006117f89 */ /* 0x000f2800000e0000 */
[----:B------:R-:W-:-:S02]  /*1000*/  IADD3 R0, R0, UR20, RZ ;  /* 0x0000001400007c10 */ /* 0x000fc4000fffe0ff */
[----:B--2---:R-:W-:Y:S01]  /*1010*/  @P1 LEA R2, P4, R92, R11, 0x1 ;  /* 0x0000000b5c021211 */ /* 0x004fe200078808ff */
[----:B------:R-:W-:Y:S01]  /*1020*/  IMAD.SHL.U32 R9, R16, 0x40, RZ ;  /* 0x0000004010097824 */ /* 0x000fe200078e00ff */
[----:B------:R-:W-:Y:S02]  /*1030*/  LEA R0, R0, c[0x0][0x1c8], 0x1 ;  /* 0x0000720000007a11 */ /* 0x000fe400078e08ff */
[----:B-----5:R-:W-:Y:S02]  /*1040*/  @P1 LEA.HI.X R3, R92, R12, R192, 0x1, P4 ;  /* 0x0000000c5c031211 */ /* 0x020fe400020f0cc0 */
[----:B------:R-:W-:Y:S01]  /*1050*/  ISETP.GE.AND P4, PT, R18, 0x61, PT ;  /* 0x000000611200780c */ /* 0x000fe20003f86270 */
[----:B------:R2:W5:Y:S01]  /*1060*/  SHFL.IDX PT, R15, R0, 0x6, 0x181f ;  /* 0x00d81f00000f7f89 */ /* 0x00056200000e0000 */
[----:B------:R-:W-:Y:S02]  /*1070*/  LOP3.LUT R9, R9, 0x1c0, RZ, 0xc0, !PT ;  /* 0x000001c009097812 */ /* 0x000fe400078ec0ff */
[----:B------:R-:W-:Y:S01]  /*1080*/  LEA.HI R12, R22, R8, RZ, 0x3 ;  /* 0x00000008160c7211 */ /* 0x000fe200078f18ff */
[----:B-1----:R-:W-:Y:S01]  /*1090*/  @P2 IMAD.SHL.U32 R7, R191, 0x2, RZ ;  /* 0x00000002bf072824 */ /* 0x002fe200078e00ff */
[----:B------:R-:W-:Y:S01]  /*10a0*/  LOP3.LUT R4, R9, 0x8, R4, 0xf8, !PT ;  /* 0x0000000809047812 */ /* 0x000fe200078ef804 */
[----:B--2---:R-:W-:-:S05]  /*10b0*/  @P1 IMAD.SHL.U32 R0, R191, 0x2, RZ ;  /* 0x00000002bf001824 */ /* 0x004fca00078e00ff */
[----:B------:R3:W-:Y:S02]  /*10c0*/  @P1 LDGSTS.E.BYPASS.LTC128B.128 [R0+0x4900], [R2.64], !P3 ;  /* 0x0490000002001fae */ /* 0x0007e4000d901d4c */
[C---:B---3--:R-:W-:Y:S02]  /*10d0*/  @P2 LEA R2, P1, R92.reuse, R5, 0x1 ;  /* 0x000000055c022211 */ /* 0x048fe400078208ff */
[----:B------:R-:W-:Y:S01]  /*10e0*/  SHF.R.U32.HI R0, RZ, 0x3, R9 ;  /* 0x00000003ff007819 */ /* 0x000fe20000011609 */
[C---:B------:R-:W-:Y:S01]  /*10f0*/  @P6 IMAD.SHL.U32 R9, R191.reuse, 0x2, RZ ;  /* 0x00000002bf096824 */ /* 0x040fe200078e00ff */
[C---:B------:R-:W-:Y:S02]  /*1100*/  @P2 LEA.HI.X R3, R92.reuse, R10, R192, 0x1, P1 ;  /* 0x0000000a5c032211 */ /* 0x040fe400008f0cc0 */
[----:B------:R-:W-:Y:S02]  /*1110*/  @P6 LEA R6, P1, R92, R13, 0x1 ;  /* 0x0000000d5c066211 */ /* 0x000fe400078208ff */
[----:B------:R-:W-:Y:S01]  /*1120*/  LOP3.LUT R5, R12, 0xfffffff8, RZ, 0xc0, !PT ;  /* 0xfffffff80c057812 */ /* 0x000fe200078ec0ff */
[----:B------:R4:W-:Y:S01]  /*1130*/  @P2 LDGSTS.E.BYPASS.LTC128B.128 [R7+0x5100], [R2.64], !P3 ;  /* 0x0510000002072fae */ /* 0x0009e2000d901d4c */
[----:B------:R-:W-:Y:S01]  /*1140*/  LOP3.LUT R10, R4, R0, RZ, 0x3c, !PT ;  /* 0x00000000040a7212 */ /* 0x000fe200078e3cff */
[----:B------:R-:W-:Y:S01]  /*1150*/  @P4 IMAD.SHL.U32 R0, R191, 0x2, RZ ;  /* 0x00000002bf004824 */ /* 0x000fe200078e00ff */
[----:B------:R-:W-:Y:S01]  /*1160*/  @P5 LEA R4, P2, R92, R14, 0x1 ;  /* 0x0000000e5c045211 */ /* 0x000fe200078408ff */
[----:B------:R-:W-:-:S02]  /*1170*/  IMAD.IADD R11, R8, 0x1, -R5 ;  /* 0x00000001080b7824 */ /* 0x000fc400078e0a05 */
[----:B------:R-:W-:Y:S01]  /*1180*/  @P5 IMAD.SHL.U32 R8, R191, 0x2, RZ ;  /* 0x00000002bf085824 */ /* 0x000fe200078e00ff */
[C-C-:B------:R-:W-:Y:S02]  /*1190*/  @P5 LEA.HI.X R5, R92.reuse, R20, R192.reuse, 0x1, P2 ;  /* 0x000000145c055211 */ /* 0x140fe400010f0cc0 */
[C---:B----4-:R-:W-:Y:S02]  /*11a0*/  @P6 LEA.HI.X R7, R92.reuse, R17, R192, 0x1, P1 ;  /* 0x000000115c076211 */ /* 0x050fe400008f0cc0 */
[----:B-----5:R-:W-:-:S03]  /*11b0*/  @P4 LEA R2, P1, R92, R15, 0x1 ;  /* 0x0000000f5c024211 */ /* 0x020fc600078208ff */
[----:B------:R1:W-:Y:S01]  /*11c0*/  @P6 LDGSTS.E.BYPASS.LTC128B.128 [R9+0x5900], [R6.64], !P3 ;  /* 0x0590000006096fae */ /* 0x0003e2000d901d4c */
[----:B------:R-:W-:-:S03]  /*11d0*/  @P4 LEA.HI.X R3, R92, R19, R192, 0x1, P1 ;  /* 0x000000135c034211 */ /* 0x000fc600008f0cc0 */
[----:B------:R2:W-:Y:S04]  /*11e0*/  @P5 LDGSTS.E.BYPASS.LTC128B.128 [R8+0x6100], [R4.64], !P3 ;  /* 0x0610000004085fae */ /* 0x0005e8000d901d4c */
[----:B------:R3:W-:Y:S02]  /*11f0*/  @P4 LDGSTS.E.BYPASS.LTC128B.128 [R0+0x6900], [R2.64], !P3 ;  /* 0x0690000002004fae */ /* 0x0007e4000d901d4c */
[----:B------:R-:W-:Y:S02]  /*1200*/  R2P PR, R11, 0x6 ;  /* 0x000000060b007804 */ /* 0x000fe40000000000 */
[----:B------:R-:W0:Y:S01]  /*1210*/  LDGDEPBAR ;  /* 0x00000000000079af */ /* 0x000e220000000000 */
[----:B------:R-:W-:Y:S02]  /*1220*/  LOP3.LUT P4, RZ, R16, 0x2, RZ, 0xc0, !PT ;  /* 0x0000000210ff7812 */ /* 0x000fe4000788c0ff */
[----:B-1----:R-:W-:Y:S01]  /*1230*/  LEA.HI R6, R24, R41, RZ, 0x5 ;  /* 0x0000002918067211 */ /* 0x002fe200078f28ff */
[----:B--2---:R-:W-:-:S03]  /*1240*/  IMAD.SHL.U32 R4, R12, 0x40, RZ ;  /* 0x000000400c047824 */ /* 0x004fc600078e00ff */
[----:B------:R-:W-:Y:S01]  /*1250*/  SHF.R.S32.HI R5, RZ, 0x5, R6 ;  /* 0x00000005ff057819 */ /* 0x000fe20000011406 */
[----:B---3--:R-:W-:Y:S01]  /*1260*/  IMAD.SHL.U32 R2, R11, 0x40, RZ ;  /* 0x000000400b027824 */ /* 0x008fe200078e00ff */
[----:B------:R-:W-:Y:S01]  /*1270*/  LOP3.LUT R95, R4, 0xfffffe00, RZ, 0xc0, !PT ;  /* 0xfffffe00045f7812 */ /* 0x000fe200078ec0ff */
[----:B------:R-:W-:Y:S01]  /*1280*/  IMAD.SHL.U32 R3, R21, 0x8, RZ ;  /* 0x0000000815037824 */ /* 0x000fe200078e00ff */
[----:B------:R-:W-:-:S04]  /*1290*/  DEPBAR.LE SB0, 0x1 ;  /* 0x000080400000791a */ /* 0x000fc80000000000 */
[----:B------:R-:W-:Y:S01]  /*12a0*/  LOP3.LUT R2, R2, 0x1c0, RZ, 0xc0, !PT ;  /* 0x000001c002027812 */ /* 0x000fe200078ec0ff */
[----:B------:R-:W-:Y:S01]  /*12b0*/  IMAD R0, R21, 0x200, R10 ;  /* 0x0000020015007824 */ /* 0x000fe200078e020a */
[----:B------:R-:W-:-:S04]  /*12c0*/  DEPBAR.LE SB0, 0x0 ;  /* 0x000080000000791a */ /* 0x000fc80000000000 */
[----:B------:R-:W-:Y:S01]  /*12d0*/  LOP3.LUT R3, R2, 0x8, R3, 0xf8, !PT ;  /* 0x0000000802037812 */ /* 0x000fe200078ef803 */
[----:B------:R-:W-:Y:S01]  /*12e0*/  IMAD.SHL.U32 R119, R0, 0x2, RZ ;  /* 0x0000000200777824 */ /* 0x000fe200078e00ff */
[----:B------:R-:W-:Y:S01]  /*12f0*/  SHF.R.U32.HI R2, RZ, 0x3, R2 ;  /* 0x00000003ff027819 */ /* 0x000fe20000011602 */
[----:B------:R-:W-:Y:S01]  /*1300*/  BAR.SYNC.DEFER_BLOCKING 0x0 ;  /* 0x0000000000007b1d */ /* 0x000fe20000010000 */
[----:B------:R-:W-:Y:S02]  /*1310*/  IMAD.MOV.U32 R4, RZ, RZ, 0x20 ;  /* 0x00000020ff047424 */ /* 0x000fe400078e00ff */
[----:B------:R-:W-:Y:S01]  /*1320*/  LOP3.LUT R94, R3, R2, RZ, 0x3c, !PT ;  /* 0x00000002035e7212 */ /* 0x000fe200078e3cff */
[----:B------:R-:W-:Y:S01]  /*1330*/  IMAD R2, R5, 0x400, R95 ;  /* 0x0000040005027824 */ /* 0x000fe200078e025f */
[C---:B------:R-:W-:Y:S01]  /*1340*/  IADD3 R234, R119.reuse, 0x3920, RZ ;  /* 0x0000392077ea7810 */ /* 0x040fe20007ffe0ff */
[----:B------:R-:W-:Y:S01]  /*1350*/  IMAD.MOV.U32 R3, RZ, RZ, 0x10 ;  /* 0x00000010ff037424 */ /* 0x000fe200078e00ff */
[----:B------:R-:W-:Y:S01]  /*1360*/  SEL R4, R4, 0xffffffe0, !P2 ;  /* 0xffffffe004047807 */ /* 0x000fe20005000000 */
[----:B------:R-:W-:Y:S01]  /*1370*/  IMAD.IADD R0, R94, 0x1, R2 ;  /* 0x000000015e007824 */ /* 0x000fe200078e0202 */
[----:B------:R-:W-:-:S02]  /*1380*/  IADD3 R2, R119, 0x3900, RZ ;  /* 0x0000390077027810 */ /* 0x000fc40007ffe0ff */
[----:B------:R-:W-:Y:S01]  /*1390*/  SEL R3, R3, 0xfffffff0, !P1 ;  /* 0xfffffff003037807 */ /* 0x000fe20004800000 */
[----:B------:R-:W-:Y:S01]  /*13a0*/  IMAD.SHL.U32 R230, R0, 0x2, RZ ;  /* 0x0000000200e67824 */ /* 0x000fe200078e00ff */
[----:B------:R-:W-:Y:S02]  /*13b0*/  @P4 IADD3 R234, R2, -0x20, RZ ;  /* 0xffffffe002ea4810 */ /* 0x000fe40007ffe0ff */
[----:B------:R-:W-:Y:S01]  /*13c0*/  PLOP3.LUT P4, PT, PT, PT, UP0, 0x80, 0x0 ;  /* 0x000000000000781c */ /* 0x000fe20003f8f008 */
[----:B------:R-:W-:Y:S01]  /*13d0*/  IMAD R233, R3, 0x2, R230 ;  /* 0x0000000203e97824 */ /* 0x000fe200078e02e6 */
[----:B------:R-:W-:Y:S02]  /*13e0*/  LOP3.LUT R0, R6, 0xffffffe0, RZ, 0xc0, !PT ;  /* 0xffffffe006007812 */ /* 0x000fe400078ec0ff */
[----:B------:R-:W-:Y:S02]  /*13f0*/  ISETP.GT.AND P1, PT, R193, 0x6f, PT ;  /* 0x0000006fc100780c */ /* 0x000fe40003f24270 */
[C---:B------:R-:W-:Y:S01]  /*1400*/  IADD3 R240, R234.reuse, 0x800, RZ ;  /* 0x00000800eaf07810 */ /* 0x040fe20007ffe0ff */
[----:B------:R-:W-:Y:S01]  /*1410*/  IMAD.IADD R93, R41, 0x1, -R0 ;  /* 0x00000001295d7824 */ /* 0x000fe200078e0a00 */
[C---:B------:R-:W-:Y:S01]  /*1420*/  IADD3 R239, R234.reuse, 0x1000, RZ ;  /* 0x00001000eaef7810 */ /* 0x040fe20007ffe0ff */
[----:B------:R1:W2:Y:S01]  /*1430*/  LDSM.16.M88.4 R36, [R230+0x7100] ;  /* 0x00710000e624783b */ /* 0x0002a20000000200 */
[----:B------:R-:W-:-:S02]  /*1440*/  IADD3 R238, R234, 0x1800, RZ ;  /* 0x00001800eaee7810 */ /* 0x000fc40007ffe0ff */
[C---:B------:R-:W-:Y:S01]  /*1450*/  IADD3 R237, R234.reuse, 0x2000, RZ ;  /* 0x00002000eaed7810 */ /* 0x040fe20007ffe0ff */
[----:B------:R1:W3:Y:S01]  /*1460*/  LDSM.16.M88.4 R32, [R230+0x9100] ;  /* 0x00910000e620783b */ /* 0x0002e20000000200 */
[C---:B------:R-:W-:Y:S02]  /*1470*/  IADD3 R236, R234.reuse, 0x2800, RZ ;  /* 0x00002800eaec7810 */ /* 0x040fe40007ffe0ff */
[----:B------:R-:W-:Y:S01]  /*1480*/  IADD3 R235, R234, 0x3000, RZ ;  /* 0x00003000eaeb7810 */ /* 0x000fe20007ffe0ff */
[----:B------:R1:W4:Y:S04]  /*1490*/  LDSM.16.M88.4 R56, [R119+0x3900] ;  /* 0x003900007738783b */ /* 0x0003280000000200 */
[----:B------:R1:W1:Y:S04]  /*14a0*/  LDSM.16.M88.4 R80, [R119+0x4100] ;  /* 0x004100007750783b */ /* 0x0002680000000200 */
[----:B------:R1:W1:Y:S04]  /*14b0*/  LDSM.16.M88.4 R88, [R119+0x4900] ;  /* 0x004900007758783b */ /* 0x0002680000000200 */
[----:B------:R1:W1:Y:S04]  /*14c0*/  LDSM.16.M88.4 R100, [R119+0x5100] ;  /* 0x005100007764783b */ /* 0x0002680000000200 */
[----:B------:R1:W1:Y:S04]  /*14d0*/  LDSM.16.M88.4 R108, [R119+0x5900] ;  /* 0x00590000776c783b */ /* 0x0002680000000200 */
[----:B------:R1:W1:Y:S04]  /*14e0*/  LDSM.16.M88.4 R120, [R119+0x6100] ;  /* 0x006100007778783b */ /* 0x0002680000000200 */
[----:B------:R1:W1:Y:S04]  /*14f0*/  LDSM.16.M88.4 R128, [R119+0x6900] ;  /* 0x006900007780783b */ /* 0x0002680000000200 */
[----:B------:R1:W1:Y:S04]  /*1500*/  LDSM.16.M88.4 R28, [R233+0x7100] ;  /* 0x00710000e91c783b */ /* 0x0002680000000200 */
[----:B------:R1:W1:Y:S04]  /*1510*/  LDSM.16.M88.4 R24, [R233+0x9100] ;  /* 0x00910000e918783b */ /* 0x0002680000000200 */
[----:B------:R1:W1:Y:S04]  /*1520*/  LDSM.16.M88.4 R68, [R234] ;  /* 0x00000000ea44783b */ /* 0x0002680000000200 */
[----:B------:R1:W1:Y:S04]  /*1530*/  LDSM.16.M88.4 R84, [R234+0x800] ;  /* 0x00080000ea54783b */ /* 0x0002680000000200 */
[----:B------:R1:W1:Y:S04]  /*1540*/  LDSM.16.M88.4 R96, [R234+0x1000] ;  /* 0x00100000ea60783b */ /* 0x0002680000000200 */
[----:B------:R1:W1:Y:S04]  /*1550*/  LDSM.16.M88.4 R104, [R234+0x1800] ;  /* 0x00180000ea68783b */ /* 0x0002680000000200 */
[----:B------:R1:W1:Y:S04]  /*1560*/  LDSM.16.M88.4 R112, [R234+0x2000] ;  /* 0x00200000ea70783b */ /* 0x0002680000000200 */
[----:B------:R1:W1:Y:S04]  /*1570*/  LDSM.16.M88.4 R124, [R234+0x2800] ;  /* 0x00280000ea7c783b */ /* 0x0002680000000200 */
[----:B------:R1:W1:Y:S01]  /*1580*/  LDSM.16.M88.4 R132, [R234+0x3000] ;  /* 0x00300000ea84783b */ /* 0x0002620000000200 */
[----:B------:R-:W-:Y:S05]  /*1590*/  @!P4 BRA `(.L_x_0) ;  /* 0x000003900000c947 */ /* 0x000fea0003800000 */
[----:B--234-:R-:W-:Y:S01]  /*15a0*/  IMAD R0, R23, c[0x0][0x208], RZ ;  /* 0x0000820017007a24 */ /* 0x01cfe200078e02ff */
[----:B------:R-:W-:Y:S01]  /*15b0*/  ISETP.GE.AND P4, PT, R92, c[0x0][0x1d4], PT ;  /* 0x000075005c007a0c */ /* 0x000fe20003f86270 */
[----:B------:R-:W-:-:S03]  /*15c0*/  IMAD.WIDE.U32 R6, R42, c[0x0][0x208], RZ ;  /* 0x000082002a067a25 */ /* 0x000fc600078e00ff */
[----:B------:R-:W-:Y:S01]  /*15d0*/  ISETP.LT.OR P6, PT, R18, 0x1, P4 ;  /* 0x000000011200780c */ /* 0x000fe200027c1670 */
[----:B------:R-:W-:Y:S01]  /*15e0*/  IMAD R0, R42, c[0x0][0x20c], R0 ;  /* 0x000083002a007a24 */ /* 0x000fe200078e0200 */
[----:B------:R-:W-:Y:S01]  /*15f0*/  ISETP.LT.OR P5, PT, R18, 0x11, P4 ;  /* 0x000000111200780c */ /* 0x000fe200027a1670 */
[----:B------:R-:W-:Y:S02]  /*1600*/  IMAD.SHL.U32 R21, R92, 0x2, RZ ;  /* 0x000000025c157824 */ /* 0x000fe400078e00ff */
[----:B------:R-:W-:Y:S02]  /*1610*/  IMAD.IADD R7, R7, 0x1, R0 ;  /* 0x0000000107077824 */ /* 0x000fe400078e0200 */
[----:B------:R-:W-:Y:S02]  /*1620*/  IMAD R0, R40, c[0x0][0x218], RZ ;  /* 0x0000860028007a24 */ /* 0x000fe400078e02ff */
[----:B------:R-:W-:-:S04]  /*1630*/  IMAD.WIDE.U32 R6, R248, c[0x0][0x218], R6 ;  /* 0x00008600f8067a25 */ /* 0x000fc800078e0006 */
[----:B------:R-:W-:Y:S01]  /*1640*/  IMAD R0, R248, c[0x0][0x21c], R0 ;  /* 0x00008700f8007a24 */ /* 0x000fe200078e0200 */
[----:B------:R-:W-:Y:S02]  /*1650*/  IADD3 R2, P2, R6, UR22, RZ ;  /* 0x0000001606027c10 */ /* 0x000fe4000ff5e0ff */
[----:B------:R-:W-:Y:S02]  /*1660*/  SHF.L.U64.HI R6, R92, 0x1, R192 ;  /* 0x000000015c067819 */ /* 0x000fe400000102c0 */
[----:B------:R-:W-:Y:S02]  /*1670*/  IADD3.X R0, R7, UR5, R0, P2, !PT ;  /* 0x0000000507007c10 */ /* 0x000fe400097fe400 */
[----:B------:R-:W-:-:S04]  /*1680*/  LEA R5, P2, R2, c[0x0][0x1f8], 0x1 ;  /* 0x00007e0002057a11 */ /* 0x000fc800078408ff */
[----:B------:R-:W-:Y:S01]  /*1690*/  LEA.HI.X R2, R2, c[0x0][0x1fc], R0, 0x1, P2 ;  /* 0x00007f0002027a11 */ /* 0x000fe200010f0c00 */
[----:B------:R-:W-:Y:S04]  /*16a0*/  SHFL.IDX PT, R7, R5, 0x1, 0x181f ;  /* 0x00381f0005077f89 */ /* 0x000fe800000e0000 */
[----:B------:R-:W2:Y:S04]  /*16b0*/  SHFL.IDX PT, R0, R5, RZ, 0x181f ;  /* 0x00181fff05007589 */ /* 0x000ea800000e0000 */
[----:B------:R-:W3:Y:S04]  /*16c0*/  SHFL.IDX PT, R8, R2, RZ, 0x181f ;  /* 0x00181fff02087589 */ /* 0x000ee800000e0000 */
[----:B------:R-:W4:Y:S04]  /*16d0*/  SHFL.IDX PT, R9, R2, 0x1, 0x181f ;  /* 0x00381f0002097f89 */ /* 0x000f2800000e0000 */
[----:B------:R-:W5:Y:S04]  /*16e0*/  SHFL.IDX PT, R12, R5, 0x2, 0x181f ;  /* 0x00581f00050c7f89 */ /* 0x000f6800000e0000 */
[----:B------:R-:W1:Y:S04]  /*16f0*/  SHFL.IDX PT, R19, R2, 0x2, 0x181f ;  /* 0x00581f0002137f89 */ /* 0x000e6800000e0000 */
[----:B------:R-:W1:Y:S01]  /*1700*/  SHFL.IDX PT, R17, R5, 0x3, 0x181f ;  /* 0x00781f0005117f89 */ /* 0x000e6200000e0000 */
[----:B--2---:R-:W-:-:S03]  /*1710*/  IADD3 R10, P2, R0, R21, RZ ;  /* 0x00000015000a7210 */ /* 0x004fc60007f5e0ff */
[----:B------:R-:W2:Y:S01]  /*1720*/  SHFL.IDX PT, R20, R2, 0x3, 0x181f ;  /* 0x00781f0002147f89 */ /* 0x000ea200000e0000 */
[----:B------:R-:W-:Y:S02]  /*1730*/  IMAD.SHL.U32 R0, R191, 0x2, RZ ;  /* 0x00000002bf007824 */ /* 0x000fe400078e00ff */
[--C-:B---3--:R-:W-:Y:S01]  /*1740*/  IMAD.X R11, R8, 0x1, R6.reuse, P2 ;  /* 0x00000001080b7824 */ /* 0x108fe200010e0606 */
[----:B------:R-:W-:Y:S01]  /*1750*/  IADD3 R8, P2, R7, R21, RZ ;  /* 0x0000001507087210 */ /* 0x000fe20007f5e0ff */
[----:B------:R-:W3:Y:S04]  /*1760*/  SHFL.IDX PT, R13, R5, 0x4, 0x181f ;  /* 0x00981f00050d7f89 */ /* 0x000ee800000e0000 */
[----:B------:R-:W-:Y:S01]  /*1770*/  SHFL.IDX PT, R7, R5, 0x5, 0x181f ;  /* 0x00b81f0005077f89 */ /* 0x000fe200000e0000 */
[----:B----4-:R-:W-:Y:S01]  /*1780*/  IMAD.X R9, R9, 0x1, R6, P2 ;  /* 0x0000000109097824 */ /* 0x010fe200010e0606 */
[----:B------:R-:W-:-:S02]  /*1790*/  ISETP.LT.OR P2, PT, R18, 0x31, P4 ;  /* 0x000000311200780c */ /* 0x000fc40002741670 */
[----:B------:R-:W4:Y:S04]  /*17a0*/  SHFL.IDX PT, R15, R2, 0x4, 0x181f ;  /* 0x00981f00020f7f89 */ /* 0x000f2800000e0000 */
[----:B------:R5:W-:Y:S01]  /*17b0*/  LDGSTS.E.BYPASS.LTC128B.128 [R0+0x100], [R10.64], !P6 ;  /* 0x001000000a007fae */ /* 0x000be2000f101d4c */
[----:B------:R-:W-:-:S03]  /*17c0*/  ISETP.LT.OR P6, PT, R18, 0x21, P4 ;  /* 0x000000211200780c */ /* 0x000fc600027c1670 */
[----:B------:R-:W1:Y:S04]  /*17d0*/  SHFL.IDX PT, R14, R2, 0x5, 0x181f ;  /* 0x00b81f00020e7f89 */ /* 0x000e6800000e0000 */
[----:B------:R2:W-:Y:S04]  /*17e0*/  LDGSTS.E.BYPASS.LTC128B.128 [R0+0x900], [R8.64], !P5 ;  /* 0x0090000008007fae */ /* 0x0005e8000e901d4c */
[----:B------:R-:W3:Y:S04]  /*17f0*/  SHFL.IDX PT, R5, R5, 0x6, 0x181f ;  /* 0x00d81f0005057f89 */ /* 0x000ee800000e0000 */
[----:B------:R-:W3:Y:S01]  /*1800*/  SHFL.IDX PT, R2, R2, 0x6, 0x181f ;  /* 0x00d81f0002027f89 */ /* 0x000ee200000e0000 */
[----:B-----5:R-:W-:-:S05]  /*1810*/  IADD3 R10, P5, R12, R21, RZ ;  /* 0x000000150c0a7210 */ /* 0x020fca0007fbe0ff */
[----:B-1----:R-:W-:Y:S01]  /*1820*/  IMAD.X R11, R19, 0x1, R6, P5 ;  /* 0x00000001130b7824 */ /* 0x002fe200028e0606 */
[----:B--2---:R-:W-:-:S04]  /*1830*/  IADD3 R8, P5, R17, R21, RZ ;  /* 0x0000001511087210 */ /* 0x004fc80007fbe0ff */
[----:B------:R1:W-:Y:S01]  /*1840*/  LDGSTS.E.BYPASS.LTC128B.128 [R0+0x1100], [R10.64], !P6 ;  /* 0x011000000a007fae */ /* 0x0003e2000f101d4c */
[----:B------:R-:W-:Y:S01]  /*1850*/  ISETP.LT.OR P6, PT, R18, 0x41, P4 ;  /* 0x000000411200780c */ /* 0x000fe200027c1670 */
[----:B------:R-:W-:Y:S01]  /*1860*/  IMAD.X R9, R20, 0x1, R6, P5 ;  /* 0x0000000114097824 */ /* 0x000fe200028e0606 */
[----:B---3--:R-:W-:-:S04]  /*1870*/  IADD3 R12, P5, R13, R21, RZ ;  /* 0x000000150d0c7210 */ /* 0x008fc80007fbe0ff */
[----:B------:R2:W-:Y:S01]  /*1880*/  LDGSTS.E.BYPASS.LTC128B.128 [R0+0x1900], [R8.64], !P2 ;  /* 0x0190000008007fae */ /* 0x0005e2000d101d4c */
[----:B----4-:R-:W-:Y:S01]  /*1890*/  IMAD.X R13, R15, 0x1, R6, P5 ;  /* 0x000000010f0d7824 */ /* 0x010fe200028e0606 */
[C---:B------:R-:W-:Y:S02]  /*18a0*/  ISETP.LT.OR P5, PT, R18.reuse, 0x51, P4 ;  /* 0x000000511200780c */ /* 0x040fe400027a1670 */
[----:B------:R-:W-:-:S03]  /*18b0*/  ISETP.LT.OR P4, PT, R18, 0x61, P4 ;  /* 0x000000611200780c */ /* 0x000fc60002781670 */
[----:B------:R3:W-:Y:S01]  /*18c0*/  LDGSTS.E.BYPASS.LTC128B.128 [R0+0x2100], [R12.64], !P6 ;  /* 0x021000000c007fae */ /* 0x0007e2000f101d4c */
[----:B-1----:R-:W-:-:S05]  /*18d0*/  IADD3 R10, P2, R7, R21, RZ ;  /* 0x00000015070a7210 */ /* 0x002fca0007f5e0ff */
[----:B------:R-:W-:Y:S01]  /*18e0*/  IMAD.X R11, R14, 0x1, R6, P2 ;  /* 0x000000010e0b7824 */ /* 0x000fe200010e0606 */
[----:B--2---:R-:W-:-:S04]  /*18f0*/  IADD3 R8, P2, R5, R21, RZ ;  /* 0x0000001505087210 */ /* 0x004fc80007f5e0ff */
[----:B------:R3:W-:Y:S01]  /*1900*/  LDGSTS.E.BYPASS.LTC128B.128 [R0+0x2900], [R10.64], !P5 ;  /* 0x029000000a007fae */ /* 0x0007e2000e901d4c */
[----:B------:R-:W-:-:S05]  /*1910*/  IMAD.X R9, R2, 0x1, R6, P2 ;  /* 0x0000000102097824 */ /* 0x000fca00010e0606 */
[----:B------:R3:W-:Y:S03]  /*1920*/  LDGSTS.E.BYPASS.LTC128B.128 [R0+0x3100], [R8.64], !P4 ;  /* 0x0310000008007fae */ /* 0x0007e6000e101d4c */
.L_x_0:
[----:B--234-:R-:W-:Y:S01]  /*1930*/  LOP3.LUT P2, RZ, R16, 0x4, RZ, 0xc0, !PT ;  /* 0x0000000410ff7812 */ /* 0x01cfe2000784c0ff */
[-C--:B------:R-:W-:Y:S01]  /*1940*/  HMMA.16816.F32.BF16 R8, R36, R56.reuse, RZ ;  /* 0x000000382408723c */ /* 0x080fe200000418ff */
[----:B------:R-:W-:Y:S01]  /*1950*/  MOV R0, 0x40 ;  /* 0x0000004000007802 */ /* 0x000fe20000000f00 */
[----:B------:R-:W0:Y:S01]  /*1960*/  LDGDEPBAR ;  /* 0x00000000000079af */ /* 0x000e220000000000 */
[----:B------:R-:W-:Y:S01]  /*1970*/  LEA R231, R4, R230, 0x1 ;  /* 0x000000e604e77211 */ /* 0x000fe200078e08ff */
[----:B------:R-:W-:Y:S01]  /*1980*/  UISETP.GE.AND UP0, UPT, UR10, 0x71, UPT ;  /* 0x000000710a00788c */ /* 0x000fe2000bf06270 */
[----:B------:R-:W-:Y:S02]  /*1990*/  SEL R0, R0, 0xffffffc0, !P2 ;  /* 0xffffffc000007807 */ /* 0x000fe40005000000 */
[----:B------:R-:W-:Y:S01]  /*19a0*/  LEA R232, R3, R231, 0x1 ;  /* 0x000000e703e87211 */ /* 0x000fe200078e08ff */
[----:B------:R-:W-:Y:S01]  /*19b0*/  LDSM.16.M88.4 R20, [R231+0x7100] ;  /* 0x00710000e714783b */ /* 0x000fe20000000200 */
[-C--:B------:R-:W-:Y:S01]  /*19c0*/  IADD3 R229, R119, R0.reuse, RZ ;  /* 0x0000000077e57210 */ /* 0x080fe20007ffe0ff */
[----:B------:R-:W-:Y:S01]  /*19d0*/  HMMA.16816.F32.BF16 R48, R32, R56, RZ ;  /* 0x000000382030723c */ /* 0x000fe200000418ff */
[----:B------:R-:W-:Y:S01]  /*19e0*/  IADD3 R228, R234, R0, RZ ;  /* 0x00000000eae47210 */ /* 0x000fe20007ffe0ff */
[----:B------:R-:W-:Y:S01]  /*19f0*/  LDSM.16.M88.4 R16, [R231+0x9100] ;  /* 0x00910000e710783b */ /* 0x000fe20000000200 */
[----:B------:R-:W-:-:S03]  /*1a00*/  PLOP3.LUT P2, PT, PT, PT, UP0, 0x80, 0x0 ;  /* 0x000000000000781c */ /* 0x000fc60003f4f008 */
[----:B------:R-:W2:Y:S02]  /*1a10*/  LDSM.16.M88.4 R40, [R229+0x3900] ;  /* 0x00390000e528783b */ /* 0x000ea40000000200 */
[----:B------:R-:W-:Y:S02]  /*1a20*/  HMMA.16816.F32.BF16 R64, R36, R58, RZ ;  /* 0x0000003a2440723c */ /* 0x000fe400000418ff */
[----:B------:R-:W-:Y:S04]  /*1a30*/  LDSM.16.M88.4 R12, [R232+0x7100] ;  /* 0x00710000e80c783b */ /* 0x000fe80000000200 */
[----:B------:R-:W3:Y:S02]  /*1a40*/  LDSM.16.M88.4 R44, [R228] ;  /* 0x00000000e42c783b */ /* 0x000ee40000000200 */
[-C--:B-1----:R-:W-:Y:S02]  /*1a50*/  HMMA.16816.F32.BF16 R52, R28, R68.reuse, R8 ;  /* 0x000000441c34723c */ /* 0x082fe40000041808 */
[----:B------:R-:W1:Y:S06]  /*1a60*/  LDSM.16.M88.4 R8, [R232+0x9100] ;  /* 0x00910000e808783b */ /* 0x000e6c0000000200 */
[----:B------:R-:W-:Y:S08]  /*1a70*/  HMMA.16816.F32.BF16 R48, R24, R68, R48 ;  /* 0x000000441830723c */ /* 0x000ff00000041830 */
[----:B------:R-:W-:Y:S08]  /*1a80*/  HMMA.16816.F32.BF16 R56, R32, R58, RZ ;  /* 0x0000003a2038723c */ /* 0x000ff000000418ff */
[-C--:B--2---:R-:W-:Y:S08]  /*1a90*/  HMMA.16816.F32.BF16 R60, R20, R40.reuse, R52 ;  /* 0x00000028143c723c */ /* 0x084ff00000041834 */
[----:B------:R-:W-:Y:S08]  /*1aa0*/  HMMA.16816.F32.BF16 R48, R16, R40, R48 ;  /* 0x000000281030723c */ /* 0x000ff00000041830 */
[----:B------:R-:W-:Y:S08]  /*1ab0*/  HMMA.16816.F32.BF16 R52, R28, R70, R64 ;  /* 0x000000461c34723c */ /* 0x000ff00000041840 */
[----:B---3--:R-:W-:Y:S08]  /*1ac0*/  HMMA.16816.F32.BF16 R72, R12, R44, R60 ;  /* 0x0000002c0c48723c */ /* 0x008ff0000004183c */
[----:B------:R-:W-:Y:S08]  /*1ad0*/  HMMA.16816.F32.BF16 R60, R36, R80, RZ ;  /* 0x00000050243c723c */ /* 0x000ff000000418ff */
[----:B------:R-:W-:Y:S08]  /*1ae0*/  HMMA.16816.F32.BF16 R64, R24, R70, R56 ;  /* 0x000000461840723c */ /* 0x000ff00000041838 */
[----:B-1----:R-:W-:Y:S01]  /*1af0*/  HMMA.16816.F32.BF16 R76, R8, R44, R48 ;  /* 0x0000002c084c723c */ /* 0x002fe20000041830 */
[----:B------:R-:W1:Y:S01]  /*1b00*/  LDSM.16.M88.4 R48, [R229+0x4100] ;  /* 0x00410000e530783b */ /* 0x000e620000000200 */
[----:B------:R-:W-:-:S04]  /*1b10*/  FMUL.FTZ R0, R72, c[0x0][0x320] ;  /* 0x0000c80048007a20 */ /* 0x000fc80000410000 */
[----:B------:R2:W3:Y:S02]  /*1b20*/  MUFU.TANH R190, R0 ;  /* 0x0000000000be7308 */ /* 0x0004e40000002400 */
[----:B------:R-:W-:Y:S08]  /*1b30*/  HMMA.16816.F32.BF16 R52, R20, R42, R52 ;  /* 0x0000002a1434723c */ /* 0x000ff00000041834 */
[----:B------:R-:W-:Y:S01]  /*1b40*/  HMMA.16816.F32.BF16 R56, R32, R80, RZ ;  /* 0x000000502038723c */ /* 0x000fe200000418ff */
[----:B--2---:R-:W-:-:S07]  /*1b50*/  FMUL.FTZ R0, R73, c[0x0][0x320] ;  /* 0x0000c80049007a20 */ /* 0x004fce0000410000 */
[----:B------:R-:W-:Y:S01]  /*1b60*/  HMMA.16816.F32.BF16 R60, R28, R84, R60 ;  /* 0x000000541c3c723c */ /* 0x000fe2000004183c */
[----:B------:R2:W4:Y:S07]  /*1b70*/  MUFU.TANH R189, R0 ;  /* 0x0000000000bd7308 */ /* 0x00052e0000002400 */
[----:B------:R-:W-:Y:S01]  /*1b80*/  HMMA.16816.F32.BF16 R64, R16, R42, R64 ;  /* 0x0000002a1040723c */ /* 0x000fe20000041840 */
[----:B------:R-:W5:Y:S07]  /*1b90*/  LDSM.16.M88.4 R40, [R228+0x800] ;  /* 0x00080000e428783b */ /* 0x000f6e0000000200 */
[----:B------:R-:W-:Y:S01]  /*1ba0*/  HMMA.16816.F32.BF16 R68, R12, R46, R52 ;  /* 0x0000002e0c44723c */ /* 0x000fe20000041834 */
[----:B--2---:R-:W-:-:S04]  /*1bb0*/  FMUL.FTZ R0, R74, c[0x0][0x320] ;  /* 0x0000c8004a007a20 */ /* 0x004fc80000410000 */
[----:B------:R2:W1:Y:S03]  /*1bc0*/  MUFU.TANH R188, R0 ;  /* 0x0000000000bc7308 */ /* 0x0004660000002400 */
[----:B------:R-:W-:Y:S08]  /*1bd0*/  HMMA.16816.F32.BF16 R52, R24, R84, R56 ;  /* 0x000000541834723c */ /* 0x000ff00000041838 */
[----:B------:R-:W-:Y:S01]  /*1be0*/  HMMA.16816.F32.BF16 R56, R36, R82, RZ ;  /* 0x000000522438723c */ /* 0x000fe200000418ff */
[----:B--2---:R-:W-:-:S07]  /*1bf0*/  FMUL.FTZ R0, R75, c[0x0][0x320] ;  /* 0x0000c8004b007a20 */ /* 0x004fce0000410000 */
[----:B-1----:R-:W-:Y:S01]  /*1c00*/  HMMA.16816.F32.BF16 R60, R20, R48, R60 ;  /* 0x00000030143c723c */ /* 0x002fe2000004183c */
[----:B------:R1:W2:Y:S07]  /*1c10*/  MUFU.TANH R187, R0 ;  /* 0x0000000000bb7308 */ /* 0x0002ae0000002400 */
[----:B------:R-:W-:Y:S08]  /*1c20*/  HMMA.16816.F32.BF16 R72, R8, R46, R64 ;  /* 0x0000002e0848723c */ /* 0x000ff00000041840 */
[----:B------:R-:W-:Y:S01]  /*1c30*/  HMMA.16816.F32.BF16 R64, R32, R82, RZ ;  /* 0x000000522040723c */ /* 0x000fe200000418ff */
[----:B-1----:R-:W-:-:S04]  /*1c40*/  FMUL.FTZ R0, R76, c[0x0][0x320] ;  /* 0x0000c8004c007a20 */ /* 0x002fc80000410000 */
[----:B------:R1:W1:Y:S03]  /*1c50*/  MUFU.TANH R186, R0 ;  /* 0x0000000000ba7308 */ /* 0x0002660000002400 */
[----:B------:R-:W-:Y:S08]  /*1c60*/  HMMA.16816.F32.BF16 R44, R16, R48, R52 ;  /* 0x00000030102c723c */ /* 0x000ff00000041834 */
[----:B------:R-:W-:Y:S01]  /*1c70*/  HMMA.16816.F32.BF16 R52, R28, R86, R56 ;  /* 0x000000561c34723c */ /* 0x000fe20000041838 */
[----:B-1----:R-:W-:-:S07]  /*1c80*/  FMUL.FTZ R0, R77, c[0x0][0x320] ;  /* 0x0000c8004d007a20 */ /* 0x002fce0000410000 */
[----:B------:R-:W-:Y:S01]  /*1c90*/  HMMA.16816.F32.BF16 R64, R24, R86, R64 ;  /* 0x000000561840723c */ /* 0x000fe20000041840 */
[----:B------:R1:W1:Y:S07]  /*1ca0*/  MUFU.TANH R185, R0 ;  /* 0x0000000000b97308 */ /* 0x00026e0000002400 */
[----:B------:R-:W-:Y:S08]  /*1cb0*/  HMMA.16816.F32.BF16 R56, R32, R88, RZ ;  /* 0x000000582038723c */ /* 0x000ff000000418ff */
[----:B------:R-:W-:Y:S01]  /*1cc0*/  HMMA.16816.F32.BF16 R52, R20, R50, R52 ;  /* 0x000000321434723c */ /* 0x000fe20000041834 */
[----:B-1----:R-:W-:-:S04]  /*1cd0*/  FMUL.FTZ R0, R78, c[0x0][0x320] ;  /* 0x0000c8004e007a20 */ /* 0x002fc80000410000 */
[----:B------:R1:W1:Y:S03]  /*1ce0*/  MUFU.TANH R181, R0 ;  /* 0x0000000000b57308 */ /* 0x0002660000002400 */
[----:B------:R-:W-:Y:S01]  /*1cf0*/  HMMA.16816.F32.BF16 R64, R16, R50, R64 ;  /* 0x000000321040723c */ /* 0x000fe20000041840 */
[----:B------:R-:W-:Y:S01]  /*1d00*/  LDSM.16.M88.4 R48, [R228+0x1000] ;  /* 0x00100000e430783b */ /* 0x000fe20000000200 */
[----:B-1----:R-:W-:-:S06]  /*1d10*/  FMUL.FTZ R0, R79, c[0x0][0x320] ;  /* 0x0000c8004f007a20 */ /* 0x002fcc0000410000 */
[----:B-----5:R-:W-:Y:S01]  /*1d20*/  HMMA.16816.F32.BF16 R76, R8, R40, R44 ;  /* 0x00000028084c723c */ /* 0x020fe2000004182c */
[----:B------:R-:W1:Y:S01]  /*1d30*/  LDSM.16.M88.4 R44, [R229+0x4900] ;  /* 0x00490000e52c783b */ /* 0x000e620000000200 */
[----:B------:R5:W1:Y:S02]  /*1d40*/  MUFU.TANH R182, R0 ;  /* 0x0000000000b67308 */ /* 0x000a640000002400 */
[----:B-----5:R-:W-:-:S06]  /*1d50*/  FMUL.FTZ R0, R68, c[0x0][0x320] ;  /* 0x0000c80044007a20 */ /* 0x020fcc0000410000 */
[----:B------:R5:W1:Y:S02]  /*1d60*/  MUFU.TANH R184, R0 ;  /* 0x0000000000b87308 */ /* 0x000a640000002400 */
[----:B-----5:R-:W-:-:S06]  /*1d70*/  FMUL.FTZ R0, R69, c[0x0][0x320] ;  /* 0x0000c80045007a20 */ /* 0x020fcc0000410000 */
[----:B------:R5:W1:Y:S02]  /*1d80*/  MUFU.TANH R183, R0 ;  /* 0x0000000000b77308 */ /* 0x000a640000002400 */
[----:B-----5:R-:W-:-:S06]  /*1d90*/  FMUL.FTZ R0, R70, c[0x0][0x320] ;  /* 0x0000c80046007a20 */ /* 0x020fcc0000410000 */
[----:B------:R5:W1:Y:S02]  /*1da0*/  MUFU.TANH R180, R0 ;  /* 0x0000000000b47308 */ /* 0x000a640000002400 */
[----:B-----5:R-:W-:Y:S02]  /*1db0*/  FMUL.FTZ R0, R71, c[0x0][0x320] ;  /* 0x0000c80047007a20 */ /* 0x020fe40000410000 */
[----:B------:R-:W-:Y:S04]  /*1dc0*/  HMMA.16816.F32.BF16 R68, R12, R40, R60 ;  /* 0x000000280c44723c */ /* 0x000fe8000004183c */
[----:B------:R5:W1:Y:S04]  /*1dd0*/  MUFU.TANH R179, R0 ;  /* 0x0000000000b37308 */ /* 0x000a680000002400 */
[----:B------:R-:W-:Y:S01]  /*1de0*/  HMMA.16816.F32.BF16 R60, R36, R88, RZ ;  /* 0x00000058243c723c */ /* 0x000fe200000418ff */
[----:B-----5:R-:W-:-:S04]  /*1df0*/  FMUL.FTZ R0, R72, c[0x0][0x320] ;  /* 0x0000c80048007a20 */ /* 0x020fc80000410000 */
[----:B------:R5:W1:Y:S11]  /*1e00*/  MUFU.TANH R178, R0 ;  /* 0x0000000000b27308 */ /* 0x000a760000002400 */
[----:B------:R-:W-:Y:S08]  /*1e10*/  @!UPT UIADD3 URZ, URZ, URZ, URZ ;  /* 0x0000003f3f3ff290 */ /* 0x000ff0000fffe03f */
[----:B------:R-:W-:Y:S01]  /*1e20*/  HMMA.16816.F32.BF16 R60, R28, R96, R60 ;  /* 0x000000601c3c723c */ /* 0x000fe2000004183c */
[----:B-----5:R-:W-:-:S04]  /*1e30*/  FMUL.FTZ R0, R73, c[0x0][0x320] ;  /* 0x0000c80049007a20 */ /* 0x020fc80000410000 */
[----:B------:R5:W2:Y:S11]  /*1e40*/  MUFU.TANH R177, R0 ;  /* 0x0000000000b17308 */ /* 0x000ab60000002400 */
[----:B------:R-:W-:Y:S08]  /*1e50*/  @!UPT UIADD3 URZ, URZ, URZ, URZ ;  /* 0x0000003f3f3ff290 */ /* 0x000ff0000fffe03f */
[----:B-1----:R-:W-:Y:S01]  /*1e60*/  HMMA.16816.F32.BF16 R60, R20, R44, R60 ;  /* 0x0000002c143c723c */ /* 0x002fe2000004183c */
[----:B-----5:R-:W-:-:S04]  /*1e70*/  FMUL.FTZ R0, R74, c[0x0][0x320] ;  /* 0x0000c8004a007a20 */ /* 0x020fc80000410000 */
[----:B------:R1:W1:Y:S02]  /*1e80*/  MUFU.TANH R173, R0 ;  /* 0x0000000000ad7308 */ /* 0x0002640000002400 */
[----:B-1----:R-:W-:Y:S02]  /*1e90*/  FMUL.FTZ R0, R75, c[0x0][0x320] ;  /* 0x0000c8004b007a20 */ /* 0x002fe40000410000 */
[----:B------:R-:W-:Y:S04]  /*1ea0*/  HMMA.16816.F32.BF16 R72, R8, R42, R64 ;  /* 0x0000002a0848723c */ /* 0x000fe80000041840 */
[----:B------:R1:W1:Y:S04]  /*1eb0*/  MUFU.TANH R174, R0 ;  /* 0x0000000000ae7308 */ /* 0x0002680000002400 */
[----:B------:R-:W-:Y:S01]  /*1ec0*/  HMMA.16816.F32.BF16 R64, R32, R90, RZ ;  /* 0x0000005a2040723c */ /* 0x000fe200000418ff */
[----:B-1----:R-:W-:-:S04]  /*1ed0*/  FMUL.FTZ R0, R68, c[0x0][0x320] ;  /* 0x0000c80044007a20 */ /* 0x002fc80000410000 */
[----:B------:R1:W1:Y:S11]  /*1ee0*/  MUFU.TANH R176, R0 ;  /* 0x0000000000b07308 */ /* 0x0002760000002400 */
[----:B------:R-:W-:Y:S08]  /*1ef0*/  @!UPT UIADD3 URZ, URZ, URZ, URZ ;  /* 0x0000003f3f3ff290 */ /* 0x000ff0000fffe03f */
[----:B------:R-:W-:Y:S01]  /*1f00*/  HMMA.16816.F32.BF16 R64, R24, R98, R64 ;  /* 0x000000621840723c */ /* 0x000fe20000041840 */
[----:B-1----:R-:W-:-:S04]  /*1f10*/  FMUL.FTZ R0, R69, c[0x0][0x320] ;  /* 0x0000c80045007a20 */ /* 0x002fc80000410000 */
[----:B------:R1:W1:Y:S11]  /*1f20*/  MUFU.TANH R175, R0 ;  /* 0x0000000000af7308 */ /* 0x0002760000002400 */
[----:B------:R-:W-:Y:S08]  /*1f30*/  @!UPT UIADD3 URZ, URZ, URZ, URZ ;  /* 0x0000003f3f3ff290 */ /* 0x000ff0000fffe03f */
[----:B------:R-:W-:Y:S01]  /*1f40*/  HMMA.16816.F32.BF16 R64, R16, R46, R64 ;  /* 0x0000002e1040723c */ /* 0x000fe20000041840 */
[----:B-1----:R-:W-:-:S04]  /*1f50*/  FMUL.FTZ R0, R70, c[0x0][0x320] ;  /* 0x0000c80046007a20 */ /* 0x002fc80000410000 */
[----:B------:R1:W1:Y:S02]  /*1f60*/  MUFU.TANH R172, R0 ;  /* 0x0000000000ac7308 */ /* 0x0002640000002400 */
[----:B-1----:R-:W-:Y:S02]  /*1f70*/  FMUL.FTZ R0, R71, c[0x0][0x320] ;  /* 0x0000c80047007a20 */ /* 0x002fe40000410000 */
[----:B------:R-:W-:Y:S04]  /*1f80*/  HMMA.16816.F32.BF16 R68, R12, R42, R52 ;  /* 0x0000002a0c44723c */ /* 0x000fe80000041834 */
[----:B------:R1:W1:Y:S04]  /*1f90*/  MUFU.TANH R171, R0 ;  /* 0x0000000000ab7308 */ /* 0x0002680000002400 */
[----:B------:R-:W-:Y:S08]  /*1fa0*/  HMMA.16816.F32.BF16 R52, R24, R96, R56 ;  /* 0x000000601834723c */ /* 0x000ff00000041838 */
[----:B------:R-:W-:Y:S01]  /*1fb0*/  HMMA.16816.F32.BF16 R56, R36, R90, RZ ;  /* 0x0000005a2438723c */ /* 0x000fe200000418ff */
[----:B-1----:R-:W-:-:S04]  /*1fc0*/  FMUL.FTZ R0, R76, c[0x0][0x320] ;  /* 0x0000c8004c007a20 */ /* 0x002fc80000410000 */
[----:B------:R1:W1:Y:S11]  /*1fd0*/  MUFU.TANH R168, R0 ;  /* 0x0000000000a87308 */ /* 0x0002760000002400 */
[----:B------:R-:W-:Y:S01]  /*1fe0*/  HMMA.16816.F32.BF16 R40, R16, R44, R52 ;  /* 0x0000002c1028723c */ /* 0x000fe20000041834 */
[----:B-1----:R-:W-:-:S07]  /*1ff0*/  FMUL.FTZ R0, R77, c[0x0][0x320] ;  /* 0x0000c8004d007a20 */ /* 0x002fce0000410000 */
[----:B------:R-:W-:Y:S01]  /*2000*/  HMMA.16816.F32.BF16 R52, R28, R98, R56 ;  /* 0x000000621c34723c */ /* 0x000fe20000041838 */
[----:B------:R1:W1:Y:S07]  /*2010*/  MUFU.TANH R165, R0 ;  /* 0x0000000000a57308 */ /* 0x00026e0000002400 */
[----:B------:R-:W-:Y:S01]  /*2020*/  HMMA.16816.F32.BF16 R56, R32, R100, RZ ;  /* 0x000000642038723c */ /* 0x000fe200000418ff */
[----:B-1----:R-:W-:-:S04]  /*2030*/  FMUL.FTZ R0, R78, c[0x0][0x320] ;  /* 0x0000c8004e007a20 */ /* 0x002fc80000410000 */
[----:B------:R1:W1:Y:S02]  /*2040*/  MUFU.TANH R160, R0 ;  /* 0x0000000000a07308 */ /* 0x0002640000002400 */
[----:B-1----:R-:W-:Y:S02]  /*2050*/  FMUL.FTZ R0, R79, c[0x0][0x320] ;  /* 0x0000c8004f007a20 */ /* 0x002fe40000410000 */
[----:B------:R-:W-:Y:S04]  /*2060*/  HMMA.16816.F32.BF16 R76, R8, R48, R40 ;  /* 0x00000030084c723c */ /* 0x000fe80000041828 */
[----:B------:R1:W1:Y:S04]  /*2070*/  MUFU.TANH R161, R0 ;  /* 0x0000000000a17308 */ /* 0x0002680000002400 */
[----:B------:R-:W-:Y:S01]  /*2080*/  HMMA.16816.F32.BF16 R40, R20, R46, R52 ;  /* 0x0000002e1428723c */ /* 0x000fe20000041834 */
[----:B------:R-:W5:Y:S07]  /*2090*/  LDSM.16.M88.4 R52, [R229+0x5100] ;  /* 0x00510000e534783b */ /* 0x000f6e0000000200 */
[----:B------:R-:W-:Y:S01]  /*20a0*/  HMMA.16816.F32.BF16 R44, R24, R104, R56 ;  /* 0x00000068182c723c */ /* 0x000fe20000041838 */
[----:B-1----:R-:W-:-:S04]  /*20b0*/  FMUL.FTZ R0, R68, c[0x0][0x320] ;  /* 0x0000c80044007a20 */ /* 0x002fc80000410000 */
[----:B------:R1:W1:Y:S02]  /*20c0*/  MUFU.TANH R164, R0 ;  /* 0x0000000000a47308 */ /* 0x0002640000002400 */
[----:B-1----:R-:W-:-:S06]  /*20d0*/  FMUL.FTZ R0, R69, c[0x0][0x320] ;  /* 0x0000c80045007a20 */ /* 0x002fcc0000410000 */
[----:B------:R1:W1:Y:S11]  /*20e0*/  MUFU.TANH R163, R0 ;  /* 0x0000000000a37308 */ /* 0x0002760000002400 */
[----:B-----5:R-:W-:Y:S01]  /*20f0*/  HMMA.16816.F32.BF16 R44, R16, R52, R44 ;  /* 0x00000034102c723c */ /* 0x020fe2000004182c */
[----:B-1----:R-:W-:-:S04]  /*2100*/  FMUL.FTZ R0, R70, c[0x0][0x320] ;  /* 0x0000c80046007a20 */ /* 0x002fc80000410000 */
        /* <DEDUP_REMOVED lines=14> */
[----:B------:R1:W1:Y:S03]  /*21f0*/  MUFU.TANH R96, R0 ;  /* 0x0000000000607308 */ /* 0x0002660000002400 */
[----:B------:R-:W-:Y:S01]  /*2200*/  HMMA.16816.F32.BF16 R60, R32, R102, RZ ;  /* 0x00000066203c723c */ /* 0x000fe200000418ff */
[----:B-1----:R-:W-:-:S07]  /*2210*/  FMUL.FTZ R0, R75, c[0x0][0x320] ;  /* 0x0000c8004b007a20 */ /* 0x002fce0000410000 */
[----:B------:R-:W-:Y:S01]  /*2220*/  HMMA.16816.F32.BF16 R72, R8, R50, R64 ;  /* 0x000000320848723c */ /* 0x000fe20000041840 */
[----:B------:R1:W1:Y:S11]  /*2230*/  MUFU.TANH R97, R0 ;  /* 0x0000000000617308 */ /* 0x0002760000002400 */
[----:B------:R-:W-:Y:S04]  /*2240*/  @!UPT UIADD3 URZ, URZ, URZ, URZ ;  /* 0x0000003f3f3ff290 */ /* 0x000fe8000fffe03f */
[----:B------:R-:W-:Y:S08]  /*2250*/  HMMA.16816.F32.BF16 R64, R24, R106, R60 ;  /* 0x0000006a1840723c */ /* 0x000ff0000004183c */
[----:B------:R-:W-:Y:S01]  /*2260*/  HMMA.16816.F32.BF16 R60, R36, R108, RZ ;  /* 0x0000006c243c723c */ /* 0x000fe200000418ff */
[----:B-1----:R-:W-:-:S04]  /*2270*/  FMUL.FTZ R0, R68, c[0x0][0x320] ;  /* 0x0000c80044007a20 */ /* 0x002fc80000410000 */
[----:B------:R1:W1:Y:S11]  /*2280*/  MUFU.TANH R118, R0 ;  /* 0x0000000000767308 */ /* 0x0002760000002400 */
[----:B------:R-:W-:Y:S01]  /*2290*/  HMMA.16816.F32.BF16 R64, R16, R54, R64 ;  /* 0x000000361040723c */ /* 0x000fe20000041840 */
[----:B-1----:R-:W-:-:S07]  /*22a0*/  FMUL.FTZ R0, R69, c[0x0][0x320] ;  /* 0x0000c80045007a20 */ /* 0x002fce0000410000 */
[----:B------:R-:W-:Y:S01]  /*22b0*/  HMMA.16816.F32.BF16 R60, R28, R112, R60 ;  /* 0x000000701c3c723c */ /* 0x000fe2000004183c */
[----:B------:R1:W1:Y:S02]  /*22c0*/  MUFU.TANH R144, R0 ;  /* 0x0000000000907308 */ /* 0x0002640000002400 */
[----:B-1----:R-:W-:-:S06]  /*22d0*/  FMUL.FTZ R0, R70, c[0x0][0x320] ;  /* 0x0000c80046007a20 */ /* 0x002fcc0000410000 */
[----:B------:R1:W1:Y:S02]  /*22e0*/  MUFU.TANH R148, R0 ;  /* 0x0000000000947308 */ /* 0x0002640000002400 */
[----:B-1----:R-:W-:Y:S02]  /*22f0*/  FMUL.FTZ R0, R71, c[0x0][0x320] ;  /* 0x0000c80047007a20 */ /* 0x002fe40000410000 */
[----:B------:R-:W-:Y:S01]  /*2300*/  HMMA.16816.F32.BF16 R68, R12, R50, R40 ;  /* 0x000000320c44723c */ /* 0x000fe20000041828 */
[----:B------:R-:W1:Y:S03]  /*2310*/  LDSM.16.M88.4 R40, [R228+0x1800] ;  /* 0x00180000e428783b */ /* 0x000e660000000200 */
[----:B------:R5:W1:Y:S04]  /*2320*/  MUFU.TANH R149, R0 ;  /* 0x0000000000957308 */ /* 0x000a680000002400 */
[----:B------:R-:W-:Y:S01]  /*2330*/  HMMA.16816.F32.BF16 R48, R36, R102, RZ ;  /* 0x000000662430723c */ /* 0x000fe200000418ff */
[----:B-----5:R-:W-:-:S04]  /*2340*/  FMUL.FTZ R0, R76, c[0x0][0x320] ;  /* 0x0000c8004c007a20 */ /* 0x020fc80000410000 */
[----:B------:R5:W1:Y:S11]  /*2350*/  MUFU.TANH R136, R0 ;  /* 0x0000000000887308 */ /* 0x000a760000002400 */
[----:B------:R-:W-:Y:S08]  /*2360*/  @!UPT UIADD3 URZ, URZ, URZ, URZ ;  /* 0x0000003f3f3ff290 */ /* 0x000ff0000fffe03f */
[----:B------:R-:W-:Y:S01]  /*2370*/  HMMA.16816.F32.BF16 R48, R28, R106, R48 ;  /* 0x0000006a1c30723c */ /* 0x000fe20000041830 */
[----:B-----5:R-:W-:-:S04]  /*2380*/  FMUL.FTZ R0, R77, c[0x0][0x320] ;  /* 0x0000c8004d007a20 */ /* 0x020fc80000410000 */
[----:B------:R5:W1:Y:S11]  /*2390*/  MUFU.TANH R137, R0 ;  /* 0x0000000000897308 */ /* 0x000a760000002400 */
[----:B------:R-:W-:Y:S08]  /*23a0*/  @!UPT UIADD3 URZ, URZ, URZ, URZ ;  /* 0x0000003f3f3ff290 */ /* 0x000ff0000fffe03f */
[----:B------:R-:W-:Y:S01]  /*23b0*/  HMMA.16816.F32.BF16 R48, R20, R54, R48 ;  /* 0x000000361430723c */ /* 0x000fe20000041830 */
[----:B-----5:R-:W-:-:S04]  /*23c0*/  FMUL.FTZ R0, R78, c[0x0][0x320] ;  /* 0x0000c8004e007a20 */ /* 0x020fc80000410000 */
[----:B------:R5:W1:Y:S02]  /*23d0*/  MUFU.TANH R140, R0 ;  /* 0x00000000008c7308 */ /* 0x000a640000002400 */
[----:B-----5:R-:W-:Y:S02]  /*23e0*/  FMUL.FTZ R0, R79, c[0x0][0x320] ;  /* 0x0000c8004f007a20 */ /* 0x020fe40000410000 */
[----:B-1----:R-:W-:Y:S01]  /*23f0*/  HMMA.16816.F32.BF16 R76, R8, R40, R44 ;  /* 0x00000028084c723c */ /* 0x002fe2000004182c */
[----:B------:R-:W1:Y:S03]  /*2400*/  LDSM.16.M88.4 R44, [R229+0x5900] ;  /* 0x00590000e52c783b */ /* 0x000e660000000200 */
[----:B------:R5:W1:Y:S02]  /*2410*/  MUFU.TANH R141, R0 ;  /* 0x00000000008d7308 */ /* 0x000a640000002400 */
[----:B-----5:R-:W-:-:S06]  /*2420*/  FMUL.FTZ R0, R68, c[0x0][0x320] ;  /* 0x0000c80044007a20 */ /* 0x020fcc0000410000 */
[----:B------:R5:W1:Y:S02]  /*2430*/  MUFU.TANH R145, R0 ;  /* 0x0000000000917308 */ /* 0x000a640000002400 */
[----:B-----5:R-:W-:Y:S01]  /*2440*/  FMUL.FTZ R0, R69, c[0x0][0x320] ;  /* 0x0000c80045007a20 */ /* 0x020fe20000410000 */
[----:B-1----:R-:W-:Y:S05]  /*2450*/  HMMA.16816.F32.BF16 R60, R20, R44, R60 ;  /* 0x0000002c143c723c */ /* 0x002fea000004183c */
[----:B------:R1:W1:Y:S02]  /*2460*/  MUFU.TANH R146, R0 ;  /* 0x0000000000927308 */ /* 0x0002640000002400 */
[----:B-1----:R-:W-:-:S06]  /*2470*/  FMUL.FTZ R0, R70, c[0x0][0x320] ;  /* 0x0000c80046007a20 */ /* 0x002fcc0000410000 */
        /* <DEDUP_REMOVED lines=9> */
[----:B-1----:R-:W-:-:S07]  /*2510*/  FMUL.FTZ R0, R73, c[0x0][0x320] ;  /* 0x0000c80049007a20 */ /* 0x002fce0000410000 */
[----:B------:R-:W-:Y:S01]  /*2520*/  HMMA.16816.F32.BF16 R56, R36, R110, RZ ;  /* 0x0000006e2438723c */ /* 0x000fe200000418ff */
        /* <DEDUP_REMOVED lines=18> */
[----:B------:R-:W-:Y:S01]  /*2650*/  HMMA.16816.F32.BF16 R68, R12, R42, R48 ;  /* 0x0000002a0c44723c */ /* 0x000fe20000041830 */
[----:B------:R-:W1:Y:S03]  /*2660*/  LDSM.16.M88.4 R48, [R228+0x2000] ;  /* 0x00200000e430783b */ /* 0x000e660000000200 */
[----:B------:R5:W1:Y:S04]  /*2670*/  MUFU.TANH R167, R0 ;  /* 0x0000000000a77308 */ /* 0x000a680000002400 */
[----:B------:R-:W-:Y:S08]  /*2680*/  HMMA.16816.F32.BF16 R40, R16, R44, R52 ;  /* 0x0000002c1028723c */ /* 0x000ff00000041834 */
[----:B------:R-:W-:Y:S01]  /*2690*/  HMMA.16816.F32.BF16 R52, R28, R114, R56 ;  /* 0x000000721c34723c */ /* 0x000fe20000041838 */
[----:B-----5:R-:W-:-:S04]  /*26a0*/  FMUL.FTZ R0, R76, c[0x0][0x320] ;  /* 0x0000c8004c007a20 */ /* 0x020fc80000410000 */
[----:B------:R5:W1:Y:S03]  /*26b0*/  MUFU.TANH R154, R0 ;  /* 0x00000000009a7308 */ /* 0x000a660000002400 */
[----:B------:R-:W-:Y:S01]  /*26c0*/  HMMA.16816.F32.BF16 R56, R32, R120, RZ ;  /* 0x000000782038723c */ /* 0x000fe200000418ff */
[----:B-----5:R-:W-:-:S04]  /*26d0*/  FMUL.FTZ R0, R77, c[0x0][0x320] ;  /* 0x0000c8004d007a20 */ /* 0x020fc80000410000 */
[----:B------:R5:W1:Y:S02]  /*26e0*/  MUFU.TANH R155, R0 ;  /* 0x00000000009b7308 */ /* 0x000a640000002400 */
[----:B-----5:R-:W-:-:S06]  /*26f0*/  FMUL.FTZ R0, R78, c[0x0][0x320] ;  /* 0x0000c8004e007a20 */ /* 0x020fcc0000410000 */
[----:B------:R5:W1:Y:S02]  /*2700*/  MUFU.TANH R158, R0 ;  /* 0x00000000009e7308 */ /* 0x000a640000002400 */
[----:B-----5:R-:W-:Y:S02]  /*2710*/  FMUL.FTZ R0, R79, c[0x0][0x320] ;  /* 0x0000c8004f007a20 */ /* 0x020fe40000410000 */
[----:B-1----:R-:W-:Y:S04]  /*2720*/  HMMA.16816.F32.BF16 R76, R8, R48, R40 ;  /* 0x00000030084c723c */ /* 0x002fe80000041828 */
        /* <DEDUP_REMOVED lines=33> */
[----:B------:R1:W1:Y:S02]  /*2940*/  MUFU.TANH R107, R0 ;  /* 0x00000000006b7308 */ /* 0x0002640000002400 */
[----:B-1----:R-:W-:Y:S11]  /*2950*/  FMUL.FTZ R0, R69, c[0x0][0x320] ;  /* 0x0000c80045007a20 */ /* 0x002ff60000410000 */
[----:B------:R-:W-:Y:S06]  /*2960*/  @!UPT UIADD3 URZ, URZ, URZ, URZ ;  /* 0x0000003f3f3ff290 */ /* 0x000fec000fffe03f */
        /* <DEDUP_REMOVED lines=8> */
[C---:B------:R-:W-:Y:S08]  /*29f0*/  HMMA.16816.F32.BF16 R48, R36.reuse, R122, RZ ;  /* 0x0000007a2430723c */ /* 0x040ff000000418ff */
[----:B------:R-:W-:Y:S01]  /*2a00*/  HMMA.16816.F32.BF16 R36, R36, R130, RZ ;  /* 0x000000822424723c */ /* 0x000fe200000418ff */
[----:B-----5:R-:W-:-:S04]  /*2a10*/  FMUL.FTZ R0, R76, c[0x0][0x320] ;  /* 0x0000c8004c007a20 */ /* 0x020fc80000410000 */
[----:B------:R5:W1:Y:S11]  /*2a20*/  MUFU.TANH R102, R0 ;  /* 0x0000000000667308 */ /* 0x000a760000002400 */
[----:B------:R-:W-:Y:S01]  /*2a30*/  HMMA.16816.F32.BF16 R48, R28, R126, R48 ;  /* 0x0000007e1c30723c */ /* 0x000fe20000041830 */
[----:B-----5:R-:W-:-:S07]  /*2a40*/  FMUL.FTZ R0, R77, c[0x0][0x320] ;  /* 0x0000c8004d007a20 */ /* 0x020fce0000410000 */
[----:B------:R-:W-:Y:S01]  /*2a50*/  HMMA.16816.F32.BF16 R28, R28, R134, R36 ;  /* 0x000000861c1c723c */ /* 0x000fe20000041824 */
[----:B------:R5:W1:Y:S11]  /*2a60*/  MUFU.TANH R101, R0 ;  /* 0x0000000000657308 */ /* 0x000a760000002400 */
[----:B------:R-:W-:Y:S04]  /*2a70*/  @!UPT UIADD3 URZ, URZ, URZ, URZ ;  /* 0x0000003f3f3ff290 */ /* 0x000fe8000fffe03f */
[----:B------:R-:W-:Y:S01]  /*2a80*/  HMMA.16816.F32.BF16 R48, R20, R54, R48 ;  /* 0x000000361430723c */ /* 0x000fe20000041830 */
[----:B-----5:R-:W-:-:S04]  /*2a90*/  FMUL.FTZ R0, R78, c[0x0][0x320] ;  /* 0x0000c8004e007a20 */ /* 0x020fc80000410000 */
[----:B------:R5:W1:Y:S03]  /*2aa0*/  MUFU.TANH R100, R0 ;  /* 0x0000000000647308 */ /* 0x000a660000002400 */
[----:B------:R-:W-:Y:S01]  /*2ab0*/  HMMA.16816.F32.BF16 R52, R16, R54, R64 ;  /* 0x000000361034723c */ /* 0x000fe20000041840 */
[----:B-----5:R-:W-:-:S07]  /*2ac0*/  FMUL.FTZ R0, R79, c[0x0][0x320] ;  /* 0x0000c8004f007a20 */ /* 0x020fce0000410000 */
[C---:B-1----:R-:W-:Y:S01]  /*2ad0*/  HMMA.16816.F32.BF16 R76, R8.reuse, R40, R44 ;  /* 0x00000028084c723c */ /* 0x042fe2000004182c */
[----:B------:R-:W1:Y:S01]  /*2ae0*/  LDSM.16.M88.4 R44, [R229+0x6900] ;  /* 0x00690000e52c783b */ /* 0x000e620000000200 */
[----:B------:R5:W1:Y:S11]  /*2af0*/  MUFU.TANH R91, R0 ;  /* 0x00000000005b7308 */ /* 0x000a760000002400 */
[----:B------:R-:W-:Y:S03]  /*2b00*/  @!UPT UIADD3 URZ, URZ, URZ, URZ ;  /* 0x0000003f3f3ff290 */ /* 0x000fe6000fffe03f */
[----:B------:R-:W-:Y:S08]  /*2b10*/  HMMA.16816.F32.BF16 R64, R8, R42, R52 ;  /* 0x0000002a0840723c */ /* 0x000ff00000041834 */
[----:B------:R-:W-:Y:S01]  /*2b20*/  HMMA.16816.F32.BF16 R52, R32, R130, RZ ;  /* 0x000000822034723c */ /* 0x000fe200000418ff */
[----:B-----5:R-:W-:-:S04]  /*2b30*/  FMUL.FTZ R0, R68, c[0x0][0x320] ;  /* 0x0000c80044007a20 */ /* 0x020fc80000410000 */
[----:B------:R5:W1:Y:S01]  /*2b40*/  MUFU.TANH R90, R0 ;  /* 0x00000000005a7308 */ /* 0x000a620000002400 */
[----:B------:R-:W-:Y:S02]  /*2b50*/  FMUL.FTZ R77, R77, c[0x0][0x320] ;  /* 0x0000c8004d4d7a20 */ /* 0x000fe40000410000 */
[----:B------:R-:W-:Y:S02]  /*2b60*/  FMUL.FTZ R78, R78, c[0x0][0x320] ;  /* 0x0000c8004e4e7a20 */ /* 0x000fe40000410000 */
[----:B------:R-:W-:-:S03]  /*2b70*/  FMUL.FTZ R79, R79, c[0x0][0x320] ;  /* 0x0000c8004f4f7a20 */ /* 0x000fc60000410000 */
[----:B------:R-:W1:Y:S03]  /*2b80*/  MUFU.TANH R77, R77 ;  /* 0x0000004d004d7308 */ /* 0x000e660000002400 */
[----:B------:R-:W-:Y:S02]  /*2b90*/  FMUL.FTZ R64, R64, c[0x0][0x320] ;  /* 0x0000c80040407a20 */ /* 0x000fe40000410000 */
[----:B------:R-:W-:Y:S02]  /*2ba0*/  FMUL.FTZ R65, R65, c[0x0][0x320] ;  /* 0x0000c80041417a20 */ /* 0x000fe40000410000 */
[----:B------:R-:W-:Y:S02]  /*2bb0*/  FMUL.FTZ R66, R66, c[0x0][0x320] ;  /* 0x0000c80042427a20 */ /* 0x000fe40000410000 */
[----:B-----5:R-:W-:Y:S01]  /*2bc0*/  FMUL.FTZ R0, R69, c[0x0][0x320] ;  /* 0x0000c80045007a20 */ /* 0x020fe20000410000 */
[----:B------:R-:W1:Y:S01]  /*2bd0*/  MUFU.TANH R78, R78 ;  /* 0x0000004e004e7308 */ /* 0x000e620000002400 */
[----:B------:R-:W-:Y:S01]  /*2be0*/  HMMA.16816.F32.BF16 R36, R24, R134, R52 ;  /* 0x000000861824723c */ /* 0x000fe20000041834 */
[----:B------:R-:W-:-:S06]  /*2bf0*/  FMUL.FTZ R67, R67, c[0x0][0x320] ;  /* 0x0000c80043437a20 */ /* 0x000fcc0000410000 */
[----:B------:R5:W1:Y:S08]  /*2c00*/  MUFU.TANH R89, R0 ;  /* 0x0000000000597308 */ /* 0x000a700000002400 */
[----:B------:R-:W1:Y:S01]  /*2c10*/  MUFU.TANH R79, R79 ;  /* 0x0000004f004f7308 */ /* 0x000e620000002400 */
[----:B-----5:R-:W-:-:S07]  /*2c20*/  FMUL.FTZ R0, R70, c[0x0][0x320] ;  /* 0x0000c80046007a20 */ /* 0x020fce0000410000 */
[----:B------:R-:W1:Y:S08]  /*2c30*/  MUFU.TANH R64, R64 ;  /* 0x0000004000407308 */ /* 0x000e700000002400 */
[----:B------:R5:W1:Y:S08]  /*2c40*/  MUFU.TANH R88, R0 ;  /* 0x0000000000587308 */ /* 0x000a700000002400 */
[----:B------:R-:W1:Y:S01]  /*2c50*/  MUFU.TANH R65, R65 ;  /* 0x0000004100417308 */ /* 0x000e620000002400 */
[----:B-----5:R-:W-:-:S07]  /*2c60*/  FMUL.FTZ R0, R71, c[0x0][0x320] ;  /* 0x0000c80047007a20 */ /* 0x020fce0000410000 */
[----:B------:R-:W1:Y:S01]  /*2c70*/  MUFU.TANH R66, R66 ;  /* 0x0000004200427308 */ /* 0x000e620000002400 */
[----:B------:R-:W-:Y:S07]  /*2c80*/  HMMA.16816.F32.BF16 R68, R12, R40, R56 ;  /* 0x000000280c44723c */ /* 0x000fee0000041838 */
[----:B------:R5:W1:Y:S01]  /*2c90*/  MUFU.TANH R87, R0 ;  /* 0x0000000000577308 */ /* 0x000a620000002400 */
[----:B------:R-:W-:Y:S07]  /*2ca0*/  HMMA.16816.F32.BF16 R56, R32, R128, RZ ;  /* 0x000000802038723c */ /* 0x000fee00000418ff */
[----:B------:R-:W1:Y:S01]  /*2cb0*/  MUFU.TANH R67, R67 ;  /* 0x0000004300437308 */ /* 0x000e620000002400 */
[----:B-----5:R-:W-:-:S07]  /*2cc0*/  FMUL.FTZ R0, R72, c[0x0][0x320] ;  /* 0x0000c80048007a20 */ /* 0x020fce0000410000 */
[----:B------:R5:W1:Y:S09]  /*2cd0*/  MUFU.TANH R86, R0 ;  /* 0x0000000000567308 */ /* 0x000a720000002400 */
[----:B------:R-:W-:Y:S01]  /*2ce0*/  HMMA.16816.F32.BF16 R56, R24, R132, R56 ;  /* 0x000000841838723c */ /* 0x000fe20000041838 */
[----:B-----5:R-:W-:-:S04]  /*2cf0*/  FMUL.FTZ R0, R73, c[0x0][0x320] ;  /* 0x0000c80049007a20 */ /* 0x020fc80000410000 */
[----:B------:R5:W2:Y:S11]  /*2d00*/  MUFU.TANH R85, R0 ;  /* 0x0000000000557308 */ /* 0x000ab60000002400 */
[----:B------:R-:W-:Y:S08]  /*2d10*/  @!UPT UIADD3 URZ, URZ, URZ, URZ ;  /* 0x0000003f3f3ff290 */ /* 0x000ff0000fffe03f */
[----:B-1----:R-:W-:Y:S01]  /*2d20*/  HMMA.16816.F32.BF16 R32, R16, R44, R56 ;  /* 0x0000002c1020723c */ /* 0x002fe20000041838 */
[----:B-----5:R-:W-:-:S07]  /*2d30*/  FMUL.FTZ R0, R74, c[0x0][0x320] ;  /* 0x0000c8004a007a20 */ /* 0x020fce0000410000 */
[----:B------:R-:W-:Y:S01]  /*2d40*/  HMMA.16816.F32.BF16 R16, R16, R46, R36 ;  /* 0x0000002e1010723c */ /* 0x000fe20000041824 */
[----:B------:R1:W1:Y:S02]  /*2d50*/  MUFU.TANH R84, R0 ;  /* 0x0000000000547308 */ /* 0x0002640000002400 */
[----:B-1----:R-:W-:-:S06]  /*2d60*/  FMUL.FTZ R0, R75, c[0x0][0x320] ;  /* 0x0000c8004b007a20 */ /* 0x002fcc0000410000 */
[----:B------:R1:W1:Y:S02]  /*2d70*/  MUFU.TANH R83, R0 ;  /* 0x0000000000537308 */ /* 0x0002640000002400 */
[----:B-1----:R-:W-:-:S06]  /*2d80*/  FMUL.FTZ R0, R68, c[0x0][0x320] ;  /* 0x0000c80044007a20 */ /* 0x002fcc0000410000 */
[----:B------:R1:W1:Y:S02]  /*2d90*/  MUFU.TANH R82, R0 ;  /* 0x0000000000527308 */ /* 0x0002640000002400 */
[----:B-1----:R-:W-:-:S06]  /*2da0*/  FMUL.FTZ R0, R69, c[0x0][0x320] ;  /* 0x0000c80045007a20 */ /* 0x002fcc0000410000 */
[----:B------:R1:W1:Y:S02]  /*2db0*/  MUFU.TANH R81, R0 ;  /* 0x0000000000517308 */ /* 0x0002640000002400 */
[----:B-1----:R-:W-:-:S06]  /*2dc0*/  FMUL.FTZ R0, R70, c[0x0][0x320] ;  /* 0x0000c80046007a20 */ /* 0x002fcc0000410000 */
[----:B------:R1:W1:Y:S02]  /*2dd0*/  MUFU.TANH R73, R0 ;  /* 0x0000000000497308 */ /* 0x0002640000002400 */
[----:B-1----:R-:W-:Y:S02]  /*2de0*/  FMUL.FTZ R0, R71, c[0x0][0x320] ;  /* 0x0000c80047007a20 */ /* 0x002fe40000410000 */
[----:B------:R-:W-:Y:S01]  /*2df0*/  HMMA.16816.F32.BF16 R68, R12, R42, R48 ;  /* 0x0000002a0c44723c */ /* 0x000fe20000041830 */
[----:B------:R-:W1:Y:S03]  /*2e00*/  LDSM.16.M88.4 R48, [R228+0x3000] ;  /* 0x00300000e430783b */ /* 0x000e660000000200 */
[----:B------:R5:W1:Y:S01]  /*2e10*/  MUFU.TANH R80, R0 ;  /* 0x0000000000507308 */ /* 0x000a620000002400 */
[----:B------:R-:W-:-:S04]  /*2e20*/  DEPBAR.LE SB0, 0x0 ;  /* 0x000080000000791a */ /* 0x000fc80000000000 */
[C---:B------:R-:W-:Y:S08]  /*2e30*/  HMMA.16816.F32.BF16 R40, R20.reuse, R44, R60 ;  /* 0x0000002c1428723c */ /* 0x040ff0000004183c */
[----:B------:R-:W-:Y:S01]  /*2e40*/  HMMA.16816.F32.BF16 R20, R20, R46, R28 ;  /* 0x0000002e1414723c */ /* 0x000fe2000004181c */
[----:B-----5:R-:W-:-:S04]  /*2e50*/  FMUL.FTZ R0, R76, c[0x0][0x320] ;  /* 0x0000c8004c007a20 */ /* 0x020fc80000410000 */
[----:B------:R5:W1:Y:S02]  /*2e60*/  MUFU.TANH R72, R0 ;  /* 0x0000000000487308 */ /* 0x000a640000002400 */
[----:B------:R-:W-:Y:S02]  /*2e70*/  FMUL.FTZ R68, R68, c[0x0][0x320] ;  /* 0x0000c80044447a20 */ /* 0x000fe40000410000 */
[----:B------:R-:W-:Y:S02]  /*2e80*/  FMUL.FTZ R69, R69, c[0x0][0x320] ;  /* 0x0000c80045457a20 */ /* 0x000fe40000410000 */
[----:B------:R-:W-:Y:S02]  /*2e90*/  FMUL.FTZ R70, R70, c[0x0][0x320] ;  /* 0x0000c80046467a20 */ /* 0x000fe40000410000 */
[----:B------:R-:W-:Y:S01]  /*2ea0*/  FMUL.FTZ R71, R71, c[0x0][0x320] ;  /* 0x0000c80047477a20 */ /* 0x000fe20000410000 */
[----:B------:R2:W2:Y:S01]  /*2eb0*/  MUFU.TANH R62, R68 ;  /* 0x00000044003e7308 */ /* 0x0004a20000002400 */
[----:B-----5:R-:W-:-:S07]  /*2ec0*/  IADD3 R0, R95, R94, RZ ;  /* 0x0000005e5f007210 */ /* 0x020fce0007ffe0ff */
[----:B------:R2:W2:Y:S01]  /*2ed0*/  MUFU.TANH R61, R69 ;  /* 0x00000045003d7308 */ /* 0x0004a20000002400 */
[-C--:B-1----:R-:W-:Y:S07]  /*2ee0*/  HMMA.16816.F32.BF16 R40, R12, R48.reuse, R40 ;  /* 0x000000300c28723c */ /* 0x082fee0000041828 */
[----:B------:R1:W1:Y:S01]  /*2ef0*/  MUFU.TANH R60, R70 ;  /* 0x00000046003c7308 */ /* 0x0002620000002400 */
[----:B------:R-:W-:Y:S07]  /*2f00*/  HMMA.16816.F32.BF16 R24, R8, R48, R32 ;  /* 0x000000300818723c */ /* 0x000fee0000041820 */
[----:B------:R1:W1:Y:S01]  /*2f10*/  MUFU.TANH R56, R71 ;  /* 0x0000004700387308 */ /* 0x0002620000002400 */
[-C--:B------:R-:W-:Y:S08]  /*2f20*/  HMMA.16816.F32.BF16 R12, R12, R50.reuse, R20 ;  /* 0x000000320c0c723c */ /* 0x080ff00000041814 */
[----:B------:R-:W-:Y:S01]  /*2f30*/  HMMA.16816.F32.BF16 R8, R8, R50, R16 ;  /* 0x000000320808723c */ /* 0x000fe20000041810 */
[----:B------:R-:W-:-:S02]  /*2f40*/  FMUL.FTZ R43, R43, c[0x0][0x320] ;  /* 0x0000c8002b2b7a20 */ /* 0x000fc40000410000 */
[----:B------:R-:W-:Y:S02]  /*2f50*/  FMUL.FTZ R42, R42, c[0x0][0x320] ;  /* 0x0000c8002a2a7a20 */ /* 0x000fe40000410000 */
[----:B------:R-:W-:Y:S01]  /*2f60*/  FMUL.FTZ R40, R40, c[0x0][0x320] ;  /* 0x0000c80028287a20 */ /* 0x000fe20000410000 */
[----:B------:R1:W1:Y:S01]  /*2f70*/  MUFU.TANH R48, R43 ;  /* 0x0000002b00307308 */ /* 0x0002620000002400 */
[----:B------:R-:W-:Y:S02]  /*2f80*/  FMUL.FTZ R41, R41, c[0x0][0x320] ;  /* 0x0000c80029297a20 */ /* 0x000fe40000410000 */
[----:B------:R-:W-:Y:S02]  /*2f90*/  FMUL.FTZ R24, R24, c[0x0][0x320] ;  /* 0x0000c80018187a20 */ /* 0x000fe40000410000 */
[----:B------:R-:W-:Y:S02]  /*2fa0*/  FMUL.FTZ R25, R25, c[0x0][0x320] ;  /* 0x0000c80019197a20 */ /* 0x000fe40000410000 */
[----:B------:R-:W-:Y:S01]  /*2fb0*/  FMUL.FTZ R26, R26, c[0x0][0x320] ;  /* 0x0000c8001a1a7a20 */ /* 0x000fe20000410000 */
[----:B------:R1:W1:Y:S01]  /*2fc0*/  MUFU.TANH R36, R24 ;  /* 0x0000001800247308 */ /* 0x0002620000002400 */
[----:B------:R-:W-:-:S02]  /*2fd0*/  FMUL.FTZ R27, R27, c[0x0][0x320] ;  /* 0x0000c8001b1b7a20 */ /* 0x000fc40000410000 */
[----:B------:R-:W-:Y:S02]  /*2fe0*/  FMUL.FTZ R12, R12, c[0x0][0x320] ;  /* 0x0000c8000c0c7a20 */ /* 0x000fe40000410000 */
[----:B------:R-:W-:Y:S02]  /*2ff0*/  FMUL.FTZ R13, R13, c[0x0][0x320] ;  /* 0x0000c8000d0d7a20 */ /* 0x000fe40000410000 */
[----:B------:R-:W-:Y:S01]  /*3000*/  FMUL.FTZ R14, R14, c[0x0][0x320] ;  /* 0x0000c8000e0e7a20 */ /* 0x000fe20000410000 */
[----:B------:R1:W1:Y:S01]  /*3010*/  MUFU.TANH R37, R25 ;  /* 0x0000001900257308 */ /* 0x0002620000002400 */
[----:B------:R-:W-:Y:S02]  /*3020*/  FMUL.FTZ R15, R15, c[0x0][0x320] ;  /* 0x0000c8000f0f7a20 */ /* 0x000fe40000410000 */
[----:B------:R-:W-:Y:S02]  /*3030*/  FMUL.FTZ R8, R8, c[0x0][0x320] ;  /* 0x0000c80008087a20 */ /* 0x000fe40000410000 */
[----:B------:R-:W-:-:S02]  /*3040*/  FMUL.FTZ R9, R9, c[0x0][0x320] ;  /* 0x0000c80009097a20 */ /* 0x000fc40000410000 */
[----:B------:R-:W-:Y:S01]  /*3050*/  FMUL.FTZ R10, R10, c[0x0][0x320] ;  /* 0x0000c8000a0a7a20 */ /* 0x000fe20000410000 */
[----:B------:R1:W1:Y:S01]  /*3060*/  MUFU.TANH R43, R27 ;  /* 0x0000001b002b7308 */ /* 0x0002620000002400 */
[----:B------:R-:W-:-:S07]  /*3070*/  FMUL.FTZ R11, R11, c[0x0][0x320] ;  /* 0x0000c8000b0b7a20 */ /* 0x000fce0000410000 */
[----:B------:R1:W1:Y:S08]  /*3080*/  MUFU.TANH R44, R40 ;  /* 0x00000028002c7308 */ /* 0x0002700000002400 */
[----:B------:R1:W1:Y:S08]  /*3090*/  MUFU.TANH R45, R41 ;  /* 0x00000029002d7308 */ /* 0x0002700000002400 */
[----:B------:R-:W1:Y:S08]  /*30a0*/  MUFU.TANH R42, R42 ;  /* 0x0000002a002a7308 */ /* 0x000e700000002400 */
[----:B------:R-:W1:Y:S08]  /*30b0*/  MUFU.TANH R26, R26 ;  /* 0x0000001a001a7308 */ /* 0x000e700000002400 */
[----:B------:R1:W1:Y:S08]  /*30c0*/  MUFU.TANH R25, R12 ;  /* 0x0000000c00197308 */ /* 0x0002700000002400 */
[----:B------:R1:W1:Y:S08]  /*30d0*/  MUFU.TANH R27, R13 ;  /* 0x0000000d001b7308 */ /* 0x0002700000002400 */
[----:B------:R1:W1:Y:S08]  /*30e0*/  MUFU.TANH R46, R14 ;  /* 0x0000000e002e7308 */ /* 0x0002700000002400 */
[----:B------:R1:W1:Y:S08]  /*30f0*/  MUFU.TANH R47, R15 ;  /* 0x0000000f002f7308 */ /* 0x0002700000002400 */
[----:B------:R1:W1:Y:S08]  /*3100*/  MUFU.TANH R23, R8 ;  /* 0x0000000800177308 */ /* 0x0002700000002400 */
[----:B------:R1:W1:Y:S08]  /*3110*/  MUFU.TANH R24, R9 ;  /* 0x0000000900187308 */ /* 0x0002700000002400 */
[----:B------:R1:W1:Y:S08]  /*3120*/  MUFU.TANH R39, R10 ;  /* 0x0000000a00277308 */ /* 0x0002700000002400 */
[----:B------:R1:W1:Y:S01]  /*3130*/  MUFU.TANH R38, R11 ;  /* 0x0000000b00267308 */ /* 0x0002620000002400 */
[----:B------:R-:W-:Y:S06]  /*3140*/  BAR.SYNC.DEFER_BLOCKING 0x0 ;  /* 0x0000000000007b1d */ /* 0x000fec0000010000 */
[----:B------:R-:W-:Y:S05]  /*3150*/  @!P2 BRA `(.L_x_1) ;  /* 0x000004200000a947 */ /* 0x000fea0003800000 */
[----:B--234-:R-:W-:Y:S02]  /*3160*/  IMAD.U32 R2, RZ, RZ, UR11 ;  /* 0x0000000bff027e24 */ /* 0x01cfe4000f8e00ff */
[----:B------:R-:W-:-:S03]  /*3170*/  IMAD.MOV.U32 R248, RZ, RZ, RZ ;  /* 0x000000fffff87224 */ /* 0x000fc600078e00ff */
[----:B------:R-:W-:-:S04]  /*3180*/  IADD3 R2, R193, UR8, R2 ;  /* 0x00000008c1027c10 */ /* 0x000fc8000fffe002 */
[----:B------:R-:W-:-:S05]  /*3190*/  IADD3 R5, R2, -0x70, RZ ;  /* 0xffffff9002057810 */ /* 0x000fca0007ffe0ff */
[----:B------:R-:W-:-:S04]  /*31a0*/  @P0 IMAD.HI.U32 R6, R5, c[0x0][0x2bc], RZ ;  /* 0x0000af0005060a27 */ /* 0x000fc800078e00ff */
[----:B------:R-:W-:Y:S01]  /*31b0*/  IMAD.MOV.U32 R2, RZ, RZ, R5 ;  /* 0x000000ffff027224 */ /* 0x000fe200078e0005 */
[----:B------:R-:W-:-:S04]  /*31c0*/  @P0 SHF.R.U32.HI R2, RZ, c[0x0][0x2c0], R6 ;  /* 0x0000b000ff020a19 */ /* 0x000fc80000011606 */
[----:B------:R-:W-:-:S04]  /*31d0*/  @!P1 IADD3 R7, P4, R2, UR16, RZ ;  /* 0x0000001002079c10 */ /* 0x000fc8000ff9e0ff */
[----:B-1----:R-:W-:Y:S02]  /*31e0*/  @!P1 LEA.HI.X.SX32 R8, R2, UR14, 0x1, P4 ;  /* 0x0000000e02089c11 */ /* 0x002fe4000a0f0eff */
[----:B------:R-:W-:-:S04]  /*31f0*/  @!P1 LEA R6, P4, R7, c[0x0][0x2a0], 0x2 ;  /* 0x0000a80007069a11 */ /* 0x000fc800078810ff */
[----:B------:R-:W-:-:S05]  /*3200*/  @!P1 LEA.HI.X R7, R7, c[0x0][0x2a4], R8, 0x2, P4 ;  /* 0x0000a90007079a11 */ /* 0x000fca00020f1408 */
[----:B------:R1:W2:Y:S01]  /*3210*/  @!P1 LDG.E R248, [R6.64] ;  /* 0x0000000c06f89981 */ /* 0x0002a2000c1e1900 */
[----:B------:R-:W-:-:S04]  /*3220*/  IMAD.MOV R2, RZ, RZ, -R2 ;  /* 0x000000ffff027224 */ /* 0x000fc800078e0a02 */
[----:B------:R-:W-:-:S05]  /*3230*/  IMAD R9, R2, c[0x0][0x2b8], R5 ;  /* 0x0000ae0002097a24 */ /* 0x000fca00078e0205 */
[----:B------:R-:W-:Y:S01]  /*3240*/  SHF.R.S32.HI R2, RZ, 0x1f, R9 ;  /* 0x0000001fff027819 */ /* 0x000fe20000011409 */
[----:B------:R-:W-:Y:S04]  /*3250*/  STL [R1+0x10], R9 ;  /* 0x0000100901007387 */ /* 0x000fe80000100800 */
[----:B------:R-:W-:-:S04]  /*3260*/  IMAD R2, R2, c[0x0][0x1e0], RZ ;  /* 0x0000780002027a24 */ /* 0x000fc800078e02ff */
[C---:B------:R-:W-:Y:S02]  /*3270*/  IMAD R2, R9.reuse, c[0x0][0x1e4], R2 ;  /* 0x0000790009027a24 */ /* 0x040fe400078e0202 */
[----:B-1----:R-:W-:-:S04]  /*3280*/  IMAD.WIDE.U32 R6, R9, c[0x0][0x1e0], RZ ;  /* 0x0000780009067a25 */ /* 0x002fc800078e00ff */
[----:B------:R-:W-:Y:S01]  /*3290*/  IMAD.IADD R7, R7, 0x1, R2 ;  /* 0x0000000107077824 */ /* 0x000fe200078e0202 */
[----:B--2---:R-:W-:-:S03]  /*32a0*/  SHF.R.S32.HI R2, RZ, 0x1f, R248 ;  /* 0x0000001fff027819 */ /* 0x004fc600000114f8 */
[----:B------:R-:W-:-:S04]  /*32b0*/  IMAD.WIDE.U32 R6, R248, c[0x0][0x1f0], R6 ;  /* 0x00007c00f8067a25 */ /* 0x000fc800078e0006 */
[----:B------:R-:W-:-:S04]  /*32c0*/  IMAD R2, R2, c[0x0][0x1f0], RZ ;  /* 0x00007c0002027a24 */ /* 0x000fc800078e02ff */
[----:B------:R-:W-:Y:S01]  /*32d0*/  IMAD R5, R248, c[0x0][0x1f4], R2 ;  /* 0x00007d00f8057a24 */ /* 0x000fe200078e0202 */
[----:B------:R-:W-:-:S04]  /*32e0*/  IADD3 R2, P4, R6, UR20, RZ ;  /* 0x0000001406027c10 */ /* 0x000fc8000ff9e0ff */
[----:B------:R-:W-:Y:S02]  /*32f0*/  IADD3.X R6, R7, UR15, R5, P4, !PT ;  /* 0x0000000f07067c10 */ /* 0x000fe4000a7fe405 */
[----:B------:R-:W-:-:S04]  /*3300*/  LEA R5, P4, R2, c[0x0][0x1c8], 0x1 ;  /* 0x0000720002057a11 */ /* 0x000fc800078808ff */
[----:B------:R-:W-:Y:S01]  /*3310*/  LEA.HI.X R2, R2, c[0x0][0x1cc], R6, 0x1, P4 ;  /* 0x0000730002027a11 */ /* 0x000fe200020f0c06 */
[----:B------:R-:W1:Y:S04]  /*3320*/  SHFL.IDX PT, R18, R5, RZ, 0x181f ;  /* 0x00181fff05127589 */ /* 0x000e6800000e0000 */
[----:B------:R-:W-:Y:S04]  /*3330*/  SHFL.IDX PT, R6, R2, RZ, 0x181f ;  /* 0x00181fff02067589 */ /* 0x000fe800000e0000 */
[----:B------:R-:W2:Y:S04]  /*3340*/  SHFL.IDX PT, R14, R5, 0x2, 0x181f ;  /* 0x00581f00050e7f89 */ /* 0x000ea800000e0000 */
[----:B------:R-:W-:Y:S04]  /*3350*/  SHFL.IDX PT, R12, R5, 0x3, 0x181f ;  /* 0x00781f00050c7f89 */ /* 0x000fe800000e0000 */
[----:B------:R-:W3:Y:S04]  /*3360*/  SHFL.IDX PT, R16, R5, 0x1, 0x181f ;  /* 0x00381f0005107f89 */ /* 0x000ee800000e0000 */
[----:B------:R-:W-:Y:S04]  /*3370*/  SHFL.IDX PT, R7, R2, 0x1, 0x181f ;  /* 0x00381f0002077f89 */ /* 0x000fe800000e0000 */
[----:B------:R-:W4:Y:S04]  /*3380*/  SHFL.IDX PT, R9, R2, 0x2, 0x181f ;  /* 0x00581f0002097f89 */ /* 0x000f2800000e0000 */
[----:B------:R-:W-:Y:S04]  /*3390*/  SHFL.IDX PT, R13, R2, 0x3, 0x181f ;  /* 0x00781f00020d7f89 */ /* 0x000fe800000e0000 */
[----:B------:R-:W5:Y:S04]  /*33a0*/  SHFL.IDX PT, R10, R5, 0x4, 0x181f ;  /* 0x00981f00050a7f89 */ /* 0x000f6800000e0000 */
[----:B------:R-:W1:Y:S04]  /*33b0*/  SHFL.IDX PT, R8, R5, 0x5, 0x181f ;  /* 0x00b81f0005087f89 */ /* 0x000e6800000e0000 */
[----:B------:R1:W2:Y:S04]  /*33c0*/  SHFL.IDX PT, R11, R5, 0x6, 0x181f ;  /* 0x00d81f00050b7f89 */ /* 0x0002a800000e0000 */
[----:B------:R-:W2:Y:S04]  /*33d0*/  SHFL.IDX PT, R22, R2, 0x4, 0x181f ;  /* 0x00981f0002167f89 */ /* 0x000ea800000e0000 */
[----:B------:R-:W2:Y:S04]  /*33e0*/  SHFL.IDX PT, R21, R2, 0x5, 0x181f ;  /* 0x00b81f0002157f89 */ /* 0x000ea800000e0000 */
[----:B------:R2:W3:Y:S01]  /*33f0*/  SHFL.IDX PT, R20, R2, 0x6, 0x181f ;  /* 0x00d81f0002147f89 */ /* 0x0004e200000e0000 */
[C---:B-1----:R-:W-:Y:S01]  /*3400*/  SHF.L.U64.HI R5, R92.reuse, 0x1, R192 ;  /* 0x000000015c057819 */ /* 0x042fe200000102c0 */
[----:B--2---:R-:W-:-:S05]  /*3410*/  IMAD.SHL.U32 R2, R92, 0x2, RZ ;  /* 0x000000025c027824 */ /* 0x004fca00078e00ff */
[-C--:B------:R-:W-:Y:S02]  /*3420*/  IADD3 R18, P4, R18, R2.reuse, RZ ;  /* 0x0000000212127210 */ /* 0x080fe40007f9e0ff */
[-C--:B------:R-:W-:Y:S02]  /*3430*/  IADD3 R14, P5, R14, R2.reuse, RZ ;  /* 0x000000020e0e7210 */ /* 0x080fe40007fbe0ff */
[-C--:B---3--:R-:W-:Y:S01]  /*3440*/  IADD3 R16, P6, R16, R2.reuse, RZ ;  /* 0x0000000210107210 */ /* 0x088fe20007fde0ff */
[--C-:B------:R-:W-:Y:S01]  /*3450*/  IMAD.X R19, R6, 0x1, R5.reuse, P4 ;  /* 0x0000000106137824 */ /* 0x100fe200020e0605 */
[-C--:B------:R-:W-:Y:S01]  /*3460*/  IADD3 R12, P4, R12, R2.reuse, RZ ;  /* 0x000000020c0c7210 */ /* 0x080fe20007f9e0ff */
[--C-:B----4-:R-:W-:Y:S01]  /*3470*/  IMAD.X R15, R9, 0x1, R5.reuse, P5 ;  /* 0x00000001090f7824 */ /* 0x110fe200028e0605 */
[----:B------:R-:W-:Y:S02]  /*3480*/  IADD3.X R17, R7, R5, RZ, P6, !PT ;  /* 0x0000000507117210 */ /* 0x000fe400037fe4ff */
[-C--:B-----5:R-:W-:Y:S01]  /*3490*/  IADD3 R10, P6, R10, R2.reuse, RZ ;  /* 0x000000020a0a7210 */ /* 0x0a0fe20007fde0ff */
[----:B------:R-:W-:Y:S01]  /*34a0*/  IMAD.X R13, R13, 0x1, R5, P4 ;  /* 0x000000010d0d7824 */ /* 0x000fe200020e0605 */
[----:B------:R-:W-:-:S02]  /*34b0*/  IADD3 R8, P5, R8, R2, RZ ;  /* 0x0000000208087210 */ /* 0x000fc40007fbe0ff */
[----:B------:R-:W-:Y:S01]  /*34c0*/  IADD3 R6, P4, R11, R2, RZ ;  /* 0x000000020b067210 */ /* 0x000fe20007f9e0ff */
[----:B------:R-:W-:Y:S01]  /*34d0*/  IMAD.SHL.U32 R2, R191, 0x2, RZ ;  /* 0x00000002bf027824 */ /* 0x000fe200078e00ff */
[----:B------:R-:W-:Y:S01]  /*34e0*/  IADD3.X R11, R22, R5, RZ, P6, !PT ;  /* 0x00000005160b7210 */ /* 0x000fe200037fe4ff */
[--C-:B------:R-:W-:Y:S02]  /*34f0*/  IMAD.X R9, R21, 0x1, R5.reuse, P5 ;  /* 0x0000000115097824 */ /* 0x100fe400028e0605 */
[----:B------:R-:W-:Y:S01]  /*3500*/  IMAD.X R7, R20, 0x1, R5, P4 ;  /* 0x0000000114077824 */ /* 0x000fe200020e0605 */
[----:B------:R1:W-:Y:S04]  /*3510*/  LDGSTS.E.BYPASS.LTC128B.128 [R2+0x3900], [R18.64], !P3 ;  /* 0x0390000012027fae */ /* 0x0003e8000d901d4c */
[----:B------:R1:W-:Y:S04]  /*3520*/  LDGSTS.E.BYPASS.LTC128B.128 [R2+0x4100], [R16.64], !P3 ;  /* 0x0410000010027fae */ /* 0x0003e8000d901d4c */
[----:B------:R1:W-:Y:S04]  /*3530*/  LDGSTS.E.BYPASS.LTC128B.128 [R2+0x4900], [R14.64], !P3 ;  /* 0x049000000e027fae */ /* 0x0003e8000d901d4c */
[----:B------:R1:W-:Y:S04]  /*3540*/  LDGSTS.E.BYPASS.LTC128B.128 [R2+0x5100], [R12.64], !P3 ;  /* 0x051000000c027fae */ /* 0x0003e8000d901d4c */
[----:B------:R1:W-:Y:S04]  /*3550*/  LDGSTS.E.BYPASS.LTC128B.128 [R2+0x5900], [R10.64], !P3 ;  /* 0x059000000a027fae */ /* 0x0003e8000d901d4c */
[----:B------:R1:W-:Y:S04]  /*3560*/  LDGSTS.E.BYPASS.LTC128B.128 [R2+0x6100], [R8.64], !P3 ;  /* 0x0610000008027fae */ /* 0x0003e8000d901d4c */
[----:B------:R1:W-:Y:S02]  /*3570*/  LDGSTS.E.BYPASS.LTC128B.128 [R2+0x6900], [R6.64], !P3 ;  /* 0x0690000006027fae */ /* 0x0003e4000d901d4c */
.L_x_1:
[----:B-1234-:R-:W-:Y:S01]  /*3580*/  SHF.R.S32.HI R2, RZ, 0x1f, R93 ;  /* 0x0000001fff027819 */ /* 0x01efe2000001145d */
[----:B------:R-:W-:Y:S01]  /*3590*/  STL [R1+0x58], R234 ;  /* 0x000058ea01007387 */ /* 0x000fe20000100800 */
[----:B------:R-:W-:-:S02]  /*35a0*/  IMAD.SHL.U32 R224, R0, 0x2, RZ ;  /* 0x0000000200e07824 */ /* 0x000fc400078e00ff */
[----:B------:R-:W-:Y:S01]  /*35b0*/  LEA.HI R5, R2, R93, RZ, 0x2 ;  /* 0x0000005d02057211 */ /* 0x000fe200078f10ff */
[----:B------:R-:W-:Y:S01]  /*35c0*/  STL [R1+0x54], R233 ;  /* 0x000054e901007387 */ /* 0x000fe20000100800 */
[----:B------:R-:W-:Y:S01]  /*35d0*/  IMAD R225, R4, 0x2, R224 ;  /* 0x0000000204e17824 */ /* 0x000fe200078e02e0 */
[----:B------:R-:W-:Y:S02]  /*35e0*/  LEA R227, R3, R224, 0x1 ;  /* 0x000000e003e37211 */ /* 0x000fe400078e08ff */
[----:B------:R-:W-:Y:S01]  /*35f0*/  STL [R1+0x50], R232 ;  /* 0x000050e801007387 */ /* 0x000fe20000100800 */
[----:B------:R-:W-:Y:S01]  /*3600*/  LOP3.LUT R2, R5, 0x7ffffffc, RZ, 0xc0, !PT ;  /* 0x7ffffffc05027812 */ /* 0x000fe200078ec0ff */
[----:B------:R-:W-:Y:S02]  /*3610*/  IMAD R226, R3, 0x2, R225 ;  /* 0x0000000203e27824 */ /* 0x000fe400078e02e1 */
[----:B------:R-:W-:Y:S02]  /*3620*/  STL [R1+0x4c], R231 ;  /* 0x00004ce701007387 */ /* 0x000fe40000100800 */
[----:B------:R-:W-:-:S02]  /*3630*/  IMAD.IADD R2, R93, 0x1, -R2 ;  /* 0x000000015d027824 */ /* 0x000fc400078e0a02 */
[----:B------:R-:W-:Y:S04]  /*3640*/  STL [R1+0x48], R230 ;  /* 0x000048e601007387 */ /* 0x000fe80000100800 */
[----:B------:R-:W-:Y:S04]  /*3650*/  STL [R1+0x44], R229 ;  /* 0x000044e501007387 */ /* 0x000fe80000100800 */
[----:B------:R-:W-:Y:S04]  /*3660*/  STL [R1+0x40], R228 ;  /* 0x000040e401007387 */ /* 0x000fe80000100800 */
[----:B------:R-:W-:Y:S04]  /*3670*/  STL [R1+0x3c], R119 ;  /* 0x00003c7701007387 */ /* 0x000fe80000100800 */
[----:B------:R-:W-:Y:S04]  /*3680*/  STL [R1+0x38], R92 ;  /* 0x0000385c01007387 */ /* 0x000fe80000100800 */
[----:B------:R1:W-:Y:S04]  /*3690*/  STL [R1+0x34], R5 ;  /* 0x0000340501007387 */ /* 0x0003e80000100800 */
[----:B------:R-:W0:Y:S01]  /*36a0*/  LDGDEPBAR ;  /* 0x00000000000079af */ /* 0x000e220000000000 */
[----:B-1----:R-:W-:-:S04]  /*36b0*/  IMAD.MOV.U32 R5, RZ, RZ, -0x2 ;  /* 0xfffffffeff057424 */ /* 0x002fc800078e00ff */
[----:B------:R-:W-:-:S05]  /*36c0*/  IMAD R2, R2, R5, UR18 ;  /* 0x0000001202027e24 */ /* 0x000fca000f8e0205 */
[C---:B------:R-:W-:Y:S02]  /*36d0*/  ISETP.GT.AND P6, PT, R2.reuse, 0x8, PT ;  /* 0x000000080200780c */ /* 0x040fe40003fc4270 */
[----:B------:R-:W-:Y:S02]  /*36e0*/  ISETP.GT.AND P4, PT, R2, 0x1, PT ;  /* 0x000000010200780c */ /* 0x000fe40003f84270 */
[----:B------:R-:W-:Y:S02]  /*36f0*/  FSEL R17, R173, -INF , P6 ;  /* 0xff800000ad117808 */ /* 0x000fe40003000000 */
[----:B------:R-:W-:Y:S02]  /*3700*/  FSEL R13, R178, -INF , P6 ;  /* 0xff800000b20d7808 */ /* 0x000fe40003000000 */
[----:B------:R-:W-:Y:S02]  /*3710*/  FSEL R34, R180, -INF , P6 ;  /* 0xff800000b4227808 */ /* 0x000fe40003000000 */
[----:B------:R-:W-:-:S02]  /*3720*/  FSEL R30, R184, -INF , P6 ;  /* 0xff800000b81e7808 */ /* 0x000fc40003000000 */
[----:B------:R-:W-:Y:S02]  /*3730*/  ISETP.GT.AND P6, PT, R2, 0x11, PT ;  /* 0x000000110200780c */ /* 0x000fe40003fc4270 */
[----:B------:R-:W-:Y:S02]  /*3740*/  FSEL R16, R182, -INF , P4 ;  /* 0xff800000b6107808 */ /* 0x000fe40002000000 */
[----:B------:R-:W-:Y:S02]  /*3750*/  FSEL R74, R161, -INF , P6 ;  /* 0xff800000a14a7808 */ /* 0x000fe40003000000 */
[----:B------:R-:W-:Y:S02]  /*3760*/  FSEL R41, R165, -INF , P6 ;  /* 0xff800000a5297808 */ /* 0x000fe40003000000 */
[----:B------:R-:W-:Y:S02]  /*3770*/  FSEL R99, R171, -INF , P6 ;  /* 0xff800000ab637808 */ /* 0x000fe40003000000 */
[----:B------:R-:W-:-:S02]  /*3780*/  FSEL R95, R175, -INF , P6 ;  /* 0xff800000af5f7808 */ /* 0x000fc40003000000 */
[C---:B------:R-:W-:Y:S02]  /*3790*/  ISETP.GT.AND P6, PT, R2.reuse, 0x20, PT ;  /* 0x000000200200780c */ /* 0x040fe40003fc4270 */
[----:B------:R-:W-:Y:S02]  /*37a0*/  FSEL R12, R185, -INF , P4 ;  /* 0xff800000b90c7808 */ /* 0x000fe40002000000 */
[----:B------:R-:W-:Y:S02]  /*37b0*/  FSEL R33, R187, -INF , P4 ;  /* 0xff800000bb217808 */ /* 0x000fe40002000000 */
[----:B------:R-:W-:Y:S02]  /*37c0*/  FSEL R29, R189, -INF , P4 ;  /* 0xff800000bd1d7808 */ /* 0x000fe40002000000 */
[C---:B------:R-:W-:Y:S02]  /*37d0*/  ISETP.GT.AND P5, PT, R2.reuse, RZ, PT ;  /* 0x000000ff0200720c */ /* 0x040fe40003fa4270 */
[----:B------:R-:W-:-:S02]  /*37e0*/  ISETP.GT.AND P4, PT, R2, 0x10, PT ;  /* 0x000000100200780c */ /* 0x000fc40003f84270 */
[----:B------:R-:W-:Y:S02]  /*37f0*/  FSEL R140, R140, -INF , P6 ;  /* 0xff8000008c8c7808 */ /* 0x000fe40003000000 */
[----:B------:R-:W-:Y:S02]  /*3800*/  FSEL R136, R136, -INF , P6 ;  /* 0xff80000088887808 */ /* 0x000fe40003000000 */
[----:B------:R-:W-:Y:S02]  /*3810*/  FSEL R148, R148, -INF , P6 ;  /* 0xff80000094947808 */ /* 0x000fe40003000000 */
[----:B------:R-:W-:Y:S02]  /*3820*/  FSEL R118, R118, -INF , P6 ;  /* 0xff80000076767808 */ /* 0x000fe40003000000 */
[----:B------:R-:W-:Y:S02]  /*3830*/  ISETP.GT.AND P6, PT, R2, 0x29, PT ;  /* 0x000000290200780c */ /* 0x000fe40003fc4270 */
[----:B------:R-:W-:-:S02]  /*3840*/  FSEL R15, R181, -INF , P5 ;  /* 0xff800000b50f7808 */ /* 0x000fc40002800000 */
[----:B------:R-:W-:Y:S02]  /*3850*/  FSEL R11, R186, -INF , P5 ;  /* 0xff800000ba0b7808 */ /* 0x000fe40002800000 */
[----:B------:R-:W-:Y:S02]  /*3860*/  FSEL R32, R188, -INF , P5 ;  /* 0xff800000bc207808 */ /* 0x000fe40002800000 */
[----:B------:R-:W-:Y:S02]  /*3870*/  FSEL R10, R190, -INF , P5 ;  /* 0xff800000be0a7808 */ /* 0x000fe40002800000 */
[----:B------:R-:W-:Y:S02]  /*3880*/  FSEL R70, R160, -INF , P4 ;  /* 0xff800000a0467808 */ /* 0x000fe40002000000 */
[----:B------:R-:W-:Y:S02]  /*3890*/  FSEL R40, R168, -INF , P4 ;  /* 0xff800000a8287808 */ /* 0x000fe40002000000 */
[----:B------:R-:W-:-:S02]  /*38a0*/  FSEL R98, R172, -INF , P4 ;  /* 0xff800000ac627808 */ /* 0x000fc40002000000 */
[----:B------:R-:W-:Y:S02]  /*38b0*/  FSEL R94, R176, -INF , P4 ;  /* 0xff800000b05e7808 */ /* 0x000fe40002000000 */
[C---:B------:R-:W-:Y:S02]  /*38c0*/  ISETP.GT.AND P5, PT, R2.reuse, 0x9, PT ;  /* 0x000000090200780c */ /* 0x040fe40003fa4270 */
[----:B------:R-:W-:Y:S02]  /*38d0*/  ISETP.GT.AND P4, PT, R2, 0x19, PT ;  /* 0x000000190200780c */ /* 0x000fe40003f84270 */
[----:B------:R-:W-:Y:S02]  /*38e0*/  FSEL R143, R143, -INF , P6 ;  /* 0xff8000008f8f7808 */ /* 0x000fe40003000000 */
[----:B------:R-:W-:Y:S02]  /*38f0*/  FSEL R139, R139, -INF , P6 ;  /* 0xff8000008b8b7808 */ /* 0x000fe40003000000 */
[----:B------:R-:W-:-:S02]  /*3900*/  FSEL R151, R151, -INF , P6 ;  /* 0xff80000097977808 */ /* 0x000fc40003000000 */
[----:B------:R-:W-:Y:S02]  /*3910*/  FSEL R146, R146, -INF , P6 ;  /* 0xff80000092927808 */ /* 0x000fe40003000000 */
[----:B------:R-:W-:Y:S02]  /*3920*/  ISETP.GT.AND P6, PT, R2, 0x38, PT ;  /* 0x000000380200780c */ /* 0x000fe40003fc4270 */
[----:B------:R-:W-:Y:S02]  /*3930*/  FSEL R28, R174, -INF , P5 ;  /* 0xff800000ae1c7808 */ /* 0x000fe40002800000 */
        /* <DEDUP_REMOVED lines=16> */
[----:B------:R-:W-:Y:S02]  /*3a40*/  FSEL R164, R105, -INF , P6 ;  /* 0xff80000069a47808 */ /* 0x000fe40003000000 */
[----:B------:R-:W-:Y:S02]  /*3a50*/  ISETP.GT.AND P6, PT, R2, 0x50, PT ;  /* 0x000000500200780c */ /* 0x000fe40003fc4270 */
[----:B------:R-:W-:Y:S02]  /*3a60*/  FMNMX.FTZ R71, R11, R12, !PT ;  /* 0x0000000c0b477209 */ /* 0x000fe40007810000 */
[----:B------:R-:W-:Y:S02]  /*3a70*/  FSEL R205, R73, -INF , P6 ;  /* 0xff80000049cd7808 */ /* 0x000fe40003000000 */
[----:B------:R-:W-:-:S02]  /*3a80*/  FMNMX.FTZ R73, R10, R29, !PT ;  /* 0x0000001d0a497209 */ /* 0x000fc40007810000 */
[----:B------:R-:W-:Y:S02]  /*3a90*/  FMNMX.FTZ R71, R13, R71, !PT ;  /* 0x000000470d477209 */ /* 0x000fe40007810000 */
[----:B------:R-:W-:Y:S02]  /*3aa0*/  FMNMX.FTZ R73, R30, R73, !PT ;  /* 0x000000491e497209 */ /* 0x000fe40007810000 */
[----:B------:R-:W-:Y:S02]  /*3ab0*/  FSEL R68, R116, -INF , P5 ;  /* 0xff80000074447808 */ /* 0x000fe40002800000 */
[----:B------:R-:W-:Y:S02]  /*3ac0*/  FMNMX.FTZ R73, R31, R73, !PT ;  /* 0x000000491f497209 */ /* 0x000fe40007810000 */
[----:B------:R-:W-:Y:S02]  /*3ad0*/  FMNMX.FTZ R71, R14, R71, !PT ;  /* 0x000000470e477209 */ /* 0x000fe40007810000 */
[----:B------:R-:W-:-:S02]  /*3ae0*/  FMNMX.FTZ R73, R94, R73, !PT ;  /* 0x000000495e497209 */ /* 0x000fc40007810000 */
[----:B------:R-:W-:Y:S02]  /*3af0*/  FSEL R116, R157, -INF , P5 ;  /* 0xff8000009d747808 */ /* 0x000fe40002800000 */
[----:B------:R-:W-:Y:S02]  /*3b00*/  ISETP.GT.AND P5, PT, R2, 0x21, PT ;  /* 0x000000210200780c */ /* 0x000fe40003fa4270 */
[----:B------:R-:W-:Y:S02]  /*3b10*/  FMNMX.FTZ R71, R40, R71, !PT ;  /* 0x0000004728477209 */ /* 0x000fe40007810000 */
[----:B------:R-:W-:Y:S02]  /*3b20*/  FMNMX.FTZ R73, R95, R73, !PT ;  /* 0x000000495f497209 */ /* 0x000fe40007810000 */
[----:B------:R-:W-:Y:S02]  /*3b30*/  FSEL R93, R97, -INF , P4 ;  /* 0xff800000615d7808 */ /* 0x000fe40002000000 */
[----:B------:R-:W-:-:S02]  /*3b40*/  FSEL R97, R163, -INF , P4 ;  /* 0xff800000a3617808 */ /* 0x000fc40002000000 */
[----:B------:R-:W-:Y:S02]  /*3b50*/  FSEL R141, R141, -INF , P5 ;  /* 0xff8000008d8d7808 */ /* 0x000fe40002800000 */
[----:B------:R-:W-:Y:S02]  /*3b60*/  FSEL R137, R137, -INF , P5 ;  /* 0xff80000089897808 */ /* 0x000fe40002800000 */
[----:B------:R-:W-:Y:S02]  /*3b70*/  FSEL R149, R149, -INF , P5 ;  /* 0xff80000095957808 */ /* 0x000fe40002800000 */
[----:B------:R-:W-:Y:S02]  /*3b80*/  FSEL R144, R144, -INF , P5 ;  /* 0xff80000090907808 */ /* 0x000fe40002800000 */
[C---:B------:R-:W-:Y:S02]  /*3b90*/  ISETP.GT.AND P4, PT, R2.reuse, 0x28, PT ;  /* 0x000000280200780c */ /* 0x040fe40003f84270 */
[----:B------:R-:W-:-:S02]  /*3ba0*/  ISETP.GT.AND P5, PT, R2, 0x30, PT ;  /* 0x000000300200780c */ /* 0x000fc40003fa4270 */
[----:B------:R-:W-:Y:S02]  /*3bb0*/  FMNMX.FTZ R71, R41, R71, !PT ;  /* 0x0000004729477209 */ /* 0x000fe40007810000 */
[----:B------:R-:W-:Y:S02]  /*3bc0*/  FMNMX.FTZ R73, R96, R73, !PT ;  /* 0x0000004960497209 */ /* 0x000fe40007810000 */
[----:B------:R-:W-:Y:S02]  /*3bd0*/  FSEL R142, R142, -INF , P4 ;  /* 0xff8000008e8e7808 */ /* 0x000fe40002000000 */
[----:B------:R-:W-:Y:S02]  /*3be0*/  FSEL R138, R138, -INF , P4 ;  /* 0xff8000008a8a7808 */ /* 0x000fe40002000000 */
        /* <DEDUP_REMOVED lines=10> */
[----:B------:R-:W-:Y:S02]  /*3c90*/  FMNMX.FTZ R5, R15, R16, !PT ;  /* 0x000000100f057209 */ /* 0x000fe40007810000 */
[----:B------:R-:W-:Y:S02]  /*3ca0*/  FSEL R159, R159, -INF , P4 ;  /* 0xff8000009f9f7808 */ /* 0x000fe40002000000 */
[----:B------:R-:W-:Y:S02]  /*3cb0*/  FSEL R155, R155, -INF , P4 ;  /* 0xff8000009b9b7808 */ /* 0x000fe40002000000 */
[----:B------:R-:W-:-:S02]  /*3cc0*/  FSEL R167, R167, -INF , P4 ;  /* 0xff800000a7a77808 */ /* 0x000fc40002000000 */
[----:B------:R-:W-:Y:S02]  /*3cd0*/  FSEL R152, R152, -INF , P4 ;  /* 0xff80000098987808 */ /* 0x000fe40002000000 */
[----:B------:R-:W-:Y:S02]  /*3ce0*/  FSEL R161, R108, -INF , P5 ;  /* 0xff8000006ca17808 */ /* 0x000fe40002800000 */
[----:B------:R-:W-:Y:S02]  /*3cf0*/  FSEL R157, R109, -INF , P5 ;  /* 0xff8000006d9d7808 */ /* 0x000fe40002800000 */
[----:B------:R-:W-:Y:S02]  /*3d00*/  FSEL R170, R170, -INF , P5 ;  /* 0xff800000aaaa7808 */ /* 0x000fe40002800000 */
[----:B------:R-:W-:Y:S02]  /*3d10*/  FSEL R162, R162, -INF , P5 ;  /* 0xff800000a2a27808 */ /* 0x000fe40002800000 */
[----:B------:R-:W-:-:S02]  /*3d20*/  FMNMX.FTZ R71, R69, R71, !PT ;  /* 0x0000004745477209 */ /* 0x000fc40007810000 */
[----:B------:R-:W-:Y:S02]  /*3d30*/  FMNMX.FTZ R73, R118, R73, !PT ;  /* 0x0000004976497209 */ /* 0x000fe40007810000 */
[C---:B------:R-:W-:Y:S02]  /*3d40*/  ISETP.GT.AND P4, PT, R2.reuse, 0x40, PT ;  /* 0x000000400200780c */ /* 0x040fe40003f84270 */
[----:B------:R-:W-:Y:S02]  /*3d50*/  ISETP.GT.AND P5, PT, R2, 0x48, PT ;  /* 0x000000480200780c */ /* 0x000fe40003fa4270 */
[----:B------:R-:W-:Y:S02]  /*3d60*/  FMNMX.FTZ R5, R17, R5, !PT ;  /* 0x0000000511057209 */ /* 0x000fe40007810000 */
[----:B------:R-:W-:Y:S02]  /*3d70*/  FMNMX.FTZ R71, R136, R71, !PT ;  /* 0x0000004788477209 */ /* 0x000fe40007810000 */
[----:B------:R-:W-:-:S02]  /*3d80*/  FMNMX.FTZ R73, R144, R73, !PT ;  /* 0x0000004990497209 */ /* 0x000fc40007810000 */
[----:B------:R-:W-:Y:S02]  /*3d90*/  FSEL R175, R100, -INF , P4 ;  /* 0xff80000064af7808 */ /* 0x000fe40002000000 */
[----:B------:R-:W-:Y:S02]  /*3da0*/  FSEL R171, R102, -INF , P4 ;  /* 0xff80000066ab7808 */ /* 0x000fe40002000000 */
[----:B------:R-:W-:Y:S02]  /*3db0*/  FSEL R180, R104, -INF , P4 ;  /* 0xff80000068b47808 */ /* 0x000fe40002000000 */
[----:B------:R-:W-:Y:S02]  /*3dc0*/  FSEL R163, R107, -INF , P4 ;  /* 0xff8000006ba37808 */ /* 0x000fe40002000000 */
[----:B------:R-:W-:Y:S02]  /*3dd0*/  FSEL R177, R84, -INF , P5 ;  /* 0xff80000054b17808 */ /* 0x000fe40002800000 */
[----:B------:R-:W-:-:S02]  /*3de0*/  FSEL R173, R86, -INF , P5 ;  /* 0xff80000056ad7808 */ /* 0x000fc40002800000 */
[----:B------:R-:W-:Y:S02]  /*3df0*/  FSEL R181, R88, -INF , P5 ;  /* 0xff80000058b57808 */ /* 0x000fe40002800000 */
[----:B------:R-:W-:Y:S02]  /*3e00*/  FSEL R165, R90, -INF , P5 ;  /* 0xff8000005aa57808 */ /* 0x000fe40002800000 */
[----:B------:R-:W-:Y:S02]  /*3e10*/  FMNMX.FTZ R5, R28, R5, !PT ;  /* 0x000000051c057209 */ /* 0x000fe40007810000 */
[C---:B------:R-:W-:Y:S02]  /*3e20*/  ISETP.GT.AND P4, PT, R2.reuse, 0x49, PT ;  /* 0x000000490200780c */ /* 0x040fe40003f84270 */
[----:B------:R-:W-:Y:S02]  /*3e30*/  ISETP.GT.AND P5, PT, R2, 0x51, PT ;  /* 0x000000510200780c */ /* 0x000fe40003fa4270 */
[----:B------:R-:W-:-:S02]  /*3e40*/  FMNMX.FTZ R71, R137, R71, !PT ;  /* 0x0000004789477209 */ /* 0x000fc40007810000 */
        /* <DEDUP_REMOVED lines=14> */
[C---:B------:R-:W-:Y:S02]  /*3f30*/  ISETP.GT.AND P6, PT, R2.reuse, 0x59, PT ;  /* 0x000000590200780c */ /* 0x040fe40003fc4270 */
[----:B------:R-:W-:Y:S02]  /*3f40*/  ISETP.GT.AND P5, PT, R2, 0x60, PT ;  /* 0x000000600200780c */ /* 0x000fe40003fa4270 */
[----:B------:R-:W-:Y:S02]  /*3f50*/  FMNMX.FTZ R71, R138, R71, !PT ;  /* 0x000000478a477209 */ /* 0x000fe40007810000 */
[----:B------:R-:W-:-:S02]  /*3f60*/  FMNMX.FTZ R73, R146, R73, !PT ;  /* 0x0000004992497209 */ /* 0x000fc40007810000 */
[----:B------:R-:W-:Y:S02]  /*3f70*/  FMNMX.FTZ R5, R74, R5, !PT ;  /* 0x000000054a057209 */ /* 0x000fe40007810000 */
[----:B------:R-:W-:Y:S02]  /*3f80*/  FSEL R223, R66, -INF , P4 ;  /* 0xff80000042df7808 */ /* 0x000fe40002000000 */
        /* <DEDUP_REMOVED lines=13> */
[----:B------:R-:W-:Y:S02]  /*4060*/  FMNMX.FTZ R71, R139, R71, !PT ;  /* 0x000000478b477209 */ /* 0x000fe40007810000 */
[----:B------:R-:W-:Y:S02]  /*4070*/  FMNMX.FTZ R73, R147, R73, !PT ;  /* 0x0000004993497209 */ /* 0x000fe40007810000 */
[----:B------:R-:W-:-:S02]  /*4080*/  ISETP.GT.AND P5, PT, R2, 0x69, PT ;  /* 0x000000690200780c */ /* 0x000fc40003fa4270 */
[----:B------:R-:W-:Y:S02]  /*4090*/  FMNMX.FTZ R2, R75, R5, !PT ;  /* 0x000000054b027209 */ /* 0x000fe40007810000 */
[----:B------:R-:W-:Y:S02]  /*40a0*/  FMNMX.FTZ R71, R154, R71, !PT ;  /* 0x000000479a477209 */ /* 0x000fe40007810000 */
[----:B------:R-:W-:Y:S02]  /*40b0*/  FMNMX.FTZ R73, R152, R73, !PT ;  /* 0x0000004998497209 */ /* 0x000fe40007810000 */
[----:B------:R-:W-:Y:S02]  /*40c0*/  FMNMX.FTZ R2, R93, R2, !PT ;  /* 0x000000025d027209 */ /* 0x000fe40007810000 */
[----:B------:R-:W-:Y:S02]  /*40d0*/  FMNMX.FTZ R71, R155, R71, !PT ;  /* 0x000000479b477209 */ /* 0x000fe40007810000 */
[----:B------:R-:W-:-:S02]  /*40e0*/  FMNMX.FTZ R73, R153, R73, !PT ;  /* 0x0000004999497209 */ /* 0x000fc40007810000 */
        /* <DEDUP_REMOVED lines=34> */
[----:B------:R-:W-:Y:S02]  /*4310*/  FSEL R197, R45, -INF , P4 ;  /* 0xff8000002dc57808 */ /* 0x000fe40002000000 */
[----:B------:R-:W-:-:S02]  /*4320*/  FMNMX.FTZ R71, R183, R71, !PT ;  /* 0x00000047b7477209 */ /* 0x000fc40007810000 */
[----:B------:R-:W-:Y:S02]  /*4330*/  FMNMX.FTZ R73, R195, R73, !PT ;  /* 0x00000049c3497209 */ /* 0x000fe40007810000 */
[----:B------:R-:W-:Y:S02]  /*4340*/  FMNMX.FTZ R2, R177, R2, !PT ;  /* 0x00000002b1027209 */ /* 0x000fe40007810000 */
[----:B------:R-:W-:Y:S02]  /*4350*/  FMNMX.FTZ R5, R117, R5, !PT ;  /* 0x0000000575057209 */ /* 0x000fe40007810000 */
[----:B------:R-:W-:Y:S02]  /*4360*/  FSEL R189, R37, -INF , P4 ;  /* 0xff80000025bd7808 */ /* 0x000fe40002000000 */
[----:B------:R-:W-:Y:S02]  /*4370*/  FSEL R196, R25, -INF , P6 ;  /* 0xff80000019c47808 */ /* 0x000fe40003000000 */
[----:B------:R-:W-:-:S02]  /*4380*/  FMNMX.FTZ R71, R212, R71, !PT ;  /* 0x00000047d4477209 */ /* 0x000fc40007810000 */
[----:B------:R-:W-:Y:S02]  /*4390*/  FMNMX.FTZ R73, R197, R73, !PT ;  /* 0x00000049c5497209 */ /* 0x000fe40007810000 */
[----:B------:R-:W-:Y:S02]  /*43a0*/  FMNMX.FTZ R2, R178, R2, !PT ;  /* 0x00000002b2027209 */ /* 0x000fe40007810000 */
[----:B------:R-:W-:Y:S02]  /*43b0*/  FMNMX.FTZ R5, R148, R5, !PT ;  /* 0x0000000594057209 */ /* 0x000fe40007810000 */
[----:B------:R-:W-:Y:S02]  /*43c0*/  FSEL R207, R23, -INF , P6 ;  /* 0xff80000017cf7808 */ /* 0x000fe40003000000 */
[----:B------:R-:W-:Y:S01]  /*43d0*/  FSEL R193, R27, -INF , P5 ;  /* 0xff8000001bc17808 */ /* 0x000fe20002800000 */
[----:B------:R-:W-:Y:S01]  /*43e0*/  LDSM.16.MT88.4 R20, [R224+0x100] ;  /* 0x00010000e014783b */ /* 0x000fe20000004200 */
[----:B------:R-:W-:-:S02]  /*43f0*/  FMNMX.FTZ R71, R189, R71, !PT ;  /* 0x00000047bd477209 */ /* 0x000fc40007810000 */
[----:B------:R-:W-:Y:S02]  /*4400*/  FMNMX.FTZ R73, R196, R73, !PT ;  /* 0x00000049c4497209 */ /* 0x000fe40007810000 */
[----:B------:R-:W-:Y:S02]  /*4410*/  FMNMX.FTZ R2, R221, R2, !PT ;  /* 0x00000002dd027209 */ /* 0x000fe40007810000 */
[----:B------:R-:W-:Y:S02]  /*4420*/  FMNMX.FTZ R5, R149, R5, !PT ;  /* 0x0000000595057209 */ /* 0x000fe40007810000 */
[----:B------:R-:W-:Y:S02]  /*4430*/  FSEL R233, R24, -INF , P5 ;  /* 0xff80000018e97808 */ /* 0x000fe40002800000 */
[----:B------:R-:W-:Y:S01]  /*4440*/  FMNMX.FTZ R71, R207, R71, !PT ;  /* 0x00000047cf477209 */ /* 0x000fe20007810000 */
[----:B------:R-:W-:Y:S01]  /*4450*/  LDSM.16.MT88.4 R24, [R225+0x100] ;  /* 0x00010000e118783b */ /* 0x000fe20000004200 */
[----:B------:R-:W-:-:S02]  /*4460*/  FMNMX.FTZ R73, R193, R73, !PT ;  /* 0x00000049c1497209 */ /* 0x000fc40007810000 */
[----:B------:R-:W-:Y:S02]  /*4470*/  FMNMX.FTZ R2, R241, R2, !PT ;  /* 0x00000002f1027209 */ /* 0x000fe40007810000 */
[----:B------:R-:W-:Y:S01]  /*4480*/  FMNMX.FTZ R5, R150, R5, !PT ;  /* 0x0000000596057209 */ /* 0x000fe20007810000 */
[----:B------:R-:W1:Y:S01]  /*4490*/  SHFL.BFLY PT, R6, R73, 0x2, 0x1f ;  /* 0x0c401f0049067f89 */ /* 0x000e6200000e0000 */
[----:B------:R-:W-:Y:S02]  /*44a0*/  FMNMX.FTZ R71, R233, R71, !PT ;  /* 0x00000047e9477209 */ /* 0x000fe40007810000 */
[----:B------:R-:W-:Y:S02]  /*44b0*/  FMNMX.FTZ R2, R223, R2, !PT ;  /* 0x00000002df027209 */ /* 0x000fe40007810000 */
[----:B------:R-:W-:Y:S01]  /*44c0*/  FMNMX.FTZ R5, R151, R5, !PT ;  /* 0x0000000597057209 */ /* 0x000fe20007810000 */
[----:B------:R-:W2:Y:S01]  /*44d0*/  SHFL.BFLY PT, R7, R71, 0x2, 0x1f ;  /* 0x0c401f0047077f89 */ /* 0x000ea200000e0000 */
[----:B------:R-:W-:-:S02]  /*44e0*/  FMNMX.FTZ R2, R222, R2, !PT ;  /* 0x00000002de027209 */ /* 0x000fc40007810000 */
[----:B------:R-:W-:Y:S02]  /*44f0*/  FMNMX.FTZ R5, R166, R5, !PT ;  /* 0x00000005a6057209 */ /* 0x000fe40007810000 */
[----:B------:R-:W-:Y:S02]  /*4500*/  FSEL R242, R43, -INF , P4 ;  /* 0xff8000002bf27808 */ /* 0x000fe40002000000 */
[----:B------:R-:W-:Y:S02]  /*4510*/  FMNMX.FTZ R2, R194, R2, !PT ;  /* 0x00000002c2027209 */ /* 0x000fe40007810000 */
[----:B------:R-:W-:Y:S02]  /*4520*/  FMNMX.FTZ R5, R167, R5, !PT ;  /* 0x00000005a7057209 */ /* 0x000fe40007810000 */
[----:B------:R-:W-:Y:S02]  /*4530*/  FSEL R243, R39, -INF , P6 ;  /* 0xff80000027f37808 */ /* 0x000fe40003000000 */
[----:B------:R-:W-:-:S02]  /*4540*/  FMNMX.FTZ R2, R242, R2, !PT ;  /* 0x00000002f2027209 */ /* 0x000fc40007810000 */
[----:B------:R-:W-:Y:S02]  /*4550*/  FMNMX.FTZ R5, R169, R5, !PT ;  /* 0x00000005a9057209 */ /* 0x000fe40007810000 */
[----:B------:R-:W-:Y:S02]  /*4560*/  FSEL R230, R38, -INF , P5 ;  /* 0xff80000026e67808 */ /* 0x000fe40002800000 */
[----:B------:R-:W-:Y:S01]  /*4570*/  FMNMX.FTZ R2, R243, R2, !PT ;  /* 0x00000002f3027209 */ /* 0x000fe20007810000 */
[----:B------:R-:W-:Y:S01]  /*4580*/  LDSM.16.MT88.4 R36, [R226+0x100] ;  /* 0x00010000e224783b */ /* 0x000fe20000004200 */
[----:B------:R-:W-:Y:S02]  /*4590*/  FMNMX.FTZ R5, R170, R5, !PT ;  /* 0x00000005aa057209 */ /* 0x000fe40007810000 */
[----:B------:R-:W-:Y:S02]  /*45a0*/  FMNMX.FTZ R2, R230, R2, !PT ;  /* 0x00000002e6027209 */ /* 0x000fe40007810000 */
[----:B------:R-:W-:-:S02]  /*45b0*/  FMNMX.FTZ R5, R180, R5, !PT ;  /* 0x00000005b4057209 */ /* 0x000fc40007810000 */
[----:B-1----:R-:W-:Y:S02]  /*45c0*/  FMNMX.FTZ R73, R73, R6, !PT ;  /* 0x0000000649497209 */ /* 0x002fe40007810000 */
[----:B------:R-:W1:Y:S01]  /*45d0*/  SHFL.BFLY PT, R6, R2, 0x2, 0x1f ;  /* 0x0c401f0002067f89 */ /* 0x000e6200000e0000 */
[----:B------:R-:W-:Y:S02]  /*45e0*/  FMNMX.FTZ R5, R179, R5, !PT ;  /* 0x00000005b3057209 */ /* 0x000fe40007810000 */
[----:B--2---:R-:W-:Y:S02]  /*45f0*/  FMNMX.FTZ R71, R71, R7, !PT ;  /* 0x0000000747477209 */ /* 0x004fe40007810000 */
[----:B------:R-:W2:Y:S01]  /*4600*/  SHFL.BFLY PT, R7, R73, 0x1, 0x1f ;  /* 0x0c201f0049077f89 */ /* 0x000ea200000e0000 */
[----:B------:R-:W-:Y:S02]  /*4610*/  FMNMX.FTZ R5, R181, R5, !PT ;  /* 0x00000005b5057209 */ /* 0x000fe40007810000 */
[----:B------:R-:W-:Y:S01]  /*4620*/  FSEL R228, R48, -INF , P4 ;  /* 0xff80000030e47808 */ /* 0x000fe20002000000 */
[----:B------:R-:W3:Y:S01]  /*4630*/  SHFL.BFLY PT, R8, R71, 0x1, 0x1f ;  /* 0x0c201f0047087f89 */ /* 0x000ee200000e0000 */
[----:B------:R-:W-:-:S02]  /*4640*/  FMNMX.FTZ R5, R182, R5, !PT ;  /* 0x00000005b6057209 */ /* 0x000fc40007810000 */
[----:B------:R-:W-:Y:S02]  /*4650*/  FSEL R211, R46, -INF , P6 ;  /* 0xff8000002ed37808 */ /* 0x000fe40003000000 */
[----:B------:R-:W-:Y:S02]  /*4660*/  FMNMX.FTZ R5, R205, R5, !PT ;  /* 0x00000005cd057209 */ /* 0x000fe40007810000 */
[----:B------:R-:W-:Y:S02]  /*4670*/  FSEL R247, R47, -INF , P5 ;  /* 0xff8000002ff77808 */ /* 0x000fe40002800000 */
[----:B------:R-:W-:-:S04]  /*4680*/  FMNMX.FTZ R5, R192, R5, !PT ;  /* 0x00000005c0057209 */ /* 0x000fc80007810000 */
[----:B------:R-:W-:Y:S02]  /*4690*/  FMNMX.FTZ R5, R186, R5, !PT ;  /* 0x00000005ba057209 */ /* 0x000fe40007810000 */
[----:B-1----:R-:W-:Y:S02]  /*46a0*/  FMNMX.FTZ R2, R2, R6, !PT ;  /* 0x0000000602027209 */ /* 0x002fe40007810000 */
[----:B------:R-:W-:Y:S02]  /*46b0*/  FMNMX.FTZ R5, R199, R5, !PT ;  /* 0x00000005c7057209 */ /* 0x000fe40007810000 */
[----:B--2---:R-:W-:Y:S01]  /*46c0*/  FMNMX.FTZ R73, R73, R7, !PT ;  /* 0x0000000749497209 */ /* 0x004fe20007810000 */
[----:B------:R-:W1:Y:S01]  /*46d0*/  SHFL.BFLY PT, R9, R2, 0x1, 0x1f ;  /* 0x0c201f0002097f89 */ /* 0x000e6200000e0000 */
[----:B------:R-:W-:Y:S02]  /*46e0*/  FMNMX.FTZ R5, R202, R5, !PT ;  /* 0x00000005ca057209 */ /* 0x000fe40007810000 */
[----:B---3--:R-:W-:Y:S01]  /*46f0*/  FMNMX.FTZ R71, R71, R8, !PT ;  /* 0x0000000847477209 */ /* 0x008fe20007810000 */
[----:B------:R-:W-:Y:S01]  /*4700*/  FMUL.FTZ R7, R73, c[0x0][0x2d0] ;  /* 0x0000b40049077a20 */ /* 0x000fe20000410000 */
[----:B------:R-:W-:-:S02]  /*4710*/  FMNMX.FTZ R5, R228, R5, !PT ;  /* 0x00000005e4057209 */ /* 0x000fc40007810000 */
[----:B------:R-:W-:Y:S01]  /*4720*/  FSETP.NEU.FTZ.AND P4, PT, R73, -INF , PT ;  /* 0xff8000004900780b */ /* 0x000fe20003f9d000 */
[----:B------:R-:W-:Y:S01]  /*4730*/  FMUL.FTZ R6, R71, c[0x0][0x2d0] ;  /* 0x0000b40047067a20 */ /* 0x000fe20000410000 */
[----:B------:R-:W-:Y:S02]  /*4740*/  FMNMX.FTZ R8, R211, R5, !PT ;  /* 0x00000005d3087209 */ /* 0x000fe40007810000 */
[----:B------:R-:W-:Y:S02]  /*4750*/  FSEL R7, R7, RZ, P4 ;  /* 0x000000ff07077208 */ /* 0x000fe40002000000 */
[----:B------:R-:W-:Y:S02]  /*4760*/  FSETP.NEU.FTZ.AND P4, PT, R71, -INF , PT ;  /* 0xff8000004700780b */ /* 0x000fe40003f9d000 */
[----:B------:R-:W-:Y:S01]  /*4770*/  FMNMX.FTZ R8, R247, R8, !PT ;  /* 0x00000008f7087209 */ /* 0x000fe20007810000 */
[----:B------:R-:W-:Y:S01]  /*4780*/  FFMA.FTZ R5, R10, c[0x0][0x2d0], -R7 ;  /* 0x0000b4000a057a23 */ /* 0x000fe20000010807 */
[----:B------:R-:W-:-:S03]  /*4790*/  FSEL R6, R6, RZ, P4 ;  /* 0x000000ff06067208 */ /* 0x000fc60002000000 */
[----:B------:R-:W2:Y:S01]  /*47a0*/  SHFL.BFLY PT, R10, R8, 0x2, 0x1f ;  /* 0x0c401f00080a7f89 */ /* 0x000ea200000e0000 */
[----:B------:R3:W-:Y:S01]  /*47b0*/  MUFU.EX2 R244, R5 ;  /* 0x0000000500f47308 */ /* 0x0007e20000000800 */
[----:B-1----:R-:W-:Y:S01]  /*47c0*/  FMNMX.FTZ R2, R2, R9, !PT ;  /* 0x0000000902027209 */ /* 0x002fe20007810000 */
[----:B------:R-:W-:-:S03]  /*47d0*/  FFMA.FTZ R9, R13, c[0x0][0x2d0], -R6 ;  /* 0x0000b4000d097a23 */ /* 0x000fc60000010806 */
[----:B------:R-:W-:-:S03]  /*47e0*/  FSETP.NEU.FTZ.AND P4, PT, R2, -INF , PT ;  /* 0xff8000000200780b */ /* 0x000fc60003f9d000 */
[----:B------:R1:W-:Y:S01]  /*47f0*/  MUFU.EX2 R204, R9 ;  /* 0x0000000900cc7308 */ /* 0x0003e20000000800 */
[----:B---3--:R-:W-:-:S07]  /*4800*/  FFMA.FTZ R5, R11, c[0x0][0x2d0], -R6 ;  /* 0x0000b4000b057a23 */ /* 0x008fce0000010806 */
[----:B------:R3:W-:Y:S01]  /*4810*/  MUFU.EX2 R201, R5 ;  /* 0x0000000500c97308 */ /* 0x0007e20000000800 */
[----:B--2---:R-:W-:Y:S01]  /*4820*/  FMNMX.FTZ R8, R8, R10, !PT ;  /* 0x0000000a08087209 */ /* 0x004fe20007810000 */
[----:B-1----:R-:W-:-:S06]  /*4830*/  FFMA.FTZ R9, R14, c[0x0][0x2d0], -R6 ;  /* 0x0000b4000e097a23 */ /* 0x002fcc0000010806 */
[----:B------:R-:W1:Y:S01]  /*4840*/  MUFU.EX2 R190, R9 ;  /* 0x0000000900be7308 */ /* 0x000e620000000800 */
[----:B---3--:R-:W-:-:S07]  /*4850*/  FFMA.FTZ R5, R12, c[0x0][0x2d0], -R6 ;  /* 0x0000b4000c057a23 */ /* 0x008fce0000010806 */
[----:B------:R2:W3:Y:S01]  /*4860*/  MUFU.EX2 R200, R5 ;  /* 0x0000000500c87308 */ /* 0x0004e20000000800 */
[----:B-1----:R-:W-:Y:S01]  /*4870*/  F2FP.BF16.PACK_AB R10, R190, R204 ;  /* 0x000000ccbe0a723e */ /* 0x002fe200000010ff */
[----:B--2---:R-:W-:-:S05]  /*4880*/  FMUL.FTZ R5, R2, c[0x0][0x2d0] ;  /* 0x0000b40002057a20 */ /* 0x004fca0000410000 */
[----:B------:R-:W-:-:S05]  /*4890*/  FSEL R5, R5, RZ, P4 ;  /* 0x000000ff05057208 */ /* 0x000fca0002000000 */
[--C-:B------:R-:W-:Y:S02]  /*48a0*/  FFMA.FTZ R9, R15, c[0x0][0x2d0], -R5.reuse ;  /* 0x0000b4000f097a23 */ /* 0x100fe40000010805 */
[--C-:B------:R-:W-:Y:S02]  /*48b0*/  FFMA.FTZ R0, R16, c[0x0][0x2d0], -R5.reuse ;  /* 0x0000b40010007a23 */ /* 0x100fe40000010805 */
[----:B------:R1:W-:Y:S08]  /*48c0*/  MUFU.EX2 R92, R9 ;  /* 0x00000009005c7308 */ /* 0x0003f00000000800 */
[----:B------:R2:W4:Y:S01]  /*48d0*/  MUFU.EX2 R206, R0 ;  /* 0x0000000000ce7308 */ /* 0x0005220000000800 */
[----:B-1----:R-:W1:Y:S01]  /*48e0*/  SHFL.BFLY PT, R9, R8, 0x1, 0x1f ;  /* 0x0c201f0008097f89 */ /* 0x002e6200000e0000 */
[----:B--2---:R-:W-:-:S03]  /*48f0*/  FFMA.FTZ R0, R17, c[0x0][0x2d0], -R5 ;  /* 0x0000b40011007a23 */ /* 0x004fc60000010805 */
[----:B------:R-:W2:Y:S03]  /*4900*/  LDSM.16.MT88.4 R16, [R227+0x100] ;  /* 0x00010000e310783b */ /* 0x000ea60000004200 */
[----:B------:R4:W-:Y:S01]  /*4910*/  MUFU.EX2 R113, R0 ;  /* 0x0000000000717308 */ /* 0x0009e20000000800 */
[----:B-1----:R-:W-:Y:S02]  /*4920*/  FMNMX.FTZ R72, R8, R9, !PT ;  /* 0x0000000908487209 */ /* 0x002fe40007810000 */
[----:B---3--:R-:W-:Y:S01]  /*4930*/  F2FP.BF16.PACK_AB R8, R200, R201 ;  /* 0x000000c9c808723e */ /* 0x008fe200000010ff */
[----:B----4-:R-:W-:Y:S01]  /*4940*/  FFMA.FTZ R0, R28, c[0x0][0x2d0], -R5 ;  /* 0x0000b4001c007a23 */ /* 0x010fe20000010805 */
[C---:B------:R-:W-:Y:S01]  /*4950*/  FSETP.NEU.FTZ.AND P4, PT, R72.reuse, -INF , PT ;  /* 0xff8000004800780b */ /* 0x040fe20003f9d000 */
[----:B------:R-:W-:Y:S01]  /*4960*/  FMUL.FTZ R3, R72, c[0x0][0x2d0] ;  /* 0x0000b40048037a20 */ /* 0x000fe20000410000 */
[----:B------:R-:W-:Y:S01]  /*4970*/  F2FP.BF16.PACK_AB R9, R206, R92 ;  /* 0x0000005cce09723e */ /* 0x000fe200000010ff */
[----:B------:R1:W3:Y:S02]  /*4980*/  MUFU.EX2 R119, R0 ;  /* 0x0000000000777308 */ /* 0x0002e40000000800 */
[----:B-1----:R-:W-:Y:S01]  /*4990*/  FFMA.FTZ R0, R29, c[0x0][0x2d0], -R7 ;  /* 0x0000b4001d007a23 */ /* 0x002fe20000010807 */
[----:B---3--:R-:W-:-:S05]  /*49a0*/  F2FP.BF16.PACK_AB R11, R119, R113 ;  /* 0x00000071770b723e */ /* 0x008fca00000010ff */
[----:B------:R1:W3:Y:S02]  /*49b0*/  MUFU.EX2 R213, R0 ;  /* 0x0000000000d57308 */ /* 0x0002e40000000800 */
[C---:B------:R-:W-:Y:S08]  /*49c0*/  HMMA.16816.F32.BF16 R76, R8.reuse, R20, RZ ;  /* 0x00000014084c723c */ /* 0x040ff000000418ff */
[----:B--2---:R-:W-:Y:S01]  /*49d0*/  HMMA.16816.F32.BF16 R60, R8, R16, RZ ;  /* 0x00000010083c723c */ /* 0x004fe200000418ff */
[----:B-1----:R-:W-:Y:S01]  /*49e0*/  FFMA.FTZ R0, R30, c[0x0][0x2d0], -R7 ;  /* 0x0000b4001e007a23 */ /* 0x002fe20000010807 */
[----:B---3--:R-:W-:-:S03]  /*49f0*/  F2FP.BF16.PACK_AB R12, R213, R244 ;  /* 0x000000f4d50c723e */ /* 0x008fc600000010ff */
[----:B------:R1:W-:Y:S03]  /*4a00*/  MUFU.EX2 R231, R0 ;  /* 0x0000000000e77308 */ /* 0x0003e60000000800 */
[C---:B------:R-:W-:Y:S08]  /*4a10*/  HMMA.16816.F32.BF16 R52, R8.reuse, R24, RZ ;  /* 0x000000180834723c */ /* 0x040ff000000418ff */
[----:B------:R-:W-:Y:S01]  /*4a20*/  HMMA.16816.F32.BF16 R44, R8, R36, RZ ;  /* 0x00000024082c723c */ /* 0x000fe200000418ff */
[----:B-1----:R-:W-:Y:S01]  /*4a30*/  FSEL R0, R3, RZ, P4 ;  /* 0x000000ff03007208 */ /* 0x002fe20002000000 */
[----:B------:R-:W-:-:S06]  /*4a40*/  FFMA.FTZ R3, R31, c[0x0][0x2d0], -R7 ;  /* 0x0000b4001f037a23 */ /* 0x000fcc0000010807 */
[C---:B------:R-:W-:Y:S01]  /*4a50*/  HMMA.16816.F32.BF16 R64, R8.reuse, R22, RZ ;  /* 0x000000160840723c */ /* 0x040fe200000418ff */
[----:B------:R-:W-:Y:S01]  /*4a60*/  LDSM.16.MT88.4 R28, [R226+0x900] ;  /* 0x00090000e21c783b */ /* 0x000fe20000004200 */
[----:B------:R1:W2:Y:S06]  /*4a70*/  MUFU.EX2 R234, R3 ;  /* 0x0000000300ea7308 */ /* 0x0002ac0000000800 */
[C---:B------:R-:W-:Y:S08]  /*4a80*/  HMMA.16816.F32.BF16 R56, R8.reuse, R18, RZ ;  /* 0x000000120838723c */ /* 0x040ff000000418ff */
[----:B------:R-:W-:Y:S01]  /*4a90*/  HMMA.16816.F32.BF16 R48, R8, R26, RZ ;  /* 0x0000001a0830723c */ /* 0x000fe200000418ff */
[----:B-1----:R-:W-:Y:S01]  /*4aa0*/  FFMA.FTZ R3, R32, c[0x0][0x2d0], -R0 ;  /* 0x0000b40020037a23 */ /* 0x002fe20000010800 */
[----:B--2---:R-:W-:-:S03]  /*4ab0*/  F2FP.BF16.PACK_AB R14, R234, R231 ;  /* 0x000000e7ea0e723e */ /* 0x004fc600000010ff */
[----:B------:R1:W-:Y:S02]  /*4ac0*/  MUFU.EX2 R249, R3 ;  /* 0x0000000300f97308 */ /* 0x0003e40000000800 */
[----:B-1----:R-:W-:-:S06]  /*4ad0*/  FFMA.FTZ R3, R33, c[0x0][0x2d0], -R0 ;  /* 0x0000b40021037a23 */ /* 0x002fcc0000010800 */
[----:B------:R1:W2:Y:S02]  /*4ae0*/  MUFU.EX2 R245, R3 ;  /* 0x0000000300f57308 */ /* 0x0002a40000000800 */
[----:B-1----:R-:W-:Y:S01]  /*4af0*/  FFMA.FTZ R3, R34, c[0x0][0x2d0], -R0 ;  /* 0x0000b40022037a23 */ /* 0x002fe20000010800 */
[----:B--2---:R-:W-:-:S05]  /*4b00*/  F2FP.BF16.PACK_AB R13, R245, R249 ;  /* 0x000000f9f50d723e */ /* 0x004fca00000010ff */
[----:B------:R1:W-:Y:S02]  /*4b10*/  MUFU.EX2 R203, R3 ;  /* 0x0000000300cb7308 */ /* 0x0003e40000000800 */
[----:B-1----:R-:W-:Y:S02]  /*4b20*/  FFMA.FTZ R3, R35, c[0x0][0x2d0], -R0 ;  /* 0x0000b40023037a23 */ /* 0x002fe40000010800 */
[----:B------:R-:W-:Y:S04]  /*4b30*/  LDSM.16.MT88.4 R32, [R227+0x900] ;  /* 0x00090000e320783b */ /* 0x000fe80000004200 */
[----:B------:R1:W2:Y:S02]  /*4b40*/  MUFU.EX2 R188, R3 ;  /* 0x0000000300bc7308 */ /* 0x0002a40000000800 */
[----:B-1----:R-:W-:Y:S01]  /*4b50*/  FFMA.FTZ R3, R40, c[0x0][0x2d0], -R6 ;  /* 0x0000b40028037a23 */ /* 0x002fe20000010806 */
[----:B--2---:R-:W-:-:S05]  /*4b60*/  F2FP.BF16.PACK_AB R15, R188, R203 ;  /* 0x000000cbbc0f723e */ /* 0x004fca00000010ff */
[----:B------:R1:W-:Y:S02]  /*4b70*/  MUFU.EX2 R198, R3 ;  /* 0x0000000300c67308 */ /* 0x0003e40000000800 */
[C---:B------:R-:W-:Y:S08]  /*4b80*/  HMMA.16816.F32.BF16 R88, R12.reuse, R20, RZ ;  /* 0x000000140c58723c */ /* 0x040ff000000418ff */
[----:B------:R-:W-:Y:S01]  /*4b90*/  HMMA.16816.F32.BF16 R104, R12, R22, RZ ;  /* 0x000000160c68723c */ /* 0x000fe200000418ff */
[----:B------:R-:W2:Y:S01]  /*4ba0*/  LDSM.16.MT88.4 R20, [R224+0x900] ;  /* 0x00090000e014783b */ /* 0x000ea20000004200 */
[----:B-1----:R-:W-:-:S04]  /*4bb0*/  FFMA.FTZ R3, R41, c[0x0][0x2d0], -R6 ;  /* 0x0000b40029037a23 */ /* 0x002fc80000010806 */
[----:B------:R1:W-:Y:S02]  /*4bc0*/  MUFU.EX2 R111, R3 ;  /* 0x00000003006f7308 */ /* 0x0003e40000000800 */
[----:B------:R-:W-:Y:S08]  /*4bd0*/  HMMA.16816.F32.BF16 R40, R8, R38, RZ ;  /* 0x000000260828723c */ /* 0x000ff000000418ff */
[----:B------:R-:W-:Y:S01]  /*4be0*/  HMMA.16816.F32.BF16 R84, R12, R16, RZ ;  /* 0x000000100c54723c */ /* 0x000fe200000418ff */
[----:B-1----:R-:W-:-:S07]  /*4bf0*/  FFMA.FTZ R3, R68, c[0x0][0x2d0], -R6 ;  /* 0x0000b40044037a23 */ /* 0x002fce0000010806 */
[C---:B------:R-:W-:Y:S01]  /*4c00*/  HMMA.16816.F32.BF16 R128, R12.reuse, R18, RZ ;  /* 0x000000120c80723c */ /* 0x040fe200000418ff */
[----:B------:R-:W1:Y:S01]  /*4c10*/  LDSM.16.MT88.4 R16, [R225+0x900] ;  /* 0x00090000e110783b */ /* 0x000e620000004200 */
[----:B------:R-:W-:Y:S01]  /*4c20*/  IMAD.MOV.U32 R68, RZ, RZ, R206 ;  /* 0x000000ffff447224 */ /* 0x000fe200078e00ce */
[----:B------:R3:W-:Y:S05]  /*4c30*/  MUFU.EX2 R232, R3 ;  /* 0x0000000300e87308 */ /* 0x0007ea0000000800 */
[C---:B------:R-:W-:Y:S08]  /*4c40*/  HMMA.16816.F32.BF16 R80, R12.reuse, R24, RZ ;  /* 0x000000180c50723c */ /* 0x040ff000000418ff */
[----:B------:R-:W-:Y:S01]  /*4c50*/  HMMA.16816.F32.BF16 R132, R12, R26, RZ ;  /* 0x0000001a0c84723c */ /* 0x000fe200000418ff */
[----:B---3--:R-:W-:-:S04]  /*4c60*/  FFMA.FTZ R3, R69, c[0x0][0x2d0], -R6 ;  /* 0x0000b40045037a23 */ /* 0x008fc80000010806 */
[----:B------:R3:W4:Y:S03]  /*4c70*/  MUFU.EX2 R112, R3 ;  /* 0x0000000300707308 */ /* 0x0007260000000800 */
[C---:B------:R-:W-:Y:S08]  /*4c80*/  HMMA.16816.F32.BF16 R24, R12.reuse, R36, RZ ;  /* 0x000000240c18723c */ /* 0x040ff000000418ff */
[----:B------:R-:W-:Y:S01]  /*4c90*/  HMMA.16816.F32.BF16 R120, R12, R38, RZ ;  /* 0x000000260c78723c */ /* 0x000fe200000418ff */
[----:B------:R-:W1:Y:S01]  /*4ca0*/  LDSM.16.MT88.4 R12, [R224+0x1100] ;  /* 0x00110000e00c783b */ /* 0x000e620000004200 */
[----:B---3--:R-:W-:-:S02]  /*4cb0*/  FFMA.FTZ R3, R70, c[0x0][0x2d0], -R5 ;  /* 0x0000b40046037a23 */ /* 0x008fc40000010805 */
[----:B------:R-:W-:Y:S02]  /*4cc0*/  IMAD.MOV.U32 R70, RZ, RZ, R113 ;  /* 0x000000ffff467224 */ /* 0x000fe400078e0071 */
[----:B------:R3:W-:Y:S02]  /*4cd0*/  MUFU.EX2 R4, R3 ;  /* 0x0000000300047308 */ /* 0x0007e40000000800 */
[----:B---3--:R-:W-:Y:S02]  /*4ce0*/  FFMA.FTZ R3, R74, c[0x0][0x2d0], -R5 ;  /* 0x0000b4004a037a23 */ /* 0x008fe40000010805 */
[----:B------:R-:W-:-:S04]  /*4cf0*/  IMAD.MOV.U32 R74, RZ, RZ, R203 ;  /* 0x000000ffff4a7224 */ /* 0x000fc800078e00cb */
[----:B------:R3:W-:Y:S02]  /*4d00*/  MUFU.EX2 R8, R3 ;  /* 0x0000000300087308 */ /* 0x0007e40000000800 */
[----:B---3--:R-:W-:Y:S01]  /*4d10*/  FFMA.FTZ R3, R75, c[0x0][0x2d0], -R5 ;  /* 0x0000b4004b037a23 */ /* 0x008fe20000010805 */
[----:B----4-:R-:W-:-:S05]  /*4d20*/  MOV R75, R112 ;  /* 0x00000070004b7202 */ /* 0x010fca0000000f00 */
[----:B------:R3:W-:Y:S01]  /*4d30*/  MUFU.EX2 R229, R3 ;  /* 0x0000000300e57308 */ /* 0x0007e20000000800 */
[----:B------:R-:W-:Y:S01]  /*4d40*/  F2FP.BF16.PACK_AB R10, R75, R232 ;  /* 0x000000e84b0a723e */ /* 0x000fe200000010ff */
[----:B---3--:R-:W-:Y:S02]  /*4d50*/  FFMA.FTZ R3, R93, c[0x0][0x2d0], -R5 ;  /* 0x0000b4005d037a23 */ /* 0x008fe40000010805 */
[----:B------:R-:W-:-:S04]  /*4d60*/  IMAD.MOV.U32 R93, RZ, RZ, R111 ;  /* 0x000000ffff5d7224 */ /* 0x000fc800078e006f */
[----:B------:R3:W4:Y:S02]  /*4d70*/  MUFU.EX2 R69, R3 ;  /* 0x0000000300457308 */ /* 0x0007240000000800 */
[----:B---3--:R-:W-:Y:S01]  /*4d80*/  FFMA.FTZ R3, R94, c[0x0][0x2d0], -R7 ;  /* 0x0000b4005e037a23 */ /* 0x008fe20000010807 */
[----:B----4-:R-:W-:Y:S01]  /*4d90*/  F2FP.BF16.PACK_AB R11, R69, R229 ;  /* 0x000000e5450b723e */ /* 0x010fe200000010ff */
[----:B------:R-:W-:Y:S01]  /*4da0*/  IMAD.MOV.U32 R94, RZ, RZ, R8 ;  /* 0x000000ffff5e7224 */ /* 0x000fe200078e0008 */
[----:B------:R-:W-:-:S03]  /*4db0*/  F2FP.BF16.PACK_AB R8, R93, R198 ;  /* 0x000000c65d08723e */ /* 0x000fc600000010ff */
[----:B------:R3:W-:Y:S01]  /*4dc0*/  MUFU.EX2 R252, R3 ;  /* 0x0000000300fc7308 */ /* 0x0007e20000000800 */
[----:B------:R-:W-:-:S07]  /*4dd0*/  F2FP.BF16.PACK_AB R9, R94, R4 ;  /* 0x000000045e09723e */ /* 0x000fce00000010ff */
[----:B--2---:R-:W-:Y:S01]  /*4de0*/  HMMA.16816.F32.BF16 R124, R8, R20, R76 ;  /* 0x00000014087c723c */ /* 0x004fe2000004184c */
[----:B---3--:R-:W-:Y:S01]  /*4df0*/  FFMA.FTZ R3, R95, c[0x0][0x2d0], -R7 ;  /* 0x0000b4005f037a23 */ /* 0x008fe20000010807 */
[----:B------:R-:W-:-:S06]  /*4e00*/  MOV R95, R201 ;  /* 0x000000c9005f7202 */ /* 0x000fcc0000000f00 */
[C---:B------:R-:W-:Y:S01]  /*4e10*/  HMMA.16816.F32.BF16 R112, R8.reuse, R32, R60 ;  /* 0x000000200870723c */ /* 0x040fe2000004183c */
[----:B------:R2:W3:Y:S07]  /*4e20*/  MUFU.EX2 R251, R3 ;  /* 0x0000000300fb7308 */ /* 0x0004ee0000000800 */
[C---:B------:R-:W-:Y:S08]  /*4e30*/  HMMA.16816.F32.BF16 R100, R8.reuse, R28, R44 ;  /* 0x0000001c0864723c */ /* 0x040ff0000004182c */
[----:B-1----:R-:W-:Y:S01]  /*4e40*/  HMMA.16816.F32.BF16 R108, R8, R16, R52 ;  /* 0x00000010086c723c */ /* 0x002fe20000041834 */
[----:B--2---:R-:W-:-:S04]  /*4e50*/  FFMA.FTZ R3, R96, c[0x0][0x2d0], -R7 ;  /* 0x0000b40060037a23 */ /* 0x004fc80000010807 */
[----:B------:R1:W-:Y:S03]  /*4e60*/  MUFU.EX2 R246, R3 ;  /* 0x0000000300f67308 */ /* 0x0003e60000000800 */
[C---:B------:R-:W-:Y:S08]  /*4e70*/  HMMA.16816.F32.BF16 R76, R8.reuse, R34, R56 ;  /* 0x00000022084c723c */ /* 0x040ff00000041838 */
[----:B------:R-:W-:Y:S01]  /*4e80*/  HMMA.16816.F32.BF16 R60, R8, R18, R48 ;  /* 0x00000012083c723c */ /* 0x000fe20000041830 */
[----:B-1----:R-:W-:-:S07]  /*4e90*/  FFMA.FTZ R3, R97, c[0x0][0x2d0], -R7 ;  /* 0x0000b40061037a23 */ /* 0x002fce0000010807 */
[----:B------:R-:W-:Y:S01]  /*4ea0*/  HMMA.16816.F32.BF16 R44, R8, R30, R40 ;  /* 0x0000001e082c723c */ /* 0x000fe20000041828 */
[----:B------:R1:W2:Y:S02]  /*4eb0*/  MUFU.EX2 R250, R3 ;  /* 0x0000000300fa7308 */ /* 0x0002a40000000800 */
[----:B-1----:R-:W-:-:S06]  /*4ec0*/  FFMA.FTZ R3, R98, c[0x0][0x2d0], -R0 ;  /* 0x0000b40062037a23 */ /* 0x002fcc0000010800 */
[----:B------:R1:W-:Y:S02]  /*4ed0*/  MUFU.EX2 R216, R3 ;  /* 0x0000000300d87308 */ /* 0x0003e40000000800 */
[----:B-1----:R-:W-:Y:S02]  /*4ee0*/  FFMA.FTZ R3, R99, c[0x0][0x2d0], -R0 ;  /* 0x0000b40063037a23 */ /* 0x002fe40000010800 */
[----:B------:R-:W-:Y:S04]  /*4ef0*/  HMMA.16816.F32.BF16 R96, R8, R22, R64 ;  /* 0x000000160860723c */ /* 0x000fe80000041840 */
[----:B------:R1:W4:Y:S03]  /*4f00*/  MUFU.EX2 R218, R3 ;  /* 0x0000000300da7308 */ /* 0x0003260000000800 */
[----:B---3--:R-:W-:-:S02]  /*4f10*/  F2FP.BF16.PACK_AB R8, R251, R252 ;  /* 0x000000fcfb08723e */ /* 0x008fc400000010ff */
[----:B--2---:R-:W-:Y:S01]  /*4f20*/  F2FP.BF16.PACK_AB R10, R250, R246 ;  /* 0x000000f6fa0a723e */ /* 0x004fe200000010ff */
[----:B-1----:R-:W-:Y:S01]  /*4f30*/  FFMA.FTZ R3, R116, c[0x0][0x2d0], -R0 ;  /* 0x0000b40074037a23 */ /* 0x002fe20000010800 */
[----:B----4-:R-:W-:Y:S01]  /*4f40*/  F2FP.BF16.PACK_AB R9, R218, R216 ;  /* 0x000000d8da09723e */ /* 0x010fe200000010ff */
[----:B------:R-:W-:Y:S02]  /*4f50*/  IMAD.MOV.U32 R116, RZ, RZ, R200 ;  /* 0x000000ffff747224 */ /* 0x000fe400078e00c8 */
[----:B------:R1:W-:Y:S02]  /*4f60*/  MUFU.EX2 R220, R3 ;  /* 0x0000000300dc7308 */ /* 0x0003e40000000800 */
[----:B-1----:R-:W-:Y:S01]  /*4f70*/  FFMA.FTZ R3, R117, c[0x0][0x2d0], -R0 ;  /* 0x0000b40075037a23 */ /* 0x002fe20000010800 */
[----:B------:R-:W-:-:S05]  /*4f80*/  MOV R117, R205 ;  /* 0x000000cd00757202 */ /* 0x000fca0000000f00 */
[----:B------:R1:W2:Y:S02]  /*4f90*/  MUFU.EX2 R217, R3 ;  /* 0x0000000300d97308 */ /* 0x0002a40000000800 */
[----:B-1----:R-:W-:Y:S01]  /*4fa0*/  FFMA.FTZ R3, R118, c[0x0][0x2d0], -R7 ;  /* 0x0000b40076037a23 */ /* 0x002fe20000010807 */
[----:B--2---:R-:W-:Y:S01]  /*4fb0*/  F2FP.BF16.PACK_AB R11, R217, R220 ;  /* 0x000000dcd90b723e */ /* 0x004fe200000010ff */
[----:B------:R-:W-:-:S04]  /*4fc0*/  IMAD.MOV.U32 R118, RZ, RZ, R204 ;  /* 0x000000ffff767224 */ /* 0x000fc800078e00cc */
[----:B------:R1:W-:Y:S02]  /*4fd0*/  MUFU.EX2 R219, R3 ;  /* 0x0000000300db7308 */ /* 0x0003e40000000800 */
[C---:B------:R-:W-:Y:S08]  /*4fe0*/  HMMA.16816.F32.BF16 R48, R8.reuse, R20, R88 ;  /* 0x000000140830723c */ /* 0x040ff00000041858 */
[----:B------:R-:W-:Y:S01]  /*4ff0*/  HMMA.16816.F32.BF16 R40, R8, R22, R104 ;  /* 0x000000160828723c */ /* 0x000fe20000041868 */
[----:B------:R-:W2:Y:S01]  /*5000*/  LDSM.16.MT88.4 R20, [R227+0x1100] ;  /* 0x00110000e314783b */ /* 0x000ea20000004200 */
[----:B-1----:R-:W-:-:S02]  /*5010*/  FFMA.FTZ R3, R136, c[0x0][0x2d0], -R6 ;  /* 0x0000b40088037a23 */ /* 0x002fc40000010806 */
[----:B------:R-:W-:Y:S02]  /*5020*/  IMAD.MOV.U32 R136, RZ, RZ, R202 ;  /* 0x000000ffff887224 */ /* 0x000fe400078e00ca */
[----:B------:R1:W-:Y:S02]  /*5030*/  MUFU.EX2 R214, R3 ;  /* 0x0000000300d67308 */ /* 0x0003e40000000800 */
[C---:B------:R-:W-:Y:S07]  /*5040*/  HMMA.16816.F32.BF16 R52, R8.reuse, R32, R84 ;  /* 0x000000200834723c */ /* 0x040fee0000041854 */
[----:B------:R-:W-:Y:S01]  /*5050*/  IMAD.MOV.U32 R87, RZ, RZ, R199 ;  /* 0x000000ffff577224 */ /* 0x000fe200078e00c7 */
[----:B------:R-:W-:Y:S01]  /*5060*/  HMMA.16816.F32.BF16 R88, R8, R28, R24 ;  /* 0x0000001c0858723c */ /* 0x000fe20000041818 */
[----:B------:R-:W3:Y:S01]  /*5070*/  LDSM.16.MT88.4 R24, [R225+0x1100] ;  /* 0x00110000e118783b */ /* 0x000ee20000004200 */
[----:B-1----:R-:W-:-:S06]  /*5080*/  FFMA.FTZ R3, R137, c[0x0][0x2d0], -R6 ;  /* 0x0000b40089037a23 */ /* 0x002fcc0000010806 */
[C---:B------:R-:W-:Y:S01]  /*5090*/  HMMA.16816.F32.BF16 R36, R8.reuse, R34, R128 ;  /* 0x000000220824723c */ /* 0x040fe20000041880 */
[----:B------:R-:W-:Y:S01]  /*50a0*/  IMAD.MOV.U32 R137, RZ, RZ, R212 ;  /* 0x000000ffff897224 */ /* 0x000fe200078e00d4 */
[----:B------:R-:W1:Y:S01]  /*50b0*/  LDSM.16.MT88.4 R32, [R226+0x1100] ;  /* 0x00110000e220783b */ /* 0x000e620000004200 */
[----:B------:R4:W2:Y:S01]  /*50c0*/  MUFU.EX2 R215, R3 ;  /* 0x0000000300d77308 */ /* 0x0008a20000000800 */
[----:B------:R-:W-:Y:S02]  /*50d0*/  IMAD.MOV.U32 R29, RZ, RZ, R136 ;  /* 0x000000ffff1d7224 */ /* 0x000fe400078e0088 */
[----:B------:R-:W-:Y:S02]  /*50e0*/  IMAD.MOV.U32 R136, RZ, RZ, R197 ;  /* 0x000000ffff887224 */ /* 0x000fe400078e00c5 */
[----:B------:R-:W-:Y:S01]  /*50f0*/  HMMA.16816.F32.BF16 R80, R8, R16, R80 ;  /* 0x000000100850723c */ /* 0x000fe20000041850 */
[----:B------:R-:W-:-:S06]  /*5100*/  IMAD.MOV.U32 R128, RZ, RZ, R192 ;  /* 0x000000ffff807224 */ /* 0x000fcc00078e00c0 */
[----:B------:R-:W-:Y:S01]  /*5110*/  MOV R17, R94 ;  /* 0x0000005e00117202 */ /* 0x000fe20000000f00 */
[----:B------:R-:W-:Y:S01]  /*5120*/  IMAD.MOV.U32 R16, RZ, RZ, R117 ;  /* 0x000000ffff107224 */ /* 0x000fe200078e0075 */
[C---:B------:R-:W-:Y:S01]  /*5130*/  HMMA.16816.F32.BF16 R56, R8.reuse, R18, R132 ;  /* 0x000000120838723c */ /* 0x040fe20000041884 */
[----:B------:R-:W-:Y:S02]  /*5140*/  IMAD.MOV.U32 R117, RZ, RZ, R194 ;  /* 0x000000ffff757224 */ /* 0x000fe400078e00c2 */
[----:B----4-:R-:W-:Y:S01]  /*5150*/  FFMA.FTZ R3, R138, c[0x0][0x2d0], -R6 ;  /* 0x0000b4008a037a23 */ /* 0x010fe20000010806 */
[----:B------:R-:W-:Y:S01]  /*5160*/  MOV R138, R211 ;  /* 0x000000d3008a7202 */ /* 0x000fe20000000f00 */
[----:B------:R-:W-:Y:S02]  /*5170*/  IMAD.MOV.U32 R130, RZ, RZ, R16 ;  /* 0x000000ffff827224 */ /* 0x000fe400078e0010 */
[----:B------:R4:W-:Y:S01]  /*5180*/  MUFU.EX2 R212, R3 ;  /* 0x0000000300d47308 */ /* 0x0009e20000000800 */
[----:B------:R-:W-:Y:S01]  /*5190*/  HMMA.16816.F32.BF16 R64, R8, R30, R120 ;  /* 0x0000001e0840723c */ /* 0x000fe20000041878 */
[----:B------:R-:W-:-:S02]  /*51a0*/  IMAD.MOV.U32 R129, RZ, RZ, R17 ;  /* 0x000000ffff817224 */ /* 0x000fc400078e0011 */
[----:B------:R-:W-:Y:S01]  /*51b0*/  LDSM.16.MT88.4 R16, [R224+0x1900] ;  /* 0x00190000e010783b */ /* 0x000fe20000004200 */
[----:B------:R-:W-:Y:S02]  /*51c0*/  IMAD.MOV.U32 R134, RZ, RZ, R116 ;  /* 0x000000ffff867224 */ /* 0x000fe400078e0074 */
[----:B------:R-:W-:Y:S01]  /*51d0*/  IMAD.MOV.U32 R133, RZ, RZ, R95 ;  /* 0x000000ffff857224 */ /* 0x000fe200078e005f */
[----:B--2---:R-:W-:Y:S01]  /*51e0*/  F2FP.BF16.PACK_AB R8, R215, R214 ;  /* 0x000000d6d708723e */ /* 0x004fe200000010ff */
[----:B----4-:R-:W-:Y:S02]  /*51f0*/  FFMA.FTZ R3, R139, c[0x0][0x2d0], -R6 ;  /* 0x0000b4008b037a23 */ /* 0x010fe40000010806 */
[----:B------:R-:W-:Y:S02]  /*5200*/  IMAD.MOV.U32 R139, RZ, RZ, R4 ;  /* 0x000000ffff8b7224 */ /* 0x000fe400078e0004 */
[----:B------:R2:W4:Y:S01]  /*5210*/  MUFU.EX2 R211, R3 ;  /* 0x0000000300d37308 */ /* 0x0005220000000800 */
[----:B------:R-:W-:-:S04]  /*5220*/  IMAD.MOV.U32 R4, RZ, RZ, R207 ;  /* 0x000000ffff047224 */ /* 0x000fc800078e00cf */
[----:B------:R-:W-:Y:S01]  /*5230*/  IMAD.MOV.U32 R94, RZ, RZ, R4 ;  /* 0x000000ffff5e7224 */ /* 0x000fe200078e0004 */
[----:B------:R-:W-:-:S03]  /*5240*/  MOV R4, R195 ;  /* 0x000000c300047202 */ /* 0x000fc60000000f00 */
[----:B------:R-:W-:Y:S02]  /*5250*/  IMAD.MOV.U32 R135, RZ, RZ, R94 ;  /* 0x000000ffff877224 */ /* 0x000fe400078e005e */
[----:B--2---:R-:W-:Y:S01]  /*5260*/  FFMA.FTZ R3, R140, c[0x0][0x2d0], -R5 ;  /* 0x0000b4008c037a23 */ /* 0x004fe20000010805 */
[----:B----4-:R-:W-:Y:S01]  /*5270*/  F2FP.BF16.PACK_AB R10, R211, R212 ;  /* 0x000000d4d30a723e */ /* 0x010fe200000010ff */
[----:B------:R-:W-:Y:S02]  /*5280*/  IMAD.MOV.U32 R140, RZ, RZ, R118 ;  /* 0x000000ffff8c7224 */ /* 0x000fe400078e0076 */
[----:B------:R2:W-:Y:S01]  /*5290*/  MUFU.EX2 R207, R3 ;  /* 0x0000000300cf7308 */ /* 0x0005e20000000800 */
[----:B------:R-:W-:Y:S02]  /*52a0*/  IMAD.MOV.U32 R118, RZ, RZ, R196 ;  /* 0x000000ffff767224 */ /* 0x000fe400078e00c4 */
[----:B------:R-:W-:Y:S02]  /*52b0*/  MOV R131, R140 ;  /* 0x0000008c00837202 */ /* 0x000fe40000000f00 */
[----:B------:R-:W-:-:S05]  /*52c0*/  MOV R140, R188 ;  /* 0x000000bc008c7202 */ /* 0x000fca0000000f00 */
[----:B------:R-:W-:Y:S02]  /*52d0*/  IMAD.MOV.U32 R132, RZ, RZ, R140 ;  /* 0x000000ffff847224 */ /* 0x000fe400078e008c */
[----:B--2---:R-:W-:Y:S02]  /*52e0*/  FFMA.FTZ R3, R141, c[0x0][0x2d0], -R5 ;  /* 0x0000b4008d037a23 */ /* 0x004fe40000010805 */
[----:B------:R-:W-:Y:S02]  /*52f0*/  IMAD.MOV.U32 R141, RZ, RZ, R191 ;  /* 0x000000ffff8d7224 */ /* 0x000fe400078e00bf */
[----:B------:R2:W4:Y:S02]  /*5300*/  MUFU.EX2 R206, R3 ;  /* 0x0000000300ce7308 */ /* 0x0005240000000800 */
[----:B--2---:R-:W-:Y:S01]  /*5310*/  FFMA.FTZ R3, R142, c[0x0][0x2d0], -R5 ;  /* 0x0000b4008e037a23 */ /* 0x004fe20000010805 */
[----:B----4-:R-:W-:Y:S02]  /*5320*/  F2FP.BF16.PACK_AB R9, R206, R207 ;  /* 0x000000cfce09723e */ /* 0x010fe400000010ff */
[----:B------:R-:W-:-:S03]  /*5330*/  MOV R142, R118 ;  /* 0x00000076008e7202 */ /* 0x000fc60000000f00 */
[----:B------:R2:W-:Y:S01]  /*5340*/  MUFU.EX2 R205, R3 ;  /* 0x0000000300cd7308 */ /* 0x0005e20000000800 */
[----:B------:R-:W-:Y:S02]  /*5350*/  IMAD.MOV.U32 R118, RZ, RZ, R117 ;  /* 0x000000ffff767224 */ /* 0x000fe400078e0075 */
[----:B------:R-:W-:Y:S02]  /*5360*/  IMAD.MOV.U32 R117, RZ, RZ, R189 ;  /* 0x000000ffff757224 */ /* 0x000fe400078e00bd */
[----:B--2---:R-:W-:Y:S02]  /*5370*/  FFMA.FTZ R3, R143, c[0x0][0x2d0], -R5 ;  /* 0x0000b4008f037a23 */ /* 0x004fe40000010805 */
[----:B------:R-:W-:Y:S02]  /*5380*/  IMAD.MOV.U32 R143, RZ, RZ, R136 ;  /* 0x000000ffff8f7224 */ /* 0x000fe400078e0088 */
[----:B------:R2:W4:Y:S01]  /*5390*/  MUFU.EX2 R204, R3 ;  /* 0x0000000300cc7308 */ /* 0x0005220000000800 */
[----:B------:R-:W-:-:S02]  /*53a0*/  IMAD.MOV.U32 R136, RZ, RZ, R190 ;  /* 0x000000ffff887224 */ /* 0x000fc400078e00be */
[----:B--2---:R-:W-:Y:S01]  /*53b0*/  FFMA.FTZ R3, R144, c[0x0][0x2d0], -R7 ;  /* 0x0000b40090037a23 */ /* 0x004fe20000010807 */
[----:B----4-:R-:W-:-:S04]  /*53c0*/  F2FP.BF16.PACK_AB R11, R204, R205 ;  /* 0x000000cdcc0b723e */ /* 0x010fc800000010ff */
[----:B------:R2:W4:Y:S03]  /*53d0*/  MUFU.EX2 R203, R3 ;  /* 0x0000000300cb7308 */ /* 0x0005260000000800 */
[C---:B------:R-:W-:Y:S07]  /*53e0*/  HMMA.16816.F32.BF16 R120, R8.reuse, R12, R124 ;  /* 0x0000000c0878723c */ /* 0x040fee000004187c */
[----:B------:R-:W-:Y:S01]  /*53f0*/  IMAD.MOV.U32 R127, RZ, RZ, R142 ;  /* 0x000000ffff7f7224 */ /* 0x000fe200078e008e */
[----:B------:R-:W-:Y:S01]  /*5400*/  HMMA.16816.F32.BF16 R112, R8, R20, R112 ;  /* 0x000000140870723c */ /* 0x000fe20000041870 */
[----:B------:R-:W-:Y:S01]  /*5410*/  IMAD.MOV.U32 R142, RZ, RZ, R187 ;  /* 0x000000ffff8e7224 */ /* 0x000fe200078e00bb */
[----:B------:R-:W-:Y:S01]  /*5420*/  MOV R126, R118 ;  /* 0x00000076007e7202 */ /* 0x000fe20000000f00 */
[----:B------:R-:W-:Y:S01]  /*5430*/  IMAD.MOV.U32 R124, RZ, RZ, R74 ;  /* 0x000000ffff7c7224 */ /* 0x000fe200078e004a */
[----:B------:R-:W-:Y:S01]  /*5440*/  MOV R125, R131 ;  /* 0x00000083007d7202 */ /* 0x000fe20000000f00 */
[----:B--2---:R-:W-:-:S02]  /*5450*/  FFMA.FTZ R3, R145, c[0x0][0x2d0], -R7 ;  /* 0x0000b40091037a23 */ /* 0x004fc40000010807 */
[----:B------:R-:W-:Y:S01]  /*5460*/  IMAD.MOV.U32 R74, RZ, RZ, R184 ;  /* 0x000000ffff4a7224 */ /* 0x000fe200078e00b8 */
[C---:B---3--:R-:W-:Y:S01]  /*5470*/  HMMA.16816.F32.BF16 R108, R8.reuse, R24, R108 ;  /* 0x00000018086c723c */ /* 0x048fe2000004186c */
[----:B------:R2:W-:Y:S07]  /*5480*/  MUFU.EX2 R202, R3 ;  /* 0x0000000300ca7308 */ /* 0x0005ee0000000800 */
[C---:B-1----:R-:W-:Y:S08]  /*5490*/  HMMA.16816.F32.BF16 R104, R8.reuse, R32, R100 ;  /* 0x000000200868723c */ /* 0x042ff00000041864 */
[----:B------:R-:W-:Y:S01]  /*54a0*/  HMMA.16816.F32.BF16 R96, R8, R14, R96 ;  /* 0x0000000e0860723c */ /* 0x000fe20000041860 */
[----:B--2---:R-:W-:-:S04]  /*54b0*/  FFMA.FTZ R3, R146, c[0x0][0x2d0], -R7 ;  /* 0x0000b40092037a23 */ /* 0x004fc80000010807 */
[----:B------:R1:W-:Y:S02]  /*54c0*/  MUFU.EX2 R201, R3 ;  /* 0x0000000300c97308 */ /* 0x0003e40000000800 */
[----:B-1----:R-:W-:-:S06]  /*54d0*/  FFMA.FTZ R3, R147, c[0x0][0x2d0], -R7 ;  /* 0x0000b40093037a23 */ /* 0x002fcc0000010807 */
[----:B------:R1:W-:Y:S02]  /*54e0*/  MUFU.EX2 R200, R3 ;  /* 0x0000000300c87308 */ /* 0x0003e40000000800 */
[----:B-1----:R-:W-:Y:S02]  /*54f0*/  FFMA.FTZ R3, R148, c[0x0][0x2d0], -R0 ;  /* 0x0000b40094037a23 */ /* 0x002fe40000010800 */
[----:B------:R-:W-:-:S04]  /*5500*/  IMAD.MOV.U32 R148, RZ, RZ, R136 ;  /* 0x000000ffff947224 */ /* 0x000fc800078e0088 */
[----:B------:R1:W-:Y:S01]  /*5510*/  MUFU.EX2 R199, R3 ;  /* 0x0000000300c77308 */ /* 0x0003e20000000800 */
[----:B------:R-:W-:Y:S02]  /*5520*/  IMAD.MOV.U32 R136, RZ, RZ, R75 ;  /* 0x000000ffff887224 */ /* 0x000fe400078e004b */
[----:B-1----:R-:W-:Y:S02]  /*5530*/  FFMA.FTZ R3, R149, c[0x0][0x2d0], -R0 ;  /* 0x0000b40095037a23 */ /* 0x002fe40000010800 */
[----:B------:R-:W-:-:S03]  /*5540*/  IMAD.MOV.U32 R149, RZ, RZ, R198 ;  /* 0x000000ffff957224 */ /* 0x000fc600078e00c6 */
[----:B------:R1:W2:Y:S02]  /*5550*/  MUFU.EX2 R198, R3 ;  /* 0x0000000300c67308 */ /* 0x0002a40000000800 */
[--C-:B-1----:R-:W-:Y:S01]  /*5560*/  FFMA.FTZ R3, R150, c[0x0][0x2d0], -R0.reuse ;  /* 0x0000b40096037a23 */ /* 0x102fe20000010800 */
[----:B------:R-:W-:Y:S02]  /*5570*/  MOV R150, R87 ;  /* 0x0000005700967202 */ /* 0x000fe40000000f00 */
[C---:B------:R-:W-:Y:S03]  /*5580*/  HMMA.16816.F32.BF16 R84, R8.reuse, R22, R76 ;  /* 0x000000160854723c */ /* 0x040fe6000004184c */
[----:B------:R1:W-:Y:S05]  /*5590*/  MUFU.EX2 R197, R3 ;  /* 0x0000000300c57308 */ /* 0x0003ea0000000800 */
[C---:B------:R-:W-:Y:S08]  /*55a0*/  HMMA.16816.F32.BF16 R76, R8.reuse, R26, R60 ;  /* 0x0000001a084c723c */ /* 0x040ff0000004183c */
[----:B------:R-:W-:Y:S01]  /*55b0*/  HMMA.16816.F32.BF16 R60, R8, R34, R44 ;  /* 0x00000022083c723c */ /* 0x000fe2000004182c */
[----:B-1----:R-:W-:-:S02]  /*55c0*/  FFMA.FTZ R3, R151, c[0x0][0x2d0], -R0 ;  /* 0x0000b40097037a23 */ /* 0x002fc40000010800 */
[----:B------:R-:W-:Y:S02]  /*55d0*/  IMAD.MOV.U32 R151, RZ, RZ, R193 ;  /* 0x000000ffff977224 */ /* 0x000fe400078e00c1 */
[----:B------:R1:W3:Y:S02]  /*55e0*/  MUFU.EX2 R195, R3 ;  /* 0x0000000300c37308 */ /* 0x0002e40000000800 */
[----:B----4-:R-:W-:Y:S02]  /*55f0*/  F2FP.BF16.PACK_AB R8, R203, R219 ;  /* 0x000000dbcb08723e */ /* 0x010fe400000010ff */
[----:B--2---:R-:W-:Y:S02]  /*5600*/  F2FP.BF16.PACK_AB R9, R198, R199 ;  /* 0x000000c7c609723e */ /* 0x004fe400000010ff */
[----:B------:R-:W-:Y:S01]  /*5610*/  F2FP.BF16.PACK_AB R10, R201, R202 ;  /* 0x000000cac90a723e */ /* 0x000fe200000010ff */
[----:B-1----:R-:W-:Y:S01]  /*5620*/  FFMA.FTZ R3, R152, c[0x0][0x2d0], -R7 ;  /* 0x0000b40098037a23 */ /* 0x002fe20000010807 */
[----:B---3--:R-:W-:-:S02]  /*5630*/  F2FP.BF16.PACK_AB R11, R195, R197 ;  /* 0x000000c5c30b723e */ /* 0x008fc400000010ff */
[----:B------:R-:W-:Y:S01]  /*5640*/  MOV R152, R117 ;  /* 0x0000007500987202 */ /* 0x000fe20000000f00 */
[----:B------:R1:W-:Y:S04]  /*5650*/  MUFU.EX2 R196, R3 ;  /* 0x0000000300c47308 */ /* 0x0003e80000000800 */
[C---:B------:R-:W-:Y:S08]  /*5660*/  HMMA.16816.F32.BF16 R48, R8.reuse, R12, R48 ;  /* 0x0000000c0830723c */ /* 0x040ff00000041830 */
[----:B------:R-:W-:Y:S01]  /*5670*/  HMMA.16816.F32.BF16 R44, R8, R14, R40 ;  /* 0x0000000e082c723c */ /* 0x000fe20000041828 */
[----:B------:R-:W-:Y:S01]  /*5680*/  LDSM.16.MT88.4 R12, [R227+0x1900] ;  /* 0x00190000e30c783b */ /* 0x000fe20000004200 */
[----:B-1----:R-:W-:Y:S01]  /*5690*/  FFMA.FTZ R3, R153, c[0x0][0x2d0], -R7 ;  /* 0x0000b40099037a23 */ /* 0x002fe20000010807 */
[----:B------:R-:W-:-:S03]  /*56a0*/  MOV R153, R129 ;  /* 0x0000008100997202 */ /* 0x000fc60000000f00 */
[----:B------:R1:W-:Y:S02]  /*56b0*/  MUFU.EX2 R194, R3 ;  /* 0x0000000300c27308 */ /* 0x0003e40000000800 */
[C---:B------:R-:W-:Y:S08]  /*56c0*/  HMMA.16816.F32.BF16 R40, R8.reuse, R20, R52 ;  /* 0x000000140828723c */ /* 0x040ff00000041834 */
[----:B------:R-:W-:Y:S01]  /*56d0*/  HMMA.16816.F32.BF16 R36, R8, R22, R36 ;  /* 0x000000160824723c */ /* 0x000fe20000041824 */
[----:B------:R-:W2:Y:S01]  /*56e0*/  LDSM.16.MT88.4 R20, [R225+0x1900] ;  /* 0x00190000e114783b */ /* 0x000ea20000004200 */
[----:B-1----:R-:W-:-:S06]  /*56f0*/  FFMA.FTZ R3, R154, c[0x0][0x2d0], -R6 ;  /* 0x0000b4009a037a23 */ /* 0x002fcc0000010806 */
[----:B------:R-:W-:Y:S01]  /*5700*/  HMMA.16816.F32.BF16 R56, R8, R26, R56 ;  /* 0x0000001a0838723c */ /* 0x000fe20000041838 */
[----:B------:R-:W-:Y:S01]  /*5710*/  IMAD.MOV.U32 R154, RZ, RZ, R93 ;  /* 0x000000ffff9a7224 */ /* 0x000fe200078e005d */
[----:B------:R1:W-:Y:S01]  /*5720*/  MUFU.EX2 R193, R3 ;  /* 0x0000000300c17308 */ /* 0x0003e20000000800 */
[----:B------:R-:W-:-:S05]  /*5730*/  IMAD.MOV.U32 R93, RZ, RZ, R185 ;  /* 0x000000ffff5d7224 */ /* 0x000fca00078e00b9 */
[C---:B------:R-:W-:Y:S01]  /*5740*/  HMMA.16816.F32.BF16 R100, R8.reuse, R32, R88 ;  /* 0x000000200864723c */ /* 0x040fe20000041858 */
[--C-:B-1----:R-:W-:Y:S02]  /*5750*/  FFMA.FTZ R3, R155, c[0x0][0x2d0], -R6.reuse ;  /* 0x0000b4009b037a23 */ /* 0x102fe40000010806 */
[----:B------:R-:W-:Y:S02]  /*5760*/  IMAD.MOV.U32 R155, RZ, RZ, R29 ;  /* 0x000000ffff9b7224 */ /* 0x000fe400078e001d */
[----:B------:R1:W3:Y:S03]  /*5770*/  MUFU.EX2 R192, R3 ;  /* 0x0000000300c07308 */ /* 0x0002e60000000800 */
[C---:B------:R-:W-:Y:S01]  /*5780*/  HMMA.16816.F32.BF16 R28, R8.reuse, R24, R80 ;  /* 0x00000018081c723c */ /* 0x040fe20000041850 */
[----:B------:R-:W4:Y:S07]  /*5790*/  LDSM.16.MT88.4 R24, [R226+0x1900] ;  /* 0x00190000e218783b */ /* 0x000f2e0000004200 */
[----:B------:R-:W-:Y:S01]  /*57a0*/  HMMA.16816.F32.BF16 R80, R8, R34, R64 ;  /* 0x000000220850723c */ /* 0x000fe20000041840 */
[----:B-1----:R-:W-:-:S06]  /*57b0*/  FFMA.FTZ R3, R156, c[0x0][0x2d0], -R6 ;  /* 0x0000b4009c037a23 */ /* 0x002fcc0000010806 */
[----:B---3--:R-:W-:Y:S01]  /*57c0*/  F2FP.BF16.PACK_AB R8, R192, R193 ;  /* 0x000000c1c008723e */ /* 0x008fe200000010ff */
[----:B------:R1:W-:Y:S02]  /*57d0*/  MUFU.EX2 R191, R3 ;  /* 0x0000000300bf7308 */ /* 0x0003e40000000800 */
[----:B-1----:R-:W-:-:S06]  /*57e0*/  FFMA.FTZ R3, R157, c[0x0][0x2d0], -R6 ;  /* 0x0000b4009d037a23 */ /* 0x002fcc0000010806 */
[----:B------:R1:W3:Y:S02]  /*57f0*/  MUFU.EX2 R190, R3 ;  /* 0x0000000300be7308 */ /* 0x0002e40000000800 */
[----:B-1----:R-:W-:Y:S01]  /*5800*/  FFMA.FTZ R3, R158, c[0x0][0x2d0], -R5 ;  /* 0x0000b4009e037a23 */ /* 0x002fe20000010805 */
[----:B---3--:R-:W-:-:S05]  /*5810*/  F2FP.BF16.PACK_AB R10, R190, R191 ;  /* 0x000000bfbe0a723e */ /* 0x008fca00000010ff */
[----:B------:R1:W-:Y:S02]  /*5820*/  MUFU.EX2 R189, R3 ;  /* 0x0000000300bd7308 */ /* 0x0003e40000000800 */
[----:B-1----:R-:W-:-:S06]  /*5830*/  FFMA.FTZ R3, R159, c[0x0][0x2d0], -R5 ;  /* 0x0000b4009f037a23 */ /* 0x002fcc0000010805 */
[----:B------:R1:W3:Y:S02]  /*5840*/  MUFU.EX2 R188, R3 ;  /* 0x0000000300bc7308 */ /* 0x0002e40000000800 */
[----:B-1----:R-:W-:Y:S01]  /*5850*/  FFMA.FTZ R3, R160, c[0x0][0x2d0], -R5 ;  /* 0x0000b400a0037a23 */ /* 0x002fe20000010805 */
[----:B---3--:R-:W-:Y:S01]  /*5860*/  F2FP.BF16.PACK_AB R9, R188, R189 ;  /* 0x000000bdbc09723e */ /* 0x008fe200000010ff */
[----:B------:R-:W-:-:S04]  /*5870*/  IMAD.MOV.U32 R160, RZ, RZ, R186 ;  /* 0x000000ffffa07224 */ /* 0x000fc800078e00ba */
[----:B------:R1:W-:Y:S02]  /*5880*/  MUFU.EX2 R186, R3 ;  /* 0x0000000300ba7308 */ /* 0x0003e40000000800 */
[----:B-1----:R-:W-:Y:S01]  /*5890*/  FFMA.FTZ R3, R161, c[0x0][0x2d0], -R5 ;  /* 0x0000b400a1037a23 */ /* 0x002fe20000010805 */
[----:B------:R-:W-:-:S05]  /*58a0*/  MOV R161, R143 ;  /* 0x0000008f00a17202 */ /* 0x000fca0000000f00 */
[----:B------:R1:W3:Y:S02]  /*58b0*/  MUFU.EX2 R187, R3 ;  /* 0x0000000300bb7308 */ /* 0x0002e40000000800 */
[----:B-1----:R-:W-:Y:S01]  /*58c0*/  FFMA.FTZ R3, R162, c[0x0][0x2d0], -R7 ;  /* 0x0000b400a2037a23 */ /* 0x002fe20000010807 */
[----:B---3--:R-:W-:Y:S01]  /*58d0*/  F2FP.BF16.PACK_AB R11, R187, R186 ;  /* 0x000000babb0b723e */ /* 0x008fe200000010ff */
[----:B------:R-:W-:-:S04]  /*58e0*/  IMAD.MOV.U32 R162, RZ, RZ, R128 ;  /* 0x000000ffffa27224 */ /* 0x000fc800078e0080 */
[----:B------:R1:W3:Y:S02]  /*58f0*/  MUFU.EX2 R185, R3 ;  /* 0x0000000300b97308 */ /* 0x0002e40000000800 */
[C---:B--2---:R-:W-:Y:S08]  /*5900*/  HMMA.16816.F32.BF16 R156, R8.reuse, R20, R108 ;  /* 0x00000014089c723c */ /* 0x044ff0000004186c */
[----:B------:R-:W-:Y:S01]  /*5910*/  HMMA.16816.F32.BF16 R144, R8, R14, R84 ;  /* 0x0000000e0890723c */ /* 0x000fe20000041854 */
[----:B-1----:R-:W-:-:S02]  /*5920*/  FFMA.FTZ R3, R163, c[0x0][0x2d0], -R7 ;  /* 0x0000b400a3037a23 */ /* 0x002fc40000010807 */
[----:B------:R-:W-:Y:S02]  /*5930*/  IMAD.MOV.U32 R163, RZ, RZ, R130 ;  /* 0x000000ffffa37224 */ /* 0x000fe400078e0082 */
[----:B------:R1:W-:Y:S03]  /*5940*/  MUFU.EX2 R184, R3 ;  /* 0x0000000300b87308 */ /* 0x0003e60000000800 */
[C---:B----4-:R-:W-:Y:S08]  /*5950*/  HMMA.16816.F32.BF16 R84, R8.reuse, R24, R104 ;  /* 0x000000180854723c */ /* 0x050ff00000041868 */
[----:B------:R-:W-:Y:S01]  /*5960*/  HMMA.16816.F32.BF16 R88, R8, R22, R76 ;  /* 0x000000160858723c */ /* 0x000fe2000004184c */
[----:B-1----:R-:W-:-:S07]  /*5970*/  FFMA.FTZ R3, R164, c[0x0][0x2d0], -R7 ;  /* 0x0000b400a4037a23 */ /* 0x002fce0000010807 */
[C---:B------:R-:W-:Y:S01]  /*5980*/  HMMA.16816.F32.BF16 R120, R8.reuse, R16, R120 ;  /* 0x000000100878723c */ /* 0x040fe20000041878 */
[----:B------:R-:W-:Y:S01]  /*5990*/  IMAD.MOV.U32 R164, RZ, RZ, R142 ;  /* 0x000000ffffa47224 */ /* 0x000fe200078e008e */
[----:B------:R1:W-:Y:S06]  /*59a0*/  MUFU.EX2 R118, R3 ;  /* 0x0000000300767308 */ /* 0x0003ec0000000800 */
[C---:B------:R-:W-:Y:S08]  /*59b0*/  HMMA.16816.F32.BF16 R96, R8.reuse, R18, R96 ;  /* 0x000000120860723c */ /* 0x040ff00000041860 */
[----:B------:R-:W-:Y:S01]  /*59c0*/  HMMA.16816.F32.BF16 R76, R8, R26, R60 ;  /* 0x0000001a084c723c */ /* 0x000fe2000004183c */
[----:B-1----:R-:W-:-:S02]  /*59d0*/  FFMA.FTZ R3, R165, c[0x0][0x2d0], -R7 ;  /* 0x0000b400a5037a23 */ /* 0x002fc40000010807 */
[----:B------:R-:W-:Y:S02]  /*59e0*/  IMAD.MOV.U32 R165, RZ, RZ, R141 ;  /* 0x000000ffffa57224 */ /* 0x000fe400078e008d */
[----:B------:R1:W-:Y:S03]  /*59f0*/  MUFU.EX2 R117, R3 ;  /* 0x0000000300757308 */ /* 0x0003e60000000800 */
[----:B------:R-:W-:Y:S07]  /*5a00*/  HMMA.16816.F32.BF16 R140, R8, R12, R112 ;  /* 0x0000000c088c723c */ /* 0x000fee0000041870 */
[----:B------:R-:W-:-:S02]  /*5a10*/  F2FP.BF16.PACK_AB R8, R196, R200 ;  /* 0x000000c8c408723e */ /* 0x000fc400000010ff */
[----:B---3--:R-:W-:Y:S01]  /*5a20*/  F2FP.BF16.PACK_AB R10, R185, R194 ;  /* 0x000000c2b90a723e */ /* 0x008fe200000010ff */
[----:B-1----:R-:W-:Y:S01]  /*5a30*/  FFMA.FTZ R3, R166, c[0x0][0x2d0], -R0 ;  /* 0x0000b400a6037a23 */ /* 0x002fe20000010800 */
[----:B------:R-:W-:-:S03]  /*5a40*/  MOV R166, R93 ;  /* 0x0000005d00a67202 */ /* 0x000fc60000000f00 */
[----:B------:R1:W-:Y:S02]  /*5a50*/  MUFU.EX2 R115, R3 ;  /* 0x0000000300737308 */ /* 0x0003e40000000800 */
[----:B-1----:R-:W-:Y:S02]  /*5a60*/  FFMA.FTZ R3, R167, c[0x0][0x2d0], -R0 ;  /* 0x0000b400a7037a23 */ /* 0x002fe40000010800 */
[----:B------:R-:W-:-:S04]  /*5a70*/  IMAD.MOV.U32 R167, RZ, RZ, R74 ;  /* 0x000000ffffa77224 */ /* 0x000fc800078e004a */
[----:B------:R1:W2:Y:S02]  /*5a80*/  MUFU.EX2 R114, R3 ;  /* 0x0000000300727308 */ /* 0x0002a40000000800 */
[----:B-1----:R-:W-:Y:S01]  /*5a90*/  FFMA.FTZ R3, R169, c[0x0][0x2d0], -R0 ;  /* 0x0000b400a9037a23 */ /* 0x002fe20000010800 */
[----:B--2---:R-:W-:Y:S01]  /*5aa0*/  F2FP.BF16.PACK_AB R9, R114, R115 ;  /* 0x000000737209723e */ /* 0x004fe200000010ff */
[----:B------:R-:W-:-:S04]  /*5ab0*/  IMAD.MOV.U32 R169, RZ, RZ, R166 ;  /* 0x000000ffffa97224 */ /* 0x000fc800078e00a6 */
[----:B------:R1:W-:Y:S01]  /*5ac0*/  MUFU.EX2 R113, R3 ;  /* 0x0000000300717308 */ /* 0x0003e20000000800 */
[----:B------:R-:W-:Y:S02]  /*5ad0*/  IMAD.MOV.U32 R166, RZ, RZ, R164 ;  /* 0x000000ffffa67224 */ /* 0x000fe400078e00a4 */
[----:B------:R-:W-:Y:S02]  /*5ae0*/  IMAD.MOV.U32 R164, RZ, RZ, R162 ;  /* 0x000000ffffa47224 */ /* 0x000fe400078e00a2 */
[----:B------:R-:W-:Y:S02]  /*5af0*/  IMAD.MOV.U32 R162, RZ, RZ, R150 ;  /* 0x000000ffffa27224 */ /* 0x000fe400078e0096 */
[----:B------:R-:W-:Y:S02]  /*5b00*/  IMAD.MOV.U32 R150, RZ, RZ, R139 ;  /* 0x000000ffff967224 */ /* 0x000fe400078e008b */
[----:B------:R-:W-:Y:S02]  /*5b10*/  IMAD.MOV.U32 R139, RZ, RZ, R137 ;  /* 0x000000ffff8b7224 */ /* 0x000fe400078e0089 */
[----:B------:R-:W-:-:S02]  /*5b20*/  IMAD.MOV.U32 R137, RZ, RZ, R234 ;  /* 0x000000ffff897224 */ /* 0x000fc400078e00ea */
[----:B------:R-:W-:Y:S01]  /*5b30*/  FFMA.FTZ R4, R4, c[0x0][0x2d0], -R7 ;  /* 0x0000b40004047a23 */ /* 0x000fe20000010807 */
[----:B------:R2:W5:Y:S01]  /*5b40*/  LDL.LU R234, [R1+0x58] ;  /* 0x0000580001ea7983 */ /* 0x0005620000300800 */
[----:B-1----:R-:W-:-:S04]  /*5b50*/  FFMA.FTZ R3, R170, c[0x0][0x2d0], -R0 ;  /* 0x0000b400aa037a23 */ /* 0x002fc80000010800 */
[----:B------:R1:W3:Y:S02]  /*5b60*/  MUFU.EX2 R112, R3 ;  /* 0x0000000300707308 */ /* 0x0002e40000000800 */
[----:B-1----:R-:W-:Y:S01]  /*5b70*/  FFMA.FTZ R3, R168, c[0x0][0x2d0], -R7 ;  /* 0x0000b400a8037a23 */ /* 0x002fe20000010807 */
[----:B---3--:R-:W-:-:S05]  /*5b80*/  F2FP.BF16.PACK_AB R11, R112, R113 ;  /* 0x00000071700b723e */ /* 0x008fca00000010ff */
[----:B------:R1:W-:Y:S02]  /*5b90*/  MUFU.EX2 R116, R3 ;  /* 0x0000000300747308 */ /* 0x0003e40000000800 */
[C---:B------:R-:W-:Y:S08]  /*5ba0*/  HMMA.16816.F32.BF16 R60, R8.reuse, R18, R44 ;  /* 0x00000012083c723c */ /* 0x040ff0000004182c */
[----:B------:R-:W-:Y:S01]  /*5bb0*/  HMMA.16816.F32.BF16 R44, R8, R24, R100 ;  /* 0x00000018082c723c */ /* 0x000fe20000041864 */
[----:B-1----:R-:W-:-:S04]  /*5bc0*/  FFMA.FTZ R3, R171, c[0x0][0x2d0], -R6 ;  /* 0x0000b400ab037a23 */ /* 0x002fc80000010806 */
[----:B------:R1:W-:Y:S03]  /*5bd0*/  MUFU.EX2 R110, R3 ;  /* 0x00000003006e7308 */ /* 0x0003e60000000800 */
[C---:B------:R-:W-:Y:S08]  /*5be0*/  HMMA.16816.F32.BF16 R52, R8.reuse, R12, R40 ;  /* 0x0000000c0834723c */ /* 0x040ff00000041828 */
[----:B------:R-:W-:Y:S01]  /*5bf0*/  HMMA.16816.F32.BF16 R40, R8, R26, R80 ;  /* 0x0000001a0828723c */ /* 0x000fe20000041850 */
[----:B------:R-:W-:Y:S01]  /*5c00*/  LDSM.16.MT88.4 R24, [R224+0x2900] ;  /* 0x00290000e018783b */ /* 0x000fe20000004200 */
[----:B-1----:R-:W-:-:S06]  /*5c10*/  FFMA.FTZ R3, R172, c[0x0][0x2d0], -R6 ;  /* 0x0000b400ac037a23 */ /* 0x002fcc0000010806 */
[C---:B------:R-:W-:Y:S01]  /*5c20*/  HMMA.16816.F32.BF16 R64, R8.reuse, R16, R48 ;  /* 0x000000100840723c */ /* 0x040fe20000041830 */
[----:B------:R-:W1:Y:S01]  /*5c30*/  LDSM.16.MT88.4 R16, [R224+0x2100] ;  /* 0x00210000e010783b */ /* 0x000e620000004200 */
[----:B------:R3:W4:Y:S06]  /*5c40*/  MUFU.EX2 R111, R3 ;  /* 0x00000003006f7308 */ /* 0x00072c0000000800 */
[C---:B------:R-:W-:Y:S01]  /*5c50*/  HMMA.16816.F32.BF16 R48, R8.reuse, R14, R36 ;  /* 0x0000000e0830723c */ /* 0x040fe20000041824 */
[----:B------:R-:W1:Y:S07]  /*5c60*/  LDSM.16.MT88.4 R12, [R227+0x2100] ;  /* 0x00210000e30c783b */ /* 0x000e6e0000004200 */
[----:B------:R-:W-:Y:S01]  /*5c70*/  HMMA.16816.F32.BF16 R32, R8, R20, R28 ;  /* 0x000000140820723c */ /* 0x000fe2000004181c */
[----:B------:R-:W-:Y:S01]  /*5c80*/  LDSM.16.MT88.4 R28, [R226+0x2100] ;  /* 0x00210000e21c783b */ /* 0x000fe20000004200 */
[----:B---3--:R-:W-:-:S04]  /*5c90*/  FFMA.FTZ R3, R173, c[0x0][0x2d0], -R6 ;  /* 0x0000b400ad037a23 */ /* 0x008fc80000010806 */
[----:B------:R3:W-:Y:S02]  /*5ca0*/  MUFU.EX2 R109, R3 ;  /* 0x00000003006d7308 */ /* 0x0007e40000000800 */
[----:B------:R-:W-:Y:S01]  /*5cb0*/  HMMA.16816.F32.BF16 R36, R8, R22, R56 ;  /* 0x000000160824723c */ /* 0x000fe20000041838 */
[----:B------:R-:W1:Y:S06]  /*5cc0*/  LDSM.16.MT88.4 R20, [R225+0x2100] ;  /* 0x00210000e114783b */ /* 0x000e6c0000004200 */
[----:B----4-:R-:W-:Y:S01]  /*5cd0*/  F2FP.BF16.PACK_AB R8, R111, R110 ;  /* 0x0000006e6f08723e */ /* 0x010fe200000010ff */
[----:B---3--:R-:W-:-:S04]  /*5ce0*/  FFMA.FTZ R3, R174, c[0x0][0x2d0], -R6 ;  /* 0x0000b400ae037a23 */ /* 0x008fc80000010806 */
[----:B------:R3:W4:Y:S02]  /*5cf0*/  MUFU.EX2 R108, R3 ;  /* 0x00000003006c7308 */ /* 0x0007240000000800 */
[----:B---3--:R-:W-:Y:S01]  /*5d00*/  FFMA.FTZ R3, R175, c[0x0][0x2d0], -R5 ;  /* 0x0000b400af037a23 */ /* 0x008fe20000010805 */
[----:B----4-:R-:W-:-:S05]  /*5d10*/  F2FP.BF16.PACK_AB R10, R108, R109 ;  /* 0x0000006d6c0a723e */ /* 0x010fca00000010ff */
[----:B------:R3:W-:Y:S02]  /*5d20*/  MUFU.EX2 R107, R3 ;  /* 0x00000003006b7308 */ /* 0x0007e40000000800 */
[----:B---3--:R-:W-:-:S06]  /*5d30*/  FFMA.FTZ R3, R176, c[0x0][0x2d0], -R5 ;  /* 0x0000b400b0037a23 */ /* 0x008fcc0000010805 */
        /* <DEDUP_REMOVED lines=9> */
[C---:B-1----:R-:W-:Y:S08]  /*5dd0*/  HMMA.16816.F32.BF16 R120, R8.reuse, R16, R120 ;  /* 0x000000100878723c */ /* 0x042ff00000041878 */
[----:B------:R-:W-:Y:S01]  /*5de0*/  HMMA.16816.F32.BF16 R128, R8, R18, R96 ;  /* 0x000000120880723c */ /* 0x000fe20000041860 */
[----:B---3--:R-:W-:-:S04]  /*5df0*/  FFMA.FTZ R3, R179, c[0x0][0x2d0], -R0 ;  /* 0x0000b400b3037a23 */ /* 0x008fc80000010800 */
[----:B------:R1:W3:Y:S03]  /*5e00*/  MUFU.EX2 R101, R3 ;  /* 0x0000000300657308 */ /* 0x0002e60000000800 */
[C---:B------:R-:W-:Y:S08]  /*5e10*/  HMMA.16816.F32.BF16 R140, R8.reuse, R12, R140 ;  /* 0x0000000c088c723c */ /* 0x040ff0000004188c */
[----:B------:R-:W-:Y:S01]  /*5e20*/  HMMA.16816.F32.BF16 R144, R8, R14, R144 ;  /* 0x0000000e0890723c */ /* 0x000fe20000041890 */
[----:B-1----:R-:W-:-:S07]  /*5e30*/  FFMA.FTZ R3, R181, c[0x0][0x2d0], -R0 ;  /* 0x0000b400b5037a23 */ /* 0x002fce0000010800 */
[C---:B------:R-:W-:Y:S01]  /*5e40*/  HMMA.16816.F32.BF16 R156, R8.reuse, R20, R156 ;  /* 0x00000014089c723c */ /* 0x040fe2000004189c */
[----:B------:R1:W-:Y:S07]  /*5e50*/  MUFU.EX2 R100, R3 ;  /* 0x0000000300647308 */ /* 0x0003ee0000000800 */
[C---:B------:R-:W-:Y:S08]  /*5e60*/  HMMA.16816.F32.BF16 R88, R8.reuse, R22, R88 ;  /* 0x000000160858723c */ /* 0x040ff00000041858 */
[----:B------:R-:W-:Y:S01]  /*5e70*/  HMMA.16816.F32.BF16 R84, R8, R28, R84 ;  /* 0x0000001c0854723c */ /* 0x000fe20000041854 */
[----:B-1----:R-:W-:-:S04]  /*5e80*/  FFMA.FTZ R3, R182, c[0x0][0x2d0], -R0 ;  /* 0x0000b400b6037a23 */ /* 0x002fc80000010800 */
[----:B------:R1:W4:Y:S03]  /*5e90*/  MUFU.EX2 R95, R3 ;  /* 0x00000003005f7308 */ /* 0x0003260000000800 */
[----:B------:R-:W-:Y:S07]  /*5ea0*/  HMMA.16816.F32.BF16 R76, R8, R30, R76 ;  /* 0x0000001e084c723c */ /* 0x000fee000004184c */
[----:B------:R-:W-:-:S02]  /*5eb0*/  F2FP.BF16.PACK_AB R8, R118, R184 ;  /* 0x000000b87608723e */ /* 0x000fc400000010ff */
[----:B---3--:R-:W-:Y:S02]  /*5ec0*/  F2FP.BF16.PACK_AB R9, R101, R102 ;  /* 0x000000666509723e */ /* 0x008fe400000010ff */
[----:B------:R-:W-:Y:S01]  /*5ed0*/  F2FP.BF16.PACK_AB R10, R116, R117 ;  /* 0x00000075740a723e */ /* 0x000fe200000010ff */
[----:B-1----:R-:W-:Y:S01]  /*5ee0*/  FFMA.FTZ R3, R209, c[0x0][0x2d0], -R6 ;  /* 0x0000b400d1037a23 */ /* 0x002fe20000010806 */
[----:B----4-:R-:W-:-:S03]  /*5ef0*/  F2FP.BF16.PACK_AB R11, R95, R100 ;  /* 0x000000645f0b723e */ /* 0x010fc600000010ff */
[----:B------:R1:W-:Y:S04]  /*5f00*/  MUFU.EX2 R94, R3 ;  /* 0x00000003005e7308 */ /* 0x0003e80000000800 */
[C---:B------:R-:W-:Y:S08]  /*5f10*/  HMMA.16816.F32.BF16 R64, R8.reuse, R16, R64 ;  /* 0x000000100840723c */ /* 0x040ff00000041840 */
[----:B------:R-:W-:Y:S01]  /*5f20*/  HMMA.16816.F32.BF16 R60, R8, R18, R60 ;  /* 0x00000012083c723c */ /* 0x000fe2000004183c */
[----:B------:R-:W-:Y:S01]  /*5f30*/  LDSM.16.MT88.4 R16, [R225+0x2900] ;  /* 0x00290000e110783b */ /* 0x000fe20000004200 */
[----:B-1----:R-:W-:-:S04]  /*5f40*/  FFMA.FTZ R3, R210, c[0x0][0x2d0], -R6 ;  /* 0x0000b400d2037a23 */ /* 0x002fc80000010806 */
[----:B------:R1:W3:Y:S02]  /*5f50*/  MUFU.EX2 R93, R3 ;  /* 0x00000003005d7308 */ /* 0x0002e40000000800 */
[C---:B------:R-:W-:Y:S08]  /*5f60*/  HMMA.16816.F32.BF16 R52, R8.reuse, R12, R52 ;  /* 0x0000000c0834723c */ /* 0x040ff00000041834 */
[----:B------:R-:W-:Y:S01]  /*5f70*/  HMMA.16816.F32.BF16 R48, R8, R14, R48 ;  /* 0x0000000e0830723c */ /* 0x000fe20000041830 */
[----:B------:R-:W-:Y:S01]  /*5f80*/  LDSM.16.MT88.4 R12, [R226+0x2900] ;  /* 0x00290000e20c783b */ /* 0x000fe20000004200 */
[----:B-1----:R-:W-:-:S06]  /*5f90*/  FFMA.FTZ R3, R208, c[0x0][0x2d0], -R6 ;  /* 0x0000b400d0037a23 */ /* 0x002fcc0000010806 */
[C---:B------:R-:W-:Y:S01]  /*5fa0*/  HMMA.16816.F32.BF16 R32, R8.reuse, R20, R32 ;  /* 0x000000140820723c */ /* 0x040fe20000041820 */
[----:B------:R1:W-:Y:S07]  /*5fb0*/  MUFU.EX2 R83, R3 ;  /* 0x0000000300537308 */ /* 0x0003ee0000000800 */
[C---:B------:R-:W-:Y:S01]  /*5fc0*/  HMMA.16816.F32.BF16 R36, R8.reuse, R22, R36 ;  /* 0x000000160824723c */ /* 0x040fe20000041824 */
[----:B------:R-:W4:Y:S07]  /*5fd0*/  LDSM.16.MT88.4 R20, [R227+0x2900] ;  /* 0x00290000e314783b */ /* 0x000f2e0000004200 */
[----:B------:R-:W-:Y:S01]  /*5fe0*/  HMMA.16816.F32.BF16 R40, R8, R30, R40 ;  /* 0x0000001e0828723c */ /* 0x000fe20000041828 */
[----:B-1----:R-:W-:-:S04]  /*5ff0*/  FFMA.FTZ R3, R183, c[0x0][0x2d0], -R6 ;  /* 0x0000b400b7037a23 */ /* 0x002fc80000010806 */
[----:B------:R1:W-:Y:S03]  /*6000*/  MUFU.EX2 R82, R3 ;  /* 0x0000000300527308 */ /* 0x0003e60000000800 */
[----:B------:R-:W-:Y:S01]  /*6010*/  HMMA.16816.F32.BF16 R44, R8, R28, R44 ;  /* 0x0000001c082c723c */ /* 0x000fe2000004182c */
[----:B-1----:R-:W-:-:S04]  /*6020*/  FFMA.FTZ R3, R221, c[0x0][0x2d0], -R5 ;  /* 0x0000b400dd037a23 */ /* 0x002fc80000010805 */
[----:B------:R1:W-:Y:S02]  /*6030*/  MUFU.EX2 R81, R3 ;  /* 0x0000000300517308 */ /* 0x0003e40000000800 */
[----:B-1----:R-:W-:-:S06]  /*6040*/  FFMA.FTZ R3, R241, c[0x0][0x2d0], -R5 ;  /* 0x0000b400f1037a23 */ /* 0x002fcc0000010805 */
[----:B------:R1:W1:Y:S02]  /*6050*/  MUFU.EX2 R80, R3 ;  /* 0x0000000300507308 */ /* 0x0002640000000800 */
[----:B-1----:R-:W-:-:S06]  /*6060*/  FFMA.FTZ R3, R223, c[0x0][0x2d0], -R5 ;  /* 0x0000b400df037a23 */ /* 0x002fcc0000010805 */
[----:B------:R1:W-:Y:S02]  /*6070*/  MUFU.EX2 R74, R3 ;  /* 0x00000003004a7308 */ /* 0x0003e40000000800 */
[----:B-1----:R-:W-:-:S06]  /*6080*/  FFMA.FTZ R3, R222, c[0x0][0x2d0], -R5 ;  /* 0x0000b400de037a23 */ /* 0x002fcc0000010805 */
[----:B------:R1:W1:Y:S02]  /*6090*/  MUFU.EX2 R75, R3 ;  /* 0x00000003004b7308 */ /* 0x0002640000000800 */
[----:B-1----:R-:W-:Y:S01]  /*60a0*/  FFMA.FTZ R3, R167, c[0x0][0x2d0], -R7 ;  /* 0x0000b400a7037a23 */ /* 0x002fe20000010807 */
[----:B------:R-:W-:Y:S01]  /*60b0*/  MOV R167, R165 ;  /* 0x000000a500a77202 */ /* 0x000fe20000000f00 */
[----:B------:R-:W-:Y:S01]  /*60c0*/  IMAD.MOV.U32 R165, RZ, RZ, R163 ;  /* 0x000000ffffa57224 */ /* 0x000fe200078e00a3 */
[----:B------:R-:W-:Y:S01]  /*60d0*/  MOV R163, R160 ;  /* 0x000000a000a37202 */ /* 0x000fe20000000f00 */
[----:B------:R-:W-:Y:S01]  /*60e0*/  IMAD.MOV.U32 R160, RZ, RZ, R151 ;  /* 0x000000ffffa07224 */ /* 0x000fe200078e0097 */
[----:B------:R-:W-:Y:S01]  /*60f0*/  MOV R151, R138 ;  /* 0x0000008a00977202 */ /* 0x000fe20000000f00 */
[----:B------:R-:W-:Y:S02]  /*6100*/  IMAD.MOV.U32 R138, RZ, RZ, R70 ;  /* 0x000000ffff8a7224 */ /* 0x000fe400078e0046 */
[----:B------:R1:W-:Y:S02]  /*6110*/  MUFU.EX2 R70, R3 ;  /* 0x0000000300467308 */ /* 0x0003e40000000800 */
[----:B-1----:R-:W-:Y:S01]  /*6120*/  FFMA.FTZ R3, R169, c[0x0][0x2d0], -R7 ;  /* 0x0000b400a9037a23 */ /* 0x002fe20000010807 */
[----:B------:R-:W-:Y:S01]  /*6130*/  MOV R169, R167 ;  /* 0x000000a700a97202 */ /* 0x000fe20000000f00 */
[----:B------:R-:W-:-:S02]  /*6140*/  IMAD.MOV.U32 R167, RZ, RZ, R166 ;  /* 0x000000ffffa77224 */ /* 0x000fc400078e00a6 */
[----:B------:R-:W-:Y:S02]  /*6150*/  IMAD.MOV.U32 R166, RZ, RZ, R165 ;  /* 0x000000ffffa67224 */ /* 0x000fe400078e00a5 */
[----:B------:R-:W-:Y:S01]  /*6160*/  IMAD.MOV.U32 R165, RZ, RZ, R164 ;  /* 0x000000ffffa57224 */ /* 0x000fe200078e00a4 */
[----:B------:R-:W-:Y:S01]  /*6170*/  MOV R164, R163 ;  /* 0x000000a300a47202 */ /* 0x000fe20000000f00 */
[----:B------:R-:W-:Y:S02]  /*6180*/  IMAD.MOV.U32 R163, RZ, RZ, R162 ;  /* 0x000000ffffa37224 */ /* 0x000fe400078e00a2 */
[----:B------:R-:W-:Y:S02]  /*6190*/  IMAD.MOV.U32 R162, RZ, RZ, R139 ;  /* 0x000000ffffa27224 */ /* 0x000fe400078e008b */
[----:B------:R-:W-:Y:S01]  /*61a0*/  IMAD.MOV.U32 R139, RZ, RZ, R138 ;  /* 0x000000ffff8b7224 */ /* 0x000fe200078e008a */
[----:B------:R-:W-:Y:S01]  /*61b0*/  MOV R138, R137 ;  /* 0x00000089008a7202 */ /* 0x000fe20000000f00 */
[----:B------:R-:W-:-:S02]  /*61c0*/  IMAD.MOV.U32 R137, RZ, RZ, R136 ;  /* 0x000000ffff897224 */ /* 0x000fc400078e0088 */
[----:B------:R-:W-:Y:S02]  /*61d0*/  IMAD.MOV.U32 R136, RZ, RZ, R69 ;  /* 0x000000ffff887224 */ /* 0x000fe400078e0045 */
[----:B------:R1:W1:Y:S01]  /*61e0*/  MUFU.EX2 R69, R3 ;  /* 0x0000000300457308 */ /* 0x0002620000000800 */
[----:B------:R-:W-:Y:S02]  /*61f0*/  IMAD.MOV.U32 R170, RZ, RZ, R167 ;  /* 0x000000ffffaa7224 */ /* 0x000fe400078e00a7 */
[----:B------:R-:W-:Y:S02]  /*6200*/  IMAD.MOV.U32 R167, RZ, RZ, R165 ;  /* 0x000000ffffa77224 */ /* 0x000fe400078e00a5 */
[----:B------:R-:W-:Y:S02]  /*6210*/  IMAD.MOV.U32 R165, RZ, RZ, R163 ;  /* 0x000000ffffa57224 */ /* 0x000fe400078e00a3 */
[----:B-1----:R-:W-:Y:S01]  /*6220*/  FFMA.FTZ R3, R169, c[0x0][0x2d0], -R7 ;  /* 0x0000b400a9037a23 */ /* 0x002fe20000010807 */
[----:B------:R-:W-:Y:S01]  /*6230*/  MOV R169, R166 ;  /* 0x000000a600a97202 */ /* 0x000fe20000000f00 */
[----:B------:R-:W-:Y:S01]  /*6240*/  IMAD.MOV.U32 R166, RZ, RZ, R164 ;  /* 0x000000ffffa67224 */ /* 0x000fe200078e00a4 */
[----:B------:R-:W-:Y:S01]  /*6250*/  MOV R164, R162 ;  /* 0x000000a200a47202 */ /* 0x000fe20000000f00 */
[----:B------:R-:W-:-:S02]  /*6260*/  IMAD.MOV.U32 R162, RZ, RZ, R135 ;  /* 0x000000ffffa27224 */ /* 0x000fc400078e0087 */
[----:B------:R-:W-:Y:S02]  /*6270*/  IMAD.MOV.U32 R135, RZ, RZ, R68 ;  /* 0x000000ffff877224 */ /* 0x000fe400078e0044 */
[----:B------:R1:W-:Y:S01]  /*6280*/  MUFU.EX2 R68, R3 ;  /* 0x0000000300447308 */ /* 0x0003e20000000800 */
[----:B------:R-:W-:Y:S01]  /*6290*/  IMAD.MOV.U32 R163, RZ, RZ, R152 ;  /* 0x000000ffffa37224 */ /* 0x000fe200078e0098 */
[----:B------:R-:W-:Y:S02]  /*62a0*/  MOV R152, R233 ;  /* 0x000000e900987202 */ /* 0x000fe40000000f00 */
[----:B---3--:R-:W-:Y:S01]  /*62b0*/  F2FP.BF16.PACK_AB R8, R93, R94 ;  /* 0x0000005e5d08723e */ /* 0x008fe200000010ff */
[----:B------:R2:W5:Y:S01]  /*62c0*/  LDL.LU R233, [R1+0x54] ;  /* 0x0000540001e97983 */ /* 0x0005620000300800 */
[----:B-1----:R-:W-:Y:S02]  /*62d0*/  FFMA.FTZ R3, R170, c[0x0][0x2d0], -R7 ;  /* 0x0000b400aa037a23 */ /* 0x002fe40000010807 */
[----:B------:R-:W-:-:S02]  /*62e0*/  IMAD.MOV.U32 R170, RZ, RZ, R169 ;  /* 0x000000ffffaa7224 */ /* 0x000fc400078e00a9 */
[----:B------:R-:W-:Y:S02]  /*62f0*/  IMAD.MOV.U32 R169, RZ, RZ, R167 ;  /* 0x000000ffffa97224 */ /* 0x000fe400078e00a7 */
[----:B------:R-:W-:Y:S01]  /*6300*/  IMAD.MOV.U32 R167, RZ, RZ, R166 ;  /* 0x000000ffffa77224 */ /* 0x000fe200078e00a6 */
[----:B------:R-:W-:Y:S01]  /*6310*/  MOV R166, R165 ;  /* 0x000000a500a67202 */ /* 0x000fe20000000f00 */
[----:B------:R1:W-:Y:S01]  /*6320*/  MUFU.EX2 R59, R3 ;  /* 0x00000003003b7308 */ /* 0x0003e20000000800 */
[----:B------:R-:W-:Y:S02]  /*6330*/  IMAD.MOV.U32 R165, RZ, RZ, R164 ;  /* 0x000000ffffa57224 */ /* 0x000fe400078e00a4 */
[----:B------:R-:W-:Y:S02]  /*6340*/  IMAD.MOV.U32 R164, RZ, RZ, R163 ;  /* 0x000000ffffa47224 */ /* 0x000fe400078e00a3 */
[----:B------:R-:W-:Y:S01]  /*6350*/  IMAD.MOV.U32 R163, RZ, RZ, R162 ;  /* 0x000000ffffa37224 */ /* 0x000fe200078e00a2 */
[----:B------:R-:W-:Y:S01]  /*6360*/  MOV R162, R152 ;  /* 0x0000009800a27202 */ /* 0x000fe20000000f00 */
[----:B-1----:R-:W-:-:S02]  /*6370*/  FFMA.FTZ R3, R170, c[0x0][0x2d0], -R0 ;  /* 0x0000b400aa037a23 */ /* 0x002fc40000010800 */
[----:B------:R-:W-:Y:S01]  /*6380*/  IMAD.MOV.U32 R170, RZ, RZ, R169 ;  /* 0x000000ffffaa7224 */ /* 0x000fe200078e00a9 */
[----:B------:R-:W-:Y:S01]  /*6390*/  MOV R169, R167 ;  /* 0x000000a700a97202 */ /* 0x000fe20000000f00 */
[----:B------:R-:W-:Y:S01]  /*63a0*/  IMAD.MOV.U32 R167, RZ, RZ, R166 ;  /* 0x000000ffffa77224 */ /* 0x000fe200078e00a6 */
[----:B------:R1:W-:Y:S01]  /*63b0*/  MUFU.EX2 R58, R3 ;  /* 0x00000003003a7308 */ /* 0x0003e20000000800 */
[----:B------:R-:W-:Y:S02]  /*63c0*/  IMAD.MOV.U32 R166, RZ, RZ, R165 ;  /* 0x000000ffffa67224 */ /* 0x000fe400078e00a5 */
[----:B------:R-:W-:Y:S01]  /*63d0*/  IMAD.MOV.U32 R165, RZ, RZ, R164 ;  /* 0x000000ffffa57224 */ /* 0x000fe200078e00a4 */
[----:B------:R-:W-:Y:S01]  /*63e0*/  MOV R164, R163 ;  /* 0x000000a300a47202 */ /* 0x000fe20000000f00 */
[----:B------:R-:W-:Y:S02]  /*63f0*/  IMAD.MOV.U32 R163, RZ, RZ, R162 ;  /* 0x000000ffffa37224 */ /* 0x000fe400078e00a2 */
[----:B-1----:R-:W-:Y:S01]  /*6400*/  FFMA.FTZ R3, R170, c[0x0][0x2d0], -R0 ;  /* 0x0000b400aa037a23 */ /* 0x002fe20000010800 */
[----:B------:R-:W-:Y:S01]  /*6410*/  MOV R170, R169 ;  /* 0x000000a900aa7202 */ /* 0x000fe20000000f00 */
[----:B------:R-:W-:-:S02]  /*6420*/  IMAD.MOV.U32 R169, RZ, RZ, R167 ;  /* 0x000000ffffa97224 */ /* 0x000fc400078e00a7 */
[----:B------:R1:W3:Y:S01]  /*6430*/  MUFU.EX2 R57, R3 ;  /* 0x0000000300397308 */ /* 0x0002e20000000800 */
[----:B------:R-:W-:Y:S02]  /*6440*/  IMAD.MOV.U32 R167, RZ, RZ, R166 ;  /* 0x000000ffffa77224 */ /* 0x000fe400078e00a6 */
[----:B------:R-:W-:Y:S01]  /*6450*/  IMAD.MOV.U32 R166, RZ, RZ, R165 ;  /* 0x000000ffffa67224 */ /* 0x000fe200078e00a5 */
[----:B------:R-:W-:Y:S01]  /*6460*/  MOV R165, R164 ;  /* 0x000000a400a57202 */ /* 0x000fe20000000f00 */
[----:B------:R-:W-:Y:S02]  /*6470*/  IMAD.MOV.U32 R152, RZ, RZ, R126 ;  /* 0x000000ffff987224 */ /* 0x000fe400078e007e */
[----:B------:R-:W-:Y:S02]  /*6480*/  IMAD.MOV.U32 R164, RZ, RZ, R163 ;  /* 0x000000ffffa47224 */ /* 0x000fe400078e00a3 */
[----:B-1----:R-:W-:Y:S01]  /*6490*/  FFMA.FTZ R3, R170, c[0x0][0x2d0], -R0 ;  /* 0x0000b400aa037a23 */ /* 0x002fe20000010800 */
[----:B------:R-:W-:Y:S01]  /*64a0*/  MOV R170, R169 ;  /* 0x000000a900aa7202 */ /* 0x000fe20000000f00 */
[----:B------:R-:W-:-:S02]  /*64b0*/  IMAD.MOV.U32 R169, RZ, RZ, R167 ;  /* 0x000000ffffa97224 */ /* 0x000fc400078e00a7 */
[----:B------:R1:W-:Y:S01]  /*64c0*/  MUFU.EX2 R56, R3 ;  /* 0x0000000300387308 */ /* 0x0003e20000000800 */
[----:B------:R-:W-:Y:S02]  /*64d0*/  IMAD.MOV.U32 R167, RZ, RZ, R166 ;  /* 0x000000ffffa77224 */ /* 0x000fe400078e00a6 */
[----:B------:R-:W-:Y:S02]  /*64e0*/  IMAD.MOV.U32 R166, RZ, RZ, R165 ;  /* 0x000000ffffa67224 */ /* 0x000fe400078e00a5 */
[----:B------:R-:W-:Y:S01]  /*64f0*/  IMAD.MOV.U32 R162, RZ, RZ, R152 ;  /* 0x000000ffffa27224 */ /* 0x000fe200078e0098 */
[----:B------:R-:W-:Y:S01]  /*6500*/  MOV R165, R164 ;  /* 0x000000a400a57202 */ /* 0x000fe20000000f00 */
[----:B------:R-:W-:Y:S01]  /*6510*/  IMAD.MOV.U32 R173, RZ, RZ, R169 ;  /* 0x000000ffffad7224 */ /* 0x000fe200078e00a9 */
[----:B------:R-:W-:Y:S01]  /*6520*/  MOV R171, R166 ;  /* 0x000000a600ab7202 */ /* 0x000fe20000000f00 */
[----:B------:R-:W-:Y:S02]  /*6530*/  IMAD.MOV.U32 R163, RZ, RZ, R162 ;  /* 0x000000ffffa37224 */ /* 0x000fe400078e00a2 */
[----:B-1----:R-:W-:-:S02]  /*6540*/  FFMA.FTZ R3, R170, c[0x0][0x2d0], -R0 ;  /* 0x0000b400aa037a23 */ /* 0x002fc40000010800 */
[----:B------:R-:W-:Y:S02]  /*6550*/  IMAD.MOV.U32 R172, RZ, RZ, R167 ;  /* 0x000000ffffac7224 */ /* 0x000fe400078e00a7 */
[----:B------:R1:W1:Y:S01]  /*6560*/  MUFU.EX2 R31, R3 ;  /* 0x00000003001f7308 */ /* 0x0002620000000800 */
[----:B------:R-:W-:Y:S02]  /*6570*/  IMAD.MOV.U32 R162, RZ, RZ, R230 ;  /* 0x000000ffffa27224 */ /* 0x000fe400078e00e6 */
[----:B------:R-:W-:Y:S02]  /*6580*/  IMAD.MOV.U32 R164, RZ, RZ, R163 ;  /* 0x000000ffffa47224 */ /* 0x000fe400078e00a3 */
[----:B------:R-:W-:Y:S01]  /*6590*/  IMAD.MOV.U32 R168, RZ, RZ, R165 ;  /* 0x000000ffffa87224 */ /* 0x000fe200078e00a5 */
[----:B------:R-:W-:Y:S01]  /*65a0*/  F2FP.BF16.PACK_AB R9, R80, R81 ;  /* 0x000000515009723e */ /* 0x000fe200000010ff */
[----:B------:R-:W-:Y:S01]  /*65b0*/  IMAD.MOV.U32 R163, RZ, RZ, R162 ;  /* 0x000000ffffa37224 */ /* 0x000fe200078e00a2 */
[----:B------:R-:W-:Y:S01]  /*65c0*/  F2FP.BF16.PACK_AB R10, R82, R83 ;  /* 0x00000053520a723e */ /* 0x000fe200000010ff */
[----:B------:R-:W-:Y:S01]  /*65d0*/  IMAD.MOV.U32 R162, RZ, RZ, R161 ;  /* 0x000000ffffa27224 */ /* 0x000fe200078e00a1 */
[----:B------:R-:W-:-:S02]  /*65e0*/  F2FP.BF16.PACK_AB R11, R75, R74 ;  /* 0x0000004a4b0b723e */ /* 0x000fc400000010ff */
[----:B------:R-:W-:Y:S01]  /*65f0*/  MOV R161, R127 ;  /* 0x0000007f00a17202 */ /* 0x000fe20000000f00 */
[----:B-1----:R-:W-:Y:S02]  /*6600*/  FFMA.FTZ R3, R173, c[0x0][0x2d0], -R6 ;  /* 0x0000b400ad037a23 */ /* 0x002fe40000010806 */
[----:B------:R-:W-:Y:S02]  /*6610*/  IMAD.MOV.U32 R173, RZ, RZ, R172 ;  /* 0x000000ffffad7224 */ /* 0x000fe400078e00ac */
[----:B------:R-:W-:Y:S01]  /*6620*/  IMAD.MOV.U32 R172, RZ, RZ, R171 ;  /* 0x000000ffffac7224 */ /* 0x000fe200078e00ab */
[----:B------:R1:W-:Y:S01]  /*6630*/  MUFU.EX2 R29, R3 ;  /* 0x00000003001d7308 */ /* 0x0003e20000000800 */
[----:B------:R-:W-:Y:S02]  /*6640*/  IMAD.MOV.U32 R171, RZ, RZ, R168 ;  /* 0x000000ffffab7224 */ /* 0x000fe400078e00a8 */
[----:B------:R-:W-:Y:S01]  /*6650*/  IMAD.MOV.U32 R170, RZ, RZ, R164 ;  /* 0x000000ffffaa7224 */ /* 0x000fe200078e00a4 */
[----:B------:R-:W-:Y:S01]  /*6660*/  MOV R167, R162 ;  /* 0x000000a200a77202 */ /* 0x000fe20000000f00 */
[----:B------:R-:W-:Y:S01]  /*6670*/  IMAD.MOV.U32 R169, RZ, RZ, R163 ;  /* 0x000000ffffa97224 */ /* 0x000fe200078e00a3 */
[----:B------:R-:W-:Y:S01]  /*6680*/  HMMA.16816.F32.BF16 R120, R8, R24, R120 ;  /* 0x000000180878723c */ /* 0x000fe20000041878 */
[----:B------:R-:W-:-:S02]  /*6690*/  IMAD.MOV.U32 R166, RZ, RZ, R161 ;  /* 0x000000ffffa67224 */ /* 0x000fc400078e00a1 */
[----:B------:R-:W-:Y:S01]  /*66a0*/  IMAD.MOV.U32 R165, RZ, RZ, R160 ;  /* 0x000000ffffa57224 */ /* 0x000fe200078e00a0 */
[----:B------:R-:W-:Y:S01]  /*66b0*/  MOV R168, R170 ;  /* 0x000000aa00a87202 */ /* 0x000fe20000000f00 */
[----:B-1----:R-:W-:Y:S02]  /*66c0*/  FFMA.FTZ R3, R173, c[0x0][0x2d0], -R6 ;  /* 0x0000b400ad037a23 */ /* 0x002fe40000010806 */
[----:B------:R-:W-:Y:S01]  /*66d0*/  IMAD.MOV.U32 R173, RZ, RZ, R172 ;  /* 0x000000ffffad7224 */ /* 0x000fe200078e00ac */
[----:B------:R-:W-:Y:S01]  /*66e0*/  HMMA.16816.F32.BF16 R128, R8, R26, R128 ;  /* 0x0000001a0880723c */ /* 0x000fe20000041880 */
[----:B------:R1:W-:Y:S01]  /*66f0*/  MUFU.EX2 R30, R3 ;  /* 0x00000003001e7308 */ /* 0x0003e20000000800 */
[----:B------:R-:W-:-:S06]  /*6700*/  MOV R172, R171 ;  /* 0x000000ab00ac7202 */ /* 0x000fcc0000000f00 */
[----:B----4-:R-:W-:Y:S01]  /*6710*/  HMMA.16816.F32.BF16 R140, R8, R20, R140 ;  /* 0x00000014088c723c */ /* 0x010fe2000004188c */
[----:B------:R-:W-:-:S07]  /*6720*/  IMAD.MOV.U32 R171, RZ, RZ, R168 ;  /* 0x000000ffffab7224 */ /* 0x000fce00078e00a8 */
[----:B------:R-:W-:Y:S01]  /*6730*/  HMMA.16816.F32.BF16 R144, R8, R22, R144 ;  /* 0x000000160890723c */ /* 0x000fe20000041890 */
[----:B-1----:R-:W-:-:S07]  /*6740*/  FFMA.FTZ R3, R173, c[0x0][0x2d0], -R6 ;  /* 0x0000b400ad037a23 */ /* 0x002fce0000010806 */
[C---:B------:R-:W-:Y:S01]  /*6750*/  HMMA.16816.F32.BF16 R156, R8.reuse, R16, R156 ;  /* 0x00000010089c723c */ /* 0x040fe2000004189c */
[----:B------:R1:W-:Y:S07]  /*6760*/  MUFU.EX2 R28, R3 ;  /* 0x00000003001c7308 */ /* 0x0003ee0000000800 */
[C---:B------:R-:W-:Y:S08]  /*6770*/  HMMA.16816.F32.BF16 R160, R8.reuse, R18, R88 ;  /* 0x0000001208a0723c */ /* 0x040ff00000041858 */
[----:B------:R-:W-:Y:S01]  /*6780*/  HMMA.16816.F32.BF16 R84, R8, R12, R84 ;  /* 0x0000000c0854723c */ /* 0x000fe20000041854 */
[----:B-1----:R-:W-:-:S07]  /*6790*/  FFMA.FTZ R3, R172, c[0x0][0x2d0], -R6 ;  /* 0x0000b400ac037a23 */ /* 0x002fce0000010806 */
[----:B------:R-:W-:Y:S07]  /*67a0*/  HMMA.16816.F32.BF16 R76, R8, R14, R76 ;  /* 0x0000000e084c723c */ /* 0x000fee000004184c */
[----:B------:R-:W-:Y:S02]  /*67b0*/  F2FP.BF16.PACK_AB R8, R69, R70 ;  /* 0x000000464508723e */ /* 0x000fe400000010ff */
[----:B---3--:R-:W-:Y:S02]  /*67c0*/  F2FP.BF16.PACK_AB R9, R57, R58 ;  /* 0x0000003a3909723e */ /* 0x008fe400000010ff */
[----:B------:R-:W-:-:S02]  /*67d0*/  F2FP.BF16.PACK_AB R10, R59, R68 ;  /* 0x000000443b0a723e */ /* 0x000fc400000010ff */
[----:B------:R-:W-:Y:S01]  /*67e0*/  F2FP.BF16.PACK_AB R11, R31, R56 ;  /* 0x000000381f0b723e */ /* 0x000fe200000010ff */
[----:B------:R-:W-:Y:S01]  /*67f0*/  IMAD.MOV.U32 R164, RZ, RZ, R155 ;  /* 0x000000ffffa47224 */ /* 0x000fe200078e009b */
[----:B------:R-:W-:Y:S01]  /*6800*/  MOV R155, R228 ;  /* 0x000000e4009b7202 */ /* 0x000fe20000000f00 */
[----:B------:R-:W-:-:S04]  /*6810*/  IMAD.MOV.U32 R170, RZ, RZ, R169 ;  /* 0x000000ffffaa7224 */ /* 0x000fc800078e00a9 */
[C---:B------:R-:W-:Y:S01]  /*6820*/  HMMA.16816.F32.BF16 R60, R8.reuse, R26, R60 ;  /* 0x0000001a083c723c */ /* 0x040fe2000004183c */
[----:B------:R1:W-:Y:S01]  /*6830*/  MUFU.EX2 R26, R3 ;  /* 0x00000003001a7308 */ /* 0x0003e20000000800 */
[----:B------:R-:W-:Y:S01]  /*6840*/  IMAD.MOV.U32 R169, RZ, RZ, R167 ;  /* 0x000000ffffa97224 */ /* 0x000fe200078e00a7 */
[----:B------:R-:W-:Y:S01]  /*6850*/  MOV R167, R166 ;  /* 0x000000a600a77202 */ /* 0x000fe20000000f00 */
[----:B------:R-:W-:Y:S02]  /*6860*/  IMAD.MOV.U32 R166, RZ, RZ, R165 ;  /* 0x000000ffffa67224 */ /* 0x000fe400078e00a5 */
[----:B------:R-:W-:Y:S02]  /*6870*/  IMAD.MOV.U32 R165, RZ, RZ, R164 ;  /* 0x000000ffffa57224 */ /* 0x000fe400078e00a4 */
[----:B------:R-:W-:Y:S01]  /*6880*/  HMMA.16816.F32.BF16 R64, R8, R24, R64 ;  /* 0x000000180840723c */ /* 0x000fe20000041840 */
[----:B------:R-:W-:Y:S01]  /*6890*/  MOV R164, R155 ;  /* 0x0000009b00a47202 */ /* 0x000fe20000000f00 */
[----:B------:R-:W-:Y:S01]  /*68a0*/  IMAD.MOV.U32 R168, RZ, RZ, R170 ;  /* 0x000000ffffa87224 */ /* 0x000fe200078e00aa */
[----:B------:R-:W-:Y:S01]  /*68b0*/  MOV R170, R169 ;  /* 0x000000a900aa7202 */ /* 0x000fe20000000f00 */
[----:B-1----:R-:W-:-:S02]  /*68c0*/  FFMA.FTZ R3, R171, c[0x0][0x2d0], -R5 ;  /* 0x0000b400ab037a23 */ /* 0x002fc40000010805 */
[----:B------:R-:W-:Y:S02]  /*68d0*/  IMAD.MOV.U32 R155, RZ, RZ, R151 ;  /* 0x000000ffff9b7224 */ /* 0x000fe400078e0097 */
[----:B------:R1:W-:Y:S01]  /*68e0*/  MUFU.EX2 R25, R3 ;  /* 0x0000000300197308 */ /* 0x0003e20000000800 */
[----:B------:R-:W-:Y:S01]  /*68f0*/  IMAD.MOV.U32 R151, RZ, RZ, R150 ;  /* 0x000000ffff977224 */ /* 0x000fe200078e0096 */
[----:B------:R-:W-:Y:S01]  /*6900*/  MOV R150, R149 ;  /* 0x0000009500967202 */ /* 0x000fe20000000f00 */
[----:B------:R-:W-:Y:S02]  /*6910*/  IMAD.MOV.U32 R169, RZ, RZ, R167 ;  /* 0x000000ffffa97224 */ /* 0x000fe400078e00a7 */
[----:B------:R-:W-:Y:S01]  /*6920*/  IMAD.MOV.U32 R167, RZ, RZ, R166 ;  /* 0x000000ffffa77224 */ /* 0x000fe200078e00a6 */
[----:B------:R-:W-:Y:S01]  /*6930*/  MOV R166, R165 ;  /* 0x000000a500a67202 */ /* 0x000fe20000000f00 */
[----:B------:R-:W-:Y:S01]  /*6940*/  IMAD.MOV.U32 R149, RZ, RZ, R119 ;  /* 0x000000ffff957224 */ /* 0x000fe200078e0077 */
[----:B------:R-:W-:Y:S01]  /*6950*/  MOV R181, R168 ;  /* 0x000000a800b57202 */ /* 0x000fe20000000f00 */
[----:B------:R-:W-:-:S02]  /*6960*/  IMAD.MOV.U32 R165, RZ, RZ, R164 ;  /* 0x000000ffffa57224 */ /* 0x000fc400078e00a4 */
[----:B-1----:R-:W-:Y:S02]  /*6970*/  FFMA.FTZ R3, R242, c[0x0][0x2d0], -R5 ;  /* 0x0000b400f2037a23 */ /* 0x002fe40000010805 */
[----:B------:R-:W-:Y:S02]  /*6980*/  IMAD.MOV.U32 R164, RZ, RZ, R155 ;  /* 0x000000ffffa47224 */ /* 0x000fe400078e009b */
[----:B------:R1:W-:Y:S01]  /*6990*/  MUFU.EX2 R24, R3 ;  /* 0x0000000300187308 */ /* 0x0003e20000000800 */
[----:B------:R-:W-:Y:S01]  /*69a0*/  MOV R155, R151 ;  /* 0x00000097009b7202 */ /* 0x000fe20000000f00 */
[----:B------:R-:W-:Y:S01]  /*69b0*/  IMAD.MOV.U32 R151, RZ, RZ, R150 ;  /* 0x000000ffff977224 */ /* 0x000fe200078e0096 */
[----:B------:R-:W-:Y:S01]  /*69c0*/  HMMA.16816.F32.BF16 R48, R8, R22, R48 ;  /* 0x000000160830723c */ /* 0x000fe20000041830 */
[----:B------:R-:W-:Y:S01]  /*69d0*/  IMAD.MOV.U32 R150, RZ, RZ, R149 ;  /* 0x000000ffff967224 */ /* 0x000fe200078e0095 */
[----:B------:R-:W-:Y:S01]  /*69e0*/  MOV R149, R148 ;  /* 0x0000009400957202 */ /* 0x000fe20000000f00 */
[----:B------:R-:W-:Y:S01]  /*69f0*/  IMAD.MOV.U32 R148, RZ, RZ, R132 ;  /* 0x000000ffff947224 */ /* 0x000fe200078e0084 */
[----:B------:R-:W-:Y:S01]  /*6a00*/  MOV R103, R167 ;  /* 0x000000a700677202 */ /* 0x000fe20000000f00 */
[----:B------:R-:W-:Y:S01]  /*6a10*/  IMAD.MOV.U32 R179, RZ, RZ, R170 ;  /* 0x000000ffffb37224 */ /* 0x000fe200078e00aa */
[----:B------:R-:W-:Y:S01]  /*6a20*/  MOV R176, R164 ;  /* 0x000000a400b07202 */ /* 0x000fe20000000f00 */
[----:B------:R-:W-:-:S02]  /*6a30*/  IMAD.MOV.U32 R180, RZ, RZ, R169 ;  /* 0x000000ffffb47224 */ /* 0x000fc400078e00a9 */
[----:B-1----:R-:W-:-:S04]  /*6a40*/  FFMA.FTZ R3, R243, c[0x0][0x2d0], -R5 ;  /* 0x0000b400f3037a23 */ /* 0x002fc80000010805 */
[----:B------:R1:W-:Y:S01]  /*6a50*/  MUFU.EX2 R23, R3 ;  /* 0x0000000300177308 */ /* 0x0003e20000000800 */
[----:B------:R-:W-:Y:S02]  /*6a60*/  IMAD.MOV.U32 R132, RZ, RZ, R92 ;  /* 0x000000ffff847224 */ /* 0x000fe400078e005c */
[----:B------:R-:W-:Y:S01]  /*6a70*/  IMAD.MOV.U32 R178, RZ, RZ, R166 ;  /* 0x000000ffffb27224 */ /* 0x000fe200078e00a6 */
[C---:B------:R-:W-:Y:S01]  /*6a80*/  HMMA.16816.F32.BF16 R52, R8.reuse, R20, R52 ;  /* 0x000000140834723c */ /* 0x040fe20000041834 */
[----:B------:R-:W-:Y:S02]  /*6a90*/  IMAD.MOV.U32 R177, RZ, RZ, R165 ;  /* 0x000000ffffb17224 */ /* 0x000fe400078e00a5 */
[----:B------:R-:W-:Y:S01]  /*6aa0*/  IMAD.MOV.U32 R172, RZ, RZ, R134 ;  /* 0x000000ffffac7224 */ /* 0x000fe200078e0086 */
[----:B------:R3:W4:Y:S01]  /*6ab0*/  MUFU.EX2 R21, R4 ;  /* 0x0000000400157308 */ /* 0x0007220000000800 */
[----:B------:R-:W-:Y:S02]  /*6ac0*/  IMAD.MOV.U32 R168, RZ, RZ, R155 ;  /* 0x000000ffffa87224 */ /* 0x000fe400078e009b */
[----:B-1----:R-:W-:Y:S01]  /*6ad0*/  FFMA.FTZ R3, R181, c[0x0][0x2d0], -R5 ;  /* 0x0000b400b5037a23 */ /* 0x002fe20000010805 */
[----:B------:R-:W-:Y:S01]  /*6ae0*/  HMMA.16816.F32.BF16 R44, R8, R12, R44 ;  /* 0x0000000c082c723c */ /* 0x000fe2000004182c */
[----:B------:R-:W-:Y:S01]  /*6af0*/  FFMA.FTZ R5, R180, c[0x0][0x2d0], -R7 ;  /* 0x0000b400b4057a23 */ /* 0x000fe20000010807 */
[----:B------:R-:W-:-:S02]  /*6b00*/  MOV R169, R135 ;  /* 0x0000008700a97202 */ /* 0x000fc40000000f00 */
[----:B------:R1:W-:Y:S01]  /*6b10*/  MUFU.EX2 R22, R3 ;  /* 0x0000000300167308 */ /* 0x0003e20000000800 */
[----:B------:R-:W-:Y:S01]  /*6b20*/  MOV R155, R132 ;  /* 0x00000084009b7202 */ /* 0x000fe20000000f00 */
[----:B------:R-:W-:Y:S02]  /*6b30*/  IMAD.MOV.U32 R170, RZ, RZ, R133 ;  /* 0x000000ffffaa7224 */ /* 0x000fe400078e0085 */
[----:B------:R-:W-:Y:S01]  /*6b40*/  IMAD.MOV.U32 R152, RZ, RZ, R231 ;  /* 0x000000ffff987224 */ /* 0x000fe200078e00e7 */
[C---:B------:R-:W-:Y:S01]  /*6b50*/  HMMA.16816.F32.BF16 R40, R8.reuse, R14, R40 ;  /* 0x0000000e0828723c */ /* 0x040fe20000041828 */
[--C-:B---3--:R-:W-:Y:S01]  /*6b60*/  FFMA.FTZ R4, R178, c[0x0][0x2d0], -R0.reuse ;  /* 0x0000b400b2047a23 */ /* 0x108fe20000010800 */
[----:B------:R-:W-:Y:S01]  /*6b70*/  MOV R175, R150 ;  /* 0x0000009600af7202 */ /* 0x000fe20000000f00 */
[--C-:B------:R-:W-:Y:S01]  /*6b80*/  FFMA.FTZ R12, R176, c[0x0][0x2d0], -R0.reuse ;  /* 0x0000b400b00c7a23 */ /* 0x100fe20000010800 */
[----:B------:R-:W-:Y:S01]  /*6b90*/  MOV R99, R137 ;  /* 0x0000008900637202 */ /* 0x000fe20000000f00 */
[----:B------:R-:W-:Y:S01]  /*6ba0*/  FFMA.FTZ R6, R177, c[0x0][0x2d0], -R0 ;  /* 0x0000b400b1067a23 */ /* 0x000fe20000010800 */
[----:B------:R3:W-:Y:S01]  /*6bb0*/  MUFU.EX2 R15, R5 ;  /* 0x00000005000f7308 */ /* 0x0007e20000000800 */
[----:B------:R-:W-:Y:S01]  /*6bc0*/  IMAD.MOV.U32 R173, RZ, RZ, R148 ;  /* 0x000000ffffad7224 */ /* 0x000fe200078e0094 */
[----:B------:R-:W-:Y:S01]  /*6bd0*/  HMMA.16816.F32.BF16 R32, R8, R16, R32 ;  /* 0x000000100820723c */ /* 0x000fe20000041820 */
[----:B------:R-:W-:Y:S01]  /*6be0*/  IMAD.MOV.U32 R174, RZ, RZ, R149 ;  /* 0x000000ffffae7224 */ /* 0x000fe200078e0095 */
[----:B------:R-:W2:Y:S01]  /*6bf0*/  LDSM.16.MT88.4 R132, [R224+0x3100] ;  /* 0x00310000e084783b */ /* 0x000ea20000004200 */
[----:B-1----:R-:W-:-:S02]  /*6c00*/  FFMA.FTZ R3, R179, c[0x0][0x2d0], -R7 ;  /* 0x0000b400b3037a23 */ /* 0x002fc40000010807 */
[----:B------:R-:W-:Y:S01]  /*6c10*/  FFMA.FTZ R7, R103, c[0x0][0x2d0], -R7 ;  /* 0x0000b40067077a23 */ /* 0x000fe20000010807 */
[----:B------:R-:W-:Y:S01]  /*6c20*/  LDSM.16.MT88.4 R164, [R225+0x3100] ;  /* 0x00310000e1a4783b */ /* 0x000fe20000004200 */
[----:B------:R-:W-:Y:S01]  /*6c30*/  IMAD.MOV.U32 R103, RZ, RZ, R172 ;  /* 0x000000ffff677224 */ /* 0x000fe200078e00ac */
[----:B------:R-:W-:Y:S01]  /*6c40*/  HMMA.16816.F32.BF16 R36, R8, R18, R36 ;  /* 0x000000120824723c */ /* 0x000fe20000041824 */
[----:B------:R-:W-:Y:S01]  /*6c50*/  FFMA.FTZ R0, R247, c[0x0][0x2d0], -R0 ;  /* 0x0000b400f7007a23 */ /* 0x000fe20000010800 */
[----:B------:R1:W1:Y:S01]  /*6c60*/  MUFU.EX2 R9, R4 ;  /* 0x0000000400097308 */ /* 0x0002620000000800 */
[----:B------:R-:W-:Y:S02]  /*6c70*/  FADD.FTZ R13, R244, R213 ;  /* 0x000000d5f40d7221 */ /* 0x000fe40000010000 */
[----:B---3--:R-:W-:Y:S01]  /*6c80*/  FADD.FTZ R5, R249, R245 ;  /* 0x000000f5f9057221 */ /* 0x008fe20000010000 */
[----:B------:R-:W-:Y:S01]  /*6c90*/  MOV R210, R173 ;  /* 0x000000ad00d27202 */ /* 0x000fe20000000f00 */
[----:B------:R-:W-:Y:S01]  /*6ca0*/  IMAD.MOV.U32 R209, RZ, RZ, R174 ;  /* 0x000000ffffd17224 */ /* 0x000fe200078e00ae */
[----:B------:R-:W-:Y:S02]  /*6cb0*/  LDSM.16.MT88.4 R16, [R226+0x3100] ;  /* 0x00310000e210783b */ /* 0x000fe40000004200 */
[----:B------:R3:W2:Y:S01]  /*6cc0*/  MUFU.EX2 R20, R3 ;  /* 0x0000000300147308 */ /* 0x0006a20000000800 */
[----:B------:R-:W-:-:S07]  /*6cd0*/  IMAD.MOV.U32 R96, RZ, RZ, R175 ;  /* 0x000000ffff607224 */ /* 0x000fce00078e00af */
[----:B------:R-:W-:Y:S01]  /*6ce0*/  MUFU.EX2 R11, R12 ;  /* 0x0000000c000b7308 */ /* 0x000fe20000000800 */
[----:B-1----:R-:W-:-:S04]  /*6cf0*/  FADD.FTZ R4, R170, R103 ;  /* 0x00000067aa047221 */ /* 0x002fc80000010000 */
[----:B------:R-:W-:-:S03]  /*6d00*/  FADD.FTZ R4, R125, R4 ;  /* 0x000000047d047221 */ /* 0x000fc60000010000 */
[----:B------:R1:W-:Y:S01]  /*6d10*/  MUFU.EX2 R12, R0 ;  /* 0x00000000000c7308 */ /* 0x0003e20000000800 */
[----:B---3--:R-:W-:-:S07]  /*6d20*/  FADD.FTZ R3, R155, R169 ;  /* 0x000000a99b037221 */ /* 0x008fce0000010000 */
[----:B------:R3:W2:Y:S01]  /*6d30*/  MUFU.EX2 R10, R6 ;  /* 0x00000006000a7308 */ /* 0x0006a20000000800 */
[----:B------:R-:W-:Y:S02]  /*6d40*/  IMAD.MOV.U32 R171, RZ, RZ, R151 ;  /* 0x000000ffffab7224 */ /* 0x000fe400078e0097 */
[----:B-1----:R-:W-:-:S05]  /*6d50*/  FADD.FTZ R0, R152, R13 ;  /* 0x0000000d98007221 */ /* 0x002fca0000010000 */
[----:B------:R1:W1:Y:S01]  /*6d60*/  MUFU.EX2 R14, R7 ;  /* 0x00000007000e7308 */ /* 0x0002620000000800 */
[----:B------:R-:W-:Y:S01]  /*6d70*/  IMAD.MOV.U32 R126, RZ, RZ, R232 ;  /* 0x000000ffff7e7224 */ /* 0x000fe200078e00e8 */
[----:B------:R-:W-:Y:S01]  /*6d80*/  MOV R169, R153 ;  /* 0x0000009900a97202 */ /* 0x000fe20000000f00 */
[----:B------:R-:W-:Y:S01]  /*6d90*/  IMAD.MOV.U32 R170, RZ, RZ, R154 ;  /* 0x000000ffffaa7224 */ /* 0x000fe200078e009a */
[----:B------:R-:W2:Y:S01]  /*6da0*/  LDSM.16.MT88.4 R148, [R227+0x3100] ;  /* 0x00310000e394783b */ /* 0x000ea20000004200 */
[----:B---3--:R-:W-:-:S03]  /*6db0*/  FADD.FTZ R6, R124, R5 ;  /* 0x000000057c067221 */ /* 0x008fc60000010000 */
[----:B------:R3:W5:Y:S01]  /*6dc0*/  LDL.LU R232, [R1+0x50] ;  /* 0x0000500001e87983 */ /* 0x0007620000300800 */
[----:B------:R-:W-:Y:S02]  /*6dd0*/  FADD.FTZ R5, R139, R3 ;  /* 0x000000038b057221 */ /* 0x000fe40000010000 */
[----:B------:R-:W-:Y:S01]  /*6de0*/  FADD.FTZ R3, R209, R4 ;  /* 0x00000004d1037221 */ /* 0x000fe20000010000 */
[----:B------:R3:W5:Y:S01]  /*6df0*/  LDL.LU R231, [R1+0x4c] ;  /* 0x00004c0001e77983 */ /* 0x0007620000300800 */
[----:B------:R-:W-:Y:S02]  /*6e00*/  FADD.FTZ R5, R96, R5 ;  /* 0x0000000560057221 */ /* 0x000fe40000010000 */
[----:B-1----:R-:W-:Y:S01]  /*6e10*/  FADD.FTZ R7, R138, R0 ;  /* 0x000000008a077221 */ /* 0x002fe20000010000 */
[----:B------:R3:W5:Y:S01]  /*6e20*/  LDL.LU R230, [R1+0x48] ;  /* 0x0000480001e67983 */ /* 0x0007620000300800 */
[----:B------:R-:W-:Y:S02]  /*6e30*/  FADD.FTZ R0, R210, R6 ;  /* 0x00000006d2007221 */ /* 0x000fe40000010000 */
[----:B------:R-:W-:-:S02]  /*6e40*/  FADD.FTZ R7, R252, R7 ;  /* 0x00000007fc077221 */ /* 0x000fc40000010000 */
[----:B------:R-:W-:Y:S02]  /*6e50*/  FADD.FTZ R6, R216, R0 ;  /* 0x00000000d8067221 */ /* 0x000fe40000010000 */
[----:B------:R-:W-:Y:S02]  /*6e60*/  FADD.FTZ R4, R171, R3 ;  /* 0x00000003ab047221 */ /* 0x000fe40000010000 */
[----:B------:R-:W-:Y:S02]  /*6e70*/  IMAD.MOV.U32 R127, RZ, RZ, R229 ;  /* 0x000000ffff7f7224 */ /* 0x000fe400078e00e5 */
[----:B------:R-:W-:Y:S01]  /*6e80*/  FADD.FTZ R3, R168, R5 ;  /* 0x00000005a8037221 */ /* 0x000fe20000010000 */
[----:B------:R3:W5:Y:S01]  /*6e90*/  LDL.LU R229, [R1+0x44] ;  /* 0x0000440001e57983 */ /* 0x0007620000300800 */
[----:B------:R-:W-:Y:S02]  /*6ea0*/  FADD.FTZ R0, R251, R7 ;  /* 0x00000007fb007221 */ /* 0x000fe40000010000 */
[----:B------:R-:W-:Y:S01]  /*6eb0*/  FADD.FTZ R8, R218, R6 ;  /* 0x00000006da087221 */ /* 0x000fe20000010000 */
[----:B------:R3:W5:Y:S01]  /*6ec0*/  LDL.LU R228, [R1+0x40] ;  /* 0x0000400001e47983 */ /* 0x0007620000300800 */
[----:B------:R-:W-:-:S02]  /*6ed0*/  IMAD.MOV.U32 R97, RZ, RZ, R126 ;  /* 0x000000ffff617224 */ /* 0x000fc400078e007e */
[----:B------:R-:W-:Y:S01]  /*6ee0*/  FADD.FTZ R7, R170, R4 ;  /* 0x00000004aa077221 */ /* 0x000fe20000010000 */
[----:B------:R3:W5:Y:S01]  /*6ef0*/  LDL.LU R119, [R1+0x3c] ;  /* 0x00003c0001777983 */ /* 0x0007620000300800 */
[----:B------:R-:W-:Y:S02]  /*6f00*/  IMAD.MOV.U32 R98, RZ, RZ, R127 ;  /* 0x000000ffff627224 */ /* 0x000fe400078e007f */
[----:B------:R-:W-:Y:S01]  /*6f10*/  FADD.FTZ R6, R169, R3 ;  /* 0x00000003a9067221 */ /* 0x000fe20000010000 */
[----:B------:R3:W5:Y:S01]  /*6f20*/  LDL.LU R92, [R1+0x38] ;  /* 0x00003800015c7983 */ /* 0x0007620000300800 */
[----:B------:R-:W-:Y:S02]  /*6f30*/  FADD.FTZ R5, R246, R0 ;  /* 0x00000000f6057221 */ /* 0x000fe40000010000 */
[----:B------:R-:W-:Y:S02]  /*6f40*/  FADD.FTZ R4, R220, R8 ;  /* 0x00000008dc047221 */ /* 0x000fe40000010000 */
[----:B------:R-:W-:-:S02]  /*6f50*/  FADD.FTZ R3, R97, R7 ;  /* 0x0000000761037221 */ /* 0x000fc40000010000 */
[----:B------:R-:W-:Y:S02]  /*6f60*/  IMAD.MOV.U32 R103, RZ, RZ, R136 ;  /* 0x000000ffff677224 */ /* 0x000fe400078e0088 */
[----:B------:R-:W-:Y:S02]  /*6f70*/  FADD.FTZ R0, R98, R6 ;  /* 0x0000000662007221 */ /* 0x000fe40000010000 */
[----:B------:R-:W-:Y:S02]  /*6f80*/  FADD.FTZ R6, R250, R5 ;  /* 0x00000005fa067221 */ /* 0x000fe40000010000 */
[----:B------:R-:W-:Y:S02]  /*6f90*/  FADD.FTZ R4, R217, R4 ;  /* 0x00000004d9047221 */ /* 0x000fe40000010000 */
[----:B------:R-:W-:Y:S02]  /*6fa0*/  FADD.FTZ R5, R99, R3 ;  /* 0x0000000363057221 */ /* 0x000fe40000010000 */
[----:B------:R-:W-:-:S02]  /*6fb0*/  FADD.FTZ R3, R103, R0 ;  /* 0x0000000067037221 */ /* 0x000fc40000010000 */
[----:B------:R-:W-:Y:S02]  /*6fc0*/  FADD.FTZ R0, R219, R6 ;  /* 0x00000006db007221 */ /* 0x000fe40000010000 */
        /* <DEDUP_REMOVED lines=63> */
[----:B----4-:R-:W-:Y:S02]  /*73c0*/  FADD.FTZ R3, R21, R0 ;  /* 0x0000000015037221 */ /* 0x010fe40000010000 */
[----:B------:R-:W-:-:S02]  /*73d0*/  FADD.FTZ R0, R9, R4 ;  /* 0x0000000409007221 */ /* 0x000fc40000010000 */
[----:B------:R-:W-:Y:S02]  /*73e0*/  FADD.FTZ R5, R29, R5 ;  /* 0x000000051d057221 */ /* 0x000fe40000010000 */
[----:B------:R-:W-:Y:S02]  /*73f0*/  FADD.FTZ R6, R25, R6 ;  /* 0x0000000619067221 */ /* 0x000fe40000010000 */
[----:B--2---:R-:W-:Y:S02]  /*7400*/  FADD.FTZ R4, R20, R3 ;  /* 0x0000000314047221 */ /* 0x004fe40000010000 */
        /* <DEDUP_REMOVED lines=10> */
[----:B------:R-:W-:Y:S01]  /*74b0*/  FADD.FTZ R3, R26, R3 ;  /* 0x000000031a037221 */ /* 0x000fe20000010000 */
[----:B------:R3:W-:Y:S04]  /*74c0*/  STL [R1+0x20], R5 ;  /* 0x0000200501007387 */ /* 0x0007e80000100800 */
[----:B------:R3:W-:Y:S04]  /*74d0*/  STL [R1+0x1c], R4 ;  /* 0x00001c0401007387 */ /* 0x0007e80000100800 */
[----:B------:R3:W-:Y:S04]  /*74e0*/  STL [R1+0x14], R0 ;  /* 0x0000140001007387 */ /* 0x0007e80000100800 */
[----:B------:R3:W-:Y:S01]  /*74f0*/  STL [R1+0x18], R3 ;  /* 0x0000180301007387 */ /* 0x0007e20000100800 */
[----:B------:R-:W-:-:S02]  /*7500*/  F2FP.BF16.PACK_AB R176, R30, R29 ;  /* 0x0000001d1eb0723e */ /* 0x000fc400000010ff */
[----:B------:R-:W-:Y:S02]  /*7510*/  F2FP.BF16.PACK_AB R177, R24, R25 ;  /* 0x0000001918b1723e */ /* 0x000fe400000010ff */
[----:B------:R-:W-:Y:S02]  /*7520*/  F2FP.BF16.PACK_AB R178, R26, R28 ;  /* 0x0000001c1ab2723e */ /* 0x000fe400000010ff */
[----:B------:R-:W-:Y:S02]  /*7530*/  F2FP.BF16.PACK_AB R179, R22, R23 ;  /* 0x0000001716b3723e */ /* 0x000fe400000010ff */
[----:B------:R-:W-:Y:S02]  /*7540*/  F2FP.BF16.PACK_AB R180, R20, R21 ;  /* 0x0000001514b4723e */ /* 0x000fe400000010ff */
[----:B------:R-:W-:Y:S02]  /*7550*/  F2FP.BF16.PACK_AB R181, R10, R9 ;  /* 0x000000090ab5723e */ /* 0x000fe400000010ff */
[----:B------:R-:W-:-:S02]  /*7560*/  F2FP.BF16.PACK_AB R182, R14, R15 ;  /* 0x0000000f0eb6723e */ /* 0x000fc400000010ff */
[----:B------:R-:W-:Y:S01]  /*7570*/  F2FP.BF16.PACK_AB R183, R12, R11 ;  /* 0x0000000b0cb7723e */ /* 0x000fe200000010ff */
[C---:B------:R-:W-:Y:S08]  /*7580*/  HMMA.16816.F32.BF16 R120, R176.reuse, R132, R120 ;  /* 0x00000084b078723c */ /* 0x040ff00000041878 */
[C---:B------:R-:W-:Y:S08]  /*7590*/  HMMA.16816.F32.BF16 R128, R176.reuse, R134, R128 ;  /* 0x00000086b080723c */ /* 0x040ff00000041880 */
[C---:B------:R-:W-:Y:S08]  /*75a0*/  HMMA.16816.F32.BF16 R140, R176.reuse, R148, R140 ;  /* 0x00000094b08c723c */ /* 0x040ff0000004188c */
[C---:B------:R-:W-:Y:S08]  /*75b0*/  HMMA.16816.F32.BF16 R144, R176.reuse, R150, R144 ;  /* 0x00000096b090723c */ /* 0x040ff00000041890 */
[C---:B------:R-:W-:Y:S08]  /*75c0*/  HMMA.16816.F32.BF16 R156, R176.reuse, R164, R156 ;  /* 0x000000a4b09c723c */ /* 0x040ff0000004189c */
[----:B------:R-:W-:Y:S08]  /*75d0*/  HMMA.16816.F32.BF16 R160, R176, R166, R160 ;  /* 0x000000a6b0a0723c */ /* 0x000ff000000418a0 */
[C---:B------:R-:W-:Y:S08]  /*75e0*/  HMMA.16816.F32.BF16 R124, R180.reuse, R132, R64 ;  /* 0x00000084b47c723c */ /* 0x040ff00000041840 */
[C---:B------:R-:W-:Y:S08]  /*75f0*/  HMMA.16816.F32.BF16 R136, R180.reuse, R148, R52 ;  /* 0x00000094b488723c */ /* 0x040ff00000041834 */
[----:B------:R-:W-:Y:S08]  /*7600*/  HMMA.16816.F32.BF16 R152, R180, R164, R32 ;  /* 0x000000a4b498723c */ /* 0x000ff00000041820 */
[----:B------:R-:W-:Y:S08]  /*7610*/  HMMA.16816.F32.BF16 R172, R176, R16, R84 ;  /* 0x00000010b0ac723c */ /* 0x000ff00000041854 */
[C---:B------:R-:W-:Y:S08]  /*7620*/  HMMA.16816.F32.BF16 R132, R180.reuse, R134, R60 ;  /* 0x00000086b484723c */ /* 0x040ff0000004183c */
[C---:B------:R-:W-:Y:S08]  /*7630*/  HMMA.16816.F32.BF16 R148, R180.reuse, R150, R48 ;  /* 0x00000096b494723c */ /* 0x040ff00000041830 */
[C---:B------:R-:W-:Y:S08]  /*7640*/  HMMA.16816.F32.BF16 R164, R180.reuse, R166, R36 ;  /* 0x000000a6b4a4723c */ /* 0x040ff00000041824 */
[----:B------:R-:W-:Y:S08]  /*7650*/  HMMA.16816.F32.BF16 R168, R180, R16, R44 ;  /* 0x00000010b4a8723c */ /* 0x000ff0000004182c */
[-C--:B------:R-:W-:Y:S08]  /*7660*/  HMMA.16816.F32.BF16 R176, R176, R18.reuse, R76 ;  /* 0x00000012b0b0723c */ /* 0x080ff0000004184c */
[----:B------:R-:W-:Y:S01]  /*7670*/  HMMA.16816.F32.BF16 R180, R180, R18, R40 ;  /* 0x00000012b4b4723c */ /* 0x000fe20000041828 */
[----:B------:R-:W-:Y:S07]  /*7680*/  @!P2 BRA `(.L_x_2) ;  /* 0x000057700000a947 */ /* 0x000fee0003800000 */
[----:B---3-5:R-:W-:Y:S01]  /*7690*/  SHF.R.S32.HI R103, RZ, 0x1f, R92 ;  /* 0x0000001fff677819 */ /* 0x028fe2000001145c */
[----:B------:R-:W-:Y:S01]  /*76a0*/  IMAD.MOV.U32 R116, RZ, RZ, R72 ;  /* 0x000000ffff747224 */ /* 0x000fe200078e0048 */
[----:B------:R-:W-:Y:S01]  /*76b0*/  MOV R3, R73 ;  /* 0x0000004900037202 */ /* 0x000fe20000000f00 */
[----:B------:R-:W-:Y:S01]  /*76c0*/  IMAD.MOV.U32 R118, RZ, RZ, R2 ;  /* 0x000000ffff767224 */ /* 0x000fe200078e0002 */
[----:B------:R-:W-:Y:S01]  /*76d0*/  MOV R117, R71 ;  /* 0x0000004700757202 */ /* 0x000fe20000000f00 */
[C---:B------:R-:W-:Y:S01]  /*76e0*/  IMAD.SHL.U32 R242, R92.reuse, 0x2, RZ ;  /* 0x000000025cf27824 */ /* 0x040fe200078e00ff */
[----:B------:R-:W-:Y:S01]  /*76f0*/  SHF.L.U64.HI R243, R92, 0x1, R103 ;  /* 0x000000015cf37819 */ /* 0x000fe20000010267 */
[----:B------:R-:W-:-:S09]  /*7700*/  UIADD3 UR9, UR9, -0x2, URZ ;  /* 0xfffffffe09097890 */ /* 0x000fd2000fffe03f */
[----:B------:R-:W2:Y:S02]  /*7710*/  LDL R103, [R1+0x28] ;  /* 0x0000280001677983 */ /* 0x000ea40000100800 */
[----:B--2---:R-:W-:Y:S01]  /*7720*/  SHF.L.U32 R241, R103, 0x1, RZ ;  /* 0x0000000167f17819 */ /* 0x004fe200000006ff */
[----:B------:R-:W-:Y:S05]  /*7730*/  BRA `(.L_x_3) ;  /* 0x0000041000007947 */ /* 0x000fea0003800000 */
.L_x_5:
[----:B------:R-:W2:Y:S01]  /*7740*/  LDL R4, [R1+0x24] ;  /* 0x0000240001047983 */ /* 0x000ea20000100800 */
[----:B------:R-:W-:Y:S01]  /*7750*/  UIMAD UR4, UR9, 0x70, UR11 ;  /* 0x00000070090478a4 */ /* 0x000fe2000f8e020b */
[----:B------:R-:W-:Y:S05]  /*7760*/  IMAD.MOV.U32 R248, RZ, RZ, RZ ;  /* 0x000000fffff87224 */ /* 0x000fea00078e00ff */
[----:B------:R-:W-:Y:S05]  /*7770*/  IMAD.U32 R2, RZ, RZ, UR4 ;  /* 0x00000004ff027e24 */ /* 0x000fea000f8e00ff */
[----:B--2---:R-:W-:Y:S05]  /*7780*/  IADD3 R2, R2, -0x70, R4 ;  /* 0xffffff9002027810 */ /* 0x004fea0007ffe004 */
[----:B------:R-:W-:Y:S04]  /*7790*/  @P0 IMAD.HI.U32 R4, R2, c[0x0][0x2bc], RZ ;  /* 0x0000af0002040a27 */ /* 0x000fe800078e00ff */
[----:B------:R-:W-:Y:S01]  /*77a0*/  IMAD.MOV.U32 R0, RZ, RZ, R2 ;  /* 0x000000ffff007224 */ /* 0x000fe200078e0002 */
[----:B------:R-:W-:Y:S04]  /*77b0*/  @P0 SHF.R.U32.HI R0, RZ, c[0x0][0x2c0], R4 ;  /* 0x0000b000ff000a19 */ /* 0x000fe80000011604 */
[C---:B------:R-:W-:Y:S04]  /*77c0*/  @!P1 IADD3 R5, P2, R0.reuse, UR16, RZ ;  /* 0x0000001000059c10 */ /* 0x040fe8000ff5e0ff */
[----:B------:R-:W-:Y:S01]  /*77d0*/  @!P1 LEA.HI.X.SX32 R6, R0, UR14, 0x1, P2 ;  /* 0x0000000e00069c11 */ /* 0x000fe200090f0eff */
[----:B------:R-:W-:Y:S01]  /*77e0*/  IMAD.MOV R0, RZ, RZ, -R0 ;  /* 0x000000ffff007224 */ /* 0x000fe200078e0a00 */
[C---:B------:R-:W-:Y:S03]  /*77f0*/  @!P1 LEA R4, P2, R5.reuse, c[0x0][0x2a0], 0x2 ;  /* 0x0000a80005049a11 */ /* 0x040fe600078410ff */
[----:B------:R-:W-:Y:S01]  /*7800*/  IMAD R7, R0, c[0x0][0x2b8], R2 ;  /* 0x0000ae0000077a24 */ /* 0x000fe200078e0202 */
[----:B------:R-:W-:Y:S04]  /*7810*/  @!P1 LEA.HI.X R5, R5, c[0x0][0x2a4], R6, 0x2, P2 ;  /* 0x0000a90005059a11 */ /* 0x000fe800010f1406 */
[----:B------:R-:W-:Y:S01]  /*7820*/  STL [R1+0x10], R7 ;  /* 0x0000100701007387 */ /* 0x000fe20000100800 */
[----:B------:R-:W-:Y:S03]  /*7830*/  SHF.R.S32.HI R0, RZ, 0x1f, R7 ;  /* 0x0000001fff007819 */ /* 0x000fe60000011407 */
[----:B------:R1:W2:Y:S02]  /*7840*/  @!P1 LDG.E R248, [R4.64] ;  /* 0x0000000c04f89981 */ /* 0x0002a4000c1e1900 */
[----:B------:R-:W-:Y:S04]  /*7850*/  IMAD R0, R0, c[0x0][0x1e0], RZ ;  /* 0x0000780000007a24 */ /* 0x000fe800078e02ff */
[C---:B------:R-:W-:Y:S02]  /*7860*/  IMAD R0, R7.reuse, c[0x0][0x1e4], R0 ;  /* 0x0000790007007a24 */ /* 0x040fe400078e0200 */
[----:B-1----:R-:W-:Y:S04]  /*7870*/  IMAD.WIDE.U32 R4, R7, c[0x0][0x1e0], RZ ;  /* 0x0000780007047a25 */ /* 0x002fe800078e00ff */
[----:B------:R-:W-:Y:S01]  /*7880*/  IMAD.IADD R5, R5, 0x1, R0 ;  /* 0x0000000105057824 */ /* 0x000fe200078e0200 */
[----:B--2---:R-:W-:Y:S03]  /*7890*/  SHF.R.S32.HI R2, RZ, 0x1f, R248 ;  /* 0x0000001fff027819 */ /* 0x004fe600000114f8 */
[----:B------:R-:W-:Y:S04]  /*78a0*/  IMAD.WIDE.U32 R4, R248, c[0x0][0x1f0], R4 ;  /* 0x00007c00f8047a25 */ /* 0x000fe800078e0004 */
[----:B------:R-:W-:Y:S01]  /*78b0*/  IMAD R2, R2, c[0x0][0x1f0], RZ ;  /* 0x00007c0002027a24 */ /* 0x000fe200078e02ff */
[----:B------:R-:W-:Y:S03]  /*78c0*/  IADD3 R0, P4, R4, UR20, RZ ;  /* 0x0000001404007c10 */ /* 0x000fe6000ff9e0ff */
[----:B------:R-:W-:Y:S01]  /*78d0*/  IMAD R4, R248, c[0x0][0x1f4], R2 ;  /* 0x00007d00f8047a24 */ /* 0x000fe200078e0202 */
[C---:B------:R-:W-:Y:S04]  /*78e0*/  LEA R2, P2, R0.reuse, c[0x0][0x1c8], 0x1 ;  /* 0x0000720000027a11 */ /* 0x040fe800078408ff */
[----:B------:R-:W-:Y:S01]  /*78f0*/  IADD3.X R4, R5, UR15, R4, P4, !PT ;  /* 0x0000000f05047c10 */ /* 0x000fe2000a7fe404 */
[----:B------:R-:W1:Y:S03]  /*7900*/  SHFL.IDX PT, R6, R2, RZ, 0x181f ;  /* 0x00181fff02067589 */ /* 0x000e6600000e0000 */
[----:B------:R-:W-:Y:S01]  /*7910*/  LEA.HI.X R0, R0, c[0x0][0x1cc], R4, 0x1, P2 ;  /* 0x0000730000007a11 */ /* 0x000fe200010f0c04 */
[----:B------:R-:W-:Y:S04]  /*7920*/  SHFL.IDX PT, R12, R2, 0x2, 0x181f ;  /* 0x00581f00020c7f89 */ /* 0x000fe800000e0000 */
[----:B------:R-:W2:Y:S04]  /*7930*/  SHFL.IDX PT, R7, R0, RZ, 0x181f ;  /* 0x00181fff00077589 */ /* 0x000ea800000e0000 */
[----:B------:R-:W3:Y:S04]  /*7940*/  SHFL.IDX PT, R4, R2, 0x1, 0x181f ;  /* 0x00381f0002047f89 */ /* 0x000ee800000e0000 */
[----:B------:R-:W4:Y:S04]  /*7950*/  SHFL.IDX PT, R5, R0, 0x1, 0x181f ;  /* 0x00381f0000057f89 */ /* 0x000f2800000e0000 */
[----:B------:R-:W5:Y:S04]  /*7960*/  SHFL.IDX PT, R10, R2, 0x3, 0x181f ;  /* 0x00781f00020a7f89 */ /* 0x000f6800000e0000 */
[----:B------:R-:W5:Y:S01]  /*7970*/  SHFL.IDX PT, R9, R0, 0x2, 0x181f ;  /* 0x00581f0000097f89 */ /* 0x000f6200000e0000 */
[-C--:B-1----:R-:W-:Y:S03]  /*7980*/  IADD3 R6, P4, R6, R242.reuse, RZ ;  /* 0x000000f206067210 */ /* 0x082fe60007f9e0ff */
[----:B------:R-:W1:Y:S04]  /*7990*/  SHFL.IDX PT, R8, R2, 0x4, 0x181f ;  /* 0x00981f0002087f89 */ /* 0x000e6800000e0000 */
[----:B------:R-:W1:Y:S01]  /*79a0*/  SHFL.IDX PT, R11, R2, 0x5, 0x181f ;  /* 0x00b81f00020b7f89 */ /* 0x000e6200000e0000 */
[--C-:B--2---:R-:W-:Y:S03]  /*79b0*/  IMAD.X R7, R7, 0x1, R243.reuse, P4 ;  /* 0x0000000107077824 */ /* 0x104fe600020e06f3 */
[----:B------:R-:W2:Y:S01]  /*79c0*/  SHFL.IDX PT, R16, R0, 0x3, 0x181f ;  /* 0x00781f0000107f89 */ /* 0x000ea200000e0000 */
[-C--:B---3--:R-:W-:Y:S03]  /*79d0*/  IADD3 R4, P2, R4, R242.reuse, RZ ;  /* 0x000000f204047210 */ /* 0x088fe60007f5e0ff */
[----:B------:R3:W-:Y:S01]  /*79e0*/  LDGSTS.E.BYPASS.LTC128B.128 [R241+0x3900], [R6.64], !P3 ;  /* 0x0390000006f17fae */ /* 0x0007e2000d901d4c */
[-C--:B----4-:R-:W-:Y:S02]  /*79f0*/  IADD3.X R5, R5, R243.reuse, RZ, P2, !PT ;  /* 0x000000f305057210 */ /* 0x090fe400017fe4ff */
[-C--:B------:R-:W-:Y:S01]  /*7a00*/  IADD3 R12, P2, R12, R242.reuse, RZ ;  /* 0x000000f20c0c7210 */ /* 0x080fe20007f5e0ff */
[----:B------:R-:W4:Y:S01]  /*7a10*/  SHFL.IDX PT, R15, R0, 0x4, 0x181f ;  /* 0x00981f00000f7f89 */ /* 0x000f2200000e0000 */
[-C--:B-----5:R-:W-:Y:S03]  /*7a20*/  IADD3 R10, P6, R10, R242.reuse, RZ ;  /* 0x000000f20a0a7210 */ /* 0x0a0fe60007fde0ff */
[----:B------:R5:W-:Y:S01]  /*7a30*/  LDGSTS.E.BYPASS.LTC128B.128 [R241+0x4100], [R4.64], !P3 ;  /* 0x0410000004f17fae */ /* 0x000be2000d901d4c */
[--C-:B------:R-:W-:Y:S03]  /*7a40*/  IMAD.X R13, R9, 0x1, R243.reuse, P2 ;  /* 0x00000001090d7824 */ /* 0x100fe600010e06f3 */
[----:B------:R-:W5:Y:S01]  /*7a50*/  SHFL.IDX PT, R2, R2, 0x6, 0x181f ;  /* 0x00d81f0002027f89 */ /* 0x000f6200000e0000 */
[-C--:B-1----:R-:W-:Y:S03]  /*7a60*/  IADD3 R8, P5, R8, R242.reuse, RZ ;  /* 0x000000f208087210 */ /* 0x082fe60007fbe0ff */
[----:B------:R-:W1:Y:S04]  /*7a70*/  SHFL.IDX PT, R14, R0, 0x5, 0x181f ;  /* 0x00b81f00000e7f89 */ /* 0x000e6800000e0000 */
[----:B------:R-:W1:Y:S04]  /*7a80*/  SHFL.IDX PT, R0, R0, 0x6, 0x181f ;  /* 0x00d81f0000007f89 */ /* 0x000e6800000e0000 */
[----:B------:R1:W-:Y:S01]  /*7a90*/  LDGSTS.E.BYPASS.LTC128B.128 [R241+0x4900], [R12.64], !P3 ;  /* 0x049000000cf17fae */ /* 0x0003e2000d901d4c */
[-C--:B---3--:R-:W-:Y:S01]  /*7aa0*/  IADD3 R6, P4, R11, R242.reuse, RZ ;  /* 0x000000f20b067210 */ /* 0x088fe20007f9e0ff */
[--C-:B--2---:R-:W-:Y:S02]  /*7ab0*/  IMAD.X R11, R16, 0x1, R243.reuse, P6 ;  /* 0x00000001100b7824 */ /* 0x104fe400030e06f3 */
[--C-:B----4-:R-:W-:Y:S03]  /*7ac0*/  IMAD.X R9, R15, 0x1, R243.reuse, P5 ;  /* 0x000000010f097824 */ /* 0x110fe600028e06f3 */
[----:B------:R2:W-:Y:S01]  /*7ad0*/  LDGSTS.E.BYPASS.LTC128B.128 [R241+0x5100], [R10.64], !P3 ;  /* 0x051000000af17fae */ /* 0x0005e2000d901d4c */
[----:B-----5:R-:W-:Y:S03]  /*7ae0*/  IADD3 R4, P2, R2, R242, RZ ;  /* 0x000000f202047210 */ /* 0x020fe60007f5e0ff */
[----:B------:R2:W-:Y:S01]  /*7af0*/  LDGSTS.E.BYPASS.LTC128B.128 [R241+0x5900], [R8.64], !P3 ;  /* 0x0590000008f17fae */ /* 0x0005e2000d901d4c */
[----:B-1----:R-:W-:Y:S01]  /*7b00*/  IADD3.X R7, R14, R243, RZ, P4, !PT ;  /* 0x000000f30e077210 */ /* 0x002fe200027fe4ff */
[----:B------:R-:W-:Y:S04]  /*7b10*/  IMAD.X R5, R0, 0x1, R243, P2 ;  /* 0x0000000100057824 */ /* 0x000fe800010e06f3 */
[----:B------:R2:W-:Y:S04]  /*7b20*/  LDGSTS.E.BYPASS.LTC128B.128 [R241+0x6100], [R6.64], !P3 ;  /* 0x0610000006f17fae */ /* 0x0005e8000d901d4c */
[----:B------:R2:W-:Y:S01]  /*7b30*/  LDGSTS.E.BYPASS.LTC128B.128 [R241+0x6900], [R4.64], !P3 ;  /* 0x0690000004f17fae */ /* 0x0005e2000d901d4c */
[----:B------:R-:W-:-:S05]  /*7b40*/  BRA `(.L_x_4) ;  /* 0x00001b1000007947 */ /* 0x000fca0003800000 */
.L_x_3:
[----:B------:R-:W2:Y:S01]  /*7b50*/  LDL R2, [R1+0x10] ;  /* 0x0000100001027983 */ /* 0x000ea20000100800 */
[----:B------:R-:W-:Y:S04]  /*7b60*/  DEPBAR.LE SB0, 0x0 ;  /* 0x000080000000791a */ /* 0x000fe80000000000 */
[----:B------:R-:W-:Y:S01]  /*7b70*/  BAR.SYNC.DEFER_BLOCKING 0x0 ;  /* 0x0000000000007b1d */ /* 0x000fe20000010000 */
[----:B------:R-:W-:Y:S07]  /*7b80*/  UISETP.GE.AND UP0, UPT, UR9, 0x1, UPT ;  /* 0x000000010900788c */ /* 0x000fee000bf06270 */
[----:B------:R-:W-:Y:S08]  /*7b90*/  LDSM.16.M88.4 R112, [R230+0x7100] ;  /* 0x00710000e670783b */ /* 0x000ff00000000200 */
[----:B------:R-:W1:Y:S08]  /*7ba0*/  LDSM.16.M88.4 R16, [R119+0x3900] ;  /* 0x003900007710783b */ /* 0x000e700000000200 */
[----:B------:R-:W3:Y:S08]  /*7bb0*/  LDSM.16.M88.4 R108, [R230+0x9100] ;  /* 0x00910000e66c783b */ /* 0x000ef00000000200 */
[----:B------:R-:W4:Y:S08]  /*7bc0*/  LDSM.16.M88.4 R32, [R119+0x4100] ;  /* 0x004100007720783b */ /* 0x000f300000000200 */
[----:B------:R-:W5:Y:S08]  /*7bd0*/  LDSM.16.M88.4 R48, [R119+0x4900] ;  /* 0x004900007730783b */ /* 0x000f700000000200 */
[----:B------:R-:W1:Y:S08]  /*7be0*/  LDSM.16.M88.4 R64, [R119+0x5100] ;  /* 0x005100007740783b */ /* 0x000e700000000200 */
[----:B------:R-:W1:Y:S08]  /*7bf0*/  LDSM.16.M88.4 R80, [R119+0x5900] ;  /* 0x005900007750783b */ /* 0x000e700000000200 */
[----:B------:R-:W-:Y:S08]  /*7c00*/  LDSM.16.M88.4 R96, [R119+0x6100] ;  /* 0x006100007760783b */ /* 0x000ff00000000200 */
[----:B------:R-:W-:Y:S08]  /*7c10*/  LDSM.16.M88.4 R184, [R119+0x6900] ;  /* 0x0069000077b8783b */ /* 0x000ff00000000200 */
[----:B------:R-:W-:Y:S08]  /*7c20*/  LDSM.16.M88.4 R188, [R233+0x7100] ;  /* 0x00710000e9bc783b */ /* 0x000ff00000000200 */
[----:B------:R-:W-:Y:S08]  /*7c30*/  LDSM.16.M88.4 R192, [R234] ;  /* 0x00000000eac0783b */ /* 0x000ff00000000200 */
[----:B------:R-:W-:Y:S08]  /*7c40*/  LDSM.16.M88.4 R196, [R233+0x9100] ;  /* 0x00910000e9c4783b */ /* 0x000ff00000000200 */
[----:B------:R-:W-:Y:S08]  /*7c50*/  LDSM.16.M88.4 R200, [R240] ;  /* 0x00000000f0c8783b */ /* 0x000ff00000000200 */
[----:B------:R-:W-:Y:S08]  /*7c60*/  LDSM.16.M88.4 R204, [R239] ;  /* 0x00000000efcc783b */ /* 0x000ff00000000200 */
[----:B------:R-:W-:Y:S08]  /*7c70*/  LDSM.16.M88.4 R208, [R238] ;  /* 0x00000000eed0783b */ /* 0x000ff00000000200 */
[----:B------:R-:W-:Y:S08]  /*7c80*/  LDSM.16.M88.4 R212, [R237] ;  /* 0x00000000edd4783b */ /* 0x000ff00000000200 */
[----:B------:R-:W-:Y:S08]  /*7c90*/  LDSM.16.M88.4 R216, [R236] ;  /* 0x00000000ecd8783b */ /* 0x000ff00000000200 */
[----:B------:R-:W-:Y:S01]  /*7ca0*/  LDSM.16.M88.4 R220, [R235] ;  /* 0x00000000ebdc783b */ /* 0x000fe20000000200 */
[----:B--2---:R-:W-:Y:S01]  /*7cb0*/  IMAD.WIDE.U32 R52, R2, c[0x0][0x208], RZ ;  /* 0x0000820002347a25 */ /* 0x004fe200078e00ff */
[-C--:B-1----:R-:W-:Y:S03]  /*7cc0*/  HMMA.16816.F32.BF16 R4, R112, R16.reuse, RZ ;  /* 0x000000107004723c */ /* 0x082fe600000418ff */
[----:B------:R-:W-:Y:S05]  /*7cd0*/  SHF.R.S32.HI R0, RZ, 0x1f, R2 ;  /* 0x0000001fff007819 */ /* 0x000fea0000011402 */
[C---:B---3--:R-:W-:Y:S04]  /*7ce0*/  HMMA.16816.F32.BF16 R8, R108.reuse, R16, RZ ;  /* 0x000000106c08723c */ /* 0x048fe800000418ff */
[----:B------:R-:W-:Y:S04]  /*7cf0*/  IMAD R0, R0, c[0x0][0x208], RZ ;  /* 0x0000820000007a24 */ /* 0x000fe800078e02ff */
[-C--:B------:R-:W-:Y:S01]  /*7d00*/  HMMA.16816.F32.BF16 R12, R108, R18.reuse, RZ ;  /* 0x000000126c0c723c */ /* 0x080fe200000418ff */
[----:B------:R-:W-:Y:S05]  /*7d10*/  IMAD R0, R2, c[0x0][0x20c], R0 ;  /* 0x0000830002007a24 */ /* 0x000fea00078e0200 */
[----:B------:R-:W-:Y:S02]  /*7d20*/  IADD3 R53, R53, R0, RZ ;  /* 0x0000000035357210 */ /* 0x000fe40007ffe0ff */
[C---:B------:R-:W-:Y:S04]  /*7d30*/  HMMA.16816.F32.BF16 R16, R112.reuse, R18, RZ ;  /* 0x000000127010723c */ /* 0x040fe800000418ff */
[----:B------:R-:W-:Y:S01]  /*7d40*/  IMAD.WIDE.U32 R60, R248, c[0x0][0x218], R52 ;  /* 0x00008600f83c7a25 */ /* 0x000fe200078e0034 */
[----:B------:R-:W-:Y:S03]  /*7d50*/  SHF.R.S32.HI R0, RZ, 0x1f, R248 ;  /* 0x0000001fff007819 */ /* 0x000fe600000114f8 */
[-C--:B----4-:R-:W-:Y:S01]  /*7d60*/  HMMA.16816.F32.BF16 R20, R112, R32.reuse, RZ ;  /* 0x000000207014723c */ /* 0x090fe200000418ff */
[----:B------:R-:W-:Y:S03]  /*7d70*/  IADD3 R2, P2, R60, UR22, RZ ;  /* 0x000000163c027c10 */ /* 0x000fe6000ff5e0ff */
[----:B------:R-:W-:Y:S04]  /*7d80*/  IMAD R0, R0, c[0x0][0x218], RZ ;  /* 0x0000860000007a24 */ /* 0x000fe800078e02ff */
[C---:B------:R-:W-:Y:S04]  /*7d90*/  HMMA.16816.F32.BF16 R24, R108.reuse, R32, RZ ;  /* 0x000000206c18723c */ /* 0x040fe800000418ff */
[----:B------:R-:W-:Y:S04]  /*7da0*/  IMAD R0, R248, c[0x0][0x21c], R0 ;  /* 0x00008700f8007a24 */ /* 0x000fe800078e0200 */
[-C--:B------:R-:W-:Y:S08]  /*7db0*/  HMMA.16816.F32.BF16 R28, R108, R34.reuse, RZ ;  /* 0x000000226c1c723c */ /* 0x080ff000000418ff */
[C---:B------:R-:W-:Y:S08]  /*7dc0*/  HMMA.16816.F32.BF16 R32, R112.reuse, R34, RZ ;  /* 0x000000227020723c */ /* 0x040ff000000418ff */
[-C--:B-----5:R-:W-:Y:S08]  /*7dd0*/  HMMA.16816.F32.BF16 R36, R112, R48.reuse, RZ ;  /* 0x000000307024723c */ /* 0x0a0ff000000418ff */
[C---:B------:R-:W-:Y:S08]  /*7de0*/  HMMA.16816.F32.BF16 R40, R108.reuse, R48, RZ ;  /* 0x000000306c28723c */ /* 0x040ff000000418ff */
[-C--:B------:R-:W-:Y:S08]  /*7df0*/  HMMA.16816.F32.BF16 R44, R108, R50.reuse, RZ ;  /* 0x000000326c2c723c */ /* 0x080ff000000418ff */
[C---:B------:R-:W-:Y:S08]  /*7e00*/  HMMA.16816.F32.BF16 R48, R112.reuse, R50, RZ ;  /* 0x000000327030723c */ /* 0x040ff000000418ff */
[-C--:B------:R-:W-:Y:S08]  /*7e10*/  HMMA.16816.F32.BF16 R52, R112, R64.reuse, RZ ;  /* 0x000000407034723c */ /* 0x080ff000000418ff */
[C---:B------:R-:W-:Y:S07]  /*7e20*/  HMMA.16816.F32.BF16 R56, R108.reuse, R64, RZ ;  /* 0x000000406c38723c */ /* 0x040fee00000418ff */
[----:B------:R-:W-:Y:S02]  /*7e30*/  IADD3.X R64, R61, UR5, R0, P2, !PT ;  /* 0x000000053d407c10 */ /* 0x000fe400097fe400 */
[C---:B------:R-:W-:Y:S01]  /*7e40*/  LEA R0, P2, R2.reuse, c[0x0][0x1f8], 0x1 ;  /* 0x00007e0002007a11 */ /* 0x040fe200078408ff */
[-C--:B------:R-:W-:Y:S03]  /*7e50*/  HMMA.16816.F32.BF16 R60, R108, R66.reuse, RZ ;  /* 0x000000426c3c723c */ /* 0x080fe600000418ff */
[----:B------:R-:W-:Y:S01]  /*7e60*/  LEA.HI.X R2, R2, c[0x0][0x1fc], R64, 0x1, P2 ;  /* 0x00007f0002027a11 */ /* 0x000fe200010f0c40 */
[----:B------:R-:W1:Y:S04]  /*7e70*/  SHFL.IDX PT, R84, R0, RZ, 0x181f ;  /* 0x00181fff00547589 */ /* 0x000e6800000e0000 */
[C---:B------:R-:W-:Y:S04]  /*7e80*/  HMMA.16816.F32.BF16 R64, R112.reuse, R66, RZ ;  /* 0x000000427040723c */ /* 0x040fe800000418ff */
[----:B------:R-:W2:Y:S04]  /*7e90*/  SHFL.IDX PT, R85, R2, RZ, 0x181f ;  /* 0x00181fff02557589 */ /* 0x000ea800000e0000 */
[-C--:B------:R-:W-:Y:S04]  /*7ea0*/  HMMA.16816.F32.BF16 R68, R112, R80.reuse, RZ ;  /* 0x000000507044723c */ /* 0x080fe800000418ff */
[----:B------:R-:W3:Y:S04]  /*7eb0*/  SHFL.IDX PT, R88, R0, 0x1, 0x181f ;  /* 0x00381f0000587f89 */ /* 0x000ee800000e0000 */
[C---:B------:R-:W-:Y:S04]  /*7ec0*/  HMMA.16816.F32.BF16 R72, R108.reuse, R80, RZ ;  /* 0x000000506c48723c */ /* 0x040fe800000418ff */
[-C--:B-1----:R-:W-:Y:S01]  /*7ed0*/  IADD3 R84, P2, R84, R242.reuse, RZ ;  /* 0x000000f254547210 */ /* 0x082fe20007f5e0ff */
[----:B------:R-:W1:Y:S03]  /*7ee0*/  SHFL.IDX PT, R89, R2, 0x1, 0x181f ;  /* 0x00381f0002597f89 */ /* 0x000e6600000e0000 */
[-C--:B------:R-:W-:Y:S01]  /*7ef0*/  HMMA.16816.F32.BF16 R76, R108, R82.reuse, RZ ;  /* 0x000000526c4c723c */ /* 0x080fe200000418ff */
[-C--:B--2---:R-:W-:Y:S04]  /*7f00*/  IADD3.X R85, R85, R243.reuse, RZ, P2, !PT ;  /* 0x000000f355557210 */ /* 0x084fe800017fe4ff */
[----:B------:R-:W2:Y:S03]  /*7f10*/  SHFL.IDX PT, R94, R0, 0x2, 0x181f ;  /* 0x00581f00005e7f89 */ /* 0x000ea600000e0000 */
[C---:B------:R-:W-:Y:S04]  /*7f20*/  HMMA.16816.F32.BF16 R80, R112.reuse, R82, RZ ;  /* 0x000000527050723c */ /* 0x040fe800000418ff */
[-C--:B---3--:R-:W-:Y:S01]  /*7f30*/  IADD3 R88, P5, R88, R242.reuse, RZ ;  /* 0x000000f258587210 */ /* 0x088fe20007fbe0ff */
[----:B------:R3:W-:Y:S03]  /*7f40*/  LDGSTS.E.BYPASS.LTC128B.128 [R241+0x100], [R84.64], !P3 ;  /* 0x0010000054f17fae */ /* 0x0007e6000d901d4c */
[-C--:B-1----:R-:W-:Y:S05]  /*7f50*/  IADD3.X R89, R89, R243.reuse, RZ, P5, !PT ;  /* 0x000000f359597210 */ /* 0x082fea0002ffe4ff */
[----:B------:R-:W1:Y:S01]  /*7f60*/  SHFL.IDX PT, R92, R0, 0x3, 0x181f ;  /* 0x00781f00005c7f89 */ /* 0x000e6200000e0000 */
[-C--:B--2---:R-:W-:Y:S07]  /*7f70*/  IADD3 R94, P4, R94, R242.reuse, RZ ;  /* 0x000000f25e5e7210 */ /* 0x084fee0007f9e0ff */
[----:B------:R2:W-:Y:S08]  /*7f80*/  LDGSTS.E.BYPASS.LTC128B.128 [R241+0x900], [R88.64], !P3 ;  /* 0x0090000058f17fae */ /* 0x0005f0000d901d4c */
[----:B------:R-:W4:Y:S01]  /*7f90*/  SHFL.IDX PT, R91, R2, 0x2, 0x181f ;  /* 0x00581f00025b7f89 */ /* 0x000f2200000e0000 */
[-C--:B---3--:R-:W-:Y:S01]  /*7fa0*/  HMMA.16816.F32.BF16 R84, R112, R96.reuse, RZ ;  /* 0x000000607054723c */ /* 0x088fe200000418ff */
[-C--:B-1----:R-:W-:Y:S06]  /*7fb0*/  IADD3 R92, P2, R92, R242.reuse, RZ ;  /* 0x000000f25c5c7210 */ /* 0x082fec0007f5e0ff */
[----:B------:R-:W1:Y:S08]  /*7fc0*/  SHFL.IDX PT, R90, R2, 0x3, 0x181f ;  /* 0x00781f00025a7f89 */ /* 0x000e7000000e0000 */
[----:B------:R-:W3:Y:S01]  /*7fd0*/  SHFL.IDX PT, R100, R0, 0x4, 0x181f ;  /* 0x00981f0000647f89 */ /* 0x000ee200000e0000 */
[-C--:B----4-:R-:W-:Y:S07]  /*7fe0*/  IADD3.X R95, R91, R243.reuse, RZ, P4, !PT ;  /* 0x000000f35b5f7210 */ /* 0x090fee00027fe4ff */
[----:B------:R-:W4:Y:S08]  /*7ff0*/  SHFL.IDX PT, R103, R2, 0x4, 0x181f ;  /* 0x00981f0002677f89 */ /* 0x000f3000000e0000 */
[----:B------:R5:W-:Y:S01]  /*8000*/  LDGSTS.E.BYPASS.LTC128B.128 [R241+0x1100], [R94.64], !P3 ;  /* 0x011000005ef17fae */ /* 0x000be2000d901d4c */
[-C--:B-1----:R-:W-:Y:S02]  /*8010*/  IADD3.X R93, R90, R243.reuse, RZ, P2, !PT ;  /* 0x000000f35a5d7210 */ /* 0x082fe400017fe4ff */
[C---:B--2---:R-:W-:Y:S05]  /*8020*/  HMMA.16816.F32.BF16 R88, R108.reuse, R96, RZ ;  /* 0x000000606c58723c */ /* 0x044fea00000418ff */
[----:B------:R5:W-:Y:S02]  /*8030*/  LDGSTS.E.BYPASS.LTC128B.128 [R241+0x1900], [R92.64], !P3 ;  /* 0x019000005cf17fae */ /* 0x000be4000d901d4c */
[-C--:B---3--:R-:W-:Y:S05]  /*8040*/  IADD3 R96, P5, R100, R242.reuse, RZ ;  /* 0x000000f264607210 */ /* 0x088fea0007fbe0ff */
[-C--:B----4-:R-:W-:Y:S01]  /*8050*/  IADD3.X R97, R103, R243.reuse, RZ, P5, !PT ;  /* 0x000000f367617210 */ /* 0x090fe20002ffe4ff */
[----:B------:R-:W1:Y:S08]  /*8060*/  SHFL.IDX PT, R102, R0, 0x5, 0x181f ;  /* 0x00b81f0000667f89 */ /* 0x000e7000000e0000 */
[----:B------:R2:W-:Y:S08]  /*8070*/  LDGSTS.E.BYPASS.LTC128B.128 [R241+0x2100], [R96.64], !P3 ;  /* 0x0210000060f17fae */ /* 0x0005f0000d901d4c */
[----:B------:R-:W3:Y:S01]  /*8080*/  SHFL.IDX PT, R101, R2, 0x5, 0x181f ;  /* 0x00b81f0002657f89 */ /* 0x000ee200000e0000 */
[-C--:B-----5:R-:W-:Y:S01]  /*8090*/  HMMA.16816.F32.BF16 R92, R108, R98.reuse, RZ ;  /* 0x000000626c5c723c */ /* 0x0a0fe200000418ff */
[-C--:B-1----:R-:W-:Y:S06]  /*80a0*/  IADD3 R102, P4, R102, R242.reuse, RZ ;  /* 0x000000f266667210 */ /* 0x082fec0007f9e0ff */
[----:B------:R-:W1:Y:S08]  /*80b0*/  SHFL.IDX PT, R0, R0, 0x6, 0x181f ;  /* 0x00d81f0000007f89 */ /* 0x000e7000000e0000 */
[----:B------:R-:W4:Y:S01]  /*80c0*/  SHFL.IDX PT, R2, R2, 0x6, 0x181f ;  /* 0x00d81f0002027f89 */ /* 0x000f2200000e0000 */
[C---:B--2---:R-:W-:Y:S02]  /*80d0*/  HMMA.16816.F32.BF16 R96, R112.reuse, R98, RZ ;  /* 0x000000627060723c */ /* 0x044fe400000418ff */
[-C--:B---3--:R-:W-:Y:S05]  /*80e0*/  IADD3.X R103, R101, R243.reuse, RZ, P4, !PT ;  /* 0x000000f365677210 */ /* 0x088fea00027fe4ff */
[----:B------:R2:W-:Y:S01]  /*80f0*/  LDGSTS.E.BYPASS.LTC128B.128 [R241+0x2900], [R102.64], !P3 ;  /* 0x0290000066f17fae */ /* 0x0005e2000d901d4c */
[----:B-1----:R-:W-:Y:S04]  /*8100*/  IADD3 R100, P2, R0, R242, RZ ;  /* 0x000000f200647210 */ /* 0x002fe80007f5e0ff */
[----:B----4-:R-:W-:Y:S02]  /*8110*/  IADD3.X R101, R2, R243, RZ, P2, !PT ;  /* 0x000000f302657210 */ /* 0x010fe400017fe4ff */
[----:B------:R-:W-:Y:S03]  /*8120*/  PLOP3.LUT P2, PT, PT, PT, UP0, 0x80, 0x0 ;  /* 0x000000000000781c */ /* 0x000fe60003f4f008 */
[----:B------:R2:W-:Y:S08]  /*8130*/  LDGSTS.E.BYPASS.LTC128B.128 [R241+0x3100], [R100.64], !P3 ;  /* 0x0310000064f17fae */ /* 0x0005f0000d901d4c */
[----:B------:R-:W0:Y:S01]  /*8140*/  LDGDEPBAR ;  /* 0x00000000000079af */ /* 0x000e220000000000 */
[-C--:B--2---:R-:W-:Y:S08]  /*8150*/  HMMA.16816.F32.BF16 R100, R112, R184.reuse, RZ ;  /* 0x000000b87064723c */ /* 0x084ff000000418ff */
[C---:B------:R-:W-:Y:S08]  /*8160*/  HMMA.16816.F32.BF16 R104, R108.reuse, R184, RZ ;  /* 0x000000b86c68723c */ /* 0x040ff000000418ff */
[-C--:B------:R-:W-:Y:S08]  /*8170*/  HMMA.16816.F32.BF16 R108, R108, R186.reuse, RZ ;  /* 0x000000ba6c6c723c */ /* 0x080ff000000418ff */
[----:B------:R-:W-:Y:S01]  /*8180*/  HMMA.16816.F32.BF16 R112, R112, R186, RZ ;  /* 0x000000ba7070723c */ /* 0x000fe200000418ff */
[----:B------:R-:W-:Y:S07]  /*8190*/  LDSM.16.M88.4 R184, [R231+0x7100] ;  /* 0x00710000e7b8783b */ /* 0x000fee0000000200 */
[-C--:B------:R-:W-:Y:S08]  /*81a0*/  HMMA.16816.F32.BF16 R4, R188, R192.reuse, R4 ;  /* 0x000000c0bc04723c */ /* 0x080ff00000041804 */
[C---:B------:R-:W-:Y:S08]  /*81b0*/  HMMA.16816.F32.BF16 R8, R196.reuse, R192, R8 ;  /* 0x000000c0c408723c */ /* 0x040ff00000041808 */
[-C--:B------:R-:W-:Y:S08]  /*81c0*/  HMMA.16816.F32.BF16 R12, R196, R194.reuse, R12 ;  /* 0x000000c2c40c723c */ /* 0x080ff0000004180c */
[C---:B------:R-:W-:Y:S01]  /*81d0*/  HMMA.16816.F32.BF16 R16, R188.reuse, R194, R16 ;  /* 0x000000c2bc10723c */ /* 0x040fe20000041810 */
[----:B------:R-:W1:Y:S07]  /*81e0*/  LDSM.16.M88.4 R192, [R229+0x3900] ;  /* 0x00390000e5c0783b */ /* 0x000e6e0000000200 */
[-C--:B------:R-:W-:Y:S08]  /*81f0*/  HMMA.16816.F32.BF16 R20, R188, R200.reuse, R20 ;  /* 0x000000c8bc14723c */ /* 0x080ff00000041814 */
[C---:B------:R-:W-:Y:S08]  /*8200*/  HMMA.16816.F32.BF16 R24, R196.reuse, R200, R24 ;  /* 0x000000c8c418723c */ /* 0x040ff00000041818 */
[-C--:B------:R-:W-:Y:S08]  /*8210*/  HMMA.16816.F32.BF16 R28, R196, R202.reuse, R28 ;  /* 0x000000cac41c723c */ /* 0x080ff0000004181c */
[C---:B------:R-:W-:Y:S01]  /*8220*/  HMMA.16816.F32.BF16 R32, R188.reuse, R202, R32 ;  /* 0x000000cabc20723c */ /* 0x040fe20000041820 */
[----:B------:R-:W2:Y:S07]  /*8230*/  LDSM.16.M88.4 R200, [R231+0x9100] ;  /* 0x00910000e7c8783b */ /* 0x000eae0000000200 */
[-C--:B------:R-:W-:Y:S08]  /*8240*/  HMMA.16816.F32.BF16 R36, R188, R204.reuse, R36 ;  /* 0x000000ccbc24723c */ /* 0x080ff00000041824 */
[C---:B------:R-:W-:Y:S08]  /*8250*/  HMMA.16816.F32.BF16 R40, R196.reuse, R204, R40 ;  /* 0x000000ccc428723c */ /* 0x040ff00000041828 */
[-C--:B------:R-:W-:Y:S08]  /*8260*/  HMMA.16816.F32.BF16 R44, R196, R206.reuse, R44 ;  /* 0x000000cec42c723c */ /* 0x080ff0000004182c */
[C---:B------:R-:W-:Y:S01]  /*8270*/  HMMA.16816.F32.BF16 R48, R188.reuse, R206, R48 ;  /* 0x000000cebc30723c */ /* 0x040fe20000041830 */
[----:B------:R-:W3:Y:S07]  /*8280*/  LDSM.16.M88.4 R204, [R229+0x4100] ;  /* 0x00410000e5cc783b */ /* 0x000eee0000000200 */
[-C--:B------:R-:W-:Y:S08]  /*8290*/  HMMA.16816.F32.BF16 R52, R188, R208.reuse, R52 ;  /* 0x000000d0bc34723c */ /* 0x080ff00000041834 */
[C---:B------:R-:W-:Y:S08]  /*82a0*/  HMMA.16816.F32.BF16 R56, R196.reuse, R208, R56 ;  /* 0x000000d0c438723c */ /* 0x040ff00000041838 */
[-C--:B------:R-:W-:Y:S08]  /*82b0*/  HMMA.16816.F32.BF16 R60, R196, R210.reuse, R60 ;  /* 0x000000d2c43c723c */ /* 0x080ff0000004183c */
[C---:B------:R-:W-:Y:S01]  /*82c0*/  HMMA.16816.F32.BF16 R64, R188.reuse, R210, R64 ;  /* 0x000000d2bc40723c */ /* 0x040fe20000041840 */
[----:B------:R-:W-:Y:S07]  /*82d0*/  LDSM.16.M88.4 R208, [R229+0x6100] ;  /* 0x00610000e5d0783b */ /* 0x000fee0000000200 */
        /* <DEDUP_REMOVED lines=9> */
[----:B------:R-:W-:Y:S07]  /*8370*/  LDSM.16.M88.4 R216, [R228] ;  /* 0x00000000e4d8783b */ /* 0x000fee0000000200 */
[-C--:B------:R-:W-:Y:S08]  /*8380*/  HMMA.16816.F32.BF16 R100, R188, R220.reuse, R100 ;  /* 0x000000dcbc64723c */ /* 0x080ff00000041864 */
[C---:B------:R-:W-:Y:S08]  /*8390*/  HMMA.16816.F32.BF16 R104, R196.reuse, R220, R104 ;  /* 0x000000dcc468723c */ /* 0x040ff00000041868 */
[-C--:B------:R-:W-:Y:S01]  /*83a0*/  HMMA.16816.F32.BF16 R108, R196, R222.reuse, R108 ;  /* 0x000000dec46c723c */ /* 0x080fe2000004186c */
[----:B------:R-:W-:Y:S07]  /*83b0*/  LDSM.16.M88.4 R196, [R229+0x5100] ;  /* 0x00510000e5c4783b */ /* 0x000fee0000000200 */
[----:B------:R-:W-:Y:S01]  /*83c0*/  HMMA.16816.F32.BF16 R112, R188, R222, R112 ;  /* 0x000000debc70723c */ /* 0x000fe20000041870 */
[----:B------:R-:W4:Y:S07]  /*83d0*/  LDSM.16.M88.4 R188, [R229+0x4900] ;  /* 0x00490000e5bc783b */ /* 0x000f2e0000000200 */
[-C--:B-1----:R-:W-:Y:S08]  /*83e0*/  HMMA.16816.F32.BF16 R4, R184, R192.reuse, R4 ;  /* 0x000000c0b804723c */ /* 0x082ff00000041804 */
[C---:B--2---:R-:W-:Y:S08]  /*83f0*/  HMMA.16816.F32.BF16 R8, R200.reuse, R192, R8 ;  /* 0x000000c0c808723c */ /* 0x044ff00000041808 */
[-C--:B------:R-:W-:Y:S08]  /*8400*/  HMMA.16816.F32.BF16 R12, R200, R194.reuse, R12 ;  /* 0x000000c2c80c723c */ /* 0x080ff0000004180c */
[C---:B------:R-:W-:Y:S01]  /*8410*/  HMMA.16816.F32.BF16 R16, R184.reuse, R194, R16 ;  /* 0x000000c2b810723c */ /* 0x040fe20000041810 */
[----:B------:R-:W1:Y:S07]  /*8420*/  LDSM.16.M88.4 R192, [R229+0x5900] ;  /* 0x00590000e5c0783b */ /* 0x000e6e0000000200 */
[-C--:B---3--:R-:W-:Y:S08]  /*8430*/  HMMA.16816.F32.BF16 R20, R184, R204.reuse, R20 ;  /* 0x000000ccb814723c */ /* 0x088ff00000041814 */
[C---:B------:R-:W-:Y:S08]  /*8440*/  HMMA.16816.F32.BF16 R24, R200.reuse, R204, R24 ;  /* 0x000000ccc818723c */ /* 0x040ff00000041818 */
[-C--:B------:R-:W-:Y:S08]  /*8450*/  HMMA.16816.F32.BF16 R28, R200, R206.reuse, R28 ;  /* 0x000000cec81c723c */ /* 0x080ff0000004181c */
[C---:B------:R-:W-:Y:S01]  /*8460*/  HMMA.16816.F32.BF16 R32, R184.reuse, R206, R32 ;  /* 0x000000ceb820723c */ /* 0x040fe20000041820 */
[----:B------:R-:W2:Y:S07]  /*8470*/  LDSM.16.M88.4 R204, [R232+0x7100] ;  /* 0x00710000e8cc783b */ /* 0x000eae0000000200 */
[-C--:B----4-:R-:W-:Y:S08]  /*8480*/  HMMA.16816.F32.BF16 R36, R184, R188.reuse, R36 ;  /* 0x000000bcb824723c */ /* 0x090ff00000041824 */
[C---:B------:R-:W-:Y:S08]  /*8490*/  HMMA.16816.F32.BF16 R40, R200.reuse, R188, R40 ;  /* 0x000000bcc828723c */ /* 0x040ff00000041828 */
[-C--:B------:R-:W-:Y:S08]  /*84a0*/  HMMA.16816.F32.BF16 R44, R200, R190.reuse, R44 ;  /* 0x000000bec82c723c */ /* 0x080ff0000004182c */
[C---:B------:R-:W-:Y:S01]  /*84b0*/  HMMA.16816.F32.BF16 R48, R184.reuse, R190, R48 ;  /* 0x000000beb830723c */ /* 0x040fe20000041830 */
[----:B------:R-:W3:Y:S07]  /*84c0*/  LDSM.16.M88.4 R188, [R232+0x9100] ;  /* 0x00910000e8bc783b */ /* 0x000eee0000000200 */
[-C--:B------:R-:W-:Y:S08]  /*84d0*/  HMMA.16816.F32.BF16 R52, R184, R196.reuse, R52 ;  /* 0x000000c4b834723c */ /* 0x080ff00000041834 */
[C---:B------:R-:W-:Y:S08]  /*84e0*/  HMMA.16816.F32.BF16 R56, R200.reuse, R196, R56 ;  /* 0x000000c4c838723c */ /* 0x040ff00000041838 */
[-C--:B------:R-:W-:Y:S08]  /*84f0*/  HMMA.16816.F32.BF16 R60, R200, R198.reuse, R60 ;  /* 0x000000c6c83c723c */ /* 0x080ff0000004183c */
[C---:B------:R-:W-:Y:S08]  /*8500*/  HMMA.16816.F32.BF16 R64, R184.reuse, R198, R64 ;  /* 0x000000c6b840723c */ /* 0x040ff00000041840 */
[-C--:B-1----:R-:W-:Y:S08]  /*8510*/  HMMA.16816.F32.BF16 R68, R184, R192.reuse, R68 ;  /* 0x000000c0b844723c */ /* 0x082ff00000041844 */
[C---:B------:R-:W-:Y:S08]  /*8520*/  HMMA.16816.F32.BF16 R72, R200.reuse, R192, R72 ;  /* 0x000000c0c848723c */ /* 0x040ff00000041848 */
[-C--:B------:R-:W-:Y:S08]  /*8530*/  HMMA.16816.F32.BF16 R76, R200, R194.reuse, R76 ;  /* 0x000000c2c84c723c */ /* 0x080ff0000004184c */
        /* <DEDUP_REMOVED lines=8> */
[----:B------:R-:W-:Y:S08]  /*85c0*/  HMMA.16816.F32.BF16 R112, R184, R214, R112 ;  /* 0x000000d6b870723c */ /* 0x000ff00000041870 */
[-C--:B--2---:R-:W-:Y:S08]  /*85d0*/  HMMA.16816.F32.BF16 R4, R204, R216.reuse, R4 ;  /* 0x000000d8cc04723c */ /* 0x084ff00000041804 */
[C---:B---3--:R-:W-:Y:S08]  /*85e0*/  HMMA.16816.F32.BF16 R8, R188.reuse, R216, R8 ;  /* 0x000000d8bc08723c */ /* 0x048ff00000041808 */
[-C--:B------:R-:W-:Y:S08]  /*85f0*/  HMMA.16816.F32.BF16 R12, R188, R218.reuse, R12 ;  /* 0x000000dabc0c723c */ /* 0x080ff0000004180c */
[----:B------:R-:W-:Y:S01]  /*8600*/  FMUL.FTZ R4, R4, c[0x0][0x320] ;  /* 0x0000c80004047a20 */ /* 0x000fe20000410000 */
[C---:B------:R-:W-:Y:S03]  /*8610*/  HMMA.16816.F32.BF16 R16, R204.reuse, R218, R16 ;  /* 0x000000dacc10723c */ /* 0x040fe60000041810 */
[----:B------:R-:W-:Y:S01]  /*8620*/  MUFU.TANH R185, R4 ;  /* 0x0000000400b97308 */ /* 0x000fe20000002400 */
[----:B------:R-:W-:Y:S02]  /*8630*/  FMUL.FTZ R5, R5, c[0x0][0x320] ;  /* 0x0000c80005057a20 */ /* 0x000fe40000410000 */
[----:B------:R-:W-:Y:S02]  /*8640*/  FMUL.FTZ R6, R6, c[0x0][0x320] ;  /* 0x0000c80006067a20 */ /* 0x000fe40000410000 */
[----:B------:R-:W-:Y:S04]  /*8650*/  FMUL.FTZ R7, R7, c[0x0][0x320] ;  /* 0x0000c80007077a20 */ /* 0x000fe80000410000 */
[----:B------:R-:W-:Y:S01]  /*8660*/  FMUL.FTZ R8, R8, c[0x0][0x320] ;  /* 0x0000c80008087a20 */ /* 0x000fe20000410000 */
[----:B------:R-:W-:Y:S01]  /*8670*/  MUFU.TANH R197, R5 ;  /* 0x0000000500c57308 */ /* 0x000fe20000002400 */
[----:B------:R-:W-:Y:S02]  /*8680*/  FMUL.FTZ R9, R9, c[0x0][0x320] ;  /* 0x0000c80009097a20 */ /* 0x000fe40000410000 */
[----:B------:R-:W-:Y:S02]  /*8690*/  FMUL.FTZ R10, R10, c[0x0][0x320] ;  /* 0x0000c8000a0a7a20 */ /* 0x000fe40000410000 */
[----:B------:R-:W-:Y:S02]  /*86a0*/  FMUL.FTZ R11, R11, c[0x0][0x320] ;  /* 0x0000c8000b0b7a20 */ /* 0x000fe40000410000 */
[----:B------:R-:W-:Y:S02]  /*86b0*/  FMUL.FTZ R12, R12, c[0x0][0x320] ;  /* 0x0000c8000c0c7a20 */ /* 0x000fe40000410000 */
[----:B------:R-:W-:Y:S01]  /*86c0*/  FMUL.FTZ R13, R13, c[0x0][0x320] ;  /* 0x0000c8000d0d7a20 */ /* 0x000fe20000410000 */
[----:B------:R-:W-:Y:S01]  /*86d0*/  MUFU.TANH R186, R6 ;  /* 0x0000000600ba7308 */ /* 0x000fe20000002400 */
[----:B------:R-:W-:Y:S02]  /*86e0*/  FMUL.FTZ R17, R17, c[0x0][0x320] ;  /* 0x0000c80011117a20 */ /* 0x000fe40000410000 */
[----:B------:R-:W-:Y:S02]  /*86f0*/  FMUL.FTZ R18, R18, c[0x0][0x320] ;  /* 0x0000c80012127a20 */ /* 0x000fe40000410000 */
[----:B------:R-:W-:Y:S02]  /*8700*/  FMUL.FTZ R19, R19, c[0x0][0x320] ;  /* 0x0000c80013137a20 */ /* 0x000fe40000410000 */
[----:B------:R-:W-:Y:S02]  /*8710*/  FMUL.FTZ R14, R14, c[0x0][0x320] ;  /* 0x0000c8000e0e7a20 */ /* 0x000fe40000410000 */
[----:B------:R-:W-:Y:S01]  /*8720*/  FMUL.FTZ R15, R15, c[0x0][0x320] ;  /* 0x0000c8000f0f7a20 */ /* 0x000fe20000410000 */
[----:B------:R1:W-:Y:S01]  /*8730*/  MUFU.TANH R198, R7 ;  /* 0x0000000700c67308 */ /* 0x0003e20000002400 */
[----:B------:R-:W-:Y:S09]  /*8740*/  FMUL.FTZ R16, R16, c[0x0][0x320] ;  /* 0x0000c80010107a20 */ /* 0x000ff20000410000 */
[----:B------:R-:W-:Y:S10]  /*8750*/  MUFU.TANH R196, R8 ;  /* 0x0000000800c47308 */ /* 0x000ff40000002400 */
[----:B------:R-:W-:Y:S01]  /*8760*/  MUFU.TANH R199, R9 ;  /* 0x0000000900c77308 */ /* 0x000fe20000002400 */
[----:B-1----:R-:W1:Y:S09]  /*8770*/  LDSM.16.M88.4 R4, [R228+0x800] ;  /* 0x00080000e404783b */ /* 0x002e720000000200 */
[----:B------:R-:W-:Y:S10]  /*8780*/  MUFU.TANH R187, R10 ;  /* 0x0000000a00bb7308 */ /* 0x000ff40000002400 */
[----:B------:R2:W-:Y:S10]  /*8790*/  MUFU.TANH R200, R11 ;  /* 0x0000000b00c87308 */ /* 0x0005f40000002400 */
[----:B------:R-:W-:Y:S10]  /*87a0*/  MUFU.TANH R194, R12 ;  /* 0x0000000c00c27308 */ /* 0x000ff40000002400 */
[----:B------:R-:W-:Y:S01]  /*87b0*/  MUFU.TANH R192, R13 ;  /* 0x0000000d00c07308 */ /* 0x000fe20000002400 */
[----:B--2---:R-:W2:Y:S01]  /*87c0*/  LDSM.16.M88.4 R8, [R228+0x1000] ;  /* 0x00100000e408783b */ /* 0x004ea20000000200 */
[-C--:B-1----:R-:W-:Y:S08]  /*87d0*/  HMMA.16816.F32.BF16 R20, R204, R4.reuse, R20 ;  /* 0x00000004cc14723c */ /* 0x082ff00000041814 */
[----:B------:R-:W-:Y:S01]  /*87e0*/  MUFU.TANH R195, R14 ;  /* 0x0000000e00c37308 */ /* 0x000fe20000002400 */
[C---:B------:R-:W-:Y:S09]  /*87f0*/  HMMA.16816.F32.BF16 R24, R188.reuse, R4, R24 ;  /* 0x00000004bc18723c */ /* 0x040ff20000041818 */
[----:B------:R-:W-:Y:S01]  /*8800*/  MUFU.TANH R193, R15 ;  /* 0x0000000f00c17308 */ /* 0x000fe20000002400 */
[-C--:B------:R-:W-:Y:S08]  /*8810*/  HMMA.16816.F32.BF16 R28, R188, R6.reuse, R28 ;  /* 0x00000006bc1c723c */ /* 0x080ff0000004181c */
[C---:B------:R-:W-:Y:S01]  /*8820*/  HMMA.16816.F32.BF16 R32, R204.reuse, R6, R32 ;  /* 0x00000006cc20723c */ /* 0x040fe20000041820 */
[----:B------:R-:W-:Y:S01]  /*8830*/  MUFU.TANH R184, R16 ;  /* 0x0000001000b87308 */ /* 0x000fe20000002400 */
[----:B------:R-:W1:Y:S02]  /*8840*/  LDSM.16.M88.4 R4, [R228+0x1800] ;  /* 0x00180000e404783b */ /* 0x000e640000000200 */
[----:B------:R-:W-:Y:S02]  /*8850*/  FMUL.FTZ R20, R20, c[0x0][0x320] ;  /* 0x0000c80014147a20 */ /* 0x000fe40000410000 */
[----:B------:R-:W-:Y:S02]  /*8860*/  FMUL.FTZ R21, R21, c[0x0][0x320] ;  /* 0x0000c80015157a20 */ /* 0x000fe40000410000 */
[----:B------:R-:W-:Y:S03]  /*8870*/  FMUL.FTZ R22, R22, c[0x0][0x320] ;  /* 0x0000c80016167a20 */ /* 0x000fe60000410000 */
[----:B------:R-:W-:Y:S01]  /*8880*/  MUFU.TANH R17, R17 ;  /* 0x0000001100117308 */ /* 0x000fe20000002400 */
[----:B------:R-:W-:Y:S02]  /*8890*/  FMUL.FTZ R23, R23, c[0x0][0x320] ;  /* 0x0000c80017177a20 */ /* 0x000fe40000410000 */
[----:B------:R-:W-:Y:S01]  /*88a0*/  FMUL.FTZ R24, R24, c[0x0][0x320] ;  /* 0x0000c80018187a20 */ /* 0x000fe20000410000 */
[-C--:B--2---:R-:W-:Y:S03]  /*88b0*/  HMMA.16816.F32.BF16 R36, R204, R8.reuse, R36 ;  /* 0x00000008cc24723c */ /* 0x084fe60000041824 */
[----:B------:R-:W-:Y:S02]  /*88c0*/  FMUL.FTZ R25, R25, c[0x0][0x320] ;  /* 0x0000c80019197a20 */ /* 0x000fe40000410000 */
[----:B------:R-:W-:Y:S01]  /*88d0*/  FMUL.FTZ R26, R26, c[0x0][0x320] ;  /* 0x0000c8001a1a7a20 */ /* 0x000fe20000410000 */
[----:B------:R-:W-:Y:S01]  /*88e0*/  MUFU.TANH R18, R18 ;  /* 0x0000001200127308 */ /* 0x000fe20000002400 */
[----:B------:R-:W-:Y:S01]  /*88f0*/  FMUL.FTZ R27, R27, c[0x0][0x320] ;  /* 0x0000c8001b1b7a20 */ /* 0x000fe20000410000 */
[C---:B------:R-:W-:Y:S04]  /*8900*/  HMMA.16816.F32.BF16 R40, R188.reuse, R8, R40 ;  /* 0x00000008bc28723c */ /* 0x040fe80000041828 */
[----:B------:R-:W-:Y:S02]  /*8910*/  FMUL.FTZ R28, R28, c[0x0][0x320] ;  /* 0x0000c8001c1c7a20 */ /* 0x000fe40000410000 */
[----:B------:R-:W-:Y:S02]  /*8920*/  FMUL.FTZ R29, R29, c[0x0][0x320] ;  /* 0x0000c8001d1d7a20 */ /* 0x000fe40000410000 */
[----:B------:R-:W-:Y:S01]  /*8930*/  MUFU.TANH R19, R19 ;  /* 0x0000001300137308 */ /* 0x000fe20000002400 */
[-C--:B------:R-:W-:Y:S03]  /*8940*/  HMMA.16816.F32.BF16 R44, R188, R10.reuse, R44 ;  /* 0x0000000abc2c723c */ /* 0x080fe6000004182c */
[----:B------:R-:W-:Y:S02]  /*8950*/  FMUL.FTZ R30, R30, c[0x0][0x320] ;  /* 0x0000c8001e1e7a20 */ /* 0x000fe40000410000 */
[----:B------:R-:W-:Y:S02]  /*8960*/  FMUL.FTZ R31, R31, c[0x0][0x320] ;  /* 0x0000c8001f1f7a20 */ /* 0x000fe40000410000 */
[----:B------:R-:W-:Y:S01]  /*8970*/  FMUL.FTZ R32, R32, c[0x0][0x320] ;  /* 0x0000c80020207a20 */ /* 0x000fe20000410000 */
[C---:B------:R-:W-:Y:S01]  /*8980*/  HMMA.16816.F32.BF16 R48, R204.reuse, R10, R48 ;  /* 0x0000000acc30723c */ /* 0x040fe20000041830 */
[----:B------:R-:W-:Y:S01]  /*8990*/  MUFU.TANH R20, R20 ;  /* 0x0000001400147308 */ /* 0x000fe20000002400 */
[----:B------:R-:W2:Y:S02]  /*89a0*/  LDSM.16.M88.4 R8, [R228+0x2000] ;  /* 0x00200000e408783b */ /* 0x000ea40000000200 */
[----:B------:R-:W-:Y:S02]  /*89b0*/  FMUL.FTZ R33, R33, c[0x0][0x320] ;  /* 0x0000c80021217a20 */ /* 0x000fe40000410000 */
[----:B------:R-:W-:Y:S02]  /*89c0*/  FMUL.FTZ R34, R34, c[0x0][0x320] ;  /* 0x0000c80022227a20 */ /* 0x000fe40000410000 */
[-C--:B-1----:R-:W-:Y:S03]  /*89d0*/  HMMA.16816.F32.BF16 R52, R204, R4.reuse, R52 ;  /* 0x00000004cc34723c */ /* 0x082fe60000041834 */
[----:B------:R-:W-:Y:S01]  /*89e0*/  MUFU.TANH R21, R21 ;  /* 0x0000001500157308 */ /* 0x000fe20000002400 */
[----:B------:R-:W-:Y:S02]  /*89f0*/  FMUL.FTZ R35, R35, c[0x0][0x320] ;  /* 0x0000c80023237a20 */ /* 0x000fe40000410000 */
[----:B------:R-:W-:Y:S02]  /*8a00*/  FMUL.FTZ R36, R36, c[0x0][0x320] ;  /* 0x0000c80024247a20 */ /* 0x000fe40000410000 */
[C---:B------:R-:W-:Y:S04]  /*8a10*/  HMMA.16816.F32.BF16 R56, R188.reuse, R4, R56 ;  /* 0x00000004bc38723c */ /* 0x040fe80000041838 */
[----:B------:R-:W-:Y:S01]  /*8a20*/  FMUL.FTZ R37, R37, c[0x0][0x320] ;  /* 0x0000c80025257a20 */ /* 0x000fe20000410000 */
[----:B------:R-:W-:Y:S01]  /*8a30*/  MUFU.TANH R22, R22 ;  /* 0x0000001600167308 */ /* 0x000fe20000002400 */
[----:B------:R-:W-:Y:S02]  /*8a40*/  FMUL.FTZ R38, R38, c[0x0][0x320] ;  /* 0x0000c80026267a20 */ /* 0x000fe40000410000 */
[-C--:B------:R-:W-:Y:S04]  /*8a50*/  HMMA.16816.F32.BF16 R60, R188, R6.reuse, R60 ;  /* 0x00000006bc3c723c */ /* 0x080fe8000004183c */
[----:B------:R-:W-:Y:S02]  /*8a60*/  FMUL.FTZ R39, R39, c[0x0][0x320] ;  /* 0x0000c80027277a20 */ /* 0x000fe40000410000 */
[----:B------:R-:W-:Y:S01]  /*8a70*/  FMUL.FTZ R40, R40, c[0x0][0x320] ;  /* 0x0000c80028287a20 */ /* 0x000fe20000410000 */
[----:B------:R-:W-:Y:S01]  /*8a80*/  MUFU.TANH R23, R23 ;  /* 0x0000001700177308 */ /* 0x000fe20000002400 */
[C---:B------:R-:W-:Y:S01]  /*8a90*/  HMMA.16816.F32.BF16 R64, R204.reuse, R6, R64 ;  /* 0x00000006cc40723c */ /* 0x040fe20000041840 */
[----:B------:R-:W1:Y:S03]  /*8aa0*/  LDSM.16.M88.4 R4, [R228+0x2800] ;  /* 0x00280000e404783b */ /* 0x000e660000000200 */
[----:B------:R-:W-:Y:S02]  /*8ab0*/  FMUL.FTZ R41, R41, c[0x0][0x320] ;  /* 0x0000c80029297a20 */ /* 0x000fe40000410000 */
[----:B------:R-:W-:Y:S02]  /*8ac0*/  FMUL.FTZ R42, R42, c[0x0][0x320] ;  /* 0x0000c8002a2a7a20 */ /* 0x000fe40000410000 */
[----:B------:R-:W-:Y:S01]  /*8ad0*/  FMUL.FTZ R43, R43, c[0x0][0x320] ;  /* 0x0000c8002b2b7a20 */ /* 0x000fe20000410000 */
[----:B------:R-:W-:Y:S01]  /*8ae0*/  MUFU.TANH R24, R24 ;  /* 0x0000001800187308 */ /* 0x000fe20000002400 */
[-C--:B--2---:R-:W-:Y:S03]  /*8af0*/  HMMA.16816.F32.BF16 R68, R204, R8.reuse, R68 ;  /* 0x00000008cc44723c */ /* 0x084fe60000041844 */
[----:B------:R-:W-:Y:S02]  /*8b00*/  FMUL.FTZ R44, R44, c[0x0][0x320] ;  /* 0x0000c8002c2c7a20 */ /* 0x000fe40000410000 */
[----:B------:R-:W-:Y:S02]  /*8b10*/  FMUL.FTZ R45, R45, c[0x0][0x320] ;  /* 0x0000c8002d2d7a20 */ /* 0x000fe40000410000 */
[----:B------:R-:W-:Y:S01]  /*8b20*/  FMUL.FTZ R46, R46, c[0x0][0x320] ;  /* 0x0000c8002e2e7a20 */ /* 0x000fe20000410000 */
[C---:B------:R-:W-:Y:S01]  /*8b30*/  HMMA.16816.F32.BF16 R72, R188.reuse, R8, R72 ;  /* 0x00000008bc48723c */ /* 0x040fe20000041848 */
[----:B------:R-:W-:Y:S03]  /*8b40*/  MUFU.TANH R25, R25 ;  /* 0x0000001900197308 */ /* 0x000fe60000002400 */
[----:B------:R-:W-:Y:S02]  /*8b50*/  FMUL.FTZ R47, R47, c[0x0][0x320] ;  /* 0x0000c8002f2f7a20 */ /* 0x000fe40000410000 */
[----:B------:R-:W-:Y:S02]  /*8b60*/  FMUL.FTZ R65, R65, c[0x0][0x320] ;  /* 0x0000c80041417a20 */ /* 0x000fe40000410000 */
[-C--:B------:R-:W-:Y:S03]  /*8b70*/  HMMA.16816.F32.BF16 R76, R188, R10.reuse, R76 ;  /* 0x0000000abc4c723c */ /* 0x080fe6000004184c */
[----:B------:R-:W-:Y:S01]  /*8b80*/  MUFU.TANH R208, R65 ;  /* 0x0000004100d07308 */ /* 0x000fe20000002400 */
[----:B------:R-:W-:Y:S02]  /*8b90*/  FMUL.FTZ R48, R48, c[0x0][0x320] ;  /* 0x0000c80030307a20 */ /* 0x000fe40000410000 */
[----:B------:R-:W-:Y:S02]  /*8ba0*/  FMUL.FTZ R49, R49, c[0x0][0x320] ;  /* 0x0000c80031317a20 */ /* 0x000fe40000410000 */
[C---:B------:R-:W-:Y:S01]  /*8bb0*/  HMMA.16816.F32.BF16 R80, R204.reuse, R10, R80 ;  /* 0x0000000acc50723c */ /* 0x040fe20000041850 */
[----:B------:R-:W2:Y:S01]  /*8bc0*/  LDSM.16.M88.4 R8, [R228+0x3000] ;  /* 0x00300000e408783b */ /* 0x000ea20000000200 */
[----:B------:R-:W-:Y:S04]  /*8bd0*/  DEPBAR.LE SB0, 0x0 ;  /* 0x000080000000791a */ /* 0x000fe80000000000 */
[----:B------:R-:W-:Y:S01]  /*8be0*/  MUFU.TANH R26, R26 ;  /* 0x0000001a001a7308 */ /* 0x000fe20000002400 */
[----:B------:R-:W-:Y:S01]  /*8bf0*/  FMUL.FTZ R50, R50, c[0x0][0x320] ;  /* 0x0000c80032327a20 */ /* 0x000fe20000410000 */
[-C--:B-1----:R-:W-:Y:S01]  /*8c00*/  HMMA.16816.F32.BF16 R84, R204, R4.reuse, R84 ;  /* 0x00000004cc54723c */ /* 0x082fe20000041854 */
[----:B------:R-:W-:Y:S04]  /*8c10*/  BAR.SYNC.DEFER_BLOCKING 0x0 ;  /* 0x0000000000007b1d */ /* 0x000fe80000010000 */
[----:B------:R-:W-:Y:S02]  /*8c20*/  FMUL.FTZ R75, R75, c[0x0][0x320] ;  /* 0x0000c8004b4b7a20 */ /* 0x000fe40000410000 */
[----:B------:R-:W-:Y:S01]  /*8c30*/  FMUL.FTZ R51, R51, c[0x0][0x320] ;  /* 0x0000c80033337a20 */ /* 0x000fe20000410000 */
[----:B------:R-:W-:Y:S01]  /*8c40*/  MUFU.TANH R27, R27 ;  /* 0x0000001b001b7308 */ /* 0x000fe20000002400 */
[C---:B------:R-:W-:Y:S04]  /*8c50*/  HMMA.16816.F32.BF16 R88, R188.reuse, R4, R88 ;  /* 0x00000004bc58723c */ /* 0x040fe80000041858 */
[----:B------:R-:W-:Y:S02]  /*8c60*/  FMUL.FTZ R52, R52, c[0x0][0x320] ;  /* 0x0000c80034347a20 */ /* 0x000fe40000410000 */
[----:B------:R-:W-:Y:S02]  /*8c70*/  FMUL.FTZ R53, R53, c[0x0][0x320] ;  /* 0x0000c80035357a20 */ /* 0x000fe40000410000 */
[-C--:B------:R-:W-:Y:S01]  /*8c80*/  HMMA.16816.F32.BF16 R92, R188, R6.reuse, R92 ;  /* 0x00000006bc5c723c */ /* 0x080fe2000004185c */
[----:B------:R-:W-:Y:S03]  /*8c90*/  MUFU.TANH R65, R75 ;  /* 0x0000004b00417308 */ /* 0x000fe60000002400 */
[----:B------:R-:W-:Y:S02]  /*8ca0*/  FMUL.FTZ R54, R54, c[0x0][0x320] ;  /* 0x0000c80036367a20 */ /* 0x000fe40000410000 */
[----:B------:R-:W-:Y:S02]  /*8cb0*/  FMUL.FTZ R55, R55, c[0x0][0x320] ;  /* 0x0000c80037377a20 */ /* 0x000fe40000410000 */
[----:B------:R-:W-:Y:S01]  /*8cc0*/  FMUL.FTZ R87, R87, c[0x0][0x320] ;  /* 0x0000c80057577a20 */ /* 0x000fe20000410000 */
[C---:B------:R-:W-:Y:S02]  /*8cd0*/  HMMA.16816.F32.BF16 R96, R204.reuse, R6, R96 ;  /* 0x00000006cc60723c */ /* 0x040fe40000041860 */
[----:B------:R-:W-:Y:S02]  /*8ce0*/  MUFU.TANH R28, R28 ;  /* 0x0000001c001c7308 */ /* 0x000fe40000002400 */
[----:B------:R-:W-:Y:S02]  /*8cf0*/  FMUL.FTZ R56, R56, c[0x0][0x320] ;  /* 0x0000c80038387a20 */ /* 0x000fe40000410000 */
[----:B------:R-:W-:Y:S02]  /*8d00*/  FMUL.FTZ R57, R57, c[0x0][0x320] ;  /* 0x0000c80039397a20 */ /* 0x000fe40000410000 */
[-C--:B--2---:R-:W-:Y:S04]  /*8d10*/  HMMA.16816.F32.BF16 R100, R204, R8.reuse, R100 ;  /* 0x00000008cc64723c */ /* 0x084fe80000041864 */
[----:B------:R-:W1:Y:S01]  /*8d20*/  MUFU.TANH R0, R87 ;  /* 0x0000005700007308 */ /* 0x000e620000002400 */
[----:B------:R-:W-:Y:S02]  /*8d30*/  FMUL.FTZ R58, R58, c[0x0][0x320] ;  /* 0x0000c8003a3a7a20 */ /* 0x000fe40000410000 */
[----:B------:R-:W-:Y:S01]  /*8d40*/  FMUL.FTZ R92, R92, c[0x0][0x320] ;  /* 0x0000c8005c5c7a20 */ /* 0x000fe20000410000 */
[C---:B------:R-:W-:Y:S04]  /*8d50*/  HMMA.16816.F32.BF16 R104, R188.reuse, R8, R104 ;  /* 0x00000008bc68723c */ /* 0x040fe80000041868 */
[----:B------:R-:W-:Y:S02]  /*8d60*/  FMUL.FTZ R59, R59, c[0x0][0x320] ;  /* 0x0000c8003b3b7a20 */ /* 0x000fe40000410000 */
[----:B------:R-:W-:Y:S01]  /*8d70*/  MUFU.TANH R29, R29 ;  /* 0x0000001d001d7308 */ /* 0x000fe20000002400 */
[----:B------:R-:W-:Y:S01]  /*8d80*/  FMUL.FTZ R60, R60, c[0x0][0x320] ;  /* 0x0000c8003c3c7a20 */ /* 0x000fe20000410000 */
[-C--:B------:R-:W-:Y:S04]  /*8d90*/  HMMA.16816.F32.BF16 R108, R188, R10.reuse, R108 ;  /* 0x0000000abc6c723c */ /* 0x080fe8000004186c */
[----:B------:R-:W-:Y:S02]  /*8da0*/  FMUL.FTZ R98, R98, c[0x0][0x320] ;  /* 0x0000c80062627a20 */ /* 0x000fe40000410000 */
[----:B------:R-:W-:Y:S02]  /*8db0*/  FMUL.FTZ R99, R99, c[0x0][0x320] ;  /* 0x0000c80063637a20 */ /* 0x000fe40000410000 */
[----:B------:R-:W-:Y:S01]  /*8dc0*/  MUFU.TANH R2, R98 ;  /* 0x0000006200027308 */ /* 0x000fe20000002400 */
[----:B------:R-:W-:Y:S01]  /*8dd0*/  HMMA.16816.F32.BF16 R112, R204, R10, R112 ;  /* 0x0000000acc70723c */ /* 0x000fe20000041870 */
[----:B-1----:R1:W-:Y:S03]  /*8de0*/  STL [R1+0x8], R0 ;  /* 0x0000080001007387 */ /* 0x0023e60000100800 */
[----:B------:R-:W-:Y:S02]  /*8df0*/  FMUL.FTZ R61, R61, c[0x0][0x320] ;  /* 0x0000c8003d3d7a20 */ /* 0x000fe40000410000 */
[----:B------:R-:W-:Y:S02]  /*8e00*/  FMUL.FTZ R62, R62, c[0x0][0x320] ;  /* 0x0000c8003e3e7a20 */ /* 0x000fe40000410000 */
[----:B------:R-:W-:Y:S01]  /*8e10*/  FMUL.FTZ R63, R63, c[0x0][0x320] ;  /* 0x0000c8003f3f7a20 */ /* 0x000fe20000410000 */
[----:B------:R-:W-:Y:S03]  /*8e20*/  MUFU.TANH R30, R30 ;  /* 0x0000001e001e7308 */ /* 0x000fe60000002400 */
        /* <DEDUP_REMOVED lines=10> */
[----:B-1----:R-:W1:Y:S01]  /*8ed0*/  MUFU.TANH R0, R92 ;  /* 0x0000005c00007308 */ /* 0x002e620000002400 */
        /* <DEDUP_REMOVED lines=13> */
[----:B------:R-:W-:Y:S01]  /*8fb0*/  FMUL.FTZ R79, R79, c[0x0][0x320] ;  /* 0x0000c8004f4f7a20 */ /* 0x000fe20000410000 */
[----:B-1----:R1:W-:Y:S01]  /*8fc0*/  STL [R1+0xc], R0 ;  /* 0x00000c0001007387 */ /* 0x0023e20000100800 */
[----:B------:R-:W-:Y:S02]  /*8fd0*/  FMUL.FTZ R80, R80, c[0x0][0x320] ;  /* 0x0000c80050507a20 */ /* 0x000fe40000410000 */
[----:B------:R-:W-:Y:S01]  /*8fe0*/  FMUL.FTZ R81, R81, c[0x0][0x320] ;  /* 0x0000c80051517a20 */ /* 0x000fe20000410000 */
[----:B------:R-:W-:Y:S01]  /*8ff0*/  STL [R1+0x4], R2 ;  /* 0x0000040201007387 */ /* 0x000fe20000100800 */
        /* <DEDUP_REMOVED lines=19> */
[----:B------:R-:W2:Y:S01]  /*9130*/  MUFU.TANH R36, R36 ;  /* 0x0000002400247308 */ /* 0x000ea20000002400 */
[----:B------:R-:W-:Y:S02]  /*9140*/  FMUL.FTZ R105, R105, c[0x0][0x320] ;  /* 0x0000c80069697a20 */ /* 0x000fe40000410000 */
[----:B------:R-:W-:Y:S02]  /*9150*/  FMUL.FTZ R106, R106, c[0x0][0x320] ;  /* 0x0000c8006a6a7a20 */ /* 0x000fe40000410000 */
[----:B------:R-:W-:Y:S02]  /*9160*/  FMUL.FTZ R107, R107, c[0x0][0x320] ;  /* 0x0000c8006b6b7a20 */ /* 0x000fe40000410000 */
[----:B------:R-:W-:Y:S02]  /*9170*/  FMUL.FTZ R108, R108, c[0x0][0x320] ;  /* 0x0000c8006c6c7a20 */ /* 0x000fe40000410000 */
[----:B------:R-:W-:Y:S01]  /*9180*/  FMUL.FTZ R109, R109, c[0x0][0x320] ;  /* 0x0000c8006d6d7a20 */ /* 0x000fe20000410000 */
[----:B------:R-:W3:Y:S01]  /*9190*/  MUFU.TANH R37, R37 ;  /* 0x0000002500257308 */ /* 0x000ee20000002400 */
[----:B------:R-:W-:Y:S01]  /*91a0*/  FMUL.FTZ R114, R114, c[0x0][0x320] ;  /* 0x0000c80072727a20 */ /* 0x000fe20000410000 */
[----:B-1----:R1:W-:Y:S08]  /*91b0*/  STL [R1], R0 ;  /* 0x0000000001007387 */ /* 0x0023f00000100800 */
[----:B------:R-:W4:Y:S10]  /*91c0*/  MUFU.TANH R38, R38 ;  /* 0x0000002600267308 */ /* 0x000f340000002400 */
[----:B------:R-:W2:Y:S01]  /*91d0*/  MUFU.TANH R39, R39 ;  /* 0x0000002700277308 */ /* 0x000ea20000002400 */
[----:B-1----:R-:W-:Y:S09]  /*91e0*/  FMUL.FTZ R0, R111, c[0x0][0x320] ;  /* 0x0000c8006f007a20 */ /* 0x002ff20000410000 */
[----:B------:R-:W1:Y:S10]  /*91f0*/  MUFU.TANH R40, R40 ;  /* 0x0000002800287308 */ /* 0x000e740000002400 */
[----:B------:R-:W1:Y:S10]  /*9200*/  MUFU.TANH R41, R41 ;  /* 0x0000002900297308 */ /* 0x000e740000002400 */
[----:B------:R-:W1:Y:S10]  /*9210*/  MUFU.TANH R42, R42 ;  /* 0x0000002a002a7308 */ /* 0x000e740000002400 */
[----:B------:R-:W1:Y:S10]  /*9220*/  MUFU.TANH R43, R43 ;  /* 0x0000002b002b7308 */ /* 0x000e740000002400 */
[----:B------:R-:W1:Y:S10]  /*9230*/  MUFU.TANH R44, R44 ;  /* 0x0000002c002c7308 */ /* 0x000e740000002400 */
[----:B------:R-:W1:Y:S10]  /*9240*/  MUFU.TANH R45, R45 ;  /* 0x0000002d002d7308 */ /* 0x000e740000002400 */
[----:B------:R1:W1:Y:S10]  /*9250*/  MUFU.TANH R201, R46 ;  /* 0x0000002e00c97308 */ /* 0x0002740000002400 */
[----:B------:R-:W1:Y:S10]  /*9260*/  MUFU.TANH R47, R47 ;  /* 0x0000002f002f7308 */ /* 0x000e740000002400 */
[----:B------:R-:W1:Y:S10]  /*9270*/  MUFU.TANH R48, R48 ;  /* 0x0000003000307308 */ /* 0x000e740000002400 */
[----:B------:R-:W1:Y:S10]  /*9280*/  MUFU.TANH R49, R49 ;  /* 0x0000003100317308 */ /* 0x000e740000002400 */
[----:B------:R-:W1:Y:S10]  /*9290*/  MUFU.TANH R50, R50 ;  /* 0x0000003200327308 */ /* 0x000e740000002400 */
[----:B------:R-:W1:Y:S10]  /*92a0*/  MUFU.TANH R51, R51 ;  /* 0x0000003300337308 */ /* 0x000e740000002400 */
[----:B------:R1:W1:Y:S10]  /*92b0*/  MUFU.TANH R46, R52 ;  /* 0x00000034002e7308 */ /* 0x0002740000002400 */
        /* <DEDUP_REMOVED lines=53> */
[----:B------:R-:W1:Y:S10]  /*9610*/  MUFU.TANH R112, R112 ;  /* 0x0000007000707308 */ /* 0x000e740000002400 */
[----:B------:R-:W1:Y:S10]  /*9620*/  MUFU.TANH R113, R113 ;  /* 0x0000007100717308 */ /* 0x000e740000002400 */
[----:B------:R1:W1:Y:S10]  /*9630*/  MUFU.TANH R104, R114 ;  /* 0x0000007200687308 */ /* 0x0002740000002400 */
[----:B------:R-:W1:Y:S02]  /*9640*/  MUFU.TANH R115, R115 ;  /* 0x0000007300737308 */ /* 0x000e640000002400 */
[----:B-1234-:R-:W-:-:S05]  /*9650*/  @P2 BRA `(.L_x_5) ;  /* 0xffffe0e000002947 */ /* 0x01efca000383ffff */
.L_x_4:
[----:B------:R-:W3:Y:S01]  /*9660*/  LDL.LU R98, [R1+0x8] ;  /* 0x0000080001627983 */ /* 0x000ee20000300800 */
[----:B------:R-:W-:Y:S02]  /*9670*/  FMNMX.FTZ R73, R185, R3, !PT ;  /* 0x00000003b9497209 */ /* 0x000fe40007810000 */
[----:B------:R-:W-:Y:S01]  /*9680*/  FMNMX.FTZ R0, R186, R116, !PT ;  /* 0x00000074ba007209 */ /* 0x000fe20007810000 */
[----:B------:R-:W4:Y:S01]  /*9690*/  LDL.LU R111, [R1+0x4] ;  /* 0x00000400016f7983 */ /* 0x000f220000300800 */
[----:B------:R-:W-:Y:S02]  /*96a0*/  FMNMX.FTZ R73, R197, R73, !PT ;  /* 0x00000049c5497209 */ /* 0x000fe40007810000 */
[----:B------:R-:W-:Y:S01]  /*96b0*/  FMNMX.FTZ R0, R198, R0, !PT ;  /* 0x00000000c6007209 */ /* 0x000fe20007810000 */
[----:B--2---:R-:W2:Y:S01]  /*96c0*/  LDL.LU R103, [R1] ;  /* 0x0000000001677983 */ /* 0x004ea20000300800 */
[----:B------:R-:W-:Y:S02]  /*96d0*/  FMNMX.FTZ R73, R184, R73, !PT ;  /* 0x00000049b8497209 */ /* 0x000fe40007810000 */
[----:B------:R-:W-:Y:S01]  /*96e0*/  FMNMX.FTZ R0, R18, R0, !PT ;  /* 0x0000000012007209 */ /* 0x000fe20007810000 */
[----:B------:R-:W2:Y:S01]  /*96f0*/  LDL.LU R105, [R1+0xc] ;  /* 0x00000c0001697983 */ /* 0x000ea20000300800 */
[----:B------:R-:W-:Y:S02]  /*9700*/  FMNMX.FTZ R73, R17, R73, !PT ;  /* 0x0000004911497209 */ /* 0x000fe40007810000 */
[----:B------:R-:W-:Y:S01]  /*9710*/  FMNMX.FTZ R0, R19, R0, !PT ;  /* 0x0000000013007209 */ /* 0x000fe20007810000 */
[----:B------:R-:W-:Y:S01]  /*9720*/  STL [R1+0x74], R242 ;  /* 0x000074f201007387 */ /* 0x000fe20000100800 */
        /* <DEDUP_REMOVED lines=47> */
[----:B------:R-:W0:Y:S01]  /*9a20*/  LDGDEPBAR ;  /* 0x00000000000079af */ /* 0x000e220000000000 */
[----:B------:R-:W-:Y:S02]  /*9a30*/  FMNMX.FTZ R73, R223, R73, !PT ;  /* 0x00000049df497209 */ /* 0x000fe40007810000 */
[----:B------:R-:W-:Y:S02]  /*9a40*/  FMNMX.FTZ R0, R210, R0, !PT ;  /* 0x00000000d2007209 */ /* 0x000fe40007810000 */
[----:B------:R-:W-:Y:S02]  /*9a50*/  FMNMX.FTZ R2, R41, R2, !PT ;  /* 0x0000000229027209 */ /* 0x000fe40007810000 */
[----:B------:R-:W-:Y:S02]  /*9a60*/  FMNMX.FTZ R73, R213, R73, !PT ;  /* 0x00000049d5497209 */ /* 0x000fe40007810000 */
[----:B------:R-:W-:Y:S02]  /*9a70*/  FMNMX.FTZ R2, R44, R2, !PT ;  /* 0x000000022c027209 */ /* 0x000fe40007810000 */
[----:B------:R-:W-:Y:S02]  /*9a80*/  FMNMX.FTZ R0, R212, R0, !PT ;  /* 0x00000000d4007209 */ /* 0x000fe40007810000 */
[----:B------:R-:W-:Y:S02]  /*9a90*/  MOV R85, R63 ;  /* 0x0000003f00557202 */ /* 0x000fe40000000f00 */
        /* <DEDUP_REMOVED lines=30> */
[----:B------:R-:W-:Y:S02]  /*9c80*/  MOV R92, R52 ;  /* 0x00000034005c7202 */ /* 0x000fe40000000f00 */
[----:B------:R-:W-:Y:S02]  /*9c90*/  MOV R109, R71 ;  /* 0x00000047006d7202 */ /* 0x000fe40000000f00 */
[----:B------:R-:W-:Y:S02]  /*9ca0*/  FMNMX.FTZ R2, R62, R2, !PT ;  /* 0x000000023e027209 */ /* 0x000fe40007810000 */
[----:B------:R-:W-:Y:S02]  /*9cb0*/  FMNMX.FTZ R4, R31, R4, !PT ;  /* 0x000000041f047209 */ /* 0x000fe40007810000 */
[----:B------:R-:W-:Y:S02]  /*9cc0*/  FMNMX.FTZ R73, R113, R73, !PT ;  /* 0x0000004971497209 */ /* 0x000fe40007810000 */
[----:B------:R-:W-:Y:S02]  /*9cd0*/  MOV R90, R54 ;  /* 0x00000036005a7202 */ /* 0x000fe40000000f00 */
[----:B------:R-:W-:Y:S01]  /*9ce0*/  FMNMX.FTZ R2, R92, R2, !PT ;  /* 0x000000025c027209 */ /* 0x000fe20007810000 */
[----:B------:R-:W1:Y:S01]  /*9cf0*/  SHFL.BFLY PT, R5, R73, 0x2, 0x1f ;  /* 0x0c401f0049057f89 */ /* 0x000e6200000e0000 */
[----:B------:R-:W-:Y:S02]  /*9d00*/  FMNMX.FTZ R4, R42, R4, !PT ;  /* 0x000000042a047209 */ /* 0x000fe40007810000 */
[----:B------:R-:W-:Y:S02]  /*9d10*/  MOV R91, R53 ;  /* 0x00000035005b7202 */ /* 0x000fe40000000f00 */
[----:B------:R-:W-:Y:S02]  /*9d20*/  FMNMX.FTZ R2, R90, R2, !PT ;  /* 0x000000025a027209 */ /* 0x000fe40007810000 */
[----:B------:R-:W-:Y:S01]  /*9d30*/  FMNMX.FTZ R4, R43, R4, !PT ;  /* 0x000000042b047209 */ /* 0x000fe20007810000 */
[----:B------:R-:W-:Y:S01]  /*9d40*/  LDSM.16.MT88.4 R52, [R225+0x100] ;  /* 0x00010000e134783b */ /* 0x000fe20000004200 */
[----:B------:R-:W-:Y:S02]  /*9d50*/  FMNMX.FTZ R2, R91, R2, !PT ;  /* 0x000000025b027209 */ /* 0x000fe40007810000 */
[----:B------:R-:W-:Y:S02]  /*9d60*/  FMNMX.FTZ R4, R201, R4, !PT ;  /* 0x00000004c9047209 */ /* 0x000fe40007810000 */
[----:B------:R-:W-:Y:S02]  /*9d70*/  MOV R106, R72 ;  /* 0x00000048006a7202 */ /* 0x000fe40000000f00 */
        /* <DEDUP_REMOVED lines=14> */
[----:B------:R-:W-:Y:S02]  /*9e60*/  MOV R114, R66 ;  /* 0x0000004200727202 */ /* 0x000fe40000000f00 */
[----:B------:R-:W-:Y:S01]  /*9e70*/  ISETP.LT.AND P2, PT, RZ, UR9, PT ;  /* 0x00000009ff007c0c */ /* 0x000fe2000bf41270 */
[----:B------:R-:W-:Y:S01]  /*9e80*/  UIADD3 UR9, UR9, -0x1, URZ ;  /* 0xffffffff09097890 */ /* 0x000fe2000fffe03f */
[----:B--2---:R-:W-:Y:S02]  /*9e90*/  FMNMX.FTZ R2, R105, R2, !PT ;  /* 0x0000000269027209 */ /* 0x004fe40007810000 */
[----:B---3--:R-:W-:Y:S02]  /*9ea0*/  FMNMX.FTZ R0, R98, R0, !PT ;  /* 0x0000000062007209 */ /* 0x008fe40007810000 */
[----:B------:R-:W-:Y:S02]  /*9eb0*/  FMNMX.FTZ R2, R106, R2, !PT ;  /* 0x000000026a027209 */ /* 0x000fe40007810000 */
[----:B----4-:R-:W-:Y:S02]  /*9ec0*/  FMNMX.FTZ R0, R111, R0, !PT ;  /* 0x000000006f007209 */ /* 0x010fe40007810000 */
[----:B------:R-:W-:Y:S02]  /*9ed0*/  FMNMX.FTZ R2, R191, R2, !PT ;  /* 0x00000002bf027209 */ /* 0x000fe40007810000 */
[----:B------:R-:W-:Y:S02]  /*9ee0*/  FMNMX.FTZ R0, R103, R0, !PT ;  /* 0x0000000067007209 */ /* 0x000fe40007810000 */
[----:B------:R-:W-:Y:S02]  /*9ef0*/  FMNMX.FTZ R2, R190, R2, !PT ;  /* 0x00000002be027209 */ /* 0x000fe40007810000 */
[----:B------:R-:W-:Y:S02]  /*9f00*/  FMNMX.FTZ R0, R109, R0, !PT ;  /* 0x000000006d007209 */ /* 0x000fe40007810000 */
[----:B-1----:R-:W-:Y:S02]  /*9f10*/  FMNMX.FTZ R73, R73, R5, !PT ;  /* 0x0000000549497209 */ /* 0x002fe40007810000 */
[----:B------:R-:W-:Y:S02]  /*9f20*/  FMNMX.FTZ R0, R252, R0, !PT ;  /* 0x00000000fc007209 */ /* 0x000fe40007810000 */
[----:B------:R-:W-:Y:S01]  /*9f30*/  FMNMX.FTZ R2, R189, R2, !PT ;  /* 0x00000002bd027209 */ /* 0x000fe20007810000 */
[----:B------:R-:W1:Y:S01]  /*9f40*/  SHFL.BFLY PT, R5, R73, 0x1, 0x1f ;  /* 0x0c201f0049057f89 */ /* 0x000e6200000e0000 */
[----:B------:R-:W-:Y:S02]  /*9f50*/  FMNMX.FTZ R0, R104, R0, !PT ;  /* 0x0000000068007209 */ /* 0x000fe40007810000 */
[----:B------:R-:W-:Y:S02]  /*9f60*/  FMNMX.FTZ R2, R188, R2, !PT ;  /* 0x00000002bc027209 */ /* 0x000fe40007810000 */
[----:B------:R-:W-:Y:S03]  /*9f70*/  FMNMX.FTZ R0, R115, R0, !PT ;  /* 0x0000000073007209 */ /* 0x000fe60007810000 */
[----:B------:R-:W2:Y:S08]  /*9f80*/  SHFL.BFLY PT, R71, R2, 0x2, 0x1f ;  /* 0x0c401f0002477f89 */ /* 0x000eb000000e0000 */
[----:B------:R-:W3:Y:S01]  /*9f90*/  SHFL.BFLY PT, R72, R0, 0x2, 0x1f ;  /* 0x0c401f0000487f89 */ /* 0x000ee200000e0000 */
[----:B-1----:R-:W-:Y:S05]  /*9fa0*/  FMNMX.FTZ R73, R73, R5, !PT ;  /* 0x0000000549497209 */ /* 0x002fea0007810000 */
[----:B------:R-:W-:Y:S01]  /*9fb0*/  FMUL.FTZ R96, R73, c[0x0][0x2d0] ;  /* 0x0000b40049607a20 */ /* 0x000fe20000410000 */
[----:B--2---:R-:W-:Y:S03]  /*9fc0*/  FMNMX.FTZ R71, R2, R71, !PT ;  /* 0x0000004702477209 */ /* 0x004fe60007810000 */
[--C-:B------:R-:W-:Y:S02]  /*9fd0*/  FFMA.FTZ R9, R20, c[0x0][0x2d0], -R96.reuse ;  /* 0x0000b40014097a23 */ /* 0x100fe40000010860 */
[--C-:B------:R-:W-:Y:S02]  /*9fe0*/  FFMA.FTZ R112, R112, c[0x0][0x2d0], -R96.reuse ;  /* 0x0000b40070707a23 */ /* 0x100fe40000010860 */
[----:B------:R1:W-:Y:S01]  /*9ff0*/  MUFU.EX2 R240, R9 ;  /* 0x0000000900f07308 */ /* 0x0003e20000000800 */
[----:B------:R-:W2:Y:S01]  /*a000*/  SHFL.BFLY PT, R6, R71, 0x1, 0x1f ;  /* 0x0c201f0047067f89 */ /* 0x000ea200000e0000 */
[----:B---3--:R-:W-:Y:S02]  /*a010*/  FMNMX.FTZ R72, R0, R72, !PT ;  /* 0x0000004800487209 */ /* 0x008fe40007810000 */
[----:B------:R-:W-:Y:S04]  /*a020*/  FMNMX.FTZ R0, R88, R4, !PT ;  /* 0x0000000458007209 */ /* 0x000fe80007810000 */
[----:B------:R-:W-:Y:S02]  /*a030*/  FMNMX.FTZ R0, R87, R0, !PT ;  /* 0x0000000057007209 */ /* 0x000fe40007810000 */
[----:B------:R-:W-:Y:S01]  /*a040*/  MUFU.EX2 R112, R112 ;  /* 0x0000007000707308 */ /* 0x000fe20000000800 */
[----:B------:R-:W3:Y:S01]  /*a050*/  SHFL.BFLY PT, R4, R72, 0x1, 0x1f ;  /* 0x0c201f0048047f89 */ /* 0x000ee200000e0000 */
[----:B------:R-:W-:Y:S04]  /*a060*/  FMNMX.FTZ R0, R99, R0, !PT ;  /* 0x0000000063007209 */ /* 0x000fe80007810000 */
[----:B------:R-:W-:Y:S04]  /*a070*/  FMNMX.FTZ R0, R100, R0, !PT ;  /* 0x0000000064007209 */ /* 0x000fe80007810000 */
[----:B------:R-:W-:Y:S01]  /*a080*/  FMNMX.FTZ R0, R108, R0, !PT ;  /* 0x000000006c007209 */ /* 0x000fe20007810000 */
[--C-:B-1----:R-:W-:Y:S03]  /*a090*/  FFMA.FTZ R9, R48, c[0x0][0x2d0], -R96.reuse ;  /* 0x0000b40030097a23 */ /* 0x102fe60000010860 */
[----:B------:R-:W-:Y:S01]  /*a0a0*/  FMNMX.FTZ R2, R110, R0, !PT ;  /* 0x000000006e027209 */ /* 0x000fe20007810000 */
[----:B------:R-:W-:Y:S01]  /*a0b0*/  FADD.FTZ R0, -R73, R3 ;  /* 0x0000000349007221 */ /* 0x000fe20000010100 */
[----:B--2---:R-:W-:Y:S01]  /*a0c0*/  FMNMX.FTZ R71, R71, R6, !PT ;  /* 0x0000000647477209 */ /* 0x004fe20007810000 */
[----:B------:R-:W-:Y:S01]  /*a0d0*/  MUFU.EX2 R82, R9 ;  /* 0x0000000900527308 */ /* 0x000fe20000000800 */
[----:B------:R-:W-:Y:S01]  /*a0e0*/  FMNMX.FTZ R3, R114, R2, !PT ;  /* 0x0000000272037209 */ /* 0x000fe20007810000 */
[----:B------:R-:W-:Y:S02]  /*a0f0*/  FMUL.FTZ R2, R0, c[0x0][0x2d0] ;  /* 0x0000b40000027a20 */ /* 0x000fe40000410000 */
[--C-:B------:R-:W-:Y:S01]  /*a100*/  FFMA.FTZ R6, R33, c[0x0][0x2d0], -R96.reuse ;  /* 0x0000b40021067a23 */ /* 0x100fe20000010860 */
[----:B------:R-:W-:Y:S01]  /*a110*/  FMNMX.FTZ R0, R60, R3, !PT ;  /* 0x000000033c007209 */ /* 0x000fe20007810000 */
[--C-:B------:R-:W-:Y:S01]  /*a120*/  FFMA.FTZ R48, R46, c[0x0][0x2d0], -R96.reuse ;  /* 0x0000b4002e307a23 */ /* 0x100fe20000010860 */
[----:B---3--:R-:W-:Y:S01]  /*a130*/  FMNMX.FTZ R72, R72, R4, !PT ;  /* 0x0000000448487209 */ /* 0x008fe20007810000 */
[----:B------:R-:W-:Y:S01]  /*a140*/  FFMA.FTZ R4, R185, c[0x0][0x2d0], -R96 ;  /* 0x0000b400b9047a23 */ /* 0x000fe20000010860 */
[----:B------:R-:W-:Y:S01]  /*a150*/  FMNMX.FTZ R0, R75, R0, !PT ;  /* 0x000000004b007209 */ /* 0x000fe20007810000 */
[----:B------:R1:W2:Y:S01]  /*a160*/  MUFU.EX2 R70, R2 ;  /* 0x0000000200467308 */ /* 0x0002a20000000800 */
[----:B------:R-:W-:Y:S02]  /*a170*/  FMUL.FTZ R107, R71, c[0x0][0x2d0] ;  /* 0x0000b400476b7a20 */ /* 0x000fe40000410000 */
[----:B------:R-:W-:Y:S01]  /*a180*/  FMNMX.FTZ R0, R74, R0, !PT ;  /* 0x000000004a007209 */ /* 0x000fe20007810000 */
[----:B------:R-:W-:Y:S02]  /*a190*/  FMUL.FTZ R102, R72, c[0x0][0x2d0] ;  /* 0x0000b40048667a20 */ /* 0x000fe40000410000 */
[--C-:B------:R-:W-:Y:S02]  /*a1a0*/  FFMA.FTZ R16, R40, c[0x0][0x2d0], -R107.reuse ;  /* 0x0000b40028107a23 */ /* 0x100fe4000001086b */
[----:B------:R-:W3:Y:S01]  /*a1b0*/  SHFL.BFLY PT, R3, R0, 0x2, 0x1f ;  /* 0x0c401f0000037f89 */ /* 0x000ee200000e0000 */
[--C-:B------:R-:W-:Y:S01]  /*a1c0*/  FFMA.FTZ R5, R22, c[0x0][0x2d0], -R102.reuse ;  /* 0x0000b40016057a23 */ /* 0x100fe20000010866 */
[----:B------:R-:W4:Y:S01]  /*a1d0*/  MUFU.EX2 R8, R4 ;  /* 0x0000000400087308 */ /* 0x000f220000000800 */
[--C-:B------:R-:W-:Y:S02]  /*a1e0*/  FFMA.FTZ R103, R103, c[0x0][0x2d0], -R102.reuse ;  /* 0x0000b40067677a23 */ /* 0x100fe40000010866 */
[--C-:B------:R-:W-:Y:S02]  /*a1f0*/  FFMA.FTZ R109, R109, c[0x0][0x2d0], -R102.reuse ;  /* 0x0000b4006d6d7a23 */ /* 0x100fe40000010866 */
[----:B------:R-:W-:Y:S02]  /*a200*/  FFMA.FTZ R115, R115, c[0x0][0x2d0], -R102 ;  /* 0x0000b40073737a23 */ /* 0x000fe40000010866 */
[--C-:B------:R-:W-:Y:S02]  /*a210*/  FFMA.FTZ R105, R105, c[0x0][0x2d0], -R107.reuse ;  /* 0x0000b40069697a23 */ /* 0x100fe4000001086b */
[--C-:B------:R-:W-:Y:S01]  /*a220*/  FFMA.FTZ R106, R106, c[0x0][0x2d0], -R107.reuse ;  /* 0x0000b4006a6a7a23 */ /* 0x100fe2000001086b */
[----:B------:R4:W-:Y:S01]  /*a230*/  MUFU.EX2 R228, R6 ;  /* 0x0000000600e47308 */ /* 0x0009e20000000800 */
[----:B-1----:R-:W-:Y:S01]  /*a240*/  FADD.FTZ R2, -R72, R116 ;  /* 0x0000007448027221 */ /* 0x002fe20000010100 */
[----:B------:R-:W-:Y:S01]  /*a250*/  MOV R116, R60 ;  /* 0x0000003c00747202 */ /* 0x000fe20000000f00 */
[----:B--2---:R-:W-:Y:S02]  /*a260*/  FMUL.FTZ R33, R70, R149 ;  /* 0x0000009546217220 */ /* 0x004fe40000410000 */
[----:B------:R-:W-:Y:S05]  /*a270*/  FMUL.FTZ R2, R2, c[0x0][0x2d0] ;  /* 0x0000b40002027a20 */ /* 0x000fea0000410000 */
[----:B------:R1:W-:Y:S01]  /*a280*/  MUFU.EX2 R239, R5 ;  /* 0x0000000500ef7308 */ /* 0x0003e20000000800 */
[----:B------:R-:W-:Y:S01]  /*a290*/  FFMA.FTZ R60, R211, c[0x0][0x2d0], -R102 ;  /* 0x0000b400d33c7a23 */ /* 0x000fe20000010866 */
[----:B---3--:R-:W-:Y:S01]  /*a2a0*/  FMNMX.FTZ R0, R0, R3, !PT ;  /* 0x0000000300007209 */ /* 0x008fe20007810000 */
[--C-:B------:R-:W-:Y:S02]  /*a2b0*/  FFMA.FTZ R3, R17, c[0x0][0x2d0], -R96.reuse ;  /* 0x0000b40011037a23 */ /* 0x100fe40000010860 */
[----:B------:R-:W-:Y:S05]  /*a2c0*/  FMUL.FTZ R17, R70, R133 ;  /* 0x0000008546117220 */ /* 0x000fea0000410000 */
[----:B------:R2:W3:Y:S01]  /*a2d0*/  MUFU.EX2 R69, R2 ;  /* 0x0000000200457308 */ /* 0x0004e20000000800 */
[----:B----4-:R-:W-:Y:S09]  /*a2e0*/  FFMA.FTZ R6, R36, c[0x0][0x2d0], -R96 ;  /* 0x0000b40024067a23 */ /* 0x010ff20000010860 */
[----:B------:R4:W-:Y:S01]  /*a2f0*/  MUFU.EX2 R11, R3 ;  /* 0x00000003000b7308 */ /* 0x0009e20000000800 */
[----:B-1----:R-:W-:Y:S09]  /*a300*/  FFMA.FTZ R5, R28, c[0x0][0x2d0], -R107 ;  /* 0x0000b4001c057a23 */ /* 0x002ff2000001086b */
[----:B------:R3:W-:Y:S01]  /*a310*/  MUFU.EX2 R83, R6 ;  /* 0x0000000600537308 */ /* 0x0007e20000000800 */
[----:B--2---:R-:W-:Y:S04]  /*a320*/  FADD.FTZ R2, -R71, R117 ;  /* 0x0000007547027221 */ /* 0x004fe80000010100 */
[----:B------:R-:W-:Y:S05]  /*a330*/  FMUL.FTZ R2, R2, c[0x0][0x2d0] ;  /* 0x0000b40002027a20 */ /* 0x000fea0000410000 */
[----:B------:R1:W-:Y:S01]  /*a340*/  MUFU.EX2 R230, R5 ;  /* 0x0000000500e67308 */ /* 0x0003e20000000800 */
[----:B----4-:R-:W-:Y:S01]  /*a350*/  FFMA.FTZ R3, R186, c[0x0][0x2d0], -R102 ;  /* 0x0000b400ba037a23 */ /* 0x010fe20000010866 */
[----:B------:R-:W-:Y:S01]  /*a360*/  MOV R186, R8 ;  /* 0x0000000800ba7202 */ /* 0x000fe20000000f00 */
[--C-:B------:R-:W-:Y:S07]  /*a370*/  FFMA.FTZ R8, R21, c[0x0][0x2d0], -R96.reuse ;  /* 0x0000b40015087a23 */ /* 0x100fee0000010860 */
[----:B------:R2:W4:Y:S01]  /*a380*/  MUFU.EX2 R68, R2 ;  /* 0x0000000200447308 */ /* 0x0005220000000800 */
[----:B---3--:R-:W-:Y:S09]  /*a390*/  FMUL.FTZ R6, R69, R126 ;  /* 0x0000007e45067220 */ /* 0x008ff20000410000 */
[----:B------:R3:W-:Y:S01]  /*a3a0*/  MUFU.EX2 R206, R3 ;  /* 0x0000000300ce7308 */ /* 0x0007e20000000800 */
[----:B-1----:R-:W-:Y:S09]  /*a3b0*/  FMUL.FTZ R5, R70, R125 ;  /* 0x0000007d46057220 */ /* 0x002ff20000410000 */
[----:B------:R1:W-:Y:S01]  /*a3c0*/  MUFU.EX2 R236, R8 ;  /* 0x0000000800ec7308 */ /* 0x0003e20000000800 */
[----:B--2---:R-:W-:Y:S01]  /*a3d0*/  FFMA.FTZ R2, R197, c[0x0][0x2d0], -R96 ;  /* 0x0000b400c5027a23 */ /* 0x004fe20000010860 */
[----:B------:R-:W-:Y:S01]  /*a3e0*/  MOV R197, R91 ;  /* 0x0000005b00c57202 */ /* 0x000fe20000000f00 */
[----:B----4-:R-:W-:Y:S07]  /*a3f0*/  FMUL.FTZ R9, R68, R121 ;  /* 0x0000007944097220 */ /* 0x010fee0000410000 */
[----:B------:R2:W-:Y:S01]  /*a400*/  MUFU.EX2 R7, R2 ;  /* 0x0000000200077308 */ /* 0x0005e20000000800 */
[----:B---3--:R-:W-:Y:S01]  /*a410*/  FFMA.FTZ R3, R198, c[0x0][0x2d0], -R102 ;  /* 0x0000b400c6037a23 */ /* 0x008fe20000010866 */
[----:B------:R-:W-:Y:S08]  /*a420*/  MOV R198, R81 ;  /* 0x0000005100c67202 */ /* 0x000ff00000000f00 */
[----:B------:R3:W4:Y:S01]  /*a430*/  MUFU.EX2 R28, R16 ;  /* 0x00000010001c7308 */ /* 0x0007220000000800 */
[----:B-1----:R-:W-:Y:S09]  /*a440*/  FMUL.FTZ R8, R68, R120 ;  /* 0x0000007844087220 */ /* 0x002ff20000410000 */
[----:B------:R1:W-:Y:S01]  /*a450*/  MUFU.EX2 R121, R48 ;  /* 0x0000003000797308 */ /* 0x0003e20000000800 */
[----:B--2---:R-:W-:Y:S09]  /*a460*/  FFMA.FTZ R2, R184, c[0x0][0x2d0], -R96 ;  /* 0x0000b400b8027a23 */ /* 0x004ff20000010860 */
[----:B------:R2:W2:Y:S01]  /*a470*/  MUFU.EX2 R184, R3 ;  /* 0x0000000300b87308 */ /* 0x0004a20000000800 */
[C---:B---3--:R-:W-:Y:S01]  /*a480*/  FMUL.FTZ R16, R70.reuse, R132 ;  /* 0x0000008446107220 */ /* 0x048fe20000410000 */
[----:B----4-:R-:W-:Y:S08]  /*a490*/  MOV R133, R28 ;  /* 0x0000001c00857202 */ /* 0x010ff00000000f00 */
[----:B------:R3:W-:Y:S01]  /*a4a0*/  MUFU.EX2 R117, R2 ;  /* 0x0000000200757308 */ /* 0x0007e20000000800 */
[----:B-1----:R-:W-:Y:S09]  /*a4b0*/  FMUL.FTZ R48, R70, R164 ;  /* 0x000000a446307220 */ /* 0x002ff20000410000 */
[----:B------:R-:W-:Y:S01]  /*a4c0*/  MUFU.EX2 R105, R105 ;  /* 0x0000006900697308 */ /* 0x000fe20000000800 */
[--C-:B--2---:R-:W-:Y:S01]  /*a4d0*/  FFMA.FTZ R3, R18, c[0x0][0x2d0], -R102.reuse ;  /* 0x0000b40012037a23 */ /* 0x104fe20000010866 */
[----:B------:R-:W-:Y:S01]  /*a4e0*/  F2FP.BF16.PACK_AB R77, R184, R206 ;  /* 0x000000ceb84d723e */ /* 0x000fe200000010ff */
[----:B------:R-:W-:Y:S07]  /*a4f0*/  FMUL.FTZ R18, R69, R134 ;  /* 0x0000008645127220 */ /* 0x000fee0000410000 */
[----:B------:R1:W-:Y:S01]  /*a500*/  MUFU.EX2 R185, R3 ;  /* 0x0000000300b97308 */ /* 0x0003e20000000800 */
[----:B---3--:R-:W2:Y:S09]  /*a510*/  SHFL.BFLY PT, R2, R0, 0x1, 0x1f ;  /* 0x0c201f0000027f89 */ /* 0x008eb200000e0000 */
[----:B------:R-:W-:Y:S10]  /*a520*/  MUFU.EX2 R106, R106 ;  /* 0x0000006a006a7308 */ /* 0x000ff40000000800 */
[----:B------:R-:W-:Y:S01]  /*a530*/  MUFU.EX2 R109, R109 ;  /* 0x0000006d006d7308 */ /* 0x000fe20000000800 */
[--C-:B-1----:R-:W-:Y:S01]  /*a540*/  FFMA.FTZ R3, R196, c[0x0][0x2d0], -R107.reuse ;  /* 0x0000b400c4037a23 */ /* 0x102fe2000001086b */
[----:B------:R-:W-:Y:S02]  /*a550*/  MOV R196, R59 ;  /* 0x0000003b00c47202 */ /* 0x000fe40000000f00 */
[----:B--2---:R-:W-:Y:S01]  /*a560*/  FMNMX.FTZ R2, R0, R2, !PT ;  /* 0x0000000200027209 */ /* 0x004fe20007810000 */
[----:B------:R-:W-:Y:S05]  /*a570*/  FFMA.FTZ R0, R19, c[0x0][0x2d0], -R102 ;  /* 0x0000b40013007a23 */ /* 0x000fea0000010866 */
[----:B------:R1:W-:Y:S01]  /*a580*/  MUFU.EX2 R205, R3 ;  /* 0x0000000300cd7308 */ /* 0x0003e20000000800 */
[----:B------:R-:W-:Y:S01]  /*a590*/  FMUL.FTZ R19, R69, R135 ;  /* 0x0000008745137220 */ /* 0x000fe20000410000 */
[----:B------:R-:W-:Y:S08]  /*a5a0*/  MOV R135, R82 ;  /* 0x0000005200877202 */ /* 0x000ff00000000f00 */
[----:B------:R2:W3:Y:S10]  /*a5b0*/  MUFU.EX2 R12, R0 ;  /* 0x00000000000c7308 */ /* 0x0004f40000000800 */
[----:B------:R-:W-:Y:S01]  /*a5c0*/  MUFU.EX2 R115, R115 ;  /* 0x0000007300737308 */ /* 0x000fe20000000800 */
[--C-:B-1----:R-:W-:Y:S01]  /*a5d0*/  FFMA.FTZ R3, R199, c[0x0][0x2d0], -R107.reuse ;  /* 0x0000b400c7037a23 */ /* 0x102fe2000001086b */
[----:B------:R-:W-:Y:S01]  /*a5e0*/  MOV R199, R61 ;  /* 0x0000003d00c77202 */ /* 0x000fe20000000f00 */
[----:B------:R-:W-:Y:S07]  /*a5f0*/  FMUL.FTZ R61, R68, R177 ;  /* 0x000000b1443d7220 */ /* 0x000fee0000410000 */
[----:B------:R1:W4:Y:S01]  /*a600*/  MUFU.EX2 R207, R3 ;  /* 0x0000000300cf7308 */ /* 0x0003220000000800 */
[----:B--2---:R-:W-:Y:S01]  /*a610*/  FADD.FTZ R0, -R2, R118 ;  /* 0x0000007602007221 */ /* 0x004fe20000010100 */
[----:B------:R-:W-:Y:S01]  /*a620*/  MOV R118, R7 ;  /* 0x0000000700767202 */ /* 0x000fe20000000f00 */
[----:B------:R-:W-:Y:S01]  /*a630*/  FFMA.FTZ R7, R32, c[0x0][0x2d0], -R96 ;  /* 0x0000b40020077a23 */ /* 0x000fe20000010860 */
[----:B---3--:R-:W-:Y:S01]  /*a640*/  MOV R126, R12 ;  /* 0x0000000c007e7202 */ /* 0x008fe20000000f00 */
[----:B------:R-:W-:Y:S01]  /*a650*/  FMUL.FTZ R0, R0, c[0x0][0x2d0] ;  /* 0x0000b40000007a20 */ /* 0x000fe20000410000 */
[----:B------:R-:W-:Y:S04]  /*a660*/  F2FP.BF16.PACK_AB R76, R118, R186 ;  /* 0x000000ba764c723e */ /* 0x000fe800000010ff */
[----:B------:R2:W-:Y:S01]  /*a670*/  MUFU.EX2 R232, R7 ;  /* 0x0000000700e87308 */ /* 0x0005e20000000800 */
[----:B------:R-:W-:Y:S01]  /*a680*/  F2FP.BF16.PACK_AB R79, R126, R185 ;  /* 0x000000b97e4f723e */ /* 0x000fe200000010ff */
[--C-:B------:R-:W-:Y:S02]  /*a690*/  FFMA.FTZ R12, R51, c[0x0][0x2d0], -R102.reuse ;  /* 0x0000b400330c7a23 */ /* 0x100fe40000010866 */
[--C-:B------:R-:W-:Y:S02]  /*a6a0*/  FFMA.FTZ R32, R44, c[0x0][0x2d0], -R107.reuse ;  /* 0x0000b4002c207a23 */ /* 0x100fe4000001086b */
[----:B------:R-:W-:Y:S04]  /*a6b0*/  FMUL.FTZ R51, R69, R167 ;  /* 0x000000a745337220 */ /* 0x000fe80000410000 */
[----:B------:R-:W3:Y:S01]  /*a6c0*/  MUFU.EX2 R0, R0 ;  /* 0x0000000000007308 */ /* 0x000ee20000000800 */
[--C-:B-1----:R-:W-:Y:S01]  /*a6d0*/  FFMA.FTZ R3, R194, c[0x0][0x2d0], -R107.reuse ;  /* 0x0000b400c2037a23 */ /* 0x102fe2000001086b */
[----:B----4-:R-:W-:Y:S02]  /*a6e0*/  F2FP.BF16.PACK_AB R64, R207, R205 ;  /* 0x000000cdcf40723e */ /* 0x010fe400000010ff */
[----:B------:R-:W-:Y:S06]  /*a6f0*/  MOV R194, R62 ;  /* 0x0000003e00c27202 */ /* 0x000fec0000000f00 */
[----:B------:R1:W4:Y:S01]  /*a700*/  MUFU.EX2 R10, R3 ;  /* 0x00000003000a7308 */ /* 0x0003220000000800 */
[----:B--2---:R-:W-:Y:S01]  /*a710*/  FMUL.FTZ R7, R69, R127 ;  /* 0x0000007f45077220 */ /* 0x004fe20000410000 */
[----:B------:R-:W-:Y:S04]  /*a720*/  MOV R127, R11 ;  /* 0x0000000b007f7202 */ /* 0x000fe80000000f00 */
[----:B------:R-:W-:Y:S01]  /*a730*/  F2FP.BF16.PACK_AB R78, R127, R117 ;  /* 0x000000757f4e723e */ /* 0x000fe200000010ff */
[C---:B---3--:R-:W-:Y:S02]  /*a740*/  FMUL.FTZ R11, R0.reuse, R123 ;  /* 0x0000007b000b7220 */ /* 0x048fe40000410000 */
[C---:B------:R-:W-:Y:S01]  /*a750*/  FMUL.FTZ R15, R0.reuse, R131 ;  /* 0x00000083000f7220 */ /* 0x040fe20000410000 */
[----:B------:R-:W-:Y:S01]  /*a760*/  MOV R131, R83 ;  /* 0x0000005300837202 */ /* 0x000fe20000000f00 */
[C---:B------:R-:W-:Y:S02]  /*a770*/  FMUL.FTZ R46, R0.reuse, R162 ;  /* 0x000000a2002e7220 */ /* 0x040fe40000410000 */
[C---:B------:R-:W-:Y:S02]  /*a780*/  FMUL.FTZ R59, R0.reuse, R175 ;  /* 0x000000af003b7220 */ /* 0x040fe40000410000 */
[----:B------:R-:W-:Y:S02]  /*a790*/  FMUL.FTZ R62, R0, R178 ;  /* 0x000000b2003e7220 */ /* 0x000fe40000410000 */
[----:B-1----:R-:W-:Y:S01]  /*a7a0*/  FFMA.FTZ R3, R192, c[0x0][0x2d0], -R107 ;  /* 0x0000b400c0037a23 */ /* 0x002fe2000001086b */
[----:B----4-:R-:W-:Y:S01]  /*a7b0*/  MOV R120, R10 ;  /* 0x0000000a00787202 */ /* 0x010fe20000000f00 */
[----:B------:R-:W-:Y:S01]  /*a7c0*/  FMUL.FTZ R10, R0, R122 ;  /* 0x0000007a000a7220 */ /* 0x000fe20000410000 */
[----:B------:R-:W-:Y:S01]  /*a7d0*/  MOV R192, R92 ;  /* 0x0000005c00c07202 */ /* 0x000fe20000000f00 */
[----:B------:R1:W2:Y:S01]  /*a7e0*/  MUFU.EX2 R13, R3 ;  /* 0x00000003000d7308 */ /* 0x0002a20000000800 */
[--C-:B------:R-:W-:Y:S09]  /*a7f0*/  FFMA.FTZ R92, R212, c[0x0][0x2d0], -R102.reuse ;  /* 0x0000b400d45c7a23 */ /* 0x100ff20000010866 */
[----:B------:R3:W-:Y:S01]  /*a800*/  MUFU.EX2 R122, R60 ;  /* 0x0000003c007a7308 */ /* 0x0007e20000000800 */
[----:B-1----:R-:W-:Y:S01]  /*a810*/  FMUL.FTZ R3, R2, c[0x0][0x2d0] ;  /* 0x0000b40002037a20 */ /* 0x002fe20000410000 */
[----:B--2---:R-:W-:Y:S01]  /*a820*/  MOV R125, R13 ;  /* 0x0000000d007d7202 */ /* 0x004fe20000000f00 */
[----:B------:R-:W-:Y:S01]  /*a830*/  FMUL.FTZ R13, R68, R129 ;  /* 0x00000081440d7220 */ /* 0x000fe20000410000 */
[----:B------:R-:W-:Y:S01]  /*a840*/  MOV R129, R85 ;  /* 0x0000005500817202 */ /* 0x000fe20000000f00 */
[--C-:B------:R-:W-:Y:S01]  /*a850*/  FFMA.FTZ R4, R187, c[0x0][0x2d0], -R3.reuse ;  /* 0x0000b400bb047a23 */ /* 0x100fe20000010803 */
[----:B------:R-:W-:Y:S01]  /*a860*/  F2FP.BF16.PACK_AB R66, R125, R120 ;  /* 0x000000787d42723e */ /* 0x000fe200000010ff */
[--C-:B------:R-:W-:Y:S01]  /*a870*/  FFMA.FTZ R28, R43, c[0x0][0x2d0], -R3.reuse ;  /* 0x0000b4002b1c7a23 */ /* 0x100fe20000010803 */
[----:B------:R-:W-:Y:S02]  /*a880*/  MOV R187, R90 ;  /* 0x0000005a00bb7202 */ /* 0x000fe40000000f00 */
[----:B------:R1:W-:Y:S01]  /*a890*/  MUFU.EX2 R204, R4 ;  /* 0x0000000400cc7308 */ /* 0x0003e20000000800 */
[--C-:B------:R-:W-:Y:S02]  /*a8a0*/  FFMA.FTZ R40, R201, c[0x0][0x2d0], -R3.reuse ;  /* 0x0000b400c9287a23 */ /* 0x100fe40000010803 */
[--C-:B------:R-:W-:Y:S02]  /*a8b0*/  FFMA.FTZ R44, R47, c[0x0][0x2d0], -R3.reuse ;  /* 0x0000b4002f2c7a23 */ /* 0x100fe40000010803 */
[C---:B------:R-:W-:Y:S02]  /*a8c0*/  FMUL.FTZ R43, R0.reuse, R159 ;  /* 0x0000009f002b7220 */ /* 0x040fe40000410000 */
[----:B------:R-:W-:Y:S02]  /*a8d0*/  FMUL.FTZ R47, R0, R163 ;  /* 0x000000a3002f7220 */ /* 0x000fe40000410000 */
[----:B---3--:R-:W-:Y:S01]  /*a8e0*/  FMUL.FTZ R60, R68, R176 ;  /* 0x000000b0443c7220 */ /* 0x008fe20000410000 */
[----:B------:R2:W-:Y:S01]  /*a8f0*/  MUFU.EX2 R134, R28 ;  /* 0x0000001c00867308 */ /* 0x0005e20000000800 */
[--C-:B------:R-:W-:Y:S02]  /*a900*/  FFMA.FTZ R75, R75, c[0x0][0x2d0], -R3.reuse ;  /* 0x0000b4004b4b7a23 */ /* 0x100fe40000010803 */
[--C-:B-1----:R-:W-:Y:S01]  /*a910*/  FFMA.FTZ R4, R200, c[0x0][0x2d0], -R3.reuse ;  /* 0x0000b400c8047a23 */ /* 0x102fe20000010803 */
[----:B------:R-:W-:Y:S06]  /*a920*/  MOV R200, R89 ;  /* 0x0000005900c87202 */ /* 0x000fec0000000f00 */
[----:B------:R1:W3:Y:S01]  /*a930*/  MUFU.EX2 R242, R4 ;  /* 0x0000000400f27308 */ /* 0x0002e20000000800 */
[----:B--2---:R-:W-:Y:S09]  /*a940*/  FMUL.FTZ R28, R68, R144 ;  /* 0x00000090441c7220 */ /* 0x004ff20000410000 */
[----:B------:R2:W-:Y:S01]  /*a950*/  MUFU.EX2 R144, R40 ;  /* 0x0000002800907308 */ /* 0x0005e20000000800 */
[--C-:B-1----:R-:W-:Y:S01]  /*a960*/  FFMA.FTZ R4, R195, c[0x0][0x2d0], -R3.reuse ;  /* 0x0000b400c3047a23 */ /* 0x102fe20000010803 */
[----:B---3--:R-:W-:Y:S02]  /*a970*/  F2FP.BF16.PACK_AB R65, R242, R204 ;  /* 0x000000ccf241723e */ /* 0x008fe400000010ff */
[----:B------:R-:W-:Y:S06]  /*a980*/  MOV R195, R88 ;  /* 0x0000005800c37202 */ /* 0x000fec0000000f00 */
[----:B------:R1:W-:Y:S01]  /*a990*/  MUFU.EX2 R241, R4 ;  /* 0x0000000400f17308 */ /* 0x0003e20000000800 */
[----:B------:R-:W-:Y:S01]  /*a9a0*/  LDSM.16.MT88.4 R88, [R227+0x900] ;  /* 0x00090000e358783b */ /* 0x000fe20000004200 */
[----:B--2---:R-:W-:Y:S02]  /*a9b0*/  FMUL.FTZ R40, R68, R156 ;  /* 0x0000009c44287220 */ /* 0x004fe40000410000 */
[----:B-1----:R-:W-:Y:S01]  /*a9c0*/  FFMA.FTZ R4, R193, c[0x0][0x2d0], -R3 ;  /* 0x0000b400c1047a23 */ /* 0x002fe20000010803 */
[----:B------:R-:W-:Y:S05]  /*a9d0*/  MOV R193, R87 ;  /* 0x0000005700c17202 */ /* 0x000fea0000000f00 */
[----:B------:R1:W-:Y:S02]  /*a9e0*/  MUFU.EX2 R14, R4 ;  /* 0x00000004000e7308 */ /* 0x0003e40000000800 */
[--C-:B-1----:R-:W-:Y:S02]  /*a9f0*/  FFMA.FTZ R4, R23, c[0x0][0x2d0], -R102.reuse ;  /* 0x0000b40017047a23 */ /* 0x102fe40000010866 */
[----:B------:R-:W1:Y:S06]  /*aa00*/  LDSM.16.MT88.4 R20, [R224+0x100] ;  /* 0x00010000e014783b */ /* 0x000e6c0000004200 */
[----:B------:R2:W-:Y:S02]  /*aa10*/  MUFU.EX2 R235, R4 ;  /* 0x0000000400eb7308 */ /* 0x0005e40000000800 */
[--C-:B--2---:R-:W-:Y:S02]  /*aa20*/  FFMA.FTZ R4, R34, c[0x0][0x2d0], -R102.reuse ;  /* 0x0000b40022047a23 */ /* 0x104fe40000010866 */
[----:B------:R-:W-:Y:S06]  /*aa30*/  FMUL.FTZ R34, R69, R150 ;  /* 0x0000009645227220 */ /* 0x000fec0000410000 */
[----:B------:R2:W-:Y:S02]  /*aa40*/  MUFU.EX2 R231, R4 ;  /* 0x0000000400e77308 */ /* 0x0005e40000000800 */
[----:B--2---:R-:W-:Y:S02]  /*aa50*/  FFMA.FTZ R4, R35, c[0x0][0x2d0], -R102 ;  /* 0x0000b40023047a23 */ /* 0x004fe40000010866 */
[----:B------:R-:W-:Y:S06]  /*aa60*/  FMUL.FTZ R35, R69, R151 ;  /* 0x0000009745237220 */ /* 0x000fec0000410000 */
[----:B------:R2:W-:Y:S02]  /*aa70*/  MUFU.EX2 R119, R4 ;  /* 0x0000000400777308 */ /* 0x0005e40000000800 */
[----:B--2---:R-:W-:Y:S02]  /*aa80*/  FFMA.FTZ R4, R24, c[0x0][0x2d0], -R107 ;  /* 0x0000b40018047a23 */ /* 0x004fe4000001086b */
[----:B------:R-:W-:Y:S06]  /*aa90*/  FFMA.FTZ R24, R42, c[0x0][0x2d0], -R3 ;  /* 0x0000b4002a187a23 */ /* 0x000fec0000010803 */
[----:B------:R2:W-:Y:S01]  /*aaa0*/  MUFU.EX2 R238, R4 ;  /* 0x0000000400ee7308 */ /* 0x0005e20000000800 */
[----:B------:R-:W-:Y:S02]  /*aab0*/  FMUL.FTZ R42, R0, R158 ;  /* 0x0000009e002a7220 */ /* 0x000fe40000410000 */
[----:B--2---:R-:W-:Y:S02]  /*aac0*/  FFMA.FTZ R4, R25, c[0x0][0x2d0], -R107 ;  /* 0x0000b40019047a23 */ /* 0x004fe4000001086b */
[----:B------:R-:W-:Y:S05]  /*aad0*/  FMUL.FTZ R25, R68, R141 ;  /* 0x0000008d44197220 */ /* 0x000fea0000410000 */
[----:B------:R2:W-:Y:S02]  /*aae0*/  MUFU.EX2 R234, R4 ;  /* 0x0000000400ea7308 */ /* 0x0005e40000000800 */
[--C-:B--2---:R-:W-:Y:S08]  /*aaf0*/  FFMA.FTZ R4, R26, c[0x0][0x2d0], -R3.reuse ;  /* 0x0000b4001a047a23 */ /* 0x104ff00000010803 */
[----:B------:R2:W-:Y:S02]  /*ab00*/  MUFU.EX2 R237, R4 ;  /* 0x0000000400ed7308 */ /* 0x0005e40000000800 */
[----:B--2---:R-:W-:Y:S02]  /*ab10*/  FFMA.FTZ R4, R27, c[0x0][0x2d0], -R3 ;  /* 0x0000b4001b047a23 */ /* 0x004fe40000010803 */
[----:B------:R-:W-:Y:S06]  /*ab20*/  FMUL.FTZ R27, R0, R143 ;  /* 0x0000008f001b7220 */ /* 0x000fec0000410000 */
[----:B------:R2:W-:Y:S02]  /*ab30*/  MUFU.EX2 R233, R4 ;  /* 0x0000000400e97308 */ /* 0x0005e40000000800 */
[----:B--2---:R-:W-:Y:S02]  /*ab40*/  FFMA.FTZ R4, R29, c[0x0][0x2d0], -R107 ;  /* 0x0000b4001d047a23 */ /* 0x004fe4000001086b */
[----:B------:R-:W-:Y:S06]  /*ab50*/  FMUL.FTZ R29, R68, R145 ;  /* 0x00000091441d7220 */ /* 0x000fec0000410000 */
[----:B------:R2:W3:Y:S02]  /*ab60*/  MUFU.EX2 R93, R4 ;  /* 0x00000004005d7308 */ /* 0x0004e40000000800 */
[--C-:B--2---:R-:W-:Y:S01]  /*ab70*/  FFMA.FTZ R4, R30, c[0x0][0x2d0], -R3.reuse ;  /* 0x0000b4001e047a23 */ /* 0x104fe20000010803 */
[----:B---3--:R-:W-:Y:S01]  /*ab80*/  MOV R141, R93 ;  /* 0x0000005d008d7202 */ /* 0x008fe20000000f00 */
[----:B------:R-:W-:Y:S06]  /*ab90*/  FMUL.FTZ R30, R0, R146 ;  /* 0x00000092001e7220 */ /* 0x000fec0000410000 */
[----:B------:R2:W-:Y:S02]  /*aba0*/  MUFU.EX2 R229, R4 ;  /* 0x0000000400e57308 */ /* 0x0005e40000000800 */
[----:B--2---:R-:W-:Y:S08]  /*abb0*/  FFMA.FTZ R4, R31, c[0x0][0x2d0], -R3 ;  /* 0x0000b4001f047a23 */ /* 0x004ff00000010803 */
[----:B------:R2:W3:Y:S10]  /*abc0*/  MUFU.EX2 R31, R12 ;  /* 0x0000000c001f7308 */ /* 0x0004f40000000800 */
[----:B------:R4:W-:Y:S01]  /*abd0*/  MUFU.EX2 R94, R4 ;  /* 0x00000004005e7308 */ /* 0x0009e20000000800 */
[----:B--2---:R-:W-:Y:S01]  /*abe0*/  FMUL.FTZ R12, R68, R128 ;  /* 0x00000080440c7220 */ /* 0x004fe20000410000 */
[----:B---3--:R-:W-:Y:S01]  /*abf0*/  MOV R146, R31 ;  /* 0x0000001f00927202 */ /* 0x008fe20000000f00 */
[----:B------:R-:W-:Y:S01]  /*ac00*/  FMUL.FTZ R31, R0, R147 ;  /* 0x00000093001f7220 */ /* 0x000fe20000410000 */
[----:B------:R-:W-:Y:S01]  /*ac10*/  MOV R128, R86 ;  /* 0x0000005600807202 */ /* 0x000fe20000000f00 */
[----:B----4-:R-:W-:Y:S05]  /*ac20*/  FFMA.FTZ R4, R37, c[0x0][0x2d0], -R96 ;  /* 0x0000b40025047a23 */ /* 0x010fea0000010860 */
[----:B------:R2:W3:Y:S02]  /*ac30*/  MUFU.EX2 R63, R4 ;  /* 0x00000004003f7308 */ /* 0x0004e40000000800 */
[--C-:B--2---:R-:W-:Y:S01]  /*ac40*/  FFMA.FTZ R4, R38, c[0x0][0x2d0], -R102.reuse ;  /* 0x0000b40026047a23 */ /* 0x104fe20000010866 */
[----:B---3--:R-:W-:Y:S01]  /*ac50*/  MOV R143, R63 ;  /* 0x0000003f008f7202 */ /* 0x008fe20000000f00 */
[----:B------:R-:W-:Y:S06]  /*ac60*/  FMUL.FTZ R63, R0, R179 ;  /* 0x000000b3003f7220 */ /* 0x000fec0000410000 */
[----:B------:R2:W3:Y:S02]  /*ac70*/  MUFU.EX2 R57, R4 ;  /* 0x0000000400397308 */ /* 0x0004e40000000800 */
[----:B--2---:R-:W-:Y:S01]  /*ac80*/  FFMA.FTZ R4, R39, c[0x0][0x2d0], -R102 ;  /* 0x0000b40027047a23 */ /* 0x004fe20000010866 */
[----:B---3--:R-:W-:Y:S01]  /*ac90*/  MOV R132, R57 ;  /* 0x0000003900847202 */ /* 0x008fe20000000f00 */
[----:B------:R-:W2:Y:S01]  /*aca0*/  LDSM.16.MT88.4 R36, [R227+0x100] ;  /* 0x00010000e324783b */ /* 0x000ea20000004200 */
[----:B------:R-:W-:Y:S05]  /*acb0*/  FMUL.FTZ R57, R68, R173 ;  /* 0x000000ad44397220 */ /* 0x000fea0000410000 */
[----:B------:R3:W-:Y:S02]  /*acc0*/  MUFU.EX2 R80, R4 ;  /* 0x0000000400507308 */ /* 0x0007e40000000800 */
[----:B---3--:R-:W-:Y:S02]  /*acd0*/  FFMA.FTZ R4, R49, c[0x0][0x2d0], -R96 ;  /* 0x0000b40031047a23 */ /* 0x008fe40000010860 */
[----:B------:R-:W-:Y:S06]  /*ace0*/  FMUL.FTZ R49, R70, R165 ;  /* 0x000000a546317220 */ /* 0x000fec0000410000 */
[----:B------:R3:W4:Y:S02]  /*acf0*/  MUFU.EX2 R56, R4 ;  /* 0x0000000400387308 */ /* 0x0007240000000800 */
[--C-:B---3--:R-:W-:Y:S01]  /*ad00*/  FFMA.FTZ R4, R50, c[0x0][0x2d0], -R102.reuse ;  /* 0x0000b40032047a23 */ /* 0x108fe20000010866 */
[----:B----4-:R-:W-:Y:S01]  /*ad10*/  MOV R145, R56 ;  /* 0x0000003800917202 */ /* 0x010fe20000000f00 */
[----:B------:R-:W-:Y:S06]  /*ad20*/  FFMA.FTZ R56, R209, c[0x0][0x2d0], -R102 ;  /* 0x0000b400d1387a23 */ /* 0x000fec0000010866 */
[----:B------:R3:W-:Y:S01]  /*ad30*/  MUFU.EX2 R58, R4 ;  /* 0x00000004003a7308 */ /* 0x0007e20000000800 */
[----:B------:R-:W-:Y:S02]  /*ad40*/  FMUL.FTZ R50, R69, R166 ;  /* 0x000000a645327220 */ /* 0x000fe40000410000 */
[----:B------:R-:W-:Y:S01]  /*ad50*/  LDSM.16.MT88.4 R164, [R225+0x3100] ;  /* 0x00310000e1a4783b */ /* 0x000fe20000004200 */
[----:B---3--:R-:W-:Y:S01]  /*ad60*/  FMUL.FTZ R4, R70, R124 ;  /* 0x0000007c46047220 */ /* 0x008fe20000410000 */
[----:B------:R-:W-:Y:S01]  /*ad70*/  MOV R124, R14 ;  /* 0x0000000e007c7202 */ /* 0x000fe20000000f00 */
[----:B------:R-:W-:Y:S01]  /*ad80*/  FMUL.FTZ R14, R0, R130 ;  /* 0x00000082000e7220 */ /* 0x000fe20000410000 */
[----:B------:R-:W-:Y:S04]  /*ad90*/  MOV R130, R84 ;  /* 0x0000005400827202 */ /* 0x000fe80000000f00 */
[----:B------:R-:W-:Y:S01]  /*ada0*/  LDSM.16.MT88.4 R84, [R224+0x900] ;  /* 0x00090000e054783b */ /* 0x000fe20000004200 */
[----:B------:R-:W-:Y:S01]  /*adb0*/  F2FP.BF16.PACK_AB R67, R124, R241 ;  /* 0x000000f17c43723e */ /* 0x000fe200000010ff */
[-C--:B-1----:R-:W-:Y:S08]  /*adc0*/  HMMA.16816.F32.BF16 R4, R76, R20.reuse, R4 ;  /* 0x000000144c04723c */ /* 0x082ff00000041804 */
[C---:B------:R-:W-:Y:S07]  /*add0*/  HMMA.16816.F32.BF16 R8, R64.reuse, R20, R8 ;  /* 0x000000144008723c */ /* 0x040fee0000041808 */
[--C-:B------:R-:W-:Y:S01]  /*ade0*/  FFMA.FTZ R20, R41, c[0x0][0x2d0], -R107.reuse ;  /* 0x0000b40029147a23 */ /* 0x100fe2000001086b */
[-C--:B------:R-:W-:Y:S03]  /*adf0*/  HMMA.16816.F32.BF16 R12, R64, R22.reuse, R12 ;  /* 0x00000016400c723c */ /* 0x080fe6000004180c */
[----:B------:R1:W3:Y:S01]  /*ae00*/  MUFU.EX2 R26, R20 ;  /* 0x00000014001a7308 */ /* 0x0002e20000000800 */
[----:B------:R-:W-:Y:S02]  /*ae10*/  FMUL.FTZ R21, R70, R137 ;  /* 0x0000008946157220 */ /* 0x000fe40000410000 */
[----:B------:R-:W-:Y:S02]  /*ae20*/  FMUL.FTZ R41, R68, R157 ;  /* 0x0000009d44297220 */ /* 0x000fe40000410000 */
[C---:B------:R-:W-:Y:S05]  /*ae30*/  HMMA.16816.F32.BF16 R16, R76.reuse, R22, R16 ;  /* 0x000000164c10723c */ /* 0x040fea0000041810 */
[----:B------:R4:W-:Y:S02]  /*ae40*/  MUFU.EX2 R137, R24 ;  /* 0x0000001800897308 */ /* 0x0009e40000000800 */
[C---:B------:R-:W-:Y:S02]  /*ae50*/  FMUL.FTZ R22, R69.reuse, R138 ;  /* 0x0000008a45167220 */ /* 0x040fe40000410000 */
[----:B------:R-:W-:Y:S06]  /*ae60*/  FMUL.FTZ R23, R69, R139 ;  /* 0x0000008b45177220 */ /* 0x000fec0000410000 */
[----:B------:R4:W-:Y:S01]  /*ae70*/  MUFU.EX2 R138, R32 ;  /* 0x00000020008a7308 */ /* 0x0009e20000000800 */
[----:B-1----:R-:W-:Y:S01]  /*ae80*/  FMUL.FTZ R20, R70, R136 ;  /* 0x0000008846147220 */ /* 0x002fe20000410000 */
[----:B---3--:R-:W-:Y:S01]  /*ae90*/  MOV R139, R26 ;  /* 0x0000001a008b7202 */ /* 0x008fe20000000f00 */
[----:B------:R-:W-:Y:S01]  /*aea0*/  FMUL.FTZ R26, R0, R142 ;  /* 0x0000008e001a7220 */ /* 0x000fe20000410000 */
[----:B------:R-:W-:Y:S02]  /*aeb0*/  MOV R142, R80 ;  /* 0x00000050008e7202 */ /* 0x000fe40000000f00 */
[----:B------:R-:W1:Y:S01]  /*aec0*/  LDSM.16.MT88.4 R80, [R226+0x100] ;  /* 0x00010000e250783b */ /* 0x000e620000004200 */
[----:B------:R-:W-:Y:S01]  /*aed0*/  MOV R136, R58 ;  /* 0x0000003a00887202 */ /* 0x000fe20000000f00 */
[-C--:B--2---:R-:W-:Y:S03]  /*aee0*/  HMMA.16816.F32.BF16 R20, R76, R36.reuse, R20 ;  /* 0x000000244c14723c */ /* 0x084fe60000041814 */
[----:B----4-:R-:W-:Y:S01]  /*aef0*/  FMUL.FTZ R24, R68, R140 ;  /* 0x0000008c44187220 */ /* 0x010fe20000410000 */
[----:B------:R-:W-:Y:S01]  /*af00*/  MOV R140, R94 ;  /* 0x0000005e008c7202 */ /* 0x000fe20000000f00 */
[----:B------:R-:W-:Y:S05]  /*af10*/  FMUL.FTZ R58, R0, R174 ;  /* 0x000000ae003a7220 */ /* 0x000fea0000410000 */
[C---:B------:R-:W-:Y:S04]  /*af20*/  HMMA.16816.F32.BF16 R24, R64.reuse, R36, R24 ;  /* 0x000000244018723c */ /* 0x040fe80000041818 */
[C---:B------:R-:W-:Y:S02]  /*af30*/  FMUL.FTZ R32, R70.reuse, R148 ;  /* 0x0000009446207220 */ /* 0x040fe40000410000 */
[----:B------:R2:W-:Y:S01]  /*af40*/  MUFU.EX2 R148, R44 ;  /* 0x0000002c00947308 */ /* 0x0005e20000000800 */
[--C-:B------:R-:W-:Y:S01]  /*af50*/  FFMA.FTZ R36, R45, c[0x0][0x2d0], -R107.reuse ;  /* 0x0000b4002d247a23 */ /* 0x100fe2000001086b */
[-C--:B------:R-:W-:Y:S04]  /*af60*/  HMMA.16816.F32.BF16 R28, R64, R38.reuse, R28 ;  /* 0x00000026401c723c */ /* 0x080fe8000004181c */
[----:B------:R-:W-:Y:S02]  /*af70*/  FMUL.FTZ R37, R70, R153 ;  /* 0x0000009946257220 */ /* 0x000fe40000410000 */
[C---:B------:R-:W-:Y:S02]  /*af80*/  FMUL.FTZ R45, R68.reuse, R161 ;  /* 0x000000a1442d7220 */ /* 0x040fe40000410000 */
[C---:B------:R-:W-:Y:S01]  /*af90*/  HMMA.16816.F32.BF16 R32, R76.reuse, R38, R32 ;  /* 0x000000264c20723c */ /* 0x040fe20000041820 */
[----:B------:R3:W-:Y:S06]  /*afa0*/  MUFU.EX2 R147, R36 ;  /* 0x0000002400937308 */ /* 0x0007ec0000000800 */
[C---:B------:R-:W-:Y:S02]  /*afb0*/  FMUL.FTZ R38, R69.reuse, R154 ;  /* 0x0000009a45267220 */ /* 0x040fe40000410000 */
[----:B------:R-:W-:Y:S02]  /*afc0*/  FMUL.FTZ R39, R69, R155 ;  /* 0x0000009b45277220 */ /* 0x000fe40000410000 */
[----:B------:R4:W-:Y:S01]  /*afd0*/  MUFU.EX2 R154, R56 ;  /* 0x00000038009a7308 */ /* 0x0009e20000000800 */
[----:B--2---:R-:W-:Y:S02]  /*afe0*/  FMUL.FTZ R44, R68, R160 ;  /* 0x000000a0442c7220 */ /* 0x004fe40000410000 */
[----:B---3--:R-:W-:Y:S07]  /*aff0*/  FMUL.FTZ R36, R70, R152 ;  /* 0x0000009846247220 */ /* 0x008fee0000410000 */
[-C--:B------:R-:W-:Y:S03]  /*b000*/  HMMA.16816.F32.BF16 R36, R76, R52.reuse, R36 ;  /* 0x000000344c24723c */ /* 0x080fe60000041824 */
[----:B----4-:R-:W-:Y:S05]  /*b010*/  FMUL.FTZ R56, R68, R172 ;  /* 0x000000ac44387220 */ /* 0x010fea0000410000 */
[C---:B------:R-:W-:Y:S07]  /*b020*/  HMMA.16816.F32.BF16 R40, R64.reuse, R52, R40 ;  /* 0x000000344028723c */ /* 0x040fee0000041828 */
[--C-:B------:R-:W-:Y:S01]  /*b030*/  FFMA.FTZ R52, R203, c[0x0][0x2d0], -R96.reuse ;  /* 0x0000b400cb347a23 */ /* 0x100fe20000010860 */
[-C--:B------:R-:W-:Y:S03]  /*b040*/  HMMA.16816.F32.BF16 R44, R64, R54.reuse, R44 ;  /* 0x00000036402c723c */ /* 0x080fe6000004182c */
[----:B------:R2:W-:Y:S01]  /*b050*/  MUFU.EX2 R155, R52 ;  /* 0x00000034009b7308 */ /* 0x0005e20000000800 */
[C---:B------:R-:W-:Y:S04]  /*b060*/  FMUL.FTZ R53, R70.reuse, R169 ;  /* 0x000000a946357220 */ /* 0x040fe80000410000 */
[C---:B------:R-:W-:Y:S07]  /*b070*/  HMMA.16816.F32.BF16 R48, R76.reuse, R54, R48 ;  /* 0x000000364c30723c */ /* 0x040fee0000041830 */
[C---:B------:R-:W-:Y:S02]  /*b080*/  FMUL.FTZ R55, R69.reuse, R171 ;  /* 0x000000ab45377220 */ /* 0x040fe40000410000 */
[----:B------:R-:W-:Y:S03]  /*b090*/  FMUL.FTZ R54, R69, R170 ;  /* 0x000000aa45367220 */ /* 0x000fe60000410000 */
[----:B--2---:R-:W-:Y:S07]  /*b0a0*/  FMUL.FTZ R52, R70, R168 ;  /* 0x000000a846347220 */ /* 0x004fee0000410000 */
[-C--:B-1----:R-:W-:Y:S08]  /*b0b0*/  HMMA.16816.F32.BF16 R52, R76, R80.reuse, R52 ;  /* 0x000000504c34723c */ /* 0x082ff00000041834 */
[C---:B------:R-:W-:Y:S07]  /*b0c0*/  HMMA.16816.F32.BF16 R56, R64.reuse, R80, R56 ;  /* 0x000000504038723c */ /* 0x040fee0000041838 */
[--C-:B------:R-:W-:Y:S01]  /*b0d0*/  FFMA.FTZ R80, R202, c[0x0][0x2d0], -R96.reuse ;  /* 0x0000b400ca507a23 */ /* 0x100fe20000010860 */
[-C--:B------:R-:W-:Y:S03]  /*b0e0*/  HMMA.16816.F32.BF16 R60, R64, R82.reuse, R60 ;  /* 0x00000052403c723c */ /* 0x080fe6000004183c */
[----:B------:R1:W-:Y:S01]  /*b0f0*/  MUFU.EX2 R211, R80 ;  /* 0x0000005000d37308 */ /* 0x0003e20000000800 */
[----:B------:R-:W-:Y:S03]  /*b100*/  F2FP.BF16.PACK_AB R81, R233, R237 ;  /* 0x000000ede951723e */ /* 0x000fe600000010ff */
[C---:B------:R-:W-:Y:S02]  /*b110*/  FMUL.FTZ R64, R70.reuse, R180 ;  /* 0x000000b446407220 */ /* 0x040fe40000410000 */
[----:B------:R-:W-:Y:S03]  /*b120*/  FMUL.FTZ R65, R70, R181 ;  /* 0x000000b546417220 */ /* 0x000fe60000410000 */
[C---:B------:R-:W-:Y:S02]  /*b130*/  FMUL.FTZ R66, R69.reuse, R182 ;  /* 0x000000b645427220 */ /* 0x040fe40000410000 */
[----:B------:R-:W-:Y:S07]  /*b140*/  FMUL.FTZ R67, R69, R183 ;  /* 0x000000b745437220 */ /* 0x000fee0000410000 */
[----:B------:R-:W-:Y:S04]  /*b150*/  HMMA.16816.F32.BF16 R64, R76, R82, R64 ;  /* 0x000000524c40723c */ /* 0x000fe80000041840 */
[----:B-1----:R-:W-:Y:S03]  /*b160*/  FFMA.FTZ R80, R208, c[0x0][0x2d0], -R96 ;  /* 0x0000b400d0507a23 */ /* 0x002fe60000010860 */
[----:B------:R-:W-:Y:S02]  /*b170*/  F2FP.BF16.PACK_AB R76, R236, R240 ;  /* 0x000000f0ec4c723e */ /* 0x000fe400000010ff */
[----:B------:R-:W-:Y:S01]  /*b180*/  F2FP.BF16.PACK_AB R77, R235, R239 ;  /* 0x000000efeb4d723e */ /* 0x000fe200000010ff */
[----:B------:R1:W2:Y:S02]  /*b190*/  MUFU.EX2 R123, R80 ;  /* 0x00000050007b7308 */ /* 0x0002a40000000800 */
[----:B------:R-:W-:Y:S02]  /*b1a0*/  F2FP.BF16.PACK_AB R78, R228, R232 ;  /* 0x000000e8e44e723e */ /* 0x000fe400000010ff */
[----:B------:R-:W-:Y:S02]  /*b1b0*/  F2FP.BF16.PACK_AB R79, R119, R231 ;  /* 0x000000e7774f723e */ /* 0x000fe400000010ff */
[----:B------:R-:W-:Y:S02]  /*b1c0*/  F2FP.BF16.PACK_AB R82, R141, R230 ;  /* 0x000000e68d52723e */ /* 0x000fe400000010ff */
[----:B------:R-:W-:Y:S03]  /*b1d0*/  F2FP.BF16.PACK_AB R83, R140, R229 ;  /* 0x000000e58c53723e */ /* 0x000fe600000010ff */
[-C--:B------:R-:W-:Y:S03]  /*b1e0*/  HMMA.16816.F32.BF16 R4, R76, R84.reuse, R4 ;  /* 0x000000544c04723c */ /* 0x080fe60000041804 */
[----:B-1----:R-:W-:Y:S01]  /*b1f0*/  FFMA.FTZ R80, R210, c[0x0][0x2d0], -R102 ;  /* 0x0000b400d2507a23 */ /* 0x002fe20000010866 */
[----:B--2---:R-:W-:Y:S01]  /*b200*/  MOV R212, R123 ;  /* 0x0000007b00d47202 */ /* 0x004fe20000000f00 */
[----:B------:R1:W-:Y:S01]  /*b210*/  MUFU.EX2 R210, R92 ;  /* 0x0000005c00d27308 */ /* 0x0003e20000000800 */
[----:B------:R-:W-:Y:S02]  /*b220*/  MOV R123, R186 ;  /* 0x000000ba007b7202 */ /* 0x000fe40000000f00 */
[----:B------:R-:W-:Y:S01]  /*b230*/  MOV R186, R100 ;  /* 0x0000006400ba7202 */ /* 0x000fe20000000f00 */
[--C-:B------:R-:W-:Y:S06]  /*b240*/  FFMA.FTZ R100, R250, c[0x0][0x2d0], -R96.reuse ;  /* 0x0000b400fa647a23 */ /* 0x100fec0000010860 */
[----:B------:R2:W-:Y:S01]  /*b250*/  MUFU.EX2 R209, R80 ;  /* 0x0000005000d17308 */ /* 0x0005e20000000800 */
[----:B-1----:R-:W1:Y:S01]  /*b260*/  LDSM.16.MT88.4 R92, [R225+0x900] ;  /* 0x00090000e15c783b */ /* 0x002e620000004200 */
[----:B--2---:R-:W-:Y:S07]  /*b270*/  F2FP.BF16.PACK_AB R80, R234, R238 ;  /* 0x000000eeea50723e */ /* 0x004fee00000010ff */
[C---:B------:R-:W-:Y:S07]  /*b280*/  HMMA.16816.F32.BF16 R8, R80.reuse, R84, R8 ;  /* 0x000000545008723c */ /* 0x040fee0000041808 */
[--C-:B------:R-:W-:Y:S01]  /*b290*/  FFMA.FTZ R84, R214, c[0x0][0x2d0], -R107.reuse ;  /* 0x0000b400d6547a23 */ /* 0x100fe2000001086b */
[-C--:B------:R-:W-:Y:S03]  /*b2a0*/  HMMA.16816.F32.BF16 R12, R80, R86.reuse, R12 ;  /* 0x00000056500c723c */ /* 0x080fe6000004180c */
[----:B------:R2:W-:Y:S01]  /*b2b0*/  MUFU.EX2 R153, R84 ;  /* 0x0000005400997308 */ /* 0x0005e20000000800 */
[----:B------:R-:W-:Y:S02]  /*b2c0*/  MOV R214, R122 ;  /* 0x0000007a00d67202 */ /* 0x000fe40000000f00 */
[----:B------:R-:W-:Y:S02]  /*b2d0*/  MOV R122, R116 ;  /* 0x00000074007a7202 */ /* 0x000fe40000000f00 */
[C---:B------:R-:W-:Y:S04]  /*b2e0*/  HMMA.16816.F32.BF16 R16, R76.reuse, R86, R16 ;  /* 0x000000564c10723c */ /* 0x040fe80000041810 */
[----:B------:R-:W-:Y:S04]  /*b2f0*/  MOV R116, R99 ;  /* 0x0000006300747202 */ /* 0x000fe80000000f00 */
[-C--:B------:R-:W-:Y:S08]  /*b300*/  HMMA.16816.F32.BF16 R20, R76, R88.reuse, R20 ;  /* 0x000000584c14723c */ /* 0x080ff00000041814 */
[C---:B------:R-:W-:Y:S04]  /*b310*/  HMMA.16816.F32.BF16 R24, R80.reuse, R88, R24 ;  /* 0x000000585018723c */ /* 0x040fe80000041818 */
[--C-:B--2---:R-:W-:Y:S01]  /*b320*/  FFMA.FTZ R84, R216, c[0x0][0x2d0], -R107.reuse ;  /* 0x0000b400d8547a23 */ /* 0x104fe2000001086b */
[----:B------:R-:W-:Y:S02]  /*b330*/  MOV R216, R121 ;  /* 0x0000007900d87202 */ /* 0x000fe40000000f00 */
[----:B------:R-:W-:Y:S01]  /*b340*/  FFMA.FTZ R88, R220, c[0x0][0x2d0], -R107 ;  /* 0x0000b400dc587a23 */ /* 0x000fe2000001086b */
[-C--:B------:R-:W-:Y:S01]  /*b350*/  HMMA.16816.F32.BF16 R28, R80, R90.reuse, R28 ;  /* 0x0000005a501c723c */ /* 0x080fe2000004181c */
[----:B------:R2:W-:Y:S03]  /*b360*/  MUFU.EX2 R159, R84 ;  /* 0x00000054009f7308 */ /* 0x0005e60000000800 */
[----:B------:R-:W-:Y:S01]  /*b370*/  MOV R121, R114 ;  /* 0x0000007200797202 */ /* 0x000fe20000000f00 */
[----:B------:R-:W-:Y:S01]  /*b380*/  FFMA.FTZ R114, R113, c[0x0][0x2d0], -R96 ;  /* 0x0000b40071727a23 */ /* 0x000fe20000010860 */
[----:B------:R-:W-:Y:S01]  /*b390*/  MOV R220, R146 ;  /* 0x0000009200dc7202 */ /* 0x000fe20000000f00 */
[----:B------:R-:W-:Y:S01]  /*b3a0*/  FFMA.FTZ R113, R104, c[0x0][0x2d0], -R102 ;  /* 0x0000b40068717a23 */ /* 0x000fe20000010866 */
[C---:B------:R-:W-:Y:S03]  /*b3b0*/  HMMA.16816.F32.BF16 R32, R76.reuse, R90, R32 ;  /* 0x0000005a4c20723c */ /* 0x040fe60000041820 */
[----:B------:R3:W-:Y:S01]  /*b3c0*/  MUFU.EX2 R157, R88 ;  /* 0x00000058009d7308 */ /* 0x0007e20000000800 */
[----:B------:R-:W-:Y:S04]  /*b3d0*/  MOV R146, R143 ;  /* 0x0000008f00927202 */ /* 0x000fe80000000f00 */
[-C--:B-1----:R-:W-:Y:S05]  /*b3e0*/  HMMA.16816.F32.BF16 R36, R76, R92.reuse, R36 ;  /* 0x0000005c4c24723c */ /* 0x082fea0000041824 */
[----:B------:R-:W1:Y:S03]  /*b3f0*/  MUFU.EX2 R114, R114 ;  /* 0x0000007200727308 */ /* 0x000e660000000800 */
[C---:B------:R-:W-:Y:S04]  /*b400*/  HMMA.16816.F32.BF16 R40, R80.reuse, R92, R40 ;  /* 0x0000005c5028723c */ /* 0x040fe80000041828 */
[----:B--2---:R-:W-:Y:S01]  /*b410*/  FFMA.FTZ R84, R218, c[0x0][0x2d0], -R3 ;  /* 0x0000b400da547a23 */ /* 0x004fe20000010803 */
[----:B------:R-:W-:Y:S02]  /*b420*/  MOV R218, R148 ;  /* 0x0000009400da7202 */ /* 0x000fe40000000f00 */
[----:B------:R-:W-:Y:S01]  /*b430*/  LDSM.16.MT88.4 R148, [R227+0x3100] ;  /* 0x00310000e394783b */ /* 0x000fe20000004200 */
[-C--:B------:R-:W-:Y:S01]  /*b440*/  HMMA.16816.F32.BF16 R44, R80, R94.reuse, R44 ;  /* 0x0000005e502c723c */ /* 0x080fe2000004182c */
[----:B------:R2:W-:Y:S03]  /*b450*/  MUFU.EX2 R152, R84 ;  /* 0x0000005400987308 */ /* 0x0005e60000000800 */
[----:B---3--:R-:W-:Y:S01]  /*b460*/  FFMA.FTZ R88, R222, c[0x0][0x2d0], -R107 ;  /* 0x0000b400de587a23 */ /* 0x008fe2000001086b */
[----:B------:R-:W-:Y:S01]  /*b470*/  MOV R222, R145 ;  /* 0x0000009100de7202 */ /* 0x000fe20000000f00 */
[----:B------:R-:W-:Y:S01]  /*b480*/  FFMA.FTZ R92, R223, c[0x0][0x2d0], -R96 ;  /* 0x0000b400df5c7a23 */ /* 0x000fe20000010860 */
[----:B------:R-:W-:Y:S01]  /*b490*/  MOV R145, R142 ;  /* 0x0000008e00917202 */ /* 0x000fe20000000f00 */
[C---:B------:R-:W-:Y:S03]  /*b4a0*/  HMMA.16816.F32.BF16 R48, R76.reuse, R94, R48 ;  /* 0x0000005e4c30723c */ /* 0x040fe60000041830 */
[----:B------:R3:W-:Y:S01]  /*b4b0*/  MUFU.EX2 R208, R88 ;  /* 0x0000005800d07308 */ /* 0x0007e20000000800 */
[----:B------:R-:W-:Y:S02]  /*b4c0*/  MOV R223, R135 ;  /* 0x0000008700df7202 */ /* 0x000fe40000000f00 */
[----:B------:R-:W-:Y:S02]  /*b4d0*/  MOV R135, R121 ;  /* 0x0000007900877202 */ /* 0x000fe40000000f00 */
[----:B------:R-:W-:Y:S04]  /*b4e0*/  MOV R121, R185 ;  /* 0x000000b900797202 */ /* 0x000fe80000000f00 */
[----:B-1----:R-:W-:Y:S01]  /*b4f0*/  F2FP.BF16.PACK_AB R182, R114, R112 ;  /* 0x0000007072b6723e */ /* 0x002fe200000010ff */
[----:B------:R1:W-:Y:S01]  /*b500*/  MUFU.EX2 R203, R92 ;  /* 0x0000005c00cb7308 */ /* 0x0003e20000000800 */
[--C-:B--2---:R-:W-:Y:S01]  /*b510*/  FFMA.FTZ R84, R219, c[0x0][0x2d0], -R3.reuse ;  /* 0x0000b400db547a23 */ /* 0x104fe20000010803 */
[----:B------:R-:W-:Y:S02]  /*b520*/  MOV R219, R147 ;  /* 0x0000009300db7202 */ /* 0x000fe40000000f00 */
[----:B------:R-:W-:Y:S06]  /*b530*/  MOV R147, R137 ;  /* 0x0000008900937202 */ /* 0x000fec0000000f00 */
[----:B------:R2:W-:Y:S01]  /*b540*/  MUFU.EX2 R158, R84 ;  /* 0x00000054009e7308 */ /* 0x0005e20000000800 */
[----:B---3--:R-:W-:Y:S01]  /*b550*/  FFMA.FTZ R88, R244, c[0x0][0x2d0], -R3 ;  /* 0x0000b400f4587a23 */ /* 0x008fe20000010803 */
[----:B------:R-:W-:Y:S02]  /*b560*/  MOV R244, R144 ;  /* 0x0000009000f47202 */ /* 0x000fe40000000f00 */
[----:B------:R-:W-:Y:S02]  /*b570*/  MOV R144, R139 ;  /* 0x0000008b00907202 */ /* 0x000fe40000000f00 */
[----:B------:R-:W-:Y:S04]  /*b580*/  MOV R139, R116 ;  /* 0x00000074008b7202 */ /* 0x000fe80000000f00 */
[----:B------:R3:W-:Y:S01]  /*b590*/  MUFU.EX2 R156, R88 ;  /* 0x00000058009c7308 */ /* 0x0007e20000000800 */
[--C-:B------:R-:W-:Y:S02]  /*b5a0*/  FFMA.FTZ R116, R191, c[0x0][0x2d0], -R107.reuse ;  /* 0x0000b400bf747a23 */ /* 0x100fe4000001086b */
[----:B-1----:R-:W-:Y:S01]  /*b5b0*/  FFMA.FTZ R92, R245, c[0x0][0x2d0], -R102 ;  /* 0x0000b400f55c7a23 */ /* 0x002fe20000010866 */
[----:B------:R-:W-:Y:S02]  /*b5c0*/  MOV R245, R134 ;  /* 0x0000008600f57202 */ /* 0x000fe40000000f00 */
[----:B------:R-:W-:Y:S02]  /*b5d0*/  MOV R134, R122 ;  /* 0x0000007a00867202 */ /* 0x000fe40000000f00 */
[----:B------:R-:W-:Y:S02]  /*b5e0*/  MOV R122, R117 ;  /* 0x00000075007a7202 */ /* 0x000fe40000000f00 */
[----:B------:R1:W-:Y:S01]  /*b5f0*/  MUFU.EX2 R161, R92 ;  /* 0x0000005c00a17308 */ /* 0x0003e20000000800 */
[----:B------:R-:W-:Y:S01]  /*b600*/  FFMA.FTZ R117, R190, c[0x0][0x2d0], -R107 ;  /* 0x0000b400be757a23 */ /* 0x000fe2000001086b */
[----:B--2---:R-:W2:Y:S08]  /*b610*/  LDSM.16.MT88.4 R84, [R226+0x900] ;  /* 0x00090000e254783b */ /* 0x004eb00000004200 */
[----:B------:R-:W4:Y:S01]  /*b620*/  MUFU.EX2 R113, R113 ;  /* 0x0000007100717308 */ /* 0x000f220000000800 */
[--C-:B---3--:R-:W-:Y:S01]  /*b630*/  FFMA.FTZ R88, R247, c[0x0][0x2d0], -R3.reuse ;  /* 0x0000b400f7587a23 */ /* 0x108fe20000010803 */
[----:B------:R-:W-:Y:S02]  /*b640*/  MOV R247, R138 ;  /* 0x0000008a00f77202 */ /* 0x000fe40000000f00 */
[----:B------:R-:W-:Y:S06]  /*b650*/  MOV R138, R186 ;  /* 0x000000ba008a7202 */ /* 0x000fec0000000f00 */
[----:B------:R3:W-:Y:S01]  /*b660*/  MUFU.EX2 R163, R88 ;  /* 0x0000005800a37308 */ /* 0x0007e20000000800 */
[----:B-1----:R-:W-:Y:S09]  /*b670*/  LDSM.16.MT88.4 R92, [R227+0x1100] ;  /* 0x00110000e35c783b */ /* 0x002ff20000004200 */
[----:B------:R1:W-:Y:S01]  /*b680*/  MUFU.EX2 R186, R100 ;  /* 0x0000006400ba7308 */ /* 0x0003e20000000800 */
[----:B----4-:R-:W-:Y:S09]  /*b690*/  F2FP.BF16.PACK_AB R183, R115, R113 ;  /* 0x0000007173b7723e */ /* 0x010ff200000010ff */
[----:B------:R-:W-:Y:S01]  /*b6a0*/  MUFU.EX2 R116, R116 ;  /* 0x0000007400747308 */ /* 0x000fe20000000800 */
[-C--:B--2---:R-:W-:Y:S03]  /*b6b0*/  HMMA.16816.F32.BF16 R52, R76, R84.reuse, R52 ;  /* 0x000000544c34723c */ /* 0x084fe60000041834 */
[----:B---3--:R-:W-:Y:S01]  /*b6c0*/  FFMA.FTZ R88, R217, c[0x0][0x2d0], -R96 ;  /* 0x0000b400d9587a23 */ /* 0x008fe20000010860 */
[----:B------:R-:W-:Y:S05]  /*b6d0*/  MOV R217, R136 ;  /* 0x0000008800d97202 */ /* 0x000fea0000000f00 */
[----:B------:R-:W2:Y:S01]  /*b6e0*/  MUFU.EX2 R117, R117 ;  /* 0x0000007500757308 */ /* 0x000ea20000000800 */
[C---:B------:R-:W-:Y:S04]  /*b6f0*/  HMMA.16816.F32.BF16 R56, R80.reuse, R84, R56 ;  /* 0x000000545038723c */ /* 0x040fe80000041838 */
[----:B-1----:R-:W-:Y:S03]  /*b700*/  FFMA.FTZ R100, R135, c[0x0][0x2d0], -R3 ;  /* 0x0000b40087647a23 */ /* 0x002fe60000010803 */
[----:B------:R-:W-:Y:S01]  /*b710*/  FFMA.FTZ R84, R249, c[0x0][0x2d0], -R102 ;  /* 0x0000b400f9547a23 */ /* 0x000fe20000010866 */
[-C--:B------:R-:W-:Y:S01]  /*b720*/  HMMA.16816.F32.BF16 R60, R80, R86.reuse, R60 ;  /* 0x00000056503c723c */ /* 0x080fe2000004183c */
[----:B------:R1:W-:Y:S03]  /*b730*/  MUFU.EX2 R162, R88 ;  /* 0x0000005800a27308 */ /* 0x0003e60000000800 */
[----:B------:R-:W-:Y:S02]  /*b740*/  MOV R249, R133 ;  /* 0x0000008500f97202 */ /* 0x000fe40000000f00 */
[----:B------:R-:W-:Y:S01]  /*b750*/  MOV R133, R130 ;  /* 0x0000008200857202 */ /* 0x000fe20000000f00 */
[--C-:B------:R-:W-:Y:S01]  /*b760*/  FFMA.FTZ R80, R213, c[0x0][0x2d0], -R96.reuse ;  /* 0x0000b400d5507a23 */ /* 0x100fe20000010860 */
[----:B------:R-:W-:Y:S03]  /*b770*/  HMMA.16816.F32.BF16 R64, R76, R86, R64 ;  /* 0x000000564c40723c */ /* 0x000fe60000041840 */
[----:B------:R3:W-:Y:S01]  /*b780*/  MUFU.EX2 R201, R80 ;  /* 0x0000005000c97308 */ /* 0x0007e20000000800 */
[----:B------:R-:W-:Y:S02]  /*b790*/  MOV R130, R193 ;  /* 0x000000c100827202 */ /* 0x000fe40000000f00 */
[----:B------:R-:W-:Y:S02]  /*b7a0*/  MOV R193, R200 ;  /* 0x000000c800c17202 */ /* 0x000fe40000000f00 */
[----:B------:R-:W-:Y:S04]  /*b7b0*/  MOV R213, R132 ;  /* 0x0000008400d57202 */ /* 0x000fe80000000f00 */
[----:B------:R-:W-:Y:S01]  /*b7c0*/  F2FP.BF16.PACK_AB R77, R145, R213 ;  /* 0x000000d5914d723e */ /* 0x000fe200000010ff */
[----:B------:R4:W-:Y:S01]  /*b7d0*/  MUFU.EX2 R202, R84 ;  /* 0x0000005400ca7308 */ /* 0x0009e20000000800 */
[----:B------:R-:W-:Y:S02]  /*b7e0*/  F2FP.BF16.PACK_AB R78, R222, R223 ;  /* 0x000000dfde4e723e */ /* 0x000fe400000010ff */
[----:B------:R-:W-:Y:S01]  /*b7f0*/  F2FP.BF16.PACK_AB R79, R220, R217 ;  /* 0x000000d9dc4f723e */ /* 0x000fe200000010ff */
[----:B-1----:R-:W1:Y:S01]  /*b800*/  LDSM.16.MT88.4 R88, [R224+0x1100] ;  /* 0x00110000e058783b */ /* 0x002e620000004200 */
[----:B------:R-:W-:Y:S02]  /*b810*/  MOV R132, R192 ;  /* 0x000000c000847202 */ /* 0x000fe40000000f00 */
[----:B------:R-:W-:Y:S02]  /*b820*/  MOV R192, R199 ;  /* 0x000000c700c07202 */ /* 0x000fe40000000f00 */
[----:B------:R-:W-:Y:S01]  /*b830*/  F2FP.BF16.PACK_AB R81, R245, R147 ;  /* 0x00000093f551723e */ /* 0x000fe200000010ff */
[----:B------:R-:W-:Y:S01]  /*b840*/  MUFU.EX2 R100, R100 ;  /* 0x0000006400647308 */ /* 0x000fe20000000800 */
[----:B------:R-:W-:Y:S02]  /*b850*/  F2FP.BF16.PACK_AB R82, R219, R247 ;  /* 0x000000f7db52723e */ /* 0x000fe400000010ff */
[----:B------:R-:W-:Y:S01]  /*b860*/  F2FP.BF16.PACK_AB R83, R218, R244 ;  /* 0x000000f4da53723e */ /* 0x000fe200000010ff */
[----:B---3--:R-:W-:Y:S01]  /*b870*/  FFMA.FTZ R80, R215, c[0x0][0x2d0], -R96 ;  /* 0x0000b400d7507a23 */ /* 0x008fe20000010860 */
[----:B------:R-:W-:Y:S02]  /*b880*/  MOV R215, R131 ;  /* 0x0000008300d77202 */ /* 0x000fe40000000f00 */
[----:B------:R-:W-:Y:S02]  /*b890*/  MOV R131, R195 ;  /* 0x000000c300837202 */ /* 0x000fe40000000f00 */
[----:B------:R-:W-:Y:S01]  /*b8a0*/  F2FP.BF16.PACK_AB R76, R146, R215 ;  /* 0x000000d7924c723e */ /* 0x000fe200000010ff */
[----:B------:R3:W-:Y:S01]  /*b8b0*/  MUFU.EX2 R200, R80 ;  /* 0x0000005000c87308 */ /* 0x0007e20000000800 */
[----:B--2---:R-:W-:Y:S02]  /*b8c0*/  F2FP.BF16.PACK_AB R176, R117, R116 ;  /* 0x0000007475b0723e */ /* 0x004fe400000010ff */
[----:B------:R-:W-:Y:S01]  /*b8d0*/  MOV R195, R198 ;  /* 0x000000c600c37202 */ /* 0x000fe20000000f00 */
[--C-:B----4-:R-:W-:Y:S06]  /*b8e0*/  FFMA.FTZ R84, R221, c[0x0][0x2d0], -R102.reuse ;  /* 0x0000b400dd547a23 */ /* 0x110fec0000010866 */
[----:B------:R2:W-:Y:S01]  /*b8f0*/  MUFU.EX2 R199, R84 ;  /* 0x0000005400c77308 */ /* 0x0005e20000000800 */
[-C--:B-1----:R-:W-:Y:S03]  /*b900*/  HMMA.16816.F32.BF16 R4, R76, R88.reuse, R4 ;  /* 0x000000584c04723c */ /* 0x082fe60000041804 */
[----:B---3--:R-:W-:Y:S07]  /*b910*/  F2FP.BF16.PACK_AB R80, R144, R249 ;  /* 0x000000f99050723e */ /* 0x008fee00000010ff */
[C---:B------:R-:W-:Y:S01]  /*b920*/  HMMA.16816.F32.BF16 R8, R80.reuse, R88, R8 ;  /* 0x000000585008723c */ /* 0x040fe20000041808 */
[----:B--2---:R-:W1:Y:S06]  /*b930*/  LDSM.16.MT88.4 R84, [R225+0x1100] ;  /* 0x00110000e154783b */ /* 0x004e6c0000004200 */
[----:B------:R-:W-:Y:S01]  /*b940*/  FFMA.FTZ R88, R246, c[0x0][0x2d0], -R102 ;  /* 0x0000b400f6587a23 */ /* 0x000fe20000010866 */
[-C--:B------:R-:W-:Y:S03]  /*b950*/  HMMA.16816.F32.BF16 R12, R80, R90.reuse, R12 ;  /* 0x0000005a500c723c */ /* 0x080fe6000004180c */
[----:B------:R2:W-:Y:S05]  /*b960*/  MUFU.EX2 R198, R88 ;  /* 0x0000005800c67308 */ /* 0x0005ea0000000800 */
[C---:B------:R-:W-:Y:S08]  /*b970*/  HMMA.16816.F32.BF16 R16, R76.reuse, R90, R16 ;  /* 0x0000005a4c10723c */ /* 0x040ff00000041810 */
[-C--:B------:R-:W-:Y:S08]  /*b980*/  HMMA.16816.F32.BF16 R20, R76, R92.reuse, R20 ;  /* 0x0000005c4c14723c */ /* 0x080ff00000041814 */
[C---:B------:R-:W-:Y:S04]  /*b990*/  HMMA.16816.F32.BF16 R24, R80.reuse, R92, R24 ;  /* 0x0000005c5018723c */ /* 0x040fe80000041818 */
[----:B--2---:R-:W-:Y:S01]  /*b9a0*/  FFMA.FTZ R88, R133, c[0x0][0x2d0], -R107 ;  /* 0x0000b40085587a23 */ /* 0x004fe2000001086b */
[----:B------:R-:W-:Y:S02]  /*b9b0*/  MOV R133, R123 ;  /* 0x0000007b00857202 */ /* 0x000fe40000000f00 */
[----:B------:R-:W-:Y:S01]  /*b9c0*/  FFMA.FTZ R92, R195, c[0x0][0x2d0], -R3 ;  /* 0x0000b400c35c7a23 */ /* 0x000fe20000010803 */
[-C--:B------:R-:W-:Y:S01]  /*b9d0*/  HMMA.16816.F32.BF16 R28, R80, R94.reuse, R28 ;  /* 0x0000005e501c723c */ /* 0x080fe2000004181c */
[----:B------:R2:W-:Y:S03]  /*b9e0*/  MUFU.EX2 R160, R88 ;  /* 0x0000005800a07308 */ /* 0x0005e60000000800 */
[----:B------:R-:W-:Y:S04]  /*b9f0*/  MOV R123, R184 ;  /* 0x000000b8007b7202 */ /* 0x000fe80000000f00 */
[C---:B------:R-:W-:Y:S03]  /*ba00*/  HMMA.16816.F32.BF16 R32, R76.reuse, R94, R32 ;  /* 0x0000005e4c20723c */ /* 0x040fe60000041820 */
[----:B------:R3:W-:Y:S05]  /*ba10*/  MUFU.EX2 R195, R92 ;  /* 0x0000005c00c37308 */ /* 0x0007ea0000000800 */
[-C--:B-1----:R-:W-:Y:S05]  /*ba20*/  HMMA.16816.F32.BF16 R36, R76, R84.reuse, R36 ;  /* 0x000000544c24723c */ /* 0x082fea0000041824 */
[----:B------:R-:W-:Y:S03]  /*ba30*/  MUFU.EX2 R184, R103 ;  /* 0x0000006700b87308 */ /* 0x000fe60000000800 */
[C---:B------:R-:W-:Y:S04]  /*ba40*/  HMMA.16816.F32.BF16 R40, R80.reuse, R84, R40 ;  /* 0x000000545028723c */ /* 0x040fe80000041828 */
[----:B--2---:R-:W-:Y:S01]  /*ba50*/  FFMA.FTZ R88, R193, c[0x0][0x2d0], -R107 ;  /* 0x0000b400c1587a23 */ /* 0x004fe2000001086b */
[----:B------:R-:W-:Y:S02]  /*ba60*/  MOV R193, R197 ;  /* 0x000000c500c17202 */ /* 0x000fe40000000f00 */
[----:B------:R-:W-:Y:S01]  /*ba70*/  FFMA.FTZ R84, R131, c[0x0][0x2d0], -R3 ;  /* 0x0000b40083547a23 */ /* 0x000fe20000010803 */
[-C--:B------:R-:W-:Y:S01]  /*ba80*/  HMMA.16816.F32.BF16 R44, R80, R86.reuse, R44 ;  /* 0x00000056502c723c */ /* 0x080fe2000004182c */
[----:B------:R1:W-:Y:S03]  /*ba90*/  MUFU.EX2 R197, R88 ;  /* 0x0000005800c57308 */ /* 0x0003e60000000800 */
[----:B---3--:R-:W-:Y:S04]  /*baa0*/  FFMA.FTZ R92, R194, c[0x0][0x2d0], -R107 ;  /* 0x0000b400c25c7a23 */ /* 0x008fe8000001086b */
[C---:B------:R-:W-:Y:S03]  /*bab0*/  HMMA.16816.F32.BF16 R48, R76.reuse, R86, R48 ;  /* 0x000000564c30723c */ /* 0x040fe60000041830 */
[----:B------:R2:W-:Y:S10]  /*bac0*/  MUFU.EX2 R170, R84 ;  /* 0x0000005400aa7308 */ /* 0x0005f40000000800 */
[----:B------:R3:W-:Y:S01]  /*bad0*/  MUFU.EX2 R194, R92 ;  /* 0x0000005c00c27308 */ /* 0x0007e20000000800 */
[--C-:B-1----:R-:W-:Y:S01]  /*bae0*/  FFMA.FTZ R88, R192, c[0x0][0x2d0], -R3.reuse ;  /* 0x0000b400c0587a23 */ /* 0x102fe20000010803 */
[----:B------:R-:W-:Y:S08]  /*baf0*/  MOV R192, R196 ;  /* 0x000000c400c07202 */ /* 0x000ff00000000f00 */
[----:B------:R1:W-:Y:S01]  /*bb00*/  MUFU.EX2 R196, R88 ;  /* 0x0000005800c47308 */ /* 0x0003e20000000800 */
[----:B--2---:R-:W-:Y:S01]  /*bb10*/  FFMA.FTZ R84, R130, c[0x0][0x2d0], -R3 ;  /* 0x0000b40082547a23 */ /* 0x004fe20000010803 */
[----:B------:R-:W-:Y:S02]  /*bb20*/  MOV R130, R187 ;  /* 0x000000bb00827202 */ /* 0x000fe40000000f00 */
[----:B------:R-:W-:Y:S01]  /*bb30*/  MOV R187, R110 ;  /* 0x0000006e00bb7202 */ /* 0x000fe20000000f00 */
[----:B------:R-:W-:Y:S05]  /*bb40*/  FFMA.FTZ R110, R101, c[0x0][0x2d0], -R96 ;  /* 0x0000b400656e7a23 */ /* 0x000fea0000010860 */
[----:B------:R2:W-:Y:S01]  /*bb50*/  MUFU.EX2 R169, R84 ;  /* 0x0000005400a97308 */ /* 0x0005e20000000800 */
[----:B------:R-:W-:Y:S01]  /*bb60*/  MOV R136, R187 ;  /* 0x000000bb00887202 */ /* 0x000fe20000000f00 */
[--C-:B------:R-:W-:Y:S02]  /*bb70*/  FFMA.FTZ R101, R111, c[0x0][0x2d0], -R102.reuse ;  /* 0x0000b4006f657a23 */ /* 0x100fe40000010866 */
[--C-:B---3--:R-:W-:Y:S02]  /*bb80*/  FFMA.FTZ R92, R132, c[0x0][0x2d0], -R107.reuse ;  /* 0x0000b400845c7a23 */ /* 0x108fe4000001086b */
[----:B------:R-:W3:Y:S01]  /*bb90*/  LDL.LU R132, [R1+0x20] ;  /* 0x0000200001847983 */ /* 0x000ee20000300800 */
[----:B------:R-:W-:Y:S03]  /*bba0*/  FFMA.FTZ R111, R252, c[0x0][0x2d0], -R102 ;  /* 0x0000b400fc6f7a23 */ /* 0x000fe60000010866 */
[----:B------:R4:W-:Y:S01]  /*bbb0*/  MUFU.EX2 R171, R92 ;  /* 0x0000005c00ab7308 */ /* 0x0009e20000000800 */
[----:B------:R-:W3:Y:S04]  /*bbc0*/  LDL.LU R131, [R1+0x1c] ;  /* 0x00001c0001837983 */ /* 0x000ee80000300800 */
[----:B-1----:R-:W1:Y:S05]  /*bbd0*/  LDSM.16.MT88.4 R88, [R226+0x1100] ;  /* 0x00110000e258783b */ /* 0x002e6a0000004200 */
[----:B------:R4:W-:Y:S01]  /*bbe0*/  MUFU.EX2 R185, R101 ;  /* 0x0000006500b97308 */ /* 0x0009e20000000800 */
[--C-:B--2---:R-:W-:Y:S01]  /*bbf0*/  FFMA.FTZ R84, R129, c[0x0][0x2d0], -R96.reuse ;  /* 0x0000b40081547a23 */ /* 0x104fe20000010860 */
[----:B------:R-:W-:Y:S08]  /*bc00*/  MOV R129, R193 ;  /* 0x000000c100817202 */ /* 0x000ff00000000f00 */
[----:B------:R2:W-:Y:S01]  /*bc10*/  MUFU.EX2 R168, R84 ;  /* 0x0000005400a87308 */ /* 0x0005e20000000800 */
[----:B------:R-:W-:Y:S01]  /*bc20*/  FFMA.FTZ R104, R129, c[0x0][0x2d0], -R107 ;  /* 0x0000b40081687a23 */ /* 0x000fe2000001086b */
[----:B----4-:R-:W-:Y:S08]  /*bc30*/  LDSM.16.MT88.4 R92, [R227+0x1900] ;  /* 0x00190000e35c783b */ /* 0x010ff00000004200 */
[----:B------:R-:W-:Y:S01]  /*bc40*/  MUFU.EX2 R173, R104 ;  /* 0x0000006800ad7308 */ /* 0x000fe20000000800 */
[----:B------:R-:W-:Y:S09]  /*bc50*/  FFMA.FTZ R101, R134, c[0x0][0x2d0], -R3 ;  /* 0x0000b40086657a23 */ /* 0x000ff20000010803 */
[----:B------:R-:W4:Y:S01]  /*bc60*/  MUFU.EX2 R101, R101 ;  /* 0x0000006500657308 */ /* 0x000f220000000800 */
[--C-:B--2---:R-:W-:Y:S01]  /*bc70*/  FFMA.FTZ R84, R128, c[0x0][0x2d0], -R96.reuse ;  /* 0x0000b40080547a23 */ /* 0x104fe20000010860 */
[-C--:B-1----:R-:W-:Y:S03]  /*bc80*/  HMMA.16816.F32.BF16 R52, R76, R88.reuse, R52 ;  /* 0x000000584c34723c */ /* 0x082fe60000041834 */
[----:B------:R-:W-:Y:S05]  /*bc90*/  MOV R128, R118 ;  /* 0x0000007600807202 */ /* 0x000fea0000000f00 */
[----:B------:R1:W-:Y:S01]  /*bca0*/  MUFU.EX2 R193, R84 ;  /* 0x0000005400c17308 */ /* 0x0003e20000000800 */
[----:B------:R-:W-:Y:S03]  /*bcb0*/  MOV R118, R108 ;  /* 0x0000006c00767202 */ /* 0x000fe60000000f00 */
[--C-:B------:R-:W-:Y:S01]  /*bcc0*/  FFMA.FTZ R108, R97, c[0x0][0x2d0], -R96.reuse ;  /* 0x0000b400616c7a23 */ /* 0x100fe20000010860 */
[C---:B------:R-:W-:Y:S04]  /*bcd0*/  HMMA.16816.F32.BF16 R56, R80.reuse, R88, R56 ;  /* 0x000000585038723c */ /* 0x040fe80000041838 */
[----:B------:R-:W-:Y:S01]  /*bce0*/  MOV R137, R118 ;  /* 0x0000007600897202 */ /* 0x000fe20000000f00 */
[--C-:B------:R-:W-:Y:S02]  /*bcf0*/  FFMA.FTZ R118, R189, c[0x0][0x2d0], -R107.reuse ;  /* 0x0000b400bd767a23 */ /* 0x100fe4000001086b */
[----:B------:R-:W-:Y:S01]  /*bd00*/  FFMA.FTZ R89, R251, c[0x0][0x2d0], -R96 ;  /* 0x0000b400fb597a23 */ /* 0x000fe20000010860 */
[-C--:B------:R-:W-:Y:S01]  /*bd10*/  HMMA.16816.F32.BF16 R60, R80, R90.reuse, R60 ;  /* 0x0000005a503c723c */ /* 0x080fe2000004183c */
[----:B------:R-:W-:Y:S03]  /*bd20*/  MUFU.EX2 R108, R108 ;  /* 0x0000006c006c7308 */ /* 0x000fe60000000800 */
[--C-:B------:R-:W-:Y:S01]  /*bd30*/  FFMA.FTZ R88, R192, c[0x0][0x2d0], -R102.reuse ;  /* 0x0000b400c0587a23 */ /* 0x100fe20000010866 */
[----:B----4-:R-:W-:Y:S02]  /*bd40*/  F2FP.BF16.PACK_AB R177, R101, R100 ;  /* 0x0000006465b1723e */ /* 0x010fe400000010ff */
[----:B------:R-:W-:Y:S01]  /*bd50*/  FFMA.FTZ R80, R98, c[0x0][0x2d0], -R102 ;  /* 0x0000b40062507a23 */ /* 0x000fe20000010866 */
[----:B------:R-:W-:Y:S01]  /*bd60*/  HMMA.16816.F32.BF16 R64, R76, R90, R64 ;  /* 0x0000005a4c40723c */ /* 0x000fe20000041840 */
[----:B------:R-:W-:Y:S02]  /*bd70*/  LDSM.16.MT88.4 R96, [R225+0x1900] ;  /* 0x00190000e160783b */ /* 0x000fe40000004200 */
[----:B------:R2:W-:Y:S01]  /*bd80*/  MUFU.EX2 R175, R80 ;  /* 0x0000005000af7308 */ /* 0x0005e20000000800 */
[----:B------:R-:W-:Y:S01]  /*bd90*/  F2FP.BF16.PACK_AB R81, R158, R152 ;  /* 0x000000989e51723e */ /* 0x000fe200000010ff */
[--C-:B------:R-:W-:Y:S01]  /*bda0*/  FFMA.FTZ R102, R130, c[0x0][0x2d0], -R107.reuse ;  /* 0x0000b40082667a23 */ /* 0x100fe2000001086b */
[----:B------:R-:W-:Y:S01]  /*bdb0*/  F2FP.BF16.PACK_AB R82, R208, R157 ;  /* 0x0000009dd052723e */ /* 0x000fe200000010ff */
[----:B------:R-:W-:Y:S01]  /*bdc0*/  FFMA.FTZ R107, R188, c[0x0][0x2d0], -R107 ;  /* 0x0000b400bc6b7a23 */ /* 0x000fe2000001086b */
[----:B------:R-:W-:Y:S01]  /*bdd0*/  F2FP.BF16.PACK_AB R76, R155, R216 ;  /* 0x000000d89b4c723e */ /* 0x000fe200000010ff */
[----:B-1----:R-:W1:Y:S03]  /*bde0*/  LDSM.16.MT88.4 R84, [R224+0x1900] ;  /* 0x00190000e054783b */ /* 0x002e660000004200 */
[----:B------:R-:W-:Y:S01]  /*bdf0*/  F2FP.BF16.PACK_AB R77, R214, R154 ;  /* 0x0000009ad64d723e */ /* 0x000fe200000010ff */
[----:B------:R-:W-:Y:S01]  /*be00*/  MUFU.EX2 R192, R88 ;  /* 0x0000005800c07308 */ /* 0x000fe20000000800 */
[----:B------:R-:W-:Y:S02]  /*be10*/  F2FP.BF16.PACK_AB R78, R212, R211 ;  /* 0x000000d3d44e723e */ /* 0x000fe400000010ff */
[----:B------:R-:W-:Y:S01]  /*be20*/  F2FP.BF16.PACK_AB R79, R210, R209 ;  /* 0x000000d1d24f723e */ /* 0x000fe200000010ff */
[----:B------:R-:W4:Y:S01]  /*be30*/  LDL.LU R130, [R1+0x18] ;  /* 0x0000180001827983 */ /* 0x000f220000300800 */
[----:B------:R-:W-:Y:S03]  /*be40*/  F2FP.BF16.PACK_AB R83, R163, R156 ;  /* 0x0000009ca353723e */ /* 0x000fe600000010ff */
[----:B------:R-:W4:Y:S02]  /*be50*/  LDL.LU R129, [R1+0x14] ;  /* 0x0000140001817983 */ /* 0x000f240000300800 */
[----:B------:R1:W-:Y:S01]  /*be60*/  MUFU.EX2 R187, R89 ;  /* 0x0000005900bb7308 */ /* 0x0003e20000000800 */
[----:B--2---:R-:W-:Y:S09]  /*be70*/  F2FP.BF16.PACK_AB R80, R159, R153 ;  /* 0x000000999f50723e */ /* 0x004ff200000010ff */
[----:B------:R-:W-:Y:S10]  /*be80*/  MUFU.EX2 R107, R107 ;  /* 0x0000006b006b7308 */ /* 0x000ff40000000800 */
[----:B------:R-:W2:Y:S01]  /*be90*/  MUFU.EX2 R118, R118 ;  /* 0x0000007600767308 */ /* 0x000ea20000000800 */
[----:B-1----:R-:W1:Y:S01]  /*bea0*/  LDSM.16.MT88.4 R88, [R226+0x1900] ;  /* 0x00190000e258783b */ /* 0x002e620000004200 */
[-C--:B------:R-:W-:Y:S08]  /*beb0*/  HMMA.16816.F32.BF16 R4, R76, R84.reuse, R4 ;  /* 0x000000544c04723c */ /* 0x080ff00000041804 */
[----:B------:R-:W-:Y:S01]  /*bec0*/  MUFU.EX2 R174, R102 ;  /* 0x0000006600ae7308 */ /* 0x000fe20000000800 */
[C---:B------:R-:W-:Y:S09]  /*bed0*/  HMMA.16816.F32.BF16 R8, R80.reuse, R84, R8 ;  /* 0x000000545008723c */ /* 0x040ff20000041808 */
[----:B------:R-:W1:Y:S03]  /*bee0*/  MUFU.EX2 R110, R110 ;  /* 0x0000006e006e7308 */ /* 0x000e660000000800 */
[--C-:B------:R-:W-:Y:S01]  /*bef0*/  FFMA.FTZ R84, R139, c[0x0][0x2d0], -R3.reuse ;  /* 0x0000b4008b547a23 */ /* 0x100fe20000010803 */
[-C--:B------:R-:W-:Y:S03]  /*bf00*/  HMMA.16816.F32.BF16 R12, R80, R86.reuse, R12 ;  /* 0x00000056500c723c */ /* 0x080fe6000004180c */
[----:B--2---:R-:W-:Y:S05]  /*bf10*/  F2FP.BF16.PACK_AB R178, R107, R118 ;  /* 0x000000766bb2723e */ /* 0x004fea00000010ff */
[C---:B------:R-:W-:Y:S01]  /*bf20*/  HMMA.16816.F32.BF16 R16, R76.reuse, R86, R16 ;  /* 0x000000564c10723c */ /* 0x040fe20000041810 */
[----:B------:R2:W-:Y:S07]  /*bf30*/  MUFU.EX2 R172, R84 ;  /* 0x0000005400ac7308 */ /* 0x0005ee0000000800 */
[-C--:B------:R-:W-:Y:S03]  /*bf40*/  HMMA.16816.F32.BF16 R20, R76, R92.reuse, R20 ;  /* 0x0000005c4c14723c */ /* 0x080fe60000041814 */
[----:B------:R-:W2:Y:S01]  /*bf50*/  MUFU.EX2 R111, R111 ;  /* 0x0000006f006f7308 */ /* 0x000ea20000000800 */
[----:B-1----:R-:W-:Y:S04]  /*bf60*/  F2FP.BF16.PACK_AB R180, R110, R108 ;  /* 0x0000006c6eb4723e */ /* 0x002fe800000010ff */
[C---:B------:R-:W-:Y:S07]  /*bf70*/  HMMA.16816.F32.BF16 R24, R80.reuse, R92, R24 ;  /* 0x0000005c5018723c */ /* 0x040fee0000041818 */
[--C-:B------:R-:W-:Y:S01]  /*bf80*/  FFMA.FTZ R92, R138, c[0x0][0x2d0], -R3.reuse ;  /* 0x0000b4008a5c7a23 */ /* 0x100fe20000010803 */
[-C--:B------:R-:W-:Y:S01]  /*bf90*/  HMMA.16816.F32.BF16 R28, R80, R94.reuse, R28 ;  /* 0x0000005e501c723c */ /* 0x080fe2000004181c */
[----:B--2---:R-:W1:Y:S02]  /*bfa0*/  LDSM.16.MT88.4 R84, [R224+0x2100] ;  /* 0x00210000e054783b */ /* 0x004e640000004200 */
[----:B------:R2:W1:Y:S05]  /*bfb0*/  MUFU.EX2 R104, R92 ;  /* 0x0000005c00687308 */ /* 0x00046a0000000800 */
[C---:B------:R-:W-:Y:S04]  /*bfc0*/  HMMA.16816.F32.BF16 R32, R76.reuse, R94, R32 ;  /* 0x0000005e4c20723c */ /* 0x040fe80000041820 */
[----:B------:R-:W-:Y:S04]  /*bfd0*/  F2FP.BF16.PACK_AB R181, R111, R109 ;  /* 0x0000006d6fb5723e */ /* 0x000fe800000010ff */
[-C--:B------:R-:W-:Y:S08]  /*bfe0*/  HMMA.16816.F32.BF16 R36, R76, R96.reuse, R36 ;  /* 0x000000604c24723c */ /* 0x080ff00000041824 */
[C---:B------:R-:W-:Y:S01]  /*bff0*/  HMMA.16816.F32.BF16 R40, R80.reuse, R96, R40 ;  /* 0x000000605028723c */ /* 0x040fe20000041828 */
[----:B--2---:R-:W2:Y:S07]  /*c000*/  LDSM.16.MT88.4 R92, [R227+0x2100] ;  /* 0x00210000e35c783b */ /* 0x004eae0000004200 */
[-C--:B------:R-:W-:Y:S08]  /*c010*/  HMMA.16816.F32.BF16 R44, R80, R98.reuse, R44 ;  /* 0x00000062502c723c */ /* 0x080ff0000004182c */
[C---:B------:R-:W-:Y:S01]  /*c020*/  HMMA.16816.F32.BF16 R48, R76.reuse, R98, R48 ;  /* 0x000000624c30723c */ /* 0x040fe20000041830 */
[----:B------:R-:W1:Y:S07]  /*c030*/  LDSM.16.MT88.4 R96, [R225+0x2100] ;  /* 0x00210000e160783b */ /* 0x000e6e0000004200 */
[-C--:B------:R-:W-:Y:S08]  /*c040*/  HMMA.16816.F32.BF16 R52, R76, R88.reuse, R52 ;  /* 0x000000584c34723c */ /* 0x080ff00000041834 */
[C---:B------:R-:W-:Y:S08]  /*c050*/  HMMA.16816.F32.BF16 R56, R80.reuse, R88, R56 ;  /* 0x000000585038723c */ /* 0x040ff00000041838 */
[-C--:B------:R-:W-:Y:S07]  /*c060*/  HMMA.16816.F32.BF16 R60, R80, R90.reuse, R60 ;  /* 0x0000005a503c723c */ /* 0x080fee000004183c */
[--C-:B------:R-:W-:Y:S01]  /*c070*/  FFMA.FTZ R80, R137, c[0x0][0x2d0], -R3.reuse ;  /* 0x0000b40089507a23 */ /* 0x100fe20000010803 */
[----:B------:R-:W-:Y:S01]  /*c080*/  HMMA.16816.F32.BF16 R64, R76, R90, R64 ;  /* 0x0000005a4c40723c */ /* 0x000fe20000041840 */
[----:B------:R-:W2:Y:S02]  /*c090*/  LDSM.16.MT88.4 R88, [R226+0x2100] ;  /* 0x00210000e258783b */ /* 0x000ea40000004200 */
[----:B------:R1:W-:Y:S01]  /*c0a0*/  MUFU.EX2 R103, R80 ;  /* 0x0000005000677308 */ /* 0x0003e20000000800 */
[--C-:B------:R-:W-:Y:S01]  /*c0b0*/  FFMA.FTZ R81, R136, c[0x0][0x2d0], -R3.reuse ;  /* 0x0000b40088517a23 */ /* 0x100fe20000010803 */
[----:B------:R-:W-:Y:S01]  /*c0c0*/  F2FP.BF16.PACK_AB R82, R171, R194 ;  /* 0x000000c2ab52723e */ /* 0x000fe200000010ff */
[----:B------:R-:W-:Y:S01]  /*c0d0*/  FFMA.FTZ R3, R74, c[0x0][0x2d0], -R3 ;  /* 0x0000b4004a037a23 */ /* 0x000fe20000010803 */
[----:B------:R-:W-:Y:S02]  /*c0e0*/  F2FP.BF16.PACK_AB R76, R203, R162 ;  /* 0x000000a2cb4c723e */ /* 0x000fe400000010ff */
[----:B------:R-:W-:Y:S03]  /*c0f0*/  F2FP.BF16.PACK_AB R77, R202, R161 ;  /* 0x000000a1ca4d723e */ /* 0x000fe600000010ff */
[----:B------:R-:W-:Y:S01]  /*c100*/  F2FP.BF16.PACK_AB R78, R200, R201 ;  /* 0x000000c9c84e723e */ /* 0x000fe200000010ff */
[----:B------:R2:W2:Y:S01]  /*c110*/  MUFU.EX2 R102, R81 ;  /* 0x0000005100667308 */ /* 0x0004a20000000800 */
[----:B------:R-:W-:Y:S02]  /*c120*/  F2FP.BF16.PACK_AB R79, R198, R199 ;  /* 0x000000c7c64f723e */ /* 0x000fe400000010ff */
[----:B------:R-:W-:Y:S05]  /*c130*/  F2FP.BF16.PACK_AB R83, R169, R170 ;  /* 0x000000aaa953723e */ /* 0x000fea00000010ff */
[-C--:B-1----:R-:W-:Y:S03]  /*c140*/  HMMA.16816.F32.BF16 R4, R76, R84.reuse, R4 ;  /* 0x000000544c04723c */ /* 0x082fe60000041804 */
[----:B------:R-:W-:Y:S02]  /*c150*/  F2FP.BF16.PACK_AB R80, R197, R160 ;  /* 0x000000a0c550723e */ /* 0x000fe400000010ff */
[----:B--2---:R-:W-:Y:S07]  /*c160*/  F2FP.BF16.PACK_AB R81, R195, R196 ;  /* 0x000000c4c351723e */ /* 0x004fee00000010ff */
[C---:B------:R-:W-:Y:S08]  /*c170*/  HMMA.16816.F32.BF16 R8, R80.reuse, R84, R8 ;  /* 0x000000545008723c */ /* 0x040ff00000041808 */
[-C--:B------:R-:W-:Y:S04]  /*c180*/  HMMA.16816.F32.BF16 R12, R80, R86.reuse, R12 ;  /* 0x00000056500c723c */ /* 0x080fe8000004180c */
[----:B---3--:R-:W-:Y:S04]  /*c190*/  FFMA.FTZ R70, R70, R132, R133 ;  /* 0x0000008446467223 */ /* 0x008fe80000010085 */
[C---:B------:R-:W-:Y:S01]  /*c1a0*/  HMMA.16816.F32.BF16 R16, R76.reuse, R86, R16 ;  /* 0x000000564c10723c */ /* 0x040fe20000041810 */
[----:B------:R-:W1:Y:S03]  /*c1b0*/  LDSM.16.MT88.4 R84, [R224+0x2900] ;  /* 0x00290000e054783b */ /* 0x000e660000004200 */
[----:B------:R-:W-:Y:S02]  /*c1c0*/  FADD.FTZ R74, R128, R70 ;  /* 0x00000046804a7221 */ /* 0x000fe40000010000 */
[----:B------:R-:W-:Y:S02]  /*c1d0*/  FFMA.FTZ R69, R69, R131, R206 ;  /* 0x0000008345457223 */ /* 0x000fe400000100ce */
[-C--:B------:R-:W-:Y:S01]  /*c1e0*/  HMMA.16816.F32.BF16 R20, R76, R92.reuse, R20 ;  /* 0x0000005c4c14723c */ /* 0x080fe20000041814 */
[----:B------:R-:W-:Y:S03]  /*c1f0*/  LDSM.16.MT88.4 R132, [R224+0x3100] ;  /* 0x00310000e084783b */ /* 0x000fe60000004200 */
[----:B------:R-:W-:Y:S04]  /*c200*/  FADD.FTZ R70, R123, R69 ;  /* 0x000000457b467221 */ /* 0x000fe80000010000 */
[C---:B------:R-:W-:Y:S04]  /*c210*/  HMMA.16816.F32.BF16 R24, R80.reuse, R92, R24 ;  /* 0x0000005c5018723c */ /* 0x040fe80000041818 */
[----:B------:R-:W-:Y:S04]  /*c220*/  FADD.FTZ R70, R121, R70 ;  /* 0x0000004679467221 */ /* 0x000fe80000010000 */
[-C--:B------:R-:W-:Y:S08]  /*c230*/  HMMA.16816.F32.BF16 R28, R80, R94.reuse, R28 ;  /* 0x0000005e501c723c */ /* 0x080ff0000004181c */
[C---:B------:R-:W-:Y:S01]  /*c240*/  HMMA.16816.F32.BF16 R32, R76.reuse, R94, R32 ;  /* 0x0000005e4c20723c */ /* 0x040fe20000041820 */
[----:B------:R-:W2:Y:S07]  /*c250*/  LDSM.16.MT88.4 R92, [R227+0x2900] ;  /* 0x00290000e35c783b */ /* 0x000eae0000004200 */
[-C--:B------:R-:W-:Y:S08]  /*c260*/  HMMA.16816.F32.BF16 R36, R76, R96.reuse, R36 ;  /* 0x000000604c24723c */ /* 0x080ff00000041824 */
[C---:B------:R-:W-:Y:S08]  /*c270*/  HMMA.16816.F32.BF16 R40, R80.reuse, R96, R40 ;  /* 0x000000605028723c */ /* 0x040ff00000041828 */
[-C--:B------:R-:W-:Y:S08]  /*c280*/  HMMA.16816.F32.BF16 R44, R80, R98.reuse, R44 ;  /* 0x00000062502c723c */ /* 0x080ff0000004182c */
[C---:B------:R-:W-:Y:S01]  /*c290*/  HMMA.16816.F32.BF16 R48, R76.reuse, R98, R48 ;  /* 0x000000624c30723c */ /* 0x040fe20000041830 */
[----:B------:R-:W3:Y:S07]  /*c2a0*/  LDSM.16.MT88.4 R96, [R225+0x2900] ;  /* 0x00290000e160783b */ /* 0x000eee0000004200 */
[-C--:B------:R-:W-:Y:S08]  /*c2b0*/  HMMA.16816.F32.BF16 R52, R76, R88.reuse, R52 ;  /* 0x000000584c34723c */ /* 0x080ff00000041834 */
[C---:B------:R-:W-:Y:S08]  /*c2c0*/  HMMA.16816.F32.BF16 R56, R80.reuse, R88, R56 ;  /* 0x000000585038723c */ /* 0x040ff00000041838 */
[-C--:B------:R-:W-:Y:S04]  /*c2d0*/  HMMA.16816.F32.BF16 R60, R80, R90.reuse, R60 ;  /* 0x0000005a503c723c */ /* 0x080fe8000004183c */
[----:B----4-:R-:W-:Y:S02]  /*c2e0*/  FFMA.FTZ R0, R0, R129, R204 ;  /* 0x0000008100007223 */ /* 0x010fe400000100cc */
[----:B------:R-:W-:Y:S01]  /*c2f0*/  FFMA.FTZ R68, R68, R130, R205 ;  /* 0x0000008244447223 */ /* 0x000fe200000100cd */
[----:B------:R-:W-:Y:S01]  /*c300*/  F2FP.BF16.PACK_AB R80, R173, R174 ;  /* 0x000000aead50723e */ /* 0x000fe200000010ff */
[----:B------:R-:W-:Y:S01]  /*c310*/  HMMA.16816.F32.BF16 R64, R76, R90, R64 ;  /* 0x0000005a4c40723c */ /* 0x000fe20000041840 */
[----:B------:R-:W4:Y:S03]  /*c320*/  LDSM.16.MT88.4 R88, [R226+0x2900] ;  /* 0x00290000e258783b */ /* 0x000f260000004200 */
[----:B------:R-:W-:Y:S01]  /*c330*/  F2FP.BF16.PACK_AB R81, R104, R172 ;  /* 0x000000ac6851723e */ /* 0x000fe200000010ff */
[----:B------:R-:W-:Y:S01]  /*c340*/  FADD.FTZ R0, R242, R0 ;  /* 0x00000000f2007221 */ /* 0x000fe20000010000 */
[----:B------:R-:W-:Y:S01]  /*c350*/  F2FP.BF16.PACK_AB R82, R106, R105 ;  /* 0x000000696a52723e */ /* 0x000fe200000010ff */
[----:B------:R-:W-:Y:S01]  /*c360*/  FADD.FTZ R69, R207, R68 ;  /* 0x00000044cf457221 */ /* 0x000fe20000010000 */
[----:B------:R-:W-:Y:S01]  /*c370*/  F2FP.BF16.PACK_AB R76, R193, R168 ;  /* 0x000000a8c14c723e */ /* 0x000fe200000010ff */
[----:B------:R-:W-:Y:S01]  /*c380*/  FADD.FTZ R68, R122, R74 ;  /* 0x0000004a7a447221 */ /* 0x000fe20000010000 */
[----:B------:R2:W5:Y:S02]  /*c390*/  LDL.LU R242, [R1+0x74] ;  /* 0x0000740001f27983 */ /* 0x0005640000300800 */
[----:B------:R-:W-:Y:S01]  /*c3a0*/  F2FP.BF16.PACK_AB R77, R175, R192 ;  /* 0x000000c0af4d723e */ /* 0x000fe200000010ff */
[----:B------:R-:W-:Y:S01]  /*c3b0*/  FADD.FTZ R0, R241, R0 ;  /* 0x00000000f1007221 */ /* 0x000fe20000010000 */
[----:B------:R-:W-:Y:S01]  /*c3c0*/  F2FP.BF16.PACK_AB R78, R186, R187 ;  /* 0x000000bbba4e723e */ /* 0x000fe200000010ff */
[----:B------:R-:W-:Y:S01]  /*c3d0*/  FADD.FTZ R69, R120, R69 ;  /* 0x0000004578457221 */ /* 0x000fe20000010000 */
[----:B------:R-:W-:Y:S01]  /*c3e0*/  F2FP.BF16.PACK_AB R79, R184, R185 ;  /* 0x000000b9b84f723e */ /* 0x000fe200000010ff */
[----:B------:R2:W5:Y:S01]  /*c3f0*/  LDL.LU R241, [R1+0x70] ;  /* 0x0000700001f17983 */ /* 0x0005620000300800 */
[----:B------:R-:W-:Y:S01]  /*c400*/  FADD.FTZ R74, R127, R68 ;  /* 0x000000447f4a7221 */ /* 0x000fe20000010000 */
[----:B------:R-:W-:Y:S01]  /*c410*/  F2FP.BF16.PACK_AB R83, R102, R103 ;  /* 0x000000676653723e */ /* 0x000fe200000010ff */
[----:B------:R-:W-:Y:S02]  /*c420*/  FADD.FTZ R68, R126, R70 ;  /* 0x000000467e447221 */ /* 0x000fe40000010000 */
[----:B------:R-:W-:Y:S01]  /*c430*/  FADD.FTZ R70, R125, R69 ;  /* 0x000000457d467221 */ /* 0x000fe20000010000 */
[-C--:B-1----:R-:W-:Y:S03]  /*c440*/  HMMA.16816.F32.BF16 R4, R76, R84.reuse, R4 ;  /* 0x000000544c04723c */ /* 0x082fe60000041804 */
[----:B------:R-:W-:Y:S02]  /*c450*/  FADD.FTZ R69, R240, R74 ;  /* 0x0000004af0457221 */ /* 0x000fe40000010000 */
[----:B------:R1:W5:Y:S01]  /*c460*/  LDL.LU R240, [R1+0x6c] ;  /* 0x00006c0001f07983 */ /* 0x0003620000300800 */
[----:B------:R-:W-:Y:S02]  /*c470*/  FADD.FTZ R68, R239, R68 ;  /* 0x00000044ef447221 */ /* 0x000fe40000010000 */
[C---:B------:R-:W-:Y:S01]  /*c480*/  HMMA.16816.F32.BF16 R8, R80.reuse, R84, R8 ;  /* 0x000000545008723c */ /* 0x040fe20000041808 */
[----:B------:R1:W5:Y:S01]  /*c490*/  LDL.LU R239, [R1+0x68] ;  /* 0x0000680001ef7983 */ /* 0x0003620000300800 */
[----:B------:R-:W-:Y:S02]  /*c4a0*/  MUFU.EX2 R84, R75 ;  /* 0x0000004b00547308 */ /* 0x000fe40000000800 */
[----:B------:R-:W-:Y:S02]  /*c4b0*/  FADD.FTZ R69, R236, R69 ;  /* 0x00000045ec457221 */ /* 0x000fe40000010000 */
[----:B------:R-:W-:Y:S02]  /*c4c0*/  FADD.FTZ R68, R235, R68 ;  /* 0x00000044eb447221 */ /* 0x000fe40000010000 */
[-C--:B------:R-:W-:Y:S04]  /*c4d0*/  HMMA.16816.F32.BF16 R12, R80, R86.reuse, R12 ;  /* 0x00000056500c723c */ /* 0x080fe8000004180c */
[----:B------:R1:W1:Y:S01]  /*c4e0*/  MUFU.EX2 R75, R3 ;  /* 0x00000003004b7308 */ /* 0x0002620000000800 */
[----:B------:R-:W-:Y:S03]  /*c4f0*/  FADD.FTZ R0, R124, R0 ;  /* 0x000000007c007221 */ /* 0x000fe60000010000 */
[C---:B------:R-:W-:Y:S04]  /*c500*/  HMMA.16816.F32.BF16 R16, R76.reuse, R86, R16 ;  /* 0x000000564c10723c */ /* 0x040fe80000041810 */
[----:B------:R-:W-:Y:S04]  /*c510*/  FADD.FTZ R0, R237, R0 ;  /* 0x00000000ed007221 */ /* 0x000fe80000010000 */
[-C--:B--2---:R-:W-:Y:S04]  /*c520*/  HMMA.16816.F32.BF16 R20, R76, R92.reuse, R20 ;  /* 0x0000005c4c14723c */ /* 0x084fe80000041814 */
[----:B------:R-:W-:Y:S04]  /*c530*/  FADD.FTZ R0, R233, R0 ;  /* 0x00000000e9007221 */ /* 0x000fe80000010000 */
[C---:B------:R-:W-:Y:S04]  /*c540*/  HMMA.16816.F32.BF16 R24, R80.reuse, R92, R24 ;  /* 0x0000005c5018723c */ /* 0x040fe80000041818 */
[----:B-1----:R-:W-:Y:S01]  /*c550*/  FADD.FTZ R3, R238, R70 ;  /* 0x00000046ee037221 */ /* 0x002fe20000010000 */
[----:B------:R-:W-:Y:S01]  /*c560*/  F2FP.BF16.PACK_AB R179, R75, R84 ;  /* 0x000000544bb3723e */ /* 0x000fe200000010ff */
[----:B------:R1:W5:Y:S01]  /*c570*/  LDL.LU R238, [R1+0x64] ;  /* 0x0000640001ee7983 */ /* 0x0003620000300800 */
[----:B------:R-:W-:Y:S01]  /*c580*/  FADD.FTZ R0, R229, R0 ;  /* 0x00000000e5007221 */ /* 0x000fe20000010000 */
[-C--:B------:R-:W-:Y:S02]  /*c590*/  HMMA.16816.F32.BF16 R28, R80, R94.reuse, R28 ;  /* 0x0000005e501c723c */ /* 0x080fe4000004181c */
[----:B------:R1:W5:Y:S02]  /*c5a0*/  LDL.LU R237, [R1+0x60] ;  /* 0x0000600001ed7983 */ /* 0x0003640000300800 */
[----:B------:R-:W-:Y:S02]  /*c5b0*/  FADD.FTZ R3, R234, R3 ;  /* 0x00000003ea037221 */ /* 0x000fe40000010000 */
[----:B------:R1:W5:Y:S02]  /*c5c0*/  LDL.LU R236, [R1+0x5c] ;  /* 0x00005c0001ec7983 */ /* 0x0003640000300800 */
[C---:B------:R-:W-:Y:S02]  /*c5d0*/  HMMA.16816.F32.BF16 R32, R76.reuse, R94, R32 ;  /* 0x0000005e4c20723c */ /* 0x040fe40000041820 */
[----:B------:R1:W5:Y:S02]  /*c5e0*/  LDL.LU R235, [R1+0x58] ;  /* 0x0000580001eb7983 */ /* 0x0003640000300800 */
[----:B------:R-:W-:Y:S02]  /*c5f0*/  FADD.FTZ R3, R230, R3 ;  /* 0x00000003e6037221 */ /* 0x000fe40000010000 */
[----:B------:R1:W5:Y:S02]  /*c600*/  LDL.LU R234, [R1+0x54] ;  /* 0x0000540001ea7983 */ /* 0x0003640000300800 */
[-C--:B---3--:R-:W-:Y:S02]  /*c610*/  HMMA.16816.F32.BF16 R36, R76, R96.reuse, R36 ;  /* 0x000000604c24723c */ /* 0x088fe40000041824 */
[----:B------:R1:W5:Y:S06]  /*c620*/  LDL.LU R233, [R1+0x50] ;  /* 0x0000500001e97983 */ /* 0x00036c0000300800 */
[C---:B------:R-:W-:Y:S08]  /*c630*/  HMMA.16816.F32.BF16 R40, R80.reuse, R96, R40 ;  /* 0x000000605028723c */ /* 0x040ff00000041828 */
[-C--:B------:R-:W-:Y:S08]  /*c640*/  HMMA.16816.F32.BF16 R44, R80, R98.reuse, R44 ;  /* 0x00000062502c723c */ /* 0x080ff0000004182c */
[C---:B------:R-:W-:Y:S08]  /*c650*/  HMMA.16816.F32.BF16 R48, R76.reuse, R98, R48 ;  /* 0x000000624c30723c */ /* 0x040ff00000041830 */
[-C--:B----4-:R-:W-:Y:S08]  /*c660*/  HMMA.16816.F32.BF16 R52, R76, R88.reuse, R52 ;  /* 0x000000584c34723c */ /* 0x090ff00000041834 */
[C---:B------:R-:W-:Y:S08]  /*c670*/  HMMA.16816.F32.BF16 R56, R80.reuse, R88, R56 ;  /* 0x000000585038723c */ /* 0x040ff00000041838 */
[-C--:B------:R-:W-:Y:S08]  /*c680*/  HMMA.16816.F32.BF16 R60, R80, R90.reuse, R60 ;  /* 0x0000005a503c723c */ /* 0x080ff0000004183c */
[----:B------:R-:W-:Y:S08]  /*c690*/  HMMA.16816.F32.BF16 R64, R76, R90, R64 ;  /* 0x0000005a4c40723c */ /* 0x000ff00000041840 */
[-C--:B------:R-:W-:Y:S07]  /*c6a0*/  HMMA.16816.F32.BF16 R124, R180, R132.reuse, R4 ;  /* 0x00000084b47c723c */ /* 0x080fee0000041804 */
[----:B------:R-:W-:Y:S01]  /*c6b0*/  FADD.FTZ R5, R232, R69 ;  /* 0x00000045e8057221 */ /* 0x000fe20000010000 */
[C---:B------:R-:W-:Y:S01]  /*c6c0*/  HMMA.16816.F32.BF16 R120, R176.reuse, R132, R8 ;  /* 0x00000084b078723c */ /* 0x040fe20000041808 */
[----:B------:R1:W5:Y:S03]  /*c6d0*/  LDL.LU R232, [R1+0x4c] ;  /* 0x00004c0001e87983 */ /* 0x0003660000300800 */
[----:B------:R-:W-:Y:S02]  /*c6e0*/  FADD.FTZ R4, R231, R68 ;  /* 0x00000044e7047221 */ /* 0x000fe40000010000 */
[----:B------:R-:W-:Y:S01]  /*c6f0*/  FADD.FTZ R6, R141, R3 ;  /* 0x000000038d067221 */ /* 0x000fe20000010000 */
[----:B------:R1:W5:Y:S01]  /*c700*/  LDL.LU R231, [R1+0x48] ;  /* 0x0000480001e77983 */ /* 0x0003620000300800 */
[----:B------:R-:W-:Y:S01]  /*c710*/  FADD.FTZ R8, R228, R5 ;  /* 0x00000005e4087221 */ /* 0x000fe20000010000 */
[-C--:B------:R-:W-:Y:S02]  /*c720*/  HMMA.16816.F32.BF16 R128, R176, R134.reuse, R12 ;  /* 0x00000086b080723c */ /* 0x080fe4000004180c */
[----:B------:R1:W5:Y:S01]  /*c730*/  LDL.LU R230, [R1+0x44] ;  /* 0x0000440001e67983 */ /* 0x0003620000300800 */
[----:B------:R-:W-:Y:S02]  /*c740*/  FADD.FTZ R7, R119, R4 ;  /* 0x0000000477077221 */ /* 0x000fe40000010000 */
[----:B------:R-:W-:Y:S01]  /*c750*/  FADD.FTZ R5, R140, R0 ;  /* 0x000000008c057221 */ /* 0x000fe20000010000 */
[----:B------:R1:W5:Y:S01]  /*c760*/  LDL.LU R229, [R1+0x40] ;  /* 0x0000400001e57983 */ /* 0x0003620000300800 */
[----:B------:R-:W-:Y:S01]  /*c770*/  FADD.FTZ R4, R215, R8 ;  /* 0x00000008d7047221 */ /* 0x000fe20000010000 */
[C---:B------:R-:W-:Y:S02]  /*c780*/  HMMA.16816.F32.BF16 R132, R180.reuse, R134, R16 ;  /* 0x00000086b484723c */ /* 0x040fe40000041810 */
[----:B------:R1:W5:Y:S02]  /*c790*/  LDL.LU R228, [R1+0x3c] ;  /* 0x00003c0001e47983 */ /* 0x0003640000300800 */
[----:B------:R-:W-:Y:S02]  /*c7a0*/  FADD.FTZ R3, R213, R7 ;  /* 0x00000007d5037221 */ /* 0x000fe40000010000 */
[----:B------:R-:W-:Y:S01]  /*c7b0*/  FADD.FTZ R0, R249, R6 ;  /* 0x00000006f9007221 */ /* 0x000fe20000010000 */
[----:B------:R1:W5:Y:S01]  /*c7c0*/  LDL.LU R119, [R1+0x38] ;  /* 0x0000380001777983 */ /* 0x0003620000300800 */
[----:B------:R-:W-:Y:S01]  /*c7d0*/  FADD.FTZ R8, R147, R5 ;  /* 0x0000000593087221 */ /* 0x000fe20000010000 */
[-C--:B------:R-:W-:Y:S03]  /*c7e0*/  HMMA.16816.F32.BF16 R136, R180, R148.reuse, R20 ;  /* 0x00000094b488723c */ /* 0x080fe60000041814 */
[----:B------:R-:W-:Y:S02]  /*c7f0*/  FADD.FTZ R7, R146, R4 ;  /* 0x0000000492077221 */ /* 0x000fe40000010000 */
[----:B------:R-:W-:Y:S02]  /*c800*/  FADD.FTZ R6, R145, R3 ;  /* 0x0000000391067221 */ /* 0x000fe40000010000 */
[----:B------:R-:W-:Y:S01]  /*c810*/  FADD.FTZ R5, R144, R0 ;  /* 0x0000000090057221 */ /* 0x000fe20000010000 */
[C---:B------:R-:W-:Y:S04]  /*c820*/  HMMA.16816.F32.BF16 R140, R176.reuse, R148, R24 ;  /* 0x00000094b08c723c */ /* 0x040fe80000041818 */
[----:B------:R-:W-:Y:S02]  /*c830*/  FADD.FTZ R4, R245, R8 ;  /* 0x00000008f5047221 */ /* 0x000fe40000010000 */
[----:B------:R-:W-:Y:S02]  /*c840*/  FADD.FTZ R3, R223, R7 ;  /* 0x00000007df037221 */ /* 0x000fe40000010000 */
[----:B------:R-:W-:Y:S01]  /*c850*/  FADD.FTZ R0, R217, R6 ;  /* 0x00000006d9007221 */ /* 0x000fe20000010000 */
[-C--:B------:R-:W-:Y:S03]  /*c860*/  HMMA.16816.F32.BF16 R144, R176, R150.reuse, R28 ;  /* 0x00000096b090723c */ /* 0x080fe6000004181c */
[----:B------:R-:W-:Y:S02]  /*c870*/  FADD.FTZ R8, R247, R5 ;  /* 0x00000005f7087221 */ /* 0x000fe40000010000 */
[----:B------:R-:W-:Y:S02]  /*c880*/  FADD.FTZ R11, R244, R4 ;  /* 0x00000004f40b7221 */ /* 0x000fe40000010000 */
[----:B------:R-:W-:Y:S01]  /*c890*/  FADD.FTZ R10, R222, R3 ;  /* 0x00000003de0a7221 */ /* 0x000fe20000010000 */
[----:B------:R-:W2:Y:S01]  /*c8a0*/  LDSM.16.MT88.4 R4, [R226+0x3100] ;  /* 0x00310000e204783b */ /* 0x000ea20000004200 */
[----:B------:R-:W-:Y:S01]  /*c8b0*/  FADD.FTZ R9, R220, R0 ;  /* 0x00000000dc097221 */ /* 0x000fe20000010000 */
[C---:B------:R-:W-:Y:S04]  /*c8c0*/  HMMA.16816.F32.BF16 R148, R180.reuse, R150, R32 ;  /* 0x00000096b494723c */ /* 0x040fe80000041820 */
[----:B------:R-:W-:Y:S02]  /*c8d0*/  FADD.FTZ R8, R219, R8 ;  /* 0x00000008db087221 */ /* 0x000fe40000010000 */
[----:B------:R-:W-:Y:S02]  /*c8e0*/  FADD.FTZ R3, R218, R11 ;  /* 0x0000000bda037221 */ /* 0x000fe40000010000 */
[----:B------:R-:W-:Y:S04]  /*c8f0*/  FADD.FTZ R0, R216, R10 ;  /* 0x0000000ad8007221 */ /* 0x000fe80000010000 */
[----:B------:R-:W-:Y:S02]  /*c900*/  FADD.FTZ R12, R154, R9 ;  /* 0x000000099a0c7221 */ /* 0x000fe40000010000 */
[----:B------:R-:W-:Y:S02]  /*c910*/  FADD.FTZ R11, R153, R8 ;  /* 0x00000008990b7221 */ /* 0x000fe40000010000 */
[----:B------:R-:W-:Y:S02]  /*c920*/  FADD.FTZ R10, R152, R3 ;  /* 0x00000003980a7221 */ /* 0x000fe40000010000 */
[----:B------:R-:W-:Y:S02]  /*c930*/  FADD.FTZ R9, R155, R0 ;  /* 0x000000009b097221 */ /* 0x000fe40000010000 */
[----:B------:R-:W-:Y:S01]  /*c940*/  FADD.FTZ R8, R214, R12 ;  /* 0x0000000cd6087221 */ /* 0x000fe20000010000 */
[-C--:B------:R-:W-:Y:S03]  /*c950*/  HMMA.16816.F32.BF16 R152, R180, R164.reuse, R36 ;  /* 0x000000a4b498723c */ /* 0x080fe60000041824 */
[----:B------:R-:W-:Y:S02]  /*c960*/  FADD.FTZ R3, R159, R11 ;  /* 0x0000000b9f037221 */ /* 0x000fe40000010000 */
[----:B------:R-:W-:Y:S02]  /*c970*/  FADD.FTZ R0, R158, R10 ;  /* 0x0000000a9e007221 */ /* 0x000fe40000010000 */
[----:B------:R-:W-:Y:S02]  /*c980*/  FADD.FTZ R12, R211, R9 ;  /* 0x00000009d30c7221 */ /* 0x000fe40000010000 */
[----:B------:R-:W-:Y:S03]  /*c990*/  FADD.FTZ R11, R209, R8 ;  /* 0x00000008d10b7221 */ /* 0x000fe60000010000 */
[----:B------:R-:W-:Y:S02]  /*c9a0*/  FADD.FTZ R10, R157, R3 ;  /* 0x000000039d0a7221 */ /* 0x000fe40000010000 */
[----:B------:R-:W-:Y:S02]  /*c9b0*/  FADD.FTZ R9, R156, R0 ;  /* 0x000000009c097221 */ /* 0x000fe40000010000 */
        /* <DEDUP_REMOVED lines=21> */
[----:B------:R-:W-:Y:S02]  /*cb10*/  FADD.FTZ R11, R171, R8 ;  /* 0x00000008ab0b7221 */ /* 0x000fe40000010000 */
[----:B------:R-:W-:Y:S02]  /*cb20*/  FADD.FTZ R10, R169, R3 ;  /* 0x00000003a90a7221 */ /* 0x000fe40000010000 */
[----:B------:R-:W-:Y:S02]  /*cb30*/  FADD.FTZ R9, R168, R0 ;  /* 0x00000000a8097221 */ /* 0x000fe40000010000 */
[----:B------:R-:W-:Y:S01]  /*cb40*/  FADD.FTZ R8, R192, R12 ;  /* 0x0000000cc0087221 */ /* 0x000fe20000010000 */
[-C--:B--2---:R-:W-:Y:S03]  /*cb50*/  HMMA.16816.F32.BF16 R168, R180, R4.reuse, R52 ;  /* 0x00000004b4a8723c */ /* 0x084fe60000041834 */
[----:B------:R-:W-:Y:S02]  /*cb60*/  FADD.FTZ R3, R174, R11 ;  /* 0x0000000bae037221 */ /* 0x000fe40000010000 */
[----:B------:R-:W-:Y:S02]  /*cb70*/  FADD.FTZ R0, R172, R10 ;  /* 0x0000000aac007221 */ /* 0x000fe40000010000 */
[----:B------:R-:W-:Y:S02]  /*cb80*/  FADD.FTZ R11, R193, R9 ;  /* 0x00000009c10b7221 */ /* 0x000fe40000010000 */
[----:B------:R-:W-:Y:S03]  /*cb90*/  FADD.FTZ R10, R175, R8 ;  /* 0x00000008af0a7221 */ /* 0x000fe60000010000 */
        /* <DEDUP_REMOVED lines=10> */
[----:B------:R-:W-:Y:S04]  /*cc40*/  HMMA.16816.F32.BF16 R180, R180, R6, R64 ;  /* 0x00000006b4b4723c */ /* 0x000fe80000041840 */
[----:B------:R-:W-:Y:S02]  /*cc50*/  FADD.FTZ R3, R108, R9 ;  /* 0x000000096c037221 */ /* 0x000fe40000010000 */
[----:B------:R-:W-:Y:S02]  /*cc60*/  FADD.FTZ R8, R106, R0 ;  /* 0x000000006a087221 */ /* 0x000fe40000010000 */
[----:B------:R-:W-:Y:S04]  /*cc70*/  FADD.FTZ R4, R102, R10 ;  /* 0x0000000a66047221 */ /* 0x000fe80000010000 */
[----:B------:R-:W-:Y:S02]  /*cc80*/  FADD.FTZ R0, R109, R5 ;  /* 0x000000056d007221 */ /* 0x000fe40000010000 */
[----:B------:R-:W-:Y:S02]  /*cc90*/  FADD.FTZ R3, R110, R3 ;  /* 0x000000036e037221 */ /* 0x000fe40000010000 */
[----:B------:R-:W-:Y:S01]  /*cca0*/  FADD.FTZ R8, R116, R8 ;  /* 0x0000000874087221 */ /* 0x000fe20000010000 */
[----:B------:R-:W-:Y:S01]  /*ccb0*/  MOV R116, R72 ;  /* 0x0000004800747202 */ /* 0x000fe20000000f00 */
[----:B------:R-:W-:Y:S02]  /*ccc0*/  FADD.FTZ R4, R100, R4 ;  /* 0x0000000464047221 */ /* 0x000fe40000010000 */
[----:B------:R-:W-:Y:S02]  /*ccd0*/  FADD.FTZ R5, R111, R0 ;  /* 0x000000006f057221 */ /* 0x000fe40000010000 */
[----:B------:R-:W-:Y:S02]  /*cce0*/  FADD.FTZ R6, R112, R3 ;  /* 0x0000000370067221 */ /* 0x000fe40000010000 */
[----:B------:R-:W-:Y:S01]  /*ccf0*/  FADD.FTZ R0, R117, R8 ;  /* 0x0000000875007221 */ /* 0x000fe20000010000 */
[----:B------:R-:W-:Y:S01]  /*cd00*/  MOV R117, R71 ;  /* 0x0000004700757202 */ /* 0x000fe20000000f00 */
[----:B------:R-:W-:Y:S02]  /*cd10*/  FADD.FTZ R6, R114, R6 ;  /* 0x0000000672067221 */ /* 0x000fe40000010000 */
[----:B------:R-:W-:Y:S02]  /*cd20*/  FADD.FTZ R4, R101, R4 ;  /* 0x0000000465047221 */ /* 0x000fe40000010000 */
[----:B------:R-:W-:Y:S01]  /*cd30*/  FADD.FTZ R5, R113, R5 ;  /* 0x0000000571057221 */ /* 0x000fe20000010000 */
[----:B------:R-:W-:Y:S01]  /*cd40*/  STL [R1+0x20], R6 ;  /* 0x0000200601007387 */ /* 0x000fe20000100800 */
[----:B------:R-:W-:Y:S01]  /*cd50*/  FADD.FTZ R3, R118, R0 ;  /* 0x0000000076037221 */ /* 0x000fe20000010000 */
[----:B------:R-:W-:Y:S01]  /*cd60*/  MOV R118, R2 ;  /* 0x0000000200767202 */ /* 0x000fe20000000f00 */
[----:B------:R-:W-:Y:S02]  /*cd70*/  FADD.FTZ R0, R84, R4 ;  /* 0x0000000454007221 */ /* 0x000fe40000010000 */
[----:B------:R-:W-:Y:S02]  /*cd80*/  FADD.FTZ R4, R115, R5 ;  /* 0x0000000573047221 */ /* 0x000fe40000010000 */
[----:B------:R-:W-:Y:S02]  /*cd90*/  FADD.FTZ R3, R107, R3 ;  /* 0x000000036b037221 */ /* 0x000fe40000010000 */
[----:B------:R-:W-:Y:S01]  /*cda0*/  FADD.FTZ R0, R75, R0 ;  /* 0x000000004b007221 */ /* 0x000fe20000010000 */
[----:B------:R-:W-:Y:S04]  /*cdb0*/  STL [R1+0x1c], R4 ;  /* 0x00001c0401007387 */ /* 0x000fe80000100800 */
[----:B------:R2:W-:Y:S04]  /*cdc0*/  STL [R1+0x18], R3 ;  /* 0x0000180301007387 */ /* 0x0005e80000100800 */
[----:B------:R1:W-:Y:S01]  /*cdd0*/  STL [R1+0x14], R0 ;  /* 0x0000140001007387 */ /* 0x0003e20000100800 */
[----:B--2---:R-:W-:Y:S01]  /*cde0*/  MOV R3, R73 ;  /* 0x0000004900037202 */ /* 0x004fe20000000f00 */
[----:B-1---5:R-:W-:-:S05]  /*cdf0*/  @P2 BRA `(.L_x_3) ;  /* 0xffffad5000002947 */ /* 0x022fca000383ffff */
.L_x_2:
[----:B---3--:R-:W2:Y:S04]  /*ce00*/  LDL.LU R5, [R1+0x20] ;  /* 0x0000200001057983 */ /* 0x008ea80000300800 */
[----:B------:R-:W1:Y:S01]  /*ce10*/  S2R R8, SR_TID.X ;  /* 0x0000000000087919 */ /* 0x000e620000002100 */
[----:B------:R-:W-:Y:S01]  /*ce20*/  IMAD.MOV.U32 R57, RZ, RZ, c[0x0][0x4e8] ;  /* 0x00013a00ff397624 */ /* 0x000fe200078e00ff */
[----:B------:R-:W3:Y:S01]  /*ce30*/  S2UR UR7, SR_CTAID.Y ;  /* 0x00000000000779c3 */ /* 0x000ee20000002600 */
[----:B------:R-:W-:Y:S01]  /*ce40*/  ULDC.64 UR4, c[0x0][0x490] ;  /* 0x0001240000047ab9 */ /* 0x000fe20000000a00 */
[----:B------:R-:W4:Y:S04]  /*ce50*/  LDL.LU R6, [R1+0x1c] ;  /* 0x00001c0001067983 */ /* 0x000f280000300800 */
[----:B------:R-:W4:Y:S04]  /*ce60*/  LDL.LU R4, [R1+0x18] ;  /* 0x0000180001047983 */ /* 0x000f280000300800 */
[----:B------:R-:W4:Y:S04]  /*ce70*/  LDL.LU R0, [R1+0x14] ;  /* 0x0000140001007983 */ /* 0x000f280000300800 */
[----:B------:R-:W4:Y:S01]  /*ce80*/  LDL.LU R9, [R1+0x30] ;  /* 0x0000300001097983 */ /* 0x000f220000300800 */
[----:B------:R-:W-:-:S03]  /*ce90*/  ISETP.NE.AND P0, PT, R57, 0x1, PT ;  /* 0x000000013900780c */ /* 0x000fc60003f05270 */
[----:B------:R-:W4:Y:S01]  /*cea0*/  LDL.LU R58, [R1+0x34] ;  /* 0x00003400013a7983 */ /* 0x000f220000300800 */
[----:B-1----:R-:W-:-:S03]  /*ceb0*/  SHF.R.S32.HI R54, RZ, 0x1f, R8 ;  /* 0x0000001fff367819 */ /* 0x002fc60000011408 */
[----:B------:R-:W4:Y:S01]  /*cec0*/  LDL.LU R59, [R1+0x28] ;  /* 0x00002800013b7983 */ /* 0x000f220000300800 */
[----:B------:R-:W-:Y:S01]  /*ced0*/  LEA.HI R22, R54, R8, RZ, 0x5 ;  /* 0x0000000836167211 */ /* 0x000fe200078f28ff */
[----:B---3--:R-:W-:-:S04]  /*cee0*/  USHF.R.S32.HI UR6, URZ, 0x1f, UR7 ;  /* 0x0000001f3f067899 */ /* 0x008fc80008011407 */
[----:B------:R-:W-:Y:S02]  /*cef0*/  UIMAD UR8, UR6, UR4, URZ ;  /* 0x00000004060872a4 */ /* 0x000fe4000f8e023f */
[----:B------:R-:W-:Y:S02]  /*cf00*/  UIMAD.WIDE.U32 UR10, UR7, UR4, URZ ;  /* 0x00000004070a72a5 */ /* 0x000fe4000f8e003f */
[----:B------:R-:W-:-:S03]  /*cf10*/  UIMAD UR8, UR7, UR5, UR8 ;  /* 0x00000005070872a4 */ /* 0x000fc6000f8e0208 */
[----:B------:R-:W-:Y:S02]  /*cf20*/  ULDC.64 UR4, c[0x0][0x3e8] ;  /* 0x0000fa0000047ab9 */ /* 0x000fe40000000a00 */
[----:B------:R-:W-:Y:S01]  /*cf30*/  UIMAD.WIDE.U32 UR14, UR7, UR4, URZ ;  /* 0x00000004070e72a5 */ /* 0x000fe2000f8e003f */
[----:B------:R-:W-:Y:S01]  /*cf40*/  IMAD.MOV.U32 R53, RZ, RZ, -0x800000 ;  /* 0xff800000ff357424 */ /* 0x000fe200078e00ff */
[----:B------:R-:W-:Y:S01]  /*cf50*/  UIMAD UR6, UR6, UR4, URZ ;  /* 0x00000004060672a4 */ /* 0x000fe2000f8e023f */
[----:B------:R-:W-:-:S03]  /*cf60*/  MOV R51, 0xff800000 ;  /* 0xff80000000337802 */ /* 0x000fc60000000f00 */
[----:B------:R-:W-:Y:S01]  /*cf70*/  UIMAD UR5, UR7, UR5, UR6 ;  /* 0x00000005070572a4 */ /* 0x000fe2000f8e0206 */
[----:B------:R-:W-:-:S03]  /*cf80*/  IMAD.MOV.U32 R50, RZ, RZ, -0x800000 ;  /* 0xff800000ff327424 */ /* 0x000fc600078e00ff */
[----:B------:R-:W-:Y:S01]  /*cf90*/  UIADD3 UR5, UR15, UR5, URZ ;  /* 0x000000050f057290 */ /* 0x000fe2000fffe03f */
[----:B------:R-:W1:Y:S01]  /*cfa0*/  S2R R56, SR_CTAID.X ;  /* 0x0000000000387919 */ /* 0x000e620000002500 */
[----:B------:R-:W-:-:S03]  /*cfb0*/  IMAD.MOV.U32 R52, RZ, RZ, -0x800000 ;  /* 0xff800000ff347424 */ /* 0x000fc600078e00ff */
[----:B------:R-:W-:Y:S06]  /*cfc0*/  BAR.SYNC.DEFER_BLOCKING 0x1, 0x80 ;  /* 0x0042000000007b1d */ /* 0x000fec0000010000 */
[----:B--2---:R-:W2:Y:S04]  /*cfd0*/  SHFL.BFLY PT, R16, R5, 0x2, 0x1f ;  /* 0x0c401f0005107f89 */ /* 0x004ea800000e0000 */
[----:B----4-:R-:W3:Y:S04]  /*cfe0*/  SHFL.BFLY PT, R13, R6, 0x2, 0x1f ;  /* 0x0c401f00060d7f89 */ /* 0x010ee800000e0000 */
[----:B------:R-:W4:Y:S04]  /*cff0*/  SHFL.BFLY PT, R10, R4, 0x2, 0x1f ;  /* 0x0c401f00040a7f89 */ /* 0x000f2800000e0000 */
[----:B------:R-:W1:Y:S01]  /*d000*/  SHFL.BFLY PT, R15, R0, 0x2, 0x1f ;  /* 0x0c401f00000f7f89 */ /* 0x000e6200000e0000 */
[----:B------:R-:W-:Y:S01]  /*d010*/  MOV R25, R9 ;  /* 0x0000000900197202 */ /* 0x000fe20000000f00 */
[----:B--2---:R-:W-:-:S05]  /*d020*/  FADD.FTZ R16, R16, R5 ;  /* 0x0000000510107221 */ /* 0x004fca0000010000 */
[----:B------:R-:W2:Y:S01]  /*d030*/  SHFL.BFLY PT, R5, R16, 0x1, 0x1f ;  /* 0x0c201f0010057f89 */ /* 0x000ea200000e0000 */
[----:B---3--:R-:W-:Y:S02]  /*d040*/  FADD.FTZ R13, R13, R6 ;  /* 0x000000060d0d7221 */ /* 0x008fe40000010000 */
[----:B----4-:R-:W-:Y:S02]  /*d050*/  FADD.FTZ R10, R10, R4 ;  /* 0x000000040a0a7221 */ /* 0x010fe40000010000 */
[----:B-1----:R-:W-:-:S03]  /*d060*/  FADD.FTZ R15, R15, R0 ;  /* 0x000000000f0f7221 */ /* 0x002fc60000010000 */
[----:B------:R-:W1:Y:S04]  /*d070*/  SHFL.BFLY PT, R3, R10, 0x1, 0x1f ;  /* 0x0c201f000a037f89 */ /* 0x000e6800000e0000 */
[----:B------:R-:W3:Y:S04]  /*d080*/  SHFL.BFLY PT, R4, R15, 0x1, 0x1f ;  /* 0x0c201f000f047f89 */ /* 0x000ee800000e0000 */
[----:B------:R-:W4:Y:S01]  /*d090*/  SHFL.BFLY PT, R0, R13, 0x1, 0x1f ;  /* 0x0c201f000d007f89 */ /* 0x000f2200000e0000 */
[----:B--2---:R-:W-:Y:S01]  /*d0a0*/  FADD.FTZ R16, R16, R5 ;  /* 0x0000000510107221 */ /* 0x004fe20000010000 */
[----:B------:R-:W-:-:S02]  /*d0b0*/  LEA.HI R5, R54, R8, RZ, 0x2 ;  /* 0x0000000836057211 */ /* 0x000fc400078f10ff */
[----:B------:R-:W-:Y:S02]  /*d0c0*/  LEA.HI R54, R54, R8, RZ, 0x3 ;  /* 0x0000000836367211 */ /* 0x000fe400078f18ff */
[----:B------:R-:W-:Y:S02]  /*d0d0*/  FSETP.NE.FTZ.AND P4, PT, R16, RZ, PT ;  /* 0x000000ff1000720b */ /* 0x000fe40003f95000 */
[----:B------:R-:W-:Y:S02]  /*d0e0*/  LOP3.LUT R7, R54, 0xfffffff8, RZ, 0xc0, !PT ;  /* 0xfffffff836077812 */ /* 0x000fe400078ec0ff */
[----:B------:R-:W-:Y:S01]  /*d0f0*/  LOP3.LUT R17, R5, 0xfffffffc, RZ, 0xc0, !PT ;  /* 0xfffffffc05117812 */ /* 0x000fe200078ec0ff */
[----:B-1----:R-:W-:-:S03]  /*d100*/  FADD.FTZ R10, R10, R3 ;  /* 0x000000030a0a7221 */ /* 0x002fc60000010000 */
[----:B------:R-:W-:Y:S01]  /*d110*/  IADD3 R17, -R17, R8, RZ ;  /* 0x0000000811117210 */ /* 0x000fe20007ffe1ff */
[----:B------:R-:W-:-:S04]  /*d120*/  @P0 IMAD.HI.U32 R3, R9, c[0x0][0x4ec], RZ ;  /* 0x00013b0009030a27 */ /* 0x000fc800078e00ff */
[----:B---3--:R-:W-:Y:S01]  /*d130*/  FADD.FTZ R15, R15, R4 ;  /* 0x000000040f0f7221 */ /* 0x008fe20000010000 */
[----:B------:R-:W-:Y:S01]  /*d140*/  LOP3.LUT R4, R22, 0xffffffe0, RZ, 0xc0, !PT ;  /* 0xffffffe016047812 */ /* 0x000fe200078ec0ff */
[----:B----4-:R-:W-:Y:S01]  /*d150*/  FADD.FTZ R13, R13, R0 ;  /* 0x000000000d0d7221 */ /* 0x010fe20000010000 */
[----:B------:R-:W-:Y:S01]  /*d160*/  @P0 SHF.R.U32.HI R25, RZ, c[0x0][0x4f0], R3 ;  /* 0x00013c00ff190a19 */ /* 0x000fe20000011603 */
[----:B------:R-:W-:Y:S01]  /*d170*/  IMAD.MOV.U32 R0, RZ, RZ, RZ ;  /* 0x000000ffff007224 */ /* 0x000fe200078e00ff */
[----:B------:R-:W-:Y:S01]  /*d180*/  FSETP.NE.FTZ.AND P2, PT, R10, RZ, PT ;  /* 0x000000ff0a00720b */ /* 0x000fe20003f55000 */
[C---:B------:R-:W-:Y:S01]  /*d190*/  IMAD.IADD R3, R8.reuse, 0x1, -R4 ;  /* 0x0000000108037824 */ /* 0x040fe200078e0a04 */
[----:B------:R-:W-:Y:S01]  /*d1a0*/  FSETP.NE.FTZ.AND P3, PT, R13, RZ, PT ;  /* 0x000000ff0d00720b */ /* 0x000fe20003f75000 */
[----:B------:R-:W-:Y:S02]  /*d1b0*/  IMAD.MOV.U32 R4, RZ, RZ, RZ ;  /* 0x000000ffff047224 */ /* 0x000fe400078e00ff */
[----:B------:R-:W1:Y:S01]  /*d1c0*/  @P4 MUFU.RCP R0, R16 ;  /* 0x0000001000004308 */ /* 0x000e620000001000 */
[----:B------:R-:W-:Y:S01]  /*d1d0*/  LOP3.LUT P6, RZ, R3, 0x3, RZ, 0xc0, !PT ;  /* 0x0000000303ff7812 */ /* 0x000fe200078cc0ff */
[----:B------:R-:W-:Y:S01]  /*d1e0*/  IMAD.IADD R55, R8, 0x1, -R7 ;  /* 0x0000000108377824 */ /* 0x000fe200078e0a07 */
[----:B------:R-:W-:Y:S01]  /*d1f0*/  MOV R3, RZ ;  /* 0x000000ff00037202 */ /* 0x000fe20000000f00 */
[----:B------:R-:W-:Y:S01]  /*d200*/  IMAD.MOV R6, RZ, RZ, -R25 ;  /* 0x000000ffff067224 */ /* 0x000fe200078e0a19 */
[----:B------:R-:W-:-:S05]  /*d210*/  FSETP.NE.FTZ.AND P1, PT, R15, RZ, PT ;  /* 0x000000ff0f00720b */ /* 0x000fca0003f35000 */
[----:B------:R-:W-:Y:S01]  /*d220*/  @P3 MUFU.RCP R4, R13 ;  /* 0x0000000d00043308 */ /* 0x000fe20000001000 */
[----:B------:R-:W-:Y:S01]  /*d230*/  SHF.R.S32.HI R8, RZ, 0x2, R5 ;  /* 0x00000002ff087819 */ /* 0x000fe20000011405 */
[----:B------:R-:W-:-:S06]  /*d240*/  IMAD R49, R6, c[0x0][0x4e8], R9 ;  /* 0x00013a0006317a24 */ /* 0x000fcc00078e0209 */
[----:B------:R-:W2:Y:S01]  /*d250*/  @P2 MUFU.RCP R3, R10 ;  /* 0x0000000a00032308 */ /* 0x000ea20000001000 */
[C---:B-1----:R-:W-:Y:S02]  /*d260*/  FMUL.FTZ R125, R0.reuse, R125 ;  /* 0x0000007d007d7220 */ /* 0x042fe40000410000 */
[C---:B------:R-:W-:Y:S02]  /*d270*/  FMUL.FTZ R18, R0.reuse, R124 ;  /* 0x0000007c00127220 */ /* 0x040fe40000410000 */
[C---:B------:R-:W-:Y:S02]  /*d280*/  FMUL.FTZ R133, R0.reuse, R133 ;  /* 0x0000008500857220 */ /* 0x040fe40000410000 */
[C---:B------:R-:W-:Y:S02]  /*d290*/  FMUL.FTZ R21, R0.reuse, R132 ;  /* 0x0000008400157220 */ /* 0x040fe40000410000 */
[C---:B------:R-:W-:Y:S02]  /*d2a0*/  FMUL.FTZ R137, R0.reuse, R137 ;  /* 0x0000008900897220 */ /* 0x040fe40000410000 */
[----:B------:R-:W-:-:S02]  /*d2b0*/  FMUL.FTZ R29, R0, R136 ;  /* 0x00000088001d7220 */ /* 0x000fc40000410000 */
[C---:B------:R-:W-:Y:S02]  /*d2c0*/  FMUL.FTZ R149, R0.reuse, R149 ;  /* 0x0000009500957220 */ /* 0x040fe40000410000 */
        /* <DEDUP_REMOVED lines=8> */
[----:B------:R-:W-:Y:S02]  /*d350*/  FMUL.FTZ R40, R0, R180 ;  /* 0x000000b400287220 */ /* 0x000fe40000410000 */
[----:B------:R-:W-:Y:S02]  /*d360*/  IMAD.MOV.U32 R0, RZ, RZ, RZ ;  /* 0x000000ffff007224 */ /* 0x000fe400078e00ff */
[----:B--2---:R-:W-:-:S02]  /*d370*/  FMUL.FTZ R121, R3, R121 ;  /* 0x0000007903797220 */ /* 0x004fc40000410000 */
        /* <DEDUP_REMOVED lines=14> */
[----:B------:R-:W-:Y:S01]  /*d460*/  FMUL.FTZ R38, R3, R176 ;  /* 0x000000b003267220 */ /* 0x000fe20000410000 */
[----:B------:R-:W-:Y:S01]  /*d470*/  SHF.R.S32.HI R3, RZ, 0x1f, R5 ;  /* 0x0000001fff037819 */ /* 0x000fe20000011405 */
[----:B------:R-:W1:Y:S03]  /*d480*/  @P1 MUFU.RCP R0, R15 ;  /* 0x0000000f00001308 */ /* 0x000e660000001000 */
[----:B------:R-:W-:Y:S01]  /*d490*/  LEA.HI R3, R3, R8, RZ, 0x3 ;  /* 0x0000000803037211 */ /* 0x000fe200078f18ff */
[----:B------:R-:W-:-:S04]  /*d4a0*/  IMAD.U32 R6, RZ, RZ, UR10 ;  /* 0x0000000aff067e24 */ /* 0x000fc8000f8e00ff */
[----:B------:R-:W2:Y:S01]  /*d4b0*/  @P1 MUFU.LG2 R15, R15 ;  /* 0x0000000f000f1308 */ /* 0x000ea20000000c00 */
[----:B------:R-:W-:Y:S01]  /*d4c0*/  LOP3.LUT R3, R3, 0xfffffff8, RZ, 0xc0, !PT ;  /* 0xfffffff803037812 */ /* 0x000fe200078ec0ff */
        /* <DEDUP_REMOVED lines=15> */
[----:B------:R-:W-:Y:S02]  /*d5c0*/  FMUL.FTZ R39, R4, R182 ;  /* 0x000000b604277220 */ /* 0x000fe40000410000 */
[----:B------:R-:W-:-:S02]  /*d5d0*/  IMAD.U32 R4, RZ, RZ, UR14 ;  /* 0x0000000eff047e24 */ /* 0x000fc4000f8e00ff */
[----:B------:R-:W-:Y:S01]  /*d5e0*/  IMAD.IADD R12, R8, 0x1, -R3 ;  /* 0x00000001080c7824 */ /* 0x000fe200078e0a03 */
[----:B------:R-:W-:Y:S01]  /*d5f0*/  MOV R8, R6 ;  /* 0x0000000600087202 */ /* 0x000fe20000000f00 */
[----:B------:R-:W-:Y:S01]  /*d600*/  IMAD.MOV.U32 R6, RZ, RZ, R4 ;  /* 0x000000ffff067224 */ /* 0x000fe200078e0004 */
[----:B------:R-:W-:Y:S01]  /*d610*/  @P4 MOV R4, 0x3f317218 ;  /* 0x3f31721800044802 */ /* 0x000fe20000000f00 */
[----:B------:R-:W3:Y:S01]  /*d620*/  @P3 MUFU.LG2 R13, R13 ;  /* 0x0000000d000d3308 */ /* 0x000ee20000000c00 */
[C---:B-1----:R-:W-:Y:S01]  /*d630*/  FMUL.FTZ R123, R0.reuse, R123 ;  /* 0x0000007b007b7220 */ /* 0x042fe20000410000 */
[----:B------:R-:W-:Y:S01]  /*d640*/  @P1 MOV R11, 0x3f317218 ;  /* 0x3f317218000b1802 */ /* 0x000fe20000000f00 */
        /* <DEDUP_REMOVED lines=15> */
[----:B------:R-:W-:Y:S01]  /*d740*/  @P3 IMAD.MOV.U32 R3, RZ, RZ, 0x3f317218 ;  /* 0x3f317218ff033424 */ /* 0x000fe200078e00ff */
[----:B------:R-:W1:Y:S01]  /*d750*/  @P2 MUFU.LG2 R10, R10 ;  /* 0x0000000a000a2308 */ /* 0x000e620000000c00 */
[----:B------:R-:W-:Y:S02]  /*d760*/  @P2 IMAD.MOV.U32 R0, RZ, RZ, 0x3f317218 ;  /* 0x3f317218ff002424 */ /* 0x000fe400078e00ff */
[----:B------:R-:W-:Y:S02]  /*d770*/  IMAD.U32 R5, RZ, RZ, UR15 ;  /* 0x0000000fff057e24 */ /* 0x000fe4000f8e00ff */
[----:B------:R-:W-:Y:S02]  /*d780*/  @P4 FMUL.FTZ R14, R4, c[0x0][0x2d0] ;  /* 0x0000b400040e4a20 */ /* 0x000fe40000410000 */
[----:B------:R-:W-:Y:S02]  /*d790*/  @P3 FMUL.FTZ R5, R3, c[0x0][0x2d0] ;  /* 0x0000b40003053a20 */ /* 0x000fe40000410000 */
[----:B--2---:R-:W-:-:S02]  /*d7a0*/  @P1 FMUL.FTZ R4, R15, 0.69314718246459960938 ;  /* 0x3f3172180f041820 */ /* 0x004fc40000410000 */
[----:B------:R-:W-:Y:S01]  /*d7b0*/  @P2 FMUL.FTZ R3, R0, c[0x0][0x2d0] ;  /* 0x0000b40000032a20 */ /* 0x000fe20000410000 */
[----:B------:R-:W2:Y:S01]  /*d7c0*/  S2R R15, SR_CTAID.Z ;  /* 0x00000000000f7919 */ /* 0x000ea20000002700 */
[----:B------:R-:W-:-:S04]  /*d7d0*/  @P1 FMUL.FTZ R0, R11, c[0x0][0x2d0] ;  /* 0x0000b4000b001a20 */ /* 0x000fc80000410000 */
[----:B------:R-:W-:Y:S01]  /*d7e0*/  @P1 FFMA.FTZ R53, R0, R2, R4 ;  /* 0x0000000200351223 */ /* 0x000fe20000010004 */
[----:B------:R-:W-:Y:S01]  /*d7f0*/  SHF.R.S32.HI R0, RZ, 0x5, R22 ;  /* 0x00000005ff007819 */ /* 0x000fe20000011416 */
[----:B---3--:R-:W-:-:S03]  /*d800*/  @P3 FMUL.FTZ R13, R13, 0.69314718246459960938 ;  /* 0x3f3172180d0d3820 */ /* 0x008fc60000410000 */
[----:B------:R-:W-:Y:S01]  /*d810*/  SHF.R.S32.HI R2, RZ, 0x1f, R0 ;  /* 0x0000001fff027819 */ /* 0x000fe20000011400 */
[----:B-1----:R-:W-:Y:S02]  /*d820*/  @P2 FMUL.FTZ R10, R10, 0.69314718246459960938 ;  /* 0x3f3172180a0a2820 */ /* 0x002fe40000410000 */
[----:B------:R-:W-:Y:S01]  /*d830*/  @P3 FFMA.FTZ R51, R5, R72, R13 ;  /* 0x0000004805333223 */ /* 0x000fe2000001000d */
[----:B------:R-:W-:Y:S02]  /*d840*/  LEA.HI R2, R2, R0, RZ, 0x2 ;  /* 0x0000000002027211 */ /* 0x000fe400078f10ff */
[----:B------:R-:W-:Y:S01]  /*d850*/  LEA.HI R5, R17, R17, RZ, 0x1 ;  /* 0x0000001111057211 */ /* 0x000fe200078f08ff */
[----:B------:R-:W-:Y:S01]  /*d860*/  @P2 FFMA.FTZ R50, R3, R71, R10 ;  /* 0x0000004703322223 */ /* 0x000fe2000001000a */
[----:B------:R-:W-:Y:S02]  /*d870*/  LOP3.LUT R3, R2, 0xffffffc, RZ, 0xc0, !PT ;  /* 0x0ffffffc02037812 */ /* 0x000fe400078ec0ff */
[----:B------:R-:W-:Y:S01]  /*d880*/  MOV R7, UR11 ;  /* 0x0000000b00077c02 */ /* 0x000fe20008000f00 */
[----:B------:R-:W-:Y:S01]  /*d890*/  IMAD.U32 R7, RZ, RZ, UR5 ;  /* 0x00000005ff077e24 */ /* 0x000fe2000f8e00ff */
[----:B------:R-:W-:Y:S01]  /*d8a0*/  LOP3.LUT R2, R5, 0x1ffffffe, RZ, 0xc0, !PT ;  /* 0x1ffffffe05027812 */ /* 0x000fe200078ec0ff */
[----:B------:R-:W-:-:S03]  /*d8b0*/  IMAD.IADD R13, R0, 0x1, -R3 ;  /* 0x00000001000d7824 */ /* 0x000fc600078e0a03 */
[----:B------:R-:W-:Y:S01]  /*d8c0*/  IADD3 R11, R17, -R2, RZ ;  /* 0x80000002110b7210 */ /* 0x000fe20007ffe0ff */
[----:B--2---:R-:W-:Y:S01]  /*d8d0*/  IMAD.WIDE.U32 R2, R15, c[0x0][0x3f0], R6 ;  /* 0x0000fc000f027a25 */ /* 0x004fe200078e0006 */
[----:B------:R-:W-:Y:S02]  /*d8e0*/  SHF.R.S32.HI R7, RZ, 0x2, R58 ;  /* 0x00000002ff077819 */ /* 0x000fe4000001143a */
[----:B------:R-:W2:Y:S01]  /*d8f0*/  LDL R58, [R1+0x2c] ;  /* 0x00002c00013a7983 */ /* 0x000ea20000100800 */
[----:B------:R-:W1:Y:S01]  /*d900*/  @P4 MUFU.LG2 R16, R16 ;  /* 0x0000001000104308 */ /* 0x000e620000000c00 */
[----:B------:R-:W-:Y:S02]  /*d910*/  SHF.R.S32.HI R4, RZ, 0x1f, R15 ;  /* 0x0000001fff047819 */ /* 0x000fe4000001140f */
[----:B------:R-:W-:-:S03]  /*d920*/  LOP3.LUT R6, R12, 0x1, RZ, 0xc0, !PT ;  /* 0x000000010c067812 */ /* 0x000fc600078ec0ff */
[C---:B------:R-:W-:Y:S02]  /*d930*/  IMAD R48, R4.reuse, c[0x0][0x498], RZ ;  /* 0x0001260004307a24 */ /* 0x040fe400078e02ff */
[----:B------:R-:W-:Y:S02]  /*d940*/  IMAD R10, R4, c[0x0][0x3f0], RZ ;  /* 0x0000fc00040a7a24 */ /* 0x000fe400078e02ff */
[----:B-1----:R-:W-:-:S04]  /*d950*/  @P4 FMUL.FTZ R16, R16, 0.69314718246459960938 ;  /* 0x3f31721810104820 */ /* 0x002fc80000410000 */
[----:B------:R-:W-:Y:S02]  /*d960*/  @P4 FFMA.FTZ R52, R14, R73, R16 ;  /* 0x000000490e344223 */ /* 0x000fe40000010010 */
[----:B------:R-:W-:Y:S02]  /*d970*/  IMAD R14, R0, 0x200, R17 ;  /* 0x00000200000e7824 */ /* 0x000fe400078e0211 */
[----:B------:R-:W-:Y:S02]  /*d980*/  IMAD.SHL.U32 R0, R5, 0x20, RZ ;  /* 0x0000002005007824 */ /* 0x000fe400078e00ff */
[----:B------:R-:W-:-:S03]  /*d990*/  IMAD.SHL.U32 R4, R12, 0x40, RZ ;  /* 0x000000400c047824 */ /* 0x000fc600078e00ff */
[----:B------:R-:W-:Y:S02]  /*d9a0*/  LOP3.LUT R5, R0, 0xffffffc0, RZ, 0xc0, !PT ;  /* 0xffffffc000057812 */ /* 0x000fe400078ec0ff */
[----:B------:R-:W-:Y:S02]  /*d9b0*/  R2P PR, R12, 0x6 ;  /* 0x000000060c007804 */ /* 0x000fe40000000000 */
[----:B------:R-:W-:Y:S01]  /*d9c0*/  LOP3.LUT R4, R4, 0x1c0, RZ, 0xc0, !PT ;  /* 0x000001c004047812 */ /* 0x000fe200078ec0ff */
[----:B------:R-:W-:Y:S01]  /*d9d0*/  IMAD R0, R13, 0x10, R7 ;  /* 0x000000100d007824 */ /* 0x000fe200078e0207 */
[----:B------:R-:W-:Y:S01]  /*d9e0*/  ISETP.NE.U32.AND P3, PT, R6, 0x1, PT ;  /* 0x000000010600780c */ /* 0x000fe20003f65070 */
[----:B------:R-:W-:Y:S01]  /*d9f0*/  IMAD R6, R11, 0x8, R5 ;  /* 0x000000080b067824 */ /* 0x000fe200078e0205 */
[----:B------:R-:W-:Y:S01]  /*da00*/  UIADD3 UR8, UR11, UR8, URZ ;  /* 0x000000080b087290 */ /* 0x000fe2000fffe03f */
[----:B------:R-:W-:Y:S02]  /*da10*/  LEA.HI R4, R4, R4, RZ, 0x1d ;  /* 0x0000000404047211 */ /* 0x000fe400078fe8ff */
[----:B------:R-:W-:Y:S01]  /*da20*/  IMAD.IADD R6, R0, 0x1, R6 ;  /* 0x0000000100067824 */ /* 0x000fe200078e0206 */
[----:B------:R-:W-:Y:S01]  /*da30*/  SHF.R.S32.HI R5, RZ, 0x3, R54 ;  /* 0x00000003ff057819 */ /* 0x000fe20000011436 */
[----:B------:R-:W-:Y:S01]  /*da40*/  IMAD R0, R56, 0x80, R0 ;  /* 0x0000008038007824 */ /* 0x000fe200078e0200 */
[----:B------:R-:W-:-:S02]  /*da50*/  LEA R7, R14, R4, 0x1 ;  /* 0x000000040e077211 */ /* 0x000fc400078e08ff */
[----:B------:R-:W-:Y:S01]  /*da60*/  SHF.R.S32.HI R4, RZ, 0x1f, R25 ;  /* 0x0000001fff047819 */ /* 0x000fe20000011419 */
[----:B------:R-:W-:Y:S01]  /*da70*/  IMAD R10, R15, c[0x0][0x3f4], R10 ;  /* 0x0000fd000f0a7a24 */ /* 0x000fe200078e020a */
[----:B------:R-:W-:Y:S01]  /*da80*/  MOV R9, UR8 ;  /* 0x0000000800097c02 */ /* 0x000fe20008000f00 */
[----:B------:R-:W-:Y:S01]  /*da90*/  IMAD R54, R57, c[0x0][0x388], RZ ;  /* 0x0000e20039367a24 */ /* 0x000fe200078e02ff */
[----:B------:R-:W-:Y:S02]  /*daa0*/  LEA R22, R56, R5, 0x7 ;  /* 0x0000000538167211 */ /* 0x000fe400078e38ff */
[----:B------:R-:W-:Y:S01]  /*dab0*/  IADD3 R5, R0, 0x8, RZ ;  /* 0x0000000800057810 */ /* 0x000fe20007ffe0ff */
[----:B------:R-:W-:Y:S01]  /*dac0*/  IMAD R4, R4, c[0x0][0x3e0], RZ ;  /* 0x0000f80004047a24 */ /* 0x000fe200078e02ff */
[----:B------:R-:W-:Y:S01]  /*dad0*/  IADD3 R3, R3, R10, RZ ;  /* 0x0000000a03037210 */ /* 0x000fe20007ffe0ff */
[----:B------:R-:W-:Y:S01]  /*dae0*/  IMAD R48, R15, c[0x0][0x49c], R48 ;  /* 0x000127000f307a24 */ /* 0x000fe200078e0230 */
[----:B------:R-:W-:Y:S01]  /*daf0*/  ISETP.GE.OR P4, PT, R5, R54, P6 ;  /* 0x000000360500720c */ /* 0x000fe20003786670 */
[----:B------:R-:W-:Y:S01]  /*db00*/  IMAD.WIDE.U32 R16, R15, c[0x0][0x498], R8 ;  /* 0x000126000f107a25 */ /* 0x000fe200078e0008 */
[----:B------:R-:W-:-:S02]  /*db10*/  MOV R15, 0xfffffff0 ;  /* 0xfffffff0000f7802 */ /* 0x000fc40000000f00 */
[----:B------:R-:W-:Y:S01]  /*db20*/  IADD3 R5, R0, 0x40, RZ ;  /* 0x0000004000057810 */ /* 0x000fe20007ffe0ff */
[----:B------:R-:W-:Y:S01]  /*db30*/  IMAD R10, R56, 0x80, R6 ;  /* 0x00000080380a7824 */ /* 0x000fe200078e0206 */
[CC--:B------:R-:W-:Y:S01]  /*db40*/  ISETP.GE.OR P5, PT, R0.reuse, R54.reuse, P6 ;  /* 0x000000360000720c */ /* 0x0c0fe200037a6670 */
[----:B------:R-:W-:Y:S01]  /*db50*/  IMAD R6, R25, c[0x0][0x3e4], R4 ;  /* 0x0000f90019067a24 */ /* 0x000fe200078e0204 */
[----:B------:R-:W-:Y:S01]  /*db60*/  IADD3 R4, R0, 0x48, RZ ;  /* 0x0000004800047810 */ /* 0x000fe20007ffe0ff */
[----:B------:R-:W-:Y:S01]  /*db70*/  IMAD.SHL.U32 R0, R7, 0x2, RZ ;  /* 0x0000000207007824 */ /* 0x000fe200078e00ff */
[----:B------:R-:W-:Y:S02]  /*db80*/  SEL R15, R15, 0x10, !P3 ;  /* 0x000000100f0f7807 */ /* 0x000fe40005800000 */
[----:B------:R-:W-:Y:S01]  /*db90*/  ISETP.GE.OR P3, PT, R5, R54, P6 ;  /* 0x000000360500720c */ /* 0x000fe20003766670 */
[----:B------:R-:W-:Y:S01]  /*dba0*/  @P0 IMAD.HI.U32 R5, R10, c[0x0][0x4ec], RZ ;  /* 0x00013b000a050a27 */ /* 0x000fe200078e00ff */
[----:B------:R-:W-:-:S02]  /*dbb0*/  SHF.R.S32.HI R7, RZ, 0x1f, R49 ;  /* 0x0000001fff077819 */ /* 0x000fc40000011431 */
[----:B------:R-:W-:Y:S02]  /*dbc0*/  ISETP.GE.OR P6, PT, R4, R54, P6 ;  /* 0x000000360400720c */ /* 0x000fe400037c6670 */
[----:B------:R-:W-:Y:S01]  /*dbd0*/  MOV R4, R10 ;  /* 0x0000000a00047202 */ /* 0x000fe20000000f00 */
[----:B------:R-:W-:Y:S01]  /*dbe0*/  IMAD R7, R7, c[0x0][0x3d8], RZ ;  /* 0x0000f60007077a24 */ /* 0x000fe200078e02ff */
[C---:B------:R-:W-:Y:S02]  /*dbf0*/  IADD3 R8, R0.reuse, 0x80, RZ ;  /* 0x0000008000087810 */ /* 0x040fe40007ffe0ff */
[----:B------:R-:W-:Y:S01]  /*dc00*/  @P0 SHF.R.U32.HI R4, RZ, c[0x0][0x4f0], R5 ;  /* 0x00013c00ff040a19 */ /* 0x000fe20000011605 */
[----:B------:R-:W-:Y:S01]  /*dc10*/  IMAD R11, R49, c[0x0][0x3dc], R7 ;  /* 0x0000f700310b7a24 */ /* 0x000fe200078e0207 */
[----:B------:R-:W-:Y:S02]  /*dc20*/  IADD3 R5, R0, 0xc0, RZ ;  /* 0x000000c000057810 */ /* 0x000fe40007ffe0ff */
[----:B------:R-:W-:-:S02]  /*dc30*/  @P2 IADD3 R5, R8, -0x40, RZ ;  /* 0xffffffc008052810 */ /* 0x000fc40007ffe0ff */
[----:B------:R-:W-:Y:S02]  /*dc40*/  SHF.R.S32.HI R7, RZ, 0x1f, R4 ;  /* 0x0000001fff077819 */ /* 0x000fe40000011404 */
[C---:B------:R-:W-:Y:S01]  /*dc50*/  IADD3 R8, P0, R4.reuse, R16, RZ ;  /* 0x0000001004087210 */ /* 0x040fe20007f1e0ff */
[----:B------:R-:W-:Y:S01]  /*dc60*/  IMAD.WIDE.U32 R2, R25, c[0x0][0x3e0], R2 ;  /* 0x0000f80019027a25 */ /* 0x000fe200078e0002 */
[----:B------:R-:W-:-:S03]  /*dc70*/  IADD3 R4, -R4, RZ, RZ ;  /* 0x000000ff04047210 */ /* 0x000fc60007ffe1ff */
[----:B------:R-:W-:Y:S02]  /*dc80*/  IMAD.IADD R3, R3, 0x1, R6 ;  /* 0x0000000103037824 */ /* 0x000fe400078e0206 */
[----:B------:R-:W-:Y:S01]  /*dc90*/  IMAD R4, R4, c[0x0][0x4e8], R10 ;  /* 0x00013a0004047a24 */ /* 0x000fe200078e020a */
[----:B------:R-:W-:Y:S01]  /*dca0*/  F2FP.BF16.PACK_AB R18, R125, R18 ;  /* 0x000000127d12723e */ /* 0x000fe200000010ff */
[----:B------:R-:W-:Y:S01]  /*dcb0*/  IMAD.MOV.U32 R16, RZ, RZ, 0x20 ;  /* 0x00000020ff107424 */ /* 0x000fe200078e00ff */
[----:B------:R-:W-:Y:S01]  /*dcc0*/  F2FP.BF16.PACK_AB R19, R127, R19 ;  /* 0x000000137f13723e */ /* 0x000fe200000010ff */
[----:B------:R-:W-:Y:S01]  /*dcd0*/  IMAD.WIDE.U32 R2, R49, c[0x0][0x3d8], R2 ;  /* 0x0000f60031027a25 */ /* 0x000fe200078e0002 */
[----:B------:R-:W-:Y:S02]  /*dce0*/  F2FP.BF16.PACK_AB R21, R133, R21 ;  /* 0x000000158515723e */ /* 0x000fe400000010ff */
[----:B------:R-:W-:Y:S02]  /*dcf0*/  IADD3 R6, R0, R15, RZ ;  /* 0x0000000f00067210 */ /* 0x000fe40007ffe0ff */
[----:B------:R-:W-:-:S02]  /*dd00*/  F2FP.BF16.PACK_AB R20, R135, R20 ;  /* 0x000000148714723e */ /* 0x000fc400000010ff */
[----:B------:R-:W-:Y:S02]  /*dd10*/  IADD3.X R9, R7, R17, R48, P0, !PT ;  /* 0x0000001107097210 */ /* 0x000fe400007fe430 */
[----:B------:R-:W-:Y:S02]  /*dd20*/  F2FP.BF16.PACK_AB R23, R121, R23 ;  /* 0x000000177917723e */ /* 0x000fe400000010ff */
[----:B------:R-:W-:Y:S02]  /*dd30*/  F2FP.BF16.PACK_AB R24, R123, R24 ;  /* 0x000000187b18723e */ /* 0x000fe400000010ff */
[----:B------:R-:W-:Y:S01]  /*dd40*/  SHF.R.S32.HI R7, RZ, 0x1f, R4 ;  /* 0x0000001fff077819 */ /* 0x000fe20000011404 */
[----:B------:R-:W-:Y:S01]  /*dd50*/  STS [R0+0x80], R18 ;  /* 0x0000801200007388 */ /* 0x000fe20000000800 */
[----:B------:R-:W-:Y:S02]  /*dd60*/  F2FP.BF16.PACK_AB R26, R129, R26 ;  /* 0x0000001a811a723e */ /* 0x000fe400000010ff */
[----:B------:R-:W-:Y:S01]  /*dd70*/  F2FP.BF16.PACK_AB R27, R131, R27 ;  /* 0x0000001b831b723e */ /* 0x000fe200000010ff */
[----:B------:R-:W-:Y:S01]  /*dd80*/  STS [R0+0x480], R19 ;  /* 0x0004801300007388 */ /* 0x000fe20000000800 */
[----:B------:R-:W-:Y:S01]  /*dd90*/  SEL R16, R16, 0xffffffe0, !P1 ;  /* 0xffffffe010107807 */ /* 0x000fe20004800000 */
[----:B------:R-:W-:Y:S01]  /*dda0*/  IMAD R7, R7, c[0x0][0x488], RZ ;  /* 0x0001220007077a24 */ /* 0x000fe200078e02ff */
[----:B------:R-:W-:Y:S01]  /*ddb0*/  IADD3 R3, R3, R11, RZ ;  /* 0x0000000b03037210 */ /* 0x000fe20007ffe0ff */
[----:B------:R1:W-:Y:S01]  /*ddc0*/  STS [R6+0x80], R21 ;  /* 0x0000801506007388 */ /* 0x0003e20000000800 */
[----:B------:R-:W-:-:S03]  /*ddd0*/  F2FP.BF16.PACK_AB R29, R137, R29 ;  /* 0x0000001d891d723e */ /* 0x000fc600000010ff */
[----:B------:R3:W-:Y:S01]  /*dde0*/  STS [R6+0x480], R20 ;  /* 0x0004801406007388 */ /* 0x0007e20000000800 */
[----:B------:R-:W-:-:S03]  /*ddf0*/  F2FP.BF16.PACK_AB R28, R139, R28 ;  /* 0x0000001c8b1c723e */ /* 0x000fc600000010ff */
[----:B------:R-:W-:Y:S01]  /*de00*/  STS [R0+0x2080], R23 ;  /* 0x0020801700007388 */ /* 0x000fe20000000800 */
[----:B------:R-:W-:-:S03]  /*de10*/  F2FP.BF16.PACK_AB R30, R149, R30 ;  /* 0x0000001e951e723e */ /* 0x000fc600000010ff */
[----:B------:R4:W-:Y:S01]  /*de20*/  STS [R0+0x2480], R24 ;  /* 0x0024801800007388 */ /* 0x0009e20000000800 */
[----:B------:R-:W-:-:S03]  /*de30*/  F2FP.BF16.PACK_AB R31, R151, R31 ;  /* 0x0000001f971f723e */ /* 0x000fc600000010ff */
[----:B------:R-:W-:Y:S01]  /*de40*/  STS [R6+0x2080], R26 ;  /* 0x0020801a06007388 */ /* 0x000fe20000000800 */
[----:B------:R-:W-:-:S03]  /*de50*/  F2FP.BF16.PACK_AB R33, R141, R33 ;  /* 0x000000218d21723e */ /* 0x000fc600000010ff */
[----:B------:R4:W-:Y:S01]  /*de60*/  STS [R6+0x2480], R27 ;  /* 0x0024801b06007388 */ /* 0x0009e20000000800 */
[----:B------:R-:W-:Y:S02]  /*de70*/  F2FP.BF16.PACK_AB R32, R143, R32 ;  /* 0x000000208f20723e */ /* 0x000fe400000010ff */
[----:B-1----:R-:W-:Y:S01]  /*de80*/  LEA R21, P0, R2, c[0x0][0x380], 0x1 ;  /* 0x0000e00002157a11 */ /* 0x002fe200078008ff */
[----:B------:R-:W-:-:S03]  /*de90*/  IMAD R7, R4, c[0x0][0x48c], R7 ;  /* 0x0001230004077a24 */ /* 0x000fc600078e0207 */
[----:B---3--:R-:W-:Y:S01]  /*dea0*/  LEA.HI.X R20, R2, c[0x0][0x384], R3, 0x1, P0 ;  /* 0x0000e10002147a11 */ /* 0x008fe200000f0c03 */
[----:B------:R-:W-:-:S04]  /*deb0*/  IMAD.WIDE.U32 R2, R4, c[0x0][0x488], R8 ;  /* 0x0001220004027a25 */ /* 0x000fc800078e0008 */
[----:B----4-:R-:W-:Y:S01]  /*dec0*/  IMAD.IADD R0, R0, 0x1, R16 ;  /* 0x0000000100007824 */ /* 0x010fe200078e0210 */
[----:B------:R-:W-:Y:S01]  /*ded0*/  LEA R4, P0, R2, c[0x0][0x450], 0x2 ;  /* 0x0001140002047a11 */ /* 0x000fe200078010ff */
[----:B------:R-:W-:-:S03]  /*dee0*/  IMAD.IADD R6, R16, 0x1, R6 ;  /* 0x0000000110067824 */ /* 0x000fc600078e0206 */
[----:B------:R-:W-:Y:S04]  /*def0*/  STS [R0+0x80], R29 ;  /* 0x0000801d00007388 */ /* 0x000fe80000000800 */
[----:B------:R-:W-:Y:S04]  /*df00*/  STS [R0+0x480], R28 ;  /* 0x0004801c00007388 */ /* 0x000fe80000000800 */
[----:B------:R-:W-:Y:S04]  /*df10*/  STS [R6+0x80], R30 ;  /* 0x0000801e06007388 */ /* 0x000fe80000000800 */
[----:B------:R-:W-:Y:S04]  /*df20*/  STS [R6+0x480], R31 ;  /* 0x0004801f06007388 */ /* 0x000fe80000000800 */
[----:B------:R-:W-:Y:S04]  /*df30*/  STS [R0+0x2080], R33 ;  /* 0x0020802100007388 */ /* 0x000fe80000000800 */
[----:B------:R1:W-:Y:S01]  /*df40*/  STS [R0+0x2480], R32 ;  /* 0x0024802000007388 */ /* 0x0003e20000000800 */
[----:B------:R-:W-:-:S02]  /*df50*/  F2FP.BF16.PACK_AB R35, R145, R35 ;  /* 0x000000239123723e */ /* 0x000fc400000010ff */
[----:B------:R-:W-:Y:S02]  /*df60*/  F2FP.BF16.PACK_AB R34, R147, R34 ;  /* 0x000000229322723e */ /* 0x000fe400000010ff */
[----:B------:R-:W-:Y:S02]  /*df70*/  F2FP.BF16.PACK_AB R37, R153, R37 ;  /* 0x000000259925723e */ /* 0x000fe400000010ff */
[----:B------:R-:W-:Y:S02]  /*df80*/  F2FP.BF16.PACK_AB R36, R155, R36 ;  /* 0x000000249b24723e */ /* 0x000fe400000010ff */
[----:B------:R-:W-:Y:S02]  /*df90*/  F2FP.BF16.PACK_AB R42, R165, R42 ;  /* 0x0000002aa52a723e */ /* 0x000fe400000010ff */
[----:B------:R-:W-:Y:S02]  /*dfa0*/  F2FP.BF16.PACK_AB R41, R167, R41 ;  /* 0x00000029a729723e */ /* 0x000fe400000010ff */
[----:B------:R-:W-:-:S02]  /*dfb0*/  F2FP.BF16.PACK_AB R47, R157, R47 ;  /* 0x0000002f9d2f723e */ /* 0x000fc400000010ff */
[----:B------:R-:W-:Y:S02]  /*dfc0*/  F2FP.BF16.PACK_AB R158, R159, R158 ;  /* 0x0000009e9f9e723e */ /* 0x000fe400000010ff */
[----:B-1----:R-:W-:Y:S02]  /*dfd0*/  IADD3 R0, R3, R7, RZ ;  /* 0x0000000703007210 */ /* 0x002fe40007ffe0ff */
[----:B------:R-:W-:Y:S02]  /*dfe0*/  IADD3 R3, R16, 0x400, R5 ;  /* 0x0000040010037810 */ /* 0x000fe40007ffe005 */
[----:B------:R-:W-:Y:S02]  /*dff0*/  LEA.HI.X R2, R2, c[0x0][0x454], R0, 0x2, P0 ;  /* 0x0001150002027a11 */ /* 0x000fe400000f1400 */
[----:B------:R-:W-:Y:S01]  /*e000*/  IADD3 R0, R15, R5, RZ ;  /* 0x000000050f007210 */ /* 0x000fe20007ffe0ff */
[----:B------:R-:W-:Y:S01]  /*e010*/  STS [R6+0x2080], R35 ;  /* 0x0020802306007388 */ /* 0x000fe20000000800 */
[----:B------:R-:W-:Y:S01]  /*e020*/  F2FP.BF16.PACK_AB R46, R161, R46 ;  /* 0x0000002ea12e723e */ /* 0x000fe200000010ff */
[----:B------:R-:W-:Y:S01]  /*e030*/  IMAD.IADD R14, R15, 0x1, R3 ;  /* 0x000000010f0e7824 */ /* 0x000fe200078e0203 */
[----:B------:R-:W-:Y:S01]  /*e040*/  F2FP.BF16.PACK_AB R162, R163, R162 ;  /* 0x000000a2a3a2723e */ /* 0x000fe200000010ff */
[----:B------:R-:W-:Y:S01]  /*e050*/  SHFL.IDX PT, R13, R2, RZ, 0x1c1f ;  /* 0x001c1fff020d7589 */ /* 0x000fe200000e0000 */
[----:B------:R-:W-:-:S02]  /*e060*/  F2FP.BF16.PACK_AB R45, R169, R45 ;  /* 0x0000002da92d723e */ /* 0x000fc400000010ff */
[----:B------:R-:W-:Y:S01]  /*e070*/  F2FP.BF16.PACK_AB R44, R171, R44 ;  /* 0x0000002cab2c723e */ /* 0x000fe200000010ff */
[----:B------:R-:W-:Y:S01]  /*e080*/  SHFL.IDX PT, R11, R2, 0x1, 0x1c1f ;  /* 0x003c1f00020b7f89 */ /* 0x000fe200000e0000 */
[----:B------:R-:W-:-:S03]  /*e090*/  F2FP.BF16.PACK_AB R40, R181, R40 ;  /* 0x00000028b528723e */ /* 0x000fc600000010ff */
[----:B------:R-:W-:Y:S01]  /*e0a0*/  SHFL.IDX PT, R9, R2, 0x2, 0x1c1f ;  /* 0x005c1f0002097f89 */ /* 0x000fe200000e0000 */
[----:B------:R-:W-:-:S03]  /*e0b0*/  IADD3 R3, R16, R0, RZ ;  /* 0x0000000010037210 */ /* 0x000fc60007ffe0ff */
[----:B------:R1:W-:Y:S01]  /*e0c0*/  SHFL.IDX PT, R7, R2, 0x3, 0x1c1f ;  /* 0x007c1f0002077f89 */ /* 0x0003e200000e0000 */
[----:B------:R-:W-:-:S03]  /*e0d0*/  F2FP.BF16.PACK_AB R39, R183, R39 ;  /* 0x00000027b727723e */ /* 0x000fc600000010ff */
[----:B------:R-:W-:Y:S01]  /*e0e0*/  STS [R6+0x2480], R34 ;  /* 0x0024802206007388 */ /* 0x000fe20000000800 */
[----:B------:R-:W-:-:S03]  /*e0f0*/  F2FP.BF16.PACK_AB R43, R173, R43 ;  /* 0x0000002bad2b723e */ /* 0x000fc600000010ff */
[----:B------:R-:W-:Y:S01]  /*e100*/  STS [R5], R37 ;  /* 0x0000002505007388 */ /* 0x000fe20000000800 */
[----:B------:R-:W-:-:S03]  /*e110*/  F2FP.BF16.PACK_AB R174, R175, R174 ;  /* 0x000000aeafae723e */ /* 0x000fc600000010ff */
[----:B------:R-:W-:Y:S01]  /*e120*/  STS [R5+0x400], R36 ;  /* 0x0004002405007388 */ /* 0x000fe20000000800 */
[----:B------:R-:W-:-:S03]  /*e130*/  F2FP.BF16.PACK_AB R38, R177, R38 ;  /* 0x00000026b126723e */ /* 0x000fc600000010ff */
[----:B------:R-:W-:Y:S01]  /*e140*/  STS [R0], R42 ;  /* 0x0000002a00007388 */ /* 0x000fe20000000800 */
[----:B------:R-:W-:-:S03]  /*e150*/  F2FP.BF16.PACK_AB R178, R179, R178 ;  /* 0x000000b2b3b2723e */ /* 0x000fc600000010ff */
[----:B------:R-:W-:Y:S01]  /*e160*/  STS [R0+0x400], R41 ;  /* 0x0004002900007388 */ /* 0x000fe20000000800 */
[----:B-1----:R-:W-:-:S03]  /*e170*/  IMAD.IADD R2, R16, 0x1, R5 ;  /* 0x0000000110027824 */ /* 0x002fc600078e0205 */
[----:B------:R-:W-:Y:S04]  /*e180*/  STS [R5+0x2000], R47 ;  /* 0x0020002f05007388 */ /* 0x000fe80000000800 */
[----:B------:R-:W-:Y:S04]  /*e190*/  STS [R5+0x2400], R158 ;  /* 0x0024009e05007388 */ /* 0x000fe80000000800 */
[----:B------:R-:W-:Y:S04]  /*e1a0*/  STS [R0+0x2000], R46 ;  /* 0x0020002e00007388 */ /* 0x000fe80000000800 */
[----:B------:R-:W-:Y:S04]  /*e1b0*/  STS [R0+0x2400], R162 ;  /* 0x002400a200007388 */ /* 0x000fe80000000800 */
[----:B------:R-:W-:Y:S04]  /*e1c0*/  STS [R2], R45 ;  /* 0x0000002d02007388 */ /* 0x000fe80000000800 */
[----:B------:R-:W-:Y:S04]  /*e1d0*/  STS [R2+0x400], R44 ;  /* 0x0004002c02007388 */ /* 0x000fe80000000800 */
[----:B------:R-:W-:Y:S04]  /*e1e0*/  STS [R3], R40 ;  /* 0x0000002803007388 */ /* 0x000fe80000000800 */
[----:B------:R-:W-:Y:S04]  /*e1f0*/  STS [R14], R39 ;  /* 0x000000270e007388 */ /* 0x000fe80000000800 */
[----:B------:R-:W-:Y:S04]  /*e200*/  STS [R2+0x2000], R43 ;  /* 0x0020002b02007388 */ /* 0x000fe80000000800 */
[----:B------:R1:W-:Y:S04]  /*e210*/  STS [R2+0x2400], R174 ;  /* 0x002400ae02007388 */ /* 0x0003e80000000800 */
[----:B------:R-:W-:Y:S04]  /*e220*/  STS [R3+0x2000], R38 ;  /* 0x0020002603007388 */ /* 0x000fe80000000800 */
[----:B------:R-:W-:Y:S04]  /*e230*/  STS [R14+0x2000], R178 ;  /* 0x002000b20e007388 */ /* 0x000fe80000000800 */
[----:B------:R-:W3:Y:S04]  /*e240*/  SHFL.IDX PT, R12, R4, RZ, 0x1c1f ;  /* 0x001c1fff040c7589 */ /* 0x000ee800000e0000 */
[----:B------:R-:W-:Y:S06]  /*e250*/  BAR.SYNC.DEFER_BLOCKING 0x1, 0x80 ;  /* 0x0042000000007b1d */ /* 0x000fec0000010000 */
[----:B------:R-:W4:Y:S04]  /*e260*/  SHFL.IDX PT, R10, R4, 0x1, 0x1c1f ;  /* 0x003c1f00040a7f89 */ /* 0x000f2800000e0000 */
[----:B------:R-:W2:Y:S04]  /*e270*/  SHFL.IDX PT, R8, R4, 0x2, 0x1c1f ;  /* 0x005c1f0004087f89 */ /* 0x000ea800000e0000 */
[----:B------:R-:W2:Y:S01]  /*e280*/  SHFL.IDX PT, R6, R4, 0x3, 0x1c1f ;  /* 0x007c1f0004067f89 */ /* 0x000ea200000e0000 */
[----:B-1----:R-:W-:Y:S01]  /*e290*/  SHF.L.U32 R2, R59, 0x1, RZ ;  /* 0x000000013b027819 */ /* 0x002fe200000006ff */
[----:B------:R-:W-:-:S02]  /*e2a0*/  IMAD.SHL.U32 R0, R55, 0x8, RZ ;  /* 0x0000000837007824 */ /* 0x000fc400078e00ff */
[----:B------:R-:W1:Y:S04]  /*e2b0*/  SHFL.IDX PT, R3, R21, RZ, 0x181f ;  /* 0x00181fff15037589 */ /* 0x000e6800000e0000 */
[----:B---3--:R-:W-:Y:S04]  /*e2c0*/  @!P5 ST.E [R12.64], R52 ;  /* 0x000000340c00d985 */ /* 0x008fe8000c10190c */
[----:B------:R-:W3:Y:S04]  /*e2d0*/  SHFL.IDX PT, R5, R20, RZ, 0x181f ;  /* 0x00181fff14057589 */ /* 0x000ee800000e0000 */
[----:B----4-:R-:W-:Y:S04]  /*e2e0*/  @!P4 ST.E [R10.64], R51 ;  /* 0x000000330a00c985 */ /* 0x010fe8000c10190c */
[----:B--2---:R-:W-:Y:S04]  /*e2f0*/  @!P3 ST.E [R8.64], R50 ;  /* 0x000000320800b985 */ /* 0x004fe8000c10190c */
[----:B------:R2:W-:Y:S01]  /*e300*/  @!P6 ST.E [R6.64], R53 ;  /* 0x000000350600e985 */ /* 0x0005e2000c10190c */
[----:B------:R-:W-:-:S03]  /*e310*/  ISETP.GE.AND P6, PT, R0, c[0x0][0x3c8], PT ;  /* 0x0000f20000007a0c */ /* 0x000fc60003fc6270 */
[----:B------:R-:W4:Y:S04]  /*e320*/  SHFL.IDX PT, R4, R21, 0x1, 0x181f ;  /* 0x00381f0015047f89 */ /* 0x000f2800000e0000 */
[----:B------:R-:W-:Y:S01]  /*e330*/  LDS.128 R16, [R2+0x80] ;  /* 0x0000800002107984 */ /* 0x000fe20000000c00 */
[----:B------:R-:W-:-:S03]  /*e340*/  ISETP.GE.OR P3, PT, R22, R54, P6 ;  /* 0x000000361600720c */ /* 0x000fc60003766670 */
[----:B------:R-:W-:Y:S04]  /*e350*/  LDS.128 R12, [R2+0x880] ;  /* 0x00088000020c7984 */ /* 0x000fe80000000c00 */
[----:B------:R-:W3:Y:S04]  /*e360*/  SHFL.IDX PT, R9, R20, 0x1, 0x181f ;  /* 0x00381f0014097f89 */ /* 0x000ee800000e0000 */
[----:B------:R-:W3:Y:S04]  /*e370*/  SHFL.IDX PT, R8, R21, 0x2, 0x181f ;  /* 0x00581f0015087f89 */ /* 0x000ee800000e0000 */
[----:B------:R-:W4:Y:S01]  /*e380*/  SHFL.IDX PT, R10, R20, 0x2, 0x181f ;  /* 0x00581f00140a7f89 */ /* 0x000f2200000e0000 */
[----:B--2---:R-:W-:-:S03]  /*e390*/  IADD3 R6, R22, 0x10, RZ ;  /* 0x0000001016067810 */ /* 0x004fc60007ffe0ff */
[----:B------:R-:W2:Y:S01]  /*e3a0*/  LDS.128 R24, [R2+0x1080] ;  /* 0x0010800002187984 */ /* 0x000ea20000000c00 */
[----:B------:R-:W-:Y:S02]  /*e3b0*/  IADD3 R7, R22, 0x20, RZ ;  /* 0x0000002016077810 */ /* 0x000fe40007ffe0ff */
[-C--:B------:R-:W-:Y:S01]  /*e3c0*/  ISETP.GE.OR P1, PT, R6, R54.reuse, P6 ;  /* 0x000000360600720c */ /* 0x080fe20003726670 */
[----:B------:R-:W-:Y:S01]  /*e3d0*/  LDS.128 R28, [R2+0x1880] ;  /* 0x00188000021c7984 */ /* 0x000fe20000000c00 */
[----:B------:R-:W-:Y:S02]  /*e3e0*/  IADD3 R6, R22, 0x30, RZ ;  /* 0x0000003016067810 */ /* 0x000fe40007ffe0ff */
[-C--:B------:R-:W-:Y:S01]  /*e3f0*/  ISETP.GE.OR P2, PT, R7, R54.reuse, P6 ;  /* 0x000000360700720c */ /* 0x080fe20003746670 */
[----:B------:R-:W-:Y:S01]  /*e400*/  LDS.128 R32, [R2+0x2080] ;  /* 0x0020800002207984 */ /* 0x000fe20000000c00 */
[----:B------:R-:W-:Y:S02]  /*e410*/  ISETP.GE.OR P0, PT, R6, R54, P6 ;  /* 0x000000360600720c */ /* 0x000fe40003706670 */
[----:B-1----:R-:W-:Y:S01]  /*e420*/  @!P3 LEA R6, P4, R0, R3, 0x1 ;  /* 0x000000030006b211 */ /* 0x002fe200078808ff */
[----:B------:R-:W-:Y:S01]  /*e430*/  LDS.128 R36, [R2+0x2880] ;  /* 0x0028800002247984 */ /* 0x000fe20000000c00 */
[----:B------:R-:W-:-:S03]  /*e440*/  IADD3 R11, R22, 0x40, RZ ;  /* 0x00000040160b7810 */ /* 0x000fc60007ffe0ff */
[----:B------:R-:W1:Y:S01]  /*e450*/  SHFL.IDX PT, R3, R21, 0x3, 0x181f ;  /* 0x00781f0015037f89 */ /* 0x000e6200000e0000 */
[C-C-:B---3--:R-:W-:Y:S02]  /*e460*/  @!P3 LEA.HI.X R7, R0.reuse, R5, R58.reuse, 0x1, P4 ;  /* 0x000000050007b211 */ /* 0x148fe400020f0c3a */
[C---:B----4-:R-:W-:Y:S01]  /*e470*/  @!P1 LEA R4, P4, R0.reuse, R4, 0x1 ;  /* 0x0000000400049211 */ /* 0x050fe200078808ff */
[----:B------:R-:W-:Y:S04]  /*e480*/  LDS.128 R40, [R2+0x3080] ;  /* 0x0030800002287984 */ /* 0x000fe80000000c00 */
[----:B------:R-:W3:Y:S01]  /*e490*/  SHFL.IDX PT, R48, R20, 0x3, 0x181f ;  /* 0x00781f0014307f89 */ /* 0x000ee200000e0000 */
[----:B------:R-:W-:Y:S02]  /*e4a0*/  ISETP.GE.OR P5, PT, R11, R54, P6 ;  /* 0x000000360b00720c */ /* 0x000fe400037a6670 */
[C---:B------:R-:W-:Y:S01]  /*e4b0*/  @!P1 LEA.HI.X R5, R0.reuse, R9, R58, 0x1, P4 ;  /* 0x0000000900059211 */ /* 0x040fe200020f0c3a */
[----:B------:R-:W4:Y:S01]  /*e4c0*/  SHFL.IDX PT, R23, R21, 0x4, 0x181f ;  /* 0x00981f0015177f89 */ /* 0x000f2200000e0000 */
[----:B------:R-:W-:-:S03]  /*e4d0*/  @!P2 LEA R8, P4, R0, R8, 0x1 ;  /* 0x000000080008a211 */ /* 0x000fc600078808ff */
[----:B------:R-:W1:Y:S01]  /*e4e0*/  SHFL.IDX PT, R11, R21, 0x5, 0x181f ;  /* 0x00b81f00150b7f89 */ /* 0x000e6200000e0000 */
[----:B------:R-:W-:-:S03]  /*e4f0*/  IADD3 R44, R22, 0x50, RZ ;  /* 0x00000050162c7810 */ /* 0x000fc60007ffe0ff */
[----:B------:R-:W-:Y:S01]  /*e500*/  SHFL.IDX PT, R49, R21, 0x6, 0x181f ;  /* 0x00d81f0015317f89 */ /* 0x000fe200000e0000 */
[----:B------:R-:W-:-:S03]  /*e510*/  @!P2 LEA.HI.X R9, R0, R10, R58, 0x1, P4 ;  /* 0x0000000a0009a211 */ /* 0x000fc600020f0c3a */
[----:B------:R-:W1:Y:S04]  /*e520*/  SHFL.IDX PT, R51, R20, 0x4, 0x181f ;  /* 0x00981f0014337f89 */ /* 0x000e6800000e0000 */
[----:B------:R-:W1:Y:S01]  /*e530*/  SHFL.IDX PT, R50, R20, 0x5, 0x181f ;  /* 0x00b81f0014327f89 */ /* 0x000e6200000e0000 */
[----:B------:R-:W-:-:S03]  /*e540*/  IADD3 R52, R22, 0x60, RZ ;  /* 0x0000006016347810 */ /* 0x000fc60007ffe0ff */
[----:B------:R-:W1:Y:S01]  /*e550*/  SHFL.IDX PT, R10, R20, 0x6, 0x181f ;  /* 0x00d81f00140a7f89 */ /* 0x000e6200000e0000 */
[----:B------:R-:W-:-:S03]  /*e560*/  ISETP.GE.OR P4, PT, R44, R54, P6 ;  /* 0x000000362c00720c */ /* 0x000fc60003786670 */
[----:B------:R1:W4:Y:S04]  /*e570*/  LDS.128 R44, [R2+0x3880] ;  /* 0x00388000022c7984 */ /* 0x0003280000000c00 */
[----:B------:R4:W-:Y:S01]  /*e580*/  @!P3 ST.E.128 [R6.64], R16 ;  /* 0x000000100600b985 */ /* 0x0009e2000c101d0c */
[----:B------:R-:W-:-:S03]  /*e590*/  ISETP.GE.OR P3, PT, R52, R54, P6 ;  /* 0x000000363400720c */ /* 0x000fc60003766670 */
[----:B------:R4:W-:Y:S04]  /*e5a0*/  @!P1 ST.E.128 [R4.64], R12 ;  /* 0x0000000c04009985 */ /* 0x0009e8000c101d0c */
[----:B--2---:R-:W-:Y:S01]  /*e5b0*/  @!P2 ST.E.128 [R8.64], R24 ;  /* 0x000000180800a985 */ /* 0x004fe2000c101d0c */
[----:B-1----:R-:W-:-:S04]  /*e5c0*/  @!P0 LEA R2, P1, R0, R3, 0x1 ;  /* 0x0000000300028211 */ /* 0x002fc800078208ff */
[----:B---3--:R-:W-:-:S05]  /*e5d0*/  @!P0 LEA.HI.X R3, R0, R48, R58, 0x1, P1 ;  /* 0x0000003000038211 */ /* 0x008fca00008f0c3a */
[----:B------:R1:W-:Y:S01]  /*e5e0*/  @!P0 ST.E.128 [R2.64], R28 ;  /* 0x0000001c02008985 */ /* 0x0003e2000c101d0c */
[C---:B----4-:R-:W-:Y:S02]  /*e5f0*/  @!P5 LEA R6, P2, R0.reuse, R23, 0x1 ;  /* 0x000000170006d211 */ /* 0x050fe400078408ff */
[C---:B------:R-:W-:Y:S02]  /*e600*/  @!P4 LEA R4, P1, R0.reuse, R11, 0x1 ;  /* 0x0000000b0004c211 */ /* 0x040fe400078208ff */
[C-C-:B------:R-:W-:Y:S02]  /*e610*/  @!P5 LEA.HI.X R7, R0.reuse, R51, R58.reuse, 0x1, P2 ;  /* 0x000000330007d211 */ /* 0x140fe400010f0c3a */
[----:B------:R-:W-:-:S03]  /*e620*/  @!P4 LEA.HI.X R5, R0, R50, R58, 0x1, P1 ;  /* 0x000000320005c211 */ /* 0x000fc600008f0c3a */
[----:B------:R-:W-:Y:S04]  /*e630*/  @!P5 ST.E.128 [R6.64], R32 ;  /* 0x000000200600d985 */ /* 0x000fe8000c101d0c */
[----:B------:R-:W-:Y:S01]  /*e640*/  @!P4 ST.E.128 [R4.64], R36 ;  /* 0x000000240400c985 */ /* 0x000fe2000c101d0c */
[----:B-1----:R-:W-:-:S04]  /*e650*/  @!P3 LEA R2, P0, R0, R49, 0x1 ;  /* 0x000000310002b211 */ /* 0x002fc800078008ff */
[----:B------:R-:W-:-:S05]  /*e660*/  @!P3 LEA.HI.X R3, R0, R10, R58, 0x1, P0 ;  /* 0x0000000a0003b211 */ /* 0x000fca00000f0c3a */
[----:B------:R1:W-:Y:S04]  /*e670*/  @!P3 ST.E.128 [R2.64], R40 ;  /* 0x000000280200b985 */ /* 0x0003e8000c101d0c */
[----:B------:R2:W3:Y:S04]  /*e680*/  SHFL.IDX PT, R6, R21, 0x7, 0x181f ;  /* 0x00f81f0015067f89 */ /* 0x0004e800000e0000 */
[----:B------:R2:W4:Y:S01]  /*e690*/  SHFL.IDX PT, R4, R20, 0x7, 0x181f ;  /* 0x00f81f0014047f89 */ /* 0x00052200000e0000 */
[----:B-1----:R-:W-:-:S04]  /*e6a0*/  IADD3 R2, R22, 0x70, RZ ;  /* 0x0000007016027810 */ /* 0x002fc80007ffe0ff */
[----:B------:R-:W-:-:S13]  /*e6b0*/  ISETP.GE.OR P6, PT, R2, R54, P6 ;  /* 0x000000360200720c */ /* 0x000fda00037c6670 */
[----:B------:R-:W-:Y:S05]  /*e6c0*/  @P6 EXIT ;  /* 0x000000000000694d */ /* 0x000fea0003800000 */
[----:B--234-:R-:W-:-:S04]  /*e6d0*/  LEA R2, P0, R0, R6, 0x1 ;  /* 0x0000000600027211 */ /* 0x01cfc800078008ff */
[----:B------:R-:W-:-:S05]  /*e6e0*/  LEA.HI.X R3, R0, R4, R58, 0x1, P0 ;  /* 0x0000000400037211 */ /* 0x000fca00000f0c3a */
[----:B------:R-:W-:Y:S01]  /*e6f0*/  ST.E.128 [R2.64], R44 ;  /* 0x0000002c02007985 */ /* 0x000fe2000c101d0c */
[----:B------:R-:W-:Y:S05]  /*e700*/  EXIT ;  /* 0x000000000000794d */ /* 0x000fea0003800000 */
.L_x_6:
[----:B------:R-:W-:-:S00]  /*e710*/  BRA `(.L_x_6) ;  /* 0xfffffff000007947 */ /* 0x000fc0000383ffff */
[----:B------:R-:W-:-:S00]  /*e720*/  NOP ;  /* 0x0000000000007918 */ /* 0x000fc00000000000 */
        /* <DEDUP_REMOVED lines=13> */
.L_x_798:


//--------------------- .text._ZN7cutlass13device_kernelIN5flash19enable_sm80_to_sm89INS1_16FlashAttnFwdSm80INS1_25CollectiveMainloopFwdSm80ILi4ELi1ELb0EN4cute5tupleIJNS5_1CILi128EEENS7_ILi112EEENS7_ILi64EEEEEELi64ENS_10bfloat16_tEfNS_4arch4Sm80ELb0ELb0ELb1ELb1ELb1ELb0ELb1ELb0EEENS1_21CollectiveEpilogueFwdINS6_IJS8_SA_S9_EEENS6_IJNS7_ILi1EEESI_SI_EEESC_SE_Li128ELb1ELb1ELb0ELb0EEENS1_19SingleTileSchedulerILb1ELb0ELb1ELi128EEEEEEEEEvNT_6ParamsE --------------------------
	.section	.text._ZN7cutlass13device_kernelIN5flash19enable_sm80_to_sm89INS1_16FlashAttnFwdSm80INS1_25CollectiveMainloopFwdSm80ILi4ELi1ELb0EN4cute5tupleIJNS5_1CILi128EEENS7_ILi112EEENS7_ILi64EEEEEELi64ENS_10bfloat16_tEfNS_4arch4Sm80ELb0ELb0ELb1ELb1ELb1ELb0ELb1ELb0EEENS1_21CollectiveEpilogueFwdINS6_IJS8_SA_S9_EEENS6_IJNS7_ILi1EEESI_SI_EEESC_SE_Li128ELb1ELb1ELb0ELb0EEENS1_19SingleTileSchedulerILb1ELb0ELb1ELi128EEEEEEEEEvNT_6ParamsE,"ax",@progbits
	.sectioninfo	@"SHI_REGISTERS=255"
	.align	128
.text._ZN7cutlass13device_kernelIN5flash19enable_sm80_to_sm89INS1_16FlashAttnFwdSm80INS1_25CollectiveMainloopFwdSm80ILi4ELi1ELb0EN4cute5tupleIJNS5_1CILi128EEENS7_ILi112EEENS7_ILi64EEEEEELi64ENS_10bfloat16_tEfNS_4arch4Sm80ELb0ELb0ELb1ELb1ELb1ELb0ELb1ELb0EEENS1_21CollectiveEpilogueFwdINS6_IJS8_SA_S9_EEENS6_IJNS7_ILi1EEESI_SI_EEESC_SE_Li128ELb1ELb1ELb0ELb0EEENS1_19SingleTileSchedulerILb1ELb0ELb1ELi128EEEEEEEEEvNT_6ParamsE:
        .type           _ZN7cutlass13device_kernelIN5flash19enable_sm80_to_sm89INS1_16FlashAttnFwdSm80INS1_25CollectiveMainloopFwdSm80ILi4ELi1ELb0EN4cute5tupleIJNS5_1CILi128EEENS7_ILi112EEENS7_ILi64EEEEEELi64ENS_10bfloat16_tEfNS_4arch4Sm80ELb0ELb0ELb1ELb1ELb1ELb0ELb1ELb0EEENS1_21CollectiveEpilogueFwdINS6_IJS8_SA_S9_EEENS6_IJNS7_ILi1EEESI_SI_EEESC_SE_Li128ELb1ELb1ELb0ELb0EEENS1_19SingleTileSchedulerILb1ELb0ELb1ELi128EEEEEEEEEvNT_6ParamsE,@function
        .size           _ZN7cutlass13device_kernelIN5flash19enable_sm80_to_sm89INS1_16FlashAttnFwdSm80INS1_25CollectiveMainloopFwdSm80ILi4ELi1ELb0EN4cute5tupleIJNS5_1CILi128EEENS7_ILi112EEENS7_ILi64EEEEEELi64ENS_10bfloat16_tEfNS_4arch4Sm80ELb0ELb0ELb1ELb1ELb1ELb0ELb1ELb0EEENS1_21CollectiveEpilogueFwdINS6_IJS8_SA_S9_EEENS6_IJNS7_ILi1EEESI_SI_EEESC_SE_Li128ELb1ELb1ELb0ELb0EEENS1_19SingleTileSchedulerILb1ELb0ELb1ELi128EEEEEEEEEvNT_6ParamsE,(.L_x_799 - _ZN7cutlass13device_kernelIN5flash19enable_sm80_to_sm89INS1_16FlashAttnFwdSm80INS1_25CollectiveMainloopFwdSm80ILi4ELi1ELb0EN4cute5tupleIJNS5_1CILi128EEENS7_ILi112EEENS7_ILi64EEEEEELi64ENS_10bfloat16_tEfNS_4arch4Sm80ELb0ELb0ELb1ELb1ELb1ELb0ELb1ELb0EEENS1_21CollectiveEpilogueFwdINS6_IJS8_SA_S9_EEENS6_IJNS7_ILi1EEESI_SI_EEESC_SE_Li128ELb1ELb1ELb0ELb0EEENS1_19SingleTileSchedulerILb1ELb0ELb1ELi128EEEEEEEEEvNT_6ParamsE)
        .other          _ZN7cutlass13device_kernelIN5flash19enable_sm80_to_sm89INS1_16FlashAttnFwdSm80INS1_25CollectiveMainloopFwdSm80ILi4ELi1ELb0EN4cute5tupleIJNS5_1CILi128EEENS7_ILi112EEENS7_ILi64EEEEEELi64ENS_10bfloat16_tEfNS_4arch4Sm80ELb0ELb0ELb1ELb1ELb1ELb0ELb1ELb0EEENS1_21CollectiveEpilogueFwdINS6_IJS8_SA_S9_EEENS6_IJNS7_ILi1EEESI_SI_EEESC_SE_Li128ELb1ELb1ELb0ELb0EEENS1_19SingleTileSchedulerILb1ELb0ELb1ELi128EEEEEEEEEvNT_6ParamsE,@"STO_CUDA_ENTRY STV_DEFAULT"
_ZN7cutlass13device_kernelIN5flash19enable_sm80_to_sm89INS1_16FlashAttnFwdSm80INS1_25CollectiveMainloopFwdSm80ILi4ELi1ELb0EN4cute5tupleIJNS5_1CILi128EEENS7_ILi112EEENS7_ILi64EEEEEELi64ENS_10bfloat16_tEfNS_4arch4Sm80ELb0ELb0ELb1ELb1ELb1ELb0ELb1ELb0EEENS1_21CollectiveEpilogueFwdINS6_IJS8_SA_S9_EEENS6_IJNS7_ILi1EEESI_SI_EEESC_SE_Li128ELb1ELb1ELb0ELb0EEENS1_19SingleTileSchedulerILb1ELb0ELb1ELi128EEEEEEEEEvNT_6ParamsE:
[----:B------:R-:W-:Y:S02]  /*0000*/  MOV R1, c[0x0][0x28] ;  /* 0x00000a0000017a02 */ /* 0x000fe40000000f00 */
[----:B------:R-:W1:Y:S01]  /*0010*/  S2R R196, SR_TID.X ;  /* 0x0000000000c47919 */ /* 0x000e620000002100 */
[----:B------:R-:W2:Y:S01]  /*0020*/  S2UR UR11, SR_CTAID.Z ;  /* 0x00000000000b79c3 */ /* 0x000ea20000002700 */
[----:B------:R-:W-:Y:S01]  /*0030*/  UMOV UR15, 0x4 ;  /* 0x00000004000f7882 */ /* 0x000fe20000000000 */
[----:B------:R-:W-:Y:S01]  /*0040*/  IADD3 R1, R1, -0x48, RZ ;  /* 0xffffffb801017810 */ /* 0x000fe20007ffe0ff */
[----:B------:R-:W-:Y:S02]  /*0050*/  ULDC.64 UR6, c[0x0][0x568] ;  /* 0x00015a0000067ab9 */ /* 0x000fe40000000a00 */
[----:B------:R-:W-:-:S03]  /*0060*/  ULDC.64 UR12, c[0x0][0x118] ;  /* 0x00004600000c7ab9 */ /* 0x000fc60000000a00 */
[----:B------:R-:W3:Y:S01]  /*0070*/  S2UR UR5, SR_CTAID.X ;  /* 0x00000000000579c3 */ /* 0x000ee20000002500 */
[----:B-1----:R-:W-:Y:S01]  /*0080*/  SHF.R.U32.HI R0, RZ, 0x5, R196 ;  /* 0x00000005ff007819 */ /* 0x002fe200000116c4 */
[----:B--2---:R-:W-:-:S05]  /*0090*/  UIMAD.WIDE UR6, UR11, UR15, UR6 ;  /* 0x0000000f0b0672a5 */ /* 0x004fca000f8e0206 */
[----:B------:R-:W1:Y:S02]  /*00a0*/  SHFL.IDX PT, R0, R0, RZ, 0x1f ;  /* 0x00001fff00007589 */ /* 0x000e6400000e0000 */
[----:B-1----:R-:W-:-:S13]  /*00b0*/  ISETP.NE.AND P0, PT, R0, RZ, PT ;  /* 0x000000ff0000720c */ /* 0x002fda0003f05270 */
[----:B---3--:R-:W-:Y:S05]  /*00c0*/  @!P0 BRA `(.L_x_7) ;  /* 0x000001c000008947 */ /* 0x008fea0003800000 */
[----:B------:R-:W-:-:S04]  /*00d0*/  ISETP.NE.U32.AND P0, PT, RZ, c[0x0][0x568], PT ;  /* 0x00015a00ff007a0c */ /* 0x000fc80003f05070 */
[----:B------:R-:W-:-:S13]  /*00e0*/  ISETP.NE.AND.EX P0, PT, RZ, c[0x0][0x56c], PT, P0 ;  /* 0x00015b00ff007a0c */ /* 0x000fda0003f05300 */
[----:B------:R-:W-:Y:S05]  /*00f0*/  @!P0 BRA `(.L_x_8) ;  /* 0x0000005000008947 */ /* 0x000fea0003800000 */
[----:B------:R-:W-:Y:S02]  /*0100*/  MOV R2, UR6 ;  /* 0x0000000600027c02 */ /* 0x000fe40008000f00 */
[----:B------:R-:W-:-:S05]  /*0110*/  MOV R3, UR7 ;  /* 0x0000000700037c02 */ /* 0x000fca0008000f00 */
[----:B------:R-:W2:Y:S02]  /*0120*/  LDG.E R0, [R2.64] ;  /* 0x0000000c02007981 */ /* 0x000ea4000c1e1900 */
[----:B--2---:R1:W2:Y:S02]  /*0130*/  R2UR UR6, R0 ;  /* 0x00000000000673c2 */ /* 0x0042a400000e0000 */
[----:B-12---:R-:W-:Y:S05]  /*0140*/  BRA `(.L_x_9) ;  /* 0x000000e000007947 */ /* 0x006fea0003800000 */
.L_x_8:
[----:B------:R-:W-:-:S04]  /*0150*/  ISETP.NE.U32.AND P0, PT, RZ, c[0x0][0x560], PT ;  /* 0x00015800ff007a0c */ /* 0x000fc80003f05070 */
[----:B------:R-:W-:-:S13]  /*0160*/  ISETP.NE.AND.EX P0, PT, RZ, c[0x0][0x564], PT, P0 ;  /* 0x00015900ff007a0c */ /* 0x000fda0003f05300 */
[----:B------:R-:W-:Y:S05]  /*0170*/  @!P0 BRA `(.L_x_10) ;  /* 0x000000a000008947 */ /* 0x000fea0003800000 */
[----:B------:R-:W-:Y:S02]  /*0180*/  ULDC.64 UR6, c[0x0][0x560] ;  /* 0x0001580000067ab9 */ /* 0x000fe40000000a00 */
[----:B------:R-:W-:-:S06]  /*0190*/  UIMAD.WIDE UR6, UR11, UR15, UR6 ;  /* 0x0000000f0b0672a5 */ /* 0x000fcc000f8e0206 */
[----:B------:R-:W-:Y:S02]  /*01a0*/  MOV R2, UR6 ;  /* 0x0000000600027c02 */ /* 0x000fe40008000f00 */
[----:B------:R-:W-:-:S05]  /*01b0*/  MOV R3, UR7 ;  /* 0x0000000700037c02 */ /* 0x000fca0008000f00 */
[----:B------:R1:W2:Y:S04]  /*01c0*/  LDG.E R0, [R2.64] ;  /* 0x0000000c02007981 */ /* 0x0002a8000c1e1900 */
[----:B-1----:R-:W3:Y:S01]  /*01d0*/  LDG.E R2, [R2.64+0x4] ;  /* 0x0000040c02027981 */ /* 0x002ee2000c1e1900 */
[----:B--2---:R-:W1:Y:S08]  /*01e0*/  R2UR UR4, R0 ;  /* 0x00000000000473c2 */ /* 0x004e7000000e0000 */
[----:B---3--:R-:W1:Y:S02]  /*01f0*/  R2UR UR6, R2 ;  /* 0x00000000020673c2 */ /* 0x008e6400000e0000 */
[----:B-1----:R-:W-:Y:S01]  /*0200*/  UIADD3 UR6, -UR4, UR6, URZ ;  /* 0x0000000604067290 */ /* 0x002fe2000fffe13f */
[----:B------:R-:W-:Y:S05]  /*0210*/  BRA `(.L_x_9) ;  /* 0x0000001000007947 */ /* 0x000fea0003800000 */
.L_x_10:
[----:B------:R-:W-:Y:S02]  /*0220*/  ULDC UR6, c[0x0][0x54c] ;  /* 0x0001530000067ab9 */ /* 0x000fe40000000800 */
.L_x_9:
[----:B------:R-:W-:Y:S02]  /*0230*/  ULDC UR4, c[0x0][0x548] ;  /* 0x0001520000047ab9 */ /* 0x000fe40000000800 */
[----:B------:R-:W-:-:S02]  /*0240*/  USHF.L.U32 UR5, UR5, 0x7, URZ ;  /* 0x0000000705057899 */ /* 0x000fc4000800063f */
[----:B------:R-:W-:-:S04]  /*0250*/  UIMAD UR4, UR6, UR4, URZ ;  /* 0x00000004060472a4 */ /* 0x000fc8000f8e023f */
[----:B------:R-:W-:-:S04]  /*0260*/  UISETP.GE.AND UP0, UPT, UR5, UR4, UPT ;  /* 0x000000040500728c */ /* 0x000fc8000bf06270 */
[----:B------:R-:W-:Y:S01]  /*0270*/  USEL UR11, UR11, 0xffffffff, !UP0 ;  /* 0xffffffff0b0b7887 */ /* 0x000fe2000c000000 */
[----:B------:R-:W-:Y:S05]  /*0280*/  BRA `(.L_x_11) ;  /* 0x000001b000007947 */ /* 0x000fea0003800000 */
.L_x_7:
        /* <DEDUP_REMOVED lines=8> */
.L_x_12:
        /* <DEDUP_REMOVED lines=13> */
.L_x_14:
[----:B------:R-:W-:Y:S02]  /*03e0*/  ULDC UR6, c[0x0][0x54c] ;  /* 0x0001530000067ab9 */ /* 0x000fe40000000800 */
.L_x_13:
[----:B------:R-:W-:Y:S02]  /*03f0*/  ULDC UR4, c[0x0][0x548] ;  /* 0x0001520000047ab9 */ /* 0x000fe40000000800 */
[----:B------:R-:W-:-:S02]  /*0400*/  USHF.L.U32 UR5, UR5, 0x7, URZ ;  /* 0x0000000705057899 */ /* 0x000fc4000800063f */
[----:B------:R-:W-:-:S04]  /*0410*/  UIMAD UR4, UR6, UR4, URZ ;  /* 0x00000004060472a4 */ /* 0x000fc8000f8e023f */
[----:B------:R-:W-:-:S04]  /*0420*/  UISETP.GE.AND UP0, UPT, UR5, UR4, UPT ;  /* 0x000000040500728c */ /* 0x000fc8000bf06270 */
[----:B------:R-:W-:-:S06]  /*0430*/  USEL UR11, UR11, 0xffffffff, !UP0 ;  /* 0xffffffff0b0b7887 */ /* 0x000fcc000c000000 */
.L_x_11:
[----:B------:R-:W-:-:S13]  /*0440*/  ISETP.LE.AND P0, PT, RZ, UR11, PT ;  /* 0x0000000bff007c0c */ /* 0x000fda000bf03270 */
[----:B------:R-:W-:Y:S05]  /*0450*/  @!P0 EXIT ;  /* 0x000000000000894d */ /* 0x000fea0003800000 */
[----:B------:R-:W-:Y:S02]  /*0460*/  ULDC.64 UR4, c[0x0][0x370] ;  /* 0x0000dc0000047ab9 */ /* 0x000fe40000000a00 */
[----:B------:R-:W-:Y:S02]  /*0470*/  UISETP.NE.U32.AND UP0, UPT, URZ, UR4, UPT ;  /* 0x000000043f00728c */ /* 0x000fe4000bf05070 */
[----:B------:R-:W-:Y:S02]  /*0480*/  ULDC.64 UR6, c[0x0][0x370] ;  /* 0x0000dc0000067ab9 */ /* 0x000fe40000000a00 */
[----:B------:R-:W-:-:S03]  /*0490*/  UISETP.NE.AND.EX UP0, UPT, URZ, UR5, UPT, UP0 ;  /* 0x000000053f00728c */ /* 0x000fc6000bf05300 */
[----:B------:R-:W-:Y:S02]  /*04a0*/  ULDC.64 UR4, c[0x0][0x348] ;  /* 0x0000d20000047ab9 */ /* 0x000fe40000000a00 */
[----:B------:R-:W-:Y:S01]  /*04b0*/  UISETP.NE.U32.AND UP1, UPT, URZ, UR4, UPT ;  /* 0x000000043f00728c */ /* 0x000fe2000bf25070 */
[----:B------:R-:W-:-:S03]  /*04c0*/  PLOP3.LUT P2, PT, PT, PT, UP0, 0x80, 0x0 ;  /* 0x000000000000781c */ /* 0x000fc60003f4f008 */
[----:B------:R-:W-:Y:S02]  /*04d0*/  UISETP.NE.AND.EX UP1, UPT, URZ, UR5, UPT, UP1 ;  /* 0x000000053f00728c */ /* 0x000fe4000bf25310 */
[----:B------:R-:W-:Y:S02]  /*04e0*/  @UP0 UIMAD.WIDE UR6, UR11, UR15, UR6 ;  /* 0x0000000f0b0602a5 */ /* 0x000fe4000f8e0206 */
[----:B------:R-:W-:Y:S02]  /*04f0*/  ULDC.64 UR4, c[0x0][0x348] ;  /* 0x0000d20000047ab9 */ /* 0x000fe40000000a00 */
[----:B------:R-:W-:Y:S01]  /*0500*/  UIMAD.WIDE UR4, UR11, UR15, UR4 ;  /* 0x0000000f0b0472a5 */ /* 0x000fe2000f8e0204 */
[----:B------:R-:W-:Y:S01]  /*0510*/  PLOP3.LUT P1, PT, PT, PT, UP1, 0x80, 0x0 ;  /* 0x000000000000781c */ /* 0x000fe20003f2f018 */
[----:B------:R-:W-:Y:S02]  /*0520*/  IMAD.U32 R2, RZ, RZ, UR6 ;  /* 0x00000006ff027e24 */ /* 0x000fe4000f8e00ff */
[----:B------:R-:W-:-:S02]  /*0530*/  IMAD.U32 R3, RZ, RZ, UR7 ;  /* 0x00000007ff037e24 */ /* 0x000fc4000f8e00ff */
[----:B------:R-:W-:Y:S01]  /*0540*/  MOV R6, UR4 ;  /* 0x0000000400067c02 */ /* 0x000fe20008000f00 */
[----:B------:R-:W-:Y:S01]  /*0550*/  IMAD.U32 R7, RZ, RZ, UR5 ;  /* 0x00000005ff077e24 */ /* 0x000fe2000f8e00ff */
[----:B------:R-:W-:Y:S01]  /*0560*/  ULDC.64 UR4, c[0x0][0x360] ;  /* 0x0000d80000047ab9 */ /* 0x000fe20000000a00 */
[----:B------:R-:W2:Y:S01]  /*0570*/  @P2 LDG.E R2, [R2.64] ;  /* 0x0000000c02022981 */ /* 0x000ea2000c1e1900 */
[----:B------:R-:W-:-:S04]  /*0580*/  UISETP.NE.U32.AND UP0, UPT, URZ, UR4, UPT ;  /* 0x000000043f00728c */ /* 0x000fc8000bf05070 */
[----:B------:R-:W-:Y:S01]  /*0590*/  UISETP.NE.AND.EX UP0, UPT, URZ, UR5, UPT, UP0 ;  /* 0x000000053f00728c */ /* 0x000fe2000bf05300 */
[----:B------:R-:W3:Y:S02]  /*05a0*/  @P1 LDG.E R0, [R6.64] ;  /* 0x0000000c06001981 */ /* 0x000ee4000c1e1900 */
[----:B------:R-:W-:-:S03]  /*05b0*/  ULDC.64 UR4, c[0x0][0x360] ;  /* 0x0000d80000047ab9 */ /* 0x000fc60000000a00 */
[----:B------:R-:W-:-:S05]  /*05c0*/  PLOP3.LUT P0, PT, PT, PT, UP0, 0x80, 0x0 ;  /* 0x000000000000781c */ /* 0x000fca0003f0f008 */
[----:B------:R-:W-:Y:S01]  /*05d0*/  @UP0 UIMAD.WIDE UR4, UR11, UR15, UR4 ;  /* 0x0000000f0b0402a5 */ /* 0x000fe2000f8e0204 */
[----:B------:R-:W-:-:S05]  /*05e0*/  MOV R8, c[0x0][0x168] ;  /* 0x00005a0000087a02 */ /* 0x000fca0000000f00 */
[----:B------:R-:W-:Y:S01]  /*05f0*/  IMAD.U32 R4, RZ, RZ, UR4 ;  /* 0x00000004ff047e24 */ /* 0x000fe2000f8e00ff */
[----:B------:R-:W-:-:S05]  /*0600*/  MOV R5, UR5 ;  /* 0x0000000500057c02 */ /* 0x000fca0008000f00 */
[----:B------:R1:W5:Y:S01]  /*0610*/  @P0 LDG.E R8, [R4.64] ;  /* 0x0000000c04080981 */ /* 0x000362000c1e1900 */
[----:B------:R-:W4:Y:S01]  /*0620*/  S2UR UR9, SR_CTAID.Y ;  /* 0x00000000000979c3 */ /* 0x000f220000002600 */
[----:B------:R-:W-:Y:S02]  /*0630*/  UMOV UR10, URZ ;  /* 0x0000003f000a7c82 */ /* 0x000fe40008000000 */
[----:B------:R-:W-:Y:S02]  /*0640*/  UMOV UR14, URZ ;  /* 0x0000003f000e7c82 */ /* 0x000fe40008000000 */
[----:B------:R-:W-:Y:S02]  /*0650*/  ULDC UR5, c[0x0][0x2ac] ;  /* 0x0000ab0000057ab9 */ /* 0x000fe40000000800 */
[----:B------:R-:W-:Y:S02]  /*0660*/  ULDC UR4, c[0x0][0x1d0] ;  /* 0x0000740000047ab9 */ /* 0x000fe40000000800 */
[----:B------:R-:W-:-:S02]  /*0670*/  UIMAD UR4, UR5, UR4, URZ ;  /* 0x00000004050472a4 */ /* 0x000fc4000f8e023f */
[----:B----4-:R-:W-:Y:S01]  /*0680*/  USHF.R.S32.HI UR8, URZ, 0x1f, UR9 ;  /* 0x0000001f3f087899 */ /* 0x010fe20008011409 */
[----:B--2---:R1:W2:Y:S08]  /*0690*/  @P2 R2UR UR10, R2 ;  /* 0x00000000020a23c2 */ /* 0x0042b000000e0000 */
[----:B---3--:R1:W3:Y:S02]  /*06a0*/  @P1 R2UR UR14, R0 ;  /* 0x00000000000e13c2 */ /* 0x0082e400000e0000 */
[----:B-1-3--:R-:W-:Y:S05]  /*06b0*/  @P0 BRA `(.L_x_15) ;  /* 0x0000004000000947 */ /* 0x00afea0003800000 */
[----:B------:R-:W-:Y:S05]  /*06c0*/  @!P1 BRA `(.L_x_15) ;  /* 0x0000003000009947 */ /* 0x000fea0003800000 */
[----:B------:R-:W3:Y:S04]  /*06d0*/  LDG.E R0, [R6.64] ;  /* 0x0000000c06007981 */ /* 0x000ee8000c1e1900 */
[----:B------:R-:W3:Y:S02]  /*06e0*/  LDG.E R2, [R6.64+0x4] ;  /* 0x0000040c06027981 */ /* 0x000ee4000c1e1900 */
[----:B---3-5:R-:W-:-:S02]  /*06f0*/  IADD3 R8, -R0, R2, RZ ;  /* 0x0000000200087210 */ /* 0x028fc40007ffe1ff */
.L_x_15:
[----:B------:R-:W-:-:S04]  /*0700*/  ISETP.NE.U32.AND P0, PT, RZ, c[0x0][0x368], PT ;  /* 0x0000da00ff007a0c */ /* 0x000fc80003f05070 */
[----:B------:R-:W-:-:S13]  /*0710*/  ISETP.NE.AND.EX P0, PT, RZ, c[0x0][0x36c], PT, P0 ;  /* 0x0000db00ff007a0c */ /* 0x000fda0003f05300 */
[----:B------:R-:W-:Y:S05]  /*0720*/  @!P0 BRA `(.L_x_16) ;  /* 0x0000007000008947 */ /* 0x000fea0003800000 */
[----:B------:R-:W-:Y:S02]  /*0730*/  ULDC.64 UR4, c[0x0][0x368] ;  /* 0x0000da0000047ab9 */ /* 0x000fe40000000a00 */
[----:B------:R-:W-:-:S06]  /*0740*/  UIMAD.WIDE UR4, UR11, UR15, UR4 ;  /* 0x0000000f0b0472a5 */ /* 0x000fcc000f8e0204 */
[----:B------:R-:W-:Y:S02]  /*0750*/  MOV R2, UR4 ;  /* 0x0000000400027c02 */ /* 0x000fe40008000f00 */
[----:B------:R-:W-:-:S05]  /*0760*/  MOV R3, UR5 ;  /* 0x0000000500037c02 */ /* 0x000fca0008000f00 */
[----:B------:R-:W3:Y:S02]  /*0770*/  LDG.E R0, [R2.64] ;  /* 0x0000000c02007981 */ /* 0x000ee4000c1e1900 */
[----:B---3--:R1:W3:Y:S02]  /*0780*/  R2UR UR4, R0 ;  /* 0x00000000000473c2 */ /* 0x0082e400000e0000 */
[----:B-1-3--:R-:W-:Y:S05]  /*0790*/  BRA `(.L_x_17) ;  /* 0x000000c000007947 */ /* 0x00afea0003800000 */
.L_x_16:
[----:B------:R-:W-:-:S04]  /*07a0*/  ISETP.NE.U32.AND P0, PT, RZ, c[0x0][0x350], PT ;  /* 0x0000d400ff007a0c */ /* 0x000fc80003f05070 */
[----:B------:R-:W-:-:S13]  /*07b0*/  ISETP.NE.AND.EX P0, PT, RZ, c[0x0][0x354], PT, P0 ;  /* 0x0000d500ff007a0c */ /* 0x000fda0003f05300 */
[----:B------:R-:W-:Y:S05]  /*07c0*/  @!P0 BRA `(.L_x_17) ;  /* 0x0000009000008947 */ /* 0x000fea0003800000 */
[----:B------:R-:W-:Y:S02]  /*07d0*/  ULDC.64 UR4, c[0x0][0x350] ;  /* 0x0000d40000047ab9 */ /* 0x000fe40000000a00 */
[----:B------:R-:W-:-:S06]  /*07e0*/  UIMAD.WIDE UR4, UR11, UR15, UR4 ;  /* 0x0000000f0b0472a5 */ /* 0x000fcc000f8e0204 */
[----:B------:R-:W-:Y:S02]  /*07f0*/  MOV R2, UR4 ;  /* 0x0000000400027c02 */ /* 0x000fe40008000f00 */
[----:B------:R-:W-:-:S05]  /*0800*/  MOV R3, UR5 ;  /* 0x0000000500037c02 */ /* 0x000fca0008000f00 */
[----:B------:R-:W3:Y:S04]  /*0810*/  LDG.E R4, [R2.64] ;  /* 0x0000000c02047981 */ /* 0x000ee8000c1e1900 */
[----:B------:R-:W4:Y:S01]  /*0820*/  LDG.E R0, [R2.64+0x4] ;  /* 0x0000040c02007981 */ /* 0x000f22000c1e1900 */
[----:B---3--:R-:W1:Y:S08]  /*0830*/  R2UR UR5, R4 ;  /* 0x00000000040573c2 */ /* 0x008e7000000e0000 */
[----:B----4-:R-:W1:Y:S02]  /*0840*/  R2UR UR4, R0 ;  /* 0x00000000000473c2 */ /* 0x010e6400000e0000 */
[----:B-1----:R-:W-:-:S06]  /*0850*/  UIADD3 UR4, -UR5, UR4, URZ ;  /* 0x0000000405047290 */ /* 0x002fcc000fffe13f */
.L_x_17:
[----:B--2---:R-:W-:Y:S01]  /*0860*/  UIADD3 UR7, -UR10, UR4, URZ ;  /* 0x000000040a077290 */ /* 0x004fe2000fffe13f */
[----:B------:R-:W-:Y:S01]  /*0870*/  PLOP3.LUT P4, PT, PT, PT, PT, 0x80, 0x0 ;  /* 0x000000000000781c */ /* 0x000fe20003f8f070 */
[----:B------:R-:W-:Y:S01]  /*0880*/  CS2R R178, SRZ ;  /* 0x0000000000b27805 */ /* 0x000fe2000001ff00 */
[----:B------:R-:W-:Y:S01]  /*0890*/  UMOV UR4, URZ ;  /* 0x0000003f00047c82 */ /* 0x000fe20008000000 */
[----:B------:R-:W-:Y:S01]  /*08a0*/  CS2R R176, SRZ ;  /* 0x0000000000b07805 */ /* 0x000fe2000001ff00 */
[----:B------:R-:W-:Y:S01]  /*08b0*/  UISETP.GE.AND UP0, UPT, UR7, 0x1, UPT ;  /* 0x000000010700788c */ /* 0x000fe2000bf06270 */
[----:B------:R-:W-:Y:S01]  /*08c0*/  CS2R R182, SRZ ;  /* 0x0000000000b67805 */ /* 0x000fe2000001ff00 */
[----:B------:R-:W-:Y:S01]  /*08d0*/  UIADD3 UR5, UR7, 0x6f, URZ ;  /* 0x0000006f07057890 */ /* 0x000fe2000fffe03f */
[----:B------:R-:W-:Y:S01]  /*08e0*/  CS2R R180, SRZ ;  /* 0x0000000000b47805 */ /* 0x000fe2000001ff00 */
[----:B------:R-:W-:Y:S01]  /*08f0*/  IMAD.MOV.U32 R15, RZ, RZ, RZ ;  /* 0x000000ffff0f7224 */ /* 0x000fe200078e00ff */
[----:B------:R-:W-:Y:S01]  /*0900*/  CS2R R172, SRZ ;  /* 0x0000000000ac7805 */ /* 0x000fe2000001ff00 */
[----:B------:R-:W-:Y:S01]  /*0910*/  PLOP3.LUT P0, PT, PT, PT, UP0, 0x80, 0x0 ;  /* 0x000000000000781c */ /* 0x000fe20003f0f008 */
[----:B------:R-:W-:Y:S01]  /*0920*/  UIMAD.WIDE UR4, UR5, -0x6db6db6d, UR4 ;  /* 0x92492493050478a5 */ /* 0x000fe2000f8e0204 */
[----:B------:R-:W-:Y:S01]  /*0930*/  IMAD.MOV.U32 R174, RZ, RZ, RZ ;  /* 0x000000ffffae7224 */ /* 0x000fe200078e00ff */
[----:B------:R-:W-:Y:S01]  /*0940*/  CS2R R16, SRZ ;  /* 0x0000000000107805 */ /* 0x000fe2000001ff00 */
[----:B------:R-:W-:Y:S01]  /*0950*/  MOV R170, RZ ;  /* 0x000000ff00aa7202 */ /* 0x000fe20000000f00 */
[----:B------:R-:W-:Y:S01]  /*0960*/  USHF.R.U32.HI UR6, URZ, 0x1f, UR5 ;  /* 0x0000001f3f067899 */ /* 0x000fe20008011605 */
[----:B------:R-:W-:Y:S01]  /*0970*/  IMAD.MOV.U32 R168, RZ, RZ, RZ ;  /* 0x000000ffffa87224 */ /* 0x000fe200078e00ff */
[----:B------:R-:W-:Y:S01]  /*0980*/  CS2R R20, SRZ ;  /* 0x0000000000147805 */ /* 0x000fe2000001ff00 */
[----:B------:R-:W-:Y:S01]  /*0990*/  MOV R162, RZ ;  /* 0x000000ff00a27202 */ /* 0x000fe20000000f00 */
[----:B------:R-:W-:Y:S01]  /*09a0*/  ULEA.HI.SX32 UR6, UR5, UR6, 0x1a ;  /* 0x0000000605067291 */ /* 0x000fe2000f8fd23f */
[----:B------:R-:W-:Y:S01]  /*09b0*/  CS2R R12, SRZ ;  /* 0x00000000000c7805 */ /* 0x000fe2000001ff00 */
[----:B------:R-:W-:Y:S01]  /*09c0*/  IMAD.MOV.U32 R160, RZ, RZ, RZ ;  /* 0x000000ffffa07224 */ /* 0x000fe200078e00ff */
[----:B------:R-:W-:Y:S01]  /*09d0*/  MOV R166, RZ ;  /* 0x000000ff00a67202 */ /* 0x000fe20000000f00 */
[----:B------:R-:W-:Y:S01]  /*09e0*/  CS2R R18, SRZ ;  /* 0x0000000000127805 */ /* 0x000fe2000001ff00 */
[----:B------:R-:W-:Y:S01]  /*09f0*/  IMAD.MOV.U32 R164, RZ, RZ, RZ ;  /* 0x000000ffffa47224 */ /* 0x000fe200078e00ff */
[----:B------:R-:W-:Y:S01]  /*0a00*/  CS2R R158, SRZ ;  /* 0x00000000009e7805 */ /* 0x000fe2000001ff00 */
[----:B------:R-:W-:Y:S01]  /*0a10*/  CS2R R22, SRZ ;  /* 0x0000000000167805 */ /* 0x000fe2000001ff00 */
[----:B------:R-:W-:Y:S01]  /*0a20*/  MOV R156, RZ ;  /* 0x000000ff009c7202 */ /* 0x000fe20000000f00 */
[----:B------:R-:W-:Y:S01]  /*0a30*/  IMAD.MOV.U32 R154, RZ, RZ, RZ ;  /* 0x000000ffff9a7224 */ /* 0x000fe200078e00ff */
[----:B------:R-:W-:Y:S01]  /*0a40*/  CS2R R24, SRZ ;  /* 0x0000000000187805 */ /* 0x000fe2000001ff00 */
[----:B------:R-:W-:Y:S01]  /*0a50*/  MOV R152, RZ ;  /* 0x000000ff00987202 */ /* 0x000fe20000000f00 */
[----:B------:R-:W-:Y:S01]  /*0a60*/  CS2R R146, SRZ ;  /* 0x0000000000927805 */ /* 0x000fe2000001ff00 */
[----:B------:R-:W-:Y:S01]  /*0a70*/  IMAD.MOV.U32 R144, RZ, RZ, RZ ;  /* 0x000000ffff907224 */ /* 0x000fe200078e00ff */
[----:B------:R-:W-:Y:S01]  /*0a80*/  MOV R150, RZ ;  /* 0x000000ff00967202 */ /* 0x000fe20000000f00 */
        /* <DEDUP_REMOVED lines=8> */
[----:B------:R-:W-:Y:S01]  /*0b10*/  CS2R R32, SRZ ;  /* 0x0000000000207805 */ /* 0x000fe2000001ff00 */
[----:B------:R-:W-:Y:S01]  /*0b20*/  IMAD.MOV.U32 R128, RZ, RZ, RZ ;  /* 0x000000ffff807224 */ /* 0x000fe200078e00ff */
[----:B------:R-:W-:Y:S01]  /*0b30*/  MOV R134, RZ ;  /* 0x000000ff00867202 */ /* 0x000fe20000000f00 */
[----:B------:R-:W-:Y:S01]  /*0b40*/  CS2R R26, SRZ ;  /* 0x00000000001a7805 */ /* 0x000fe2000001ff00 */
[----:B------:R-:W-:Y:S01]  /*0b50*/  IMAD.MOV.U32 R132, RZ, RZ, RZ ;  /* 0x000000ffff847224 */ /* 0x000fe200078e00ff */
[----:B------:R-:W-:Y:S01]  /*0b60*/  CS2R R122, SRZ ;  /* 0x00000000007a7805 */ /* 0x000fe2000001ff00 */
[----:B------:R-:W-:Y:S01]  /*0b70*/  MOV R120, RZ ;  /* 0x000000ff00787202 */ /* 0x000fe20000000f00 */
[----:B------:R-:W-:Y:S01]  /*0b80*/  IMAD.MOV.U32 R126, RZ, RZ, RZ ;  /* 0x000000ffff7e7224 */ /* 0x000fe200078e00ff */
[----:B------:R-:W-:Y:S01]  /*0b90*/  CS2R R124, SRZ ;  /* 0x00000000007c7805 */ /* 0x000fe2000001ff00 */
[----:B------:R-:W-:Y:S01]  /*0ba0*/  CS2R R38, SRZ ;  /* 0x0000000000267805 */ /* 0x000fe2000001ff00 */
[----:B------:R-:W-:Y:S01]  /*0bb0*/  CS2R R36, SRZ ;  /* 0x0000000000247805 */ /* 0x000fe2000001ff00 */
[----:B------:R-:W-:Y:S05]  /*0bc0*/  @!P0 BRA `(.L_x_18) ;  /* 0x0000cdb000008947 */ /* 0x000fea0003800000 */
[----:B------:R-:W-:Y:S02]  /*0bd0*/  ULDC.64 UR4, c[0x0][0x340] ;  /* 0x0000d00000047ab9 */ /* 0x000fe40000000a00 */
[----:B------:R-:W-:-:S04]  /*0be0*/  UISETP.NE.U32.AND UP0, UPT, URZ, UR4, UPT ;  /* 0x000000043f00728c */ /* 0x000fc8000bf05070 */
[----:B------:R-:W-:-:S03]  /*0bf0*/  UISETP.NE.AND.EX UP0, UPT, URZ, UR5, UPT, UP0 ;  /* 0x000000053f00728c */ /* 0x000fc6000bf05300 */
[----:B------:R-:W-:-:S03]  /*0c00*/  ULDC.64 UR4, c[0x0][0x340] ;  /* 0x0000d00000047ab9 */ /* 0x000fc60000000a00 */
[----:B------:R-:W-:-:S05]  /*0c10*/  PLOP3.LUT P0, PT, PT, PT, UP0, 0x80, 0x0 ;  /* 0x000000000000781c */ /* 0x000fca0003f0f008 */
[----:B------:R-:W-:-:S06]  /*0c20*/  @UP0 UIMAD.WIDE UR4, UR11, UR15, UR4 ;  /* 0x0000000f0b0402a5 */ /* 0x000fcc000f8e0204 */
[----:B------:R-:W-:Y:S02]  /*0c30*/  IMAD.U32 R2, RZ, RZ, UR4 ;  /* 0x00000004ff027e24 */ /* 0x000fe4000f8e00ff */
[----:B------:R-:W-:Y:S01]  /*0c40*/  IMAD.U32 R3, RZ, RZ, UR5 ;  /* 0x00000005ff037e24 */ /* 0x000fe2000f8e00ff */
[----:B------:R-:W1:Y:S01]  /*0c50*/  S2R R13, SR_CTAID.X ;  /* 0x00000000000d7919 */ /* 0x000e620000002500 */
[----:B------:R-:W-:Y:S01]  /*0c60*/  SHF.R.S32.HI R27, RZ, 0x1f, R196 ;  /* 0x0000001fff1b7819 */ /* 0x000fe200000114c4 */
[----:B------:R-:W-:Y:S02]  /*0c70*/  USHF.R.S32.HI UR15, URZ, 0x1f, UR14 ;  /* 0x0000001f3f0f7899 */ /* 0x000fe4000801140e */
[----:B------:R2:W3:Y:S01]  /*0c80*/  @P0 LDG.E R7, [R2.64] ;  /* 0x0000000c02070981 */ /* 0x0004e2000c1e1900 */
[----:B------:R-:W-:Y:S01]  /*0c90*/  ULDC.64 UR4, c[0x0][0x178] ;  /* 0x00005e0000047ab9 */ /* 0x000fe20000000a00 */
[CC--:B------:R-:W-:Y:S01]  /*0ca0*/  LEA.HI R15, R27.reuse, R196.reuse, RZ, 0x4 ;  /* 0x000000c41b0f7211 */ /* 0x0c0fe200078f20ff */
[----:B------:R-:W-:Y:S01]  /*0cb0*/  UIMAD UR15, UR15, UR4, URZ ;  /* 0x000000040f0f72a4 */ /* 0x000fe2000f8e023f */
[----:B-----5:R-:W-:Y:S01]  /*0cc0*/  IMAD R8, R8, c[0x0][0x2c4], RZ ;  /* 0x0000b10008087a24 */ /* 0x020fe200078e02ff */
[----:B------:R-:W-:Y:S01]  /*0cd0*/  UIMAD.WIDE.U32 UR16, UR14, UR4, URZ ;  /* 0x000000040e1072a5 */ /* 0x000fe2000f8e003f */
[----:B------:R-:W-:Y:S01]  /*0ce0*/  LEA.HI R10, R27, R196, RZ, 0x6 ;  /* 0x000000c41b0a7211 */ /* 0x000fe200078f30ff */
[----:B------:R-:W-:Y:S01]  /*0cf0*/  UIMAD UR15, UR14, UR5, UR15 ;  /* 0x000000050e0f72a4 */ /* 0x000fe2000f8e020f */
[----:B------:R-:W-:Y:S02]  /*0d00*/  BSSY B0, `(.L_x_19) ;  /* 0x000004d000007945 */ /* 0x000fe40003800000 */
[----:B------:R-:W-:-:S02]  /*0d10*/  ULDC.64 UR4, c[0x0][0x1b8] ;  /* 0x00006e0000047ab9 */ /* 0x000fc40000000a00 */
[----:B------:R-:W-:Y:S02]  /*0d20*/  UIADD3 UR17, UR17, UR15, URZ ;  /* 0x0000000f11117290 */ /* 0x000fe4000fffe03f */
[----:B------:R-:W-:Y:S02]  /*0d30*/  USHF.R.S32.HI UR15, URZ, 0x1f, UR11 ;  /* 0x0000001f3f0f7899 */ /* 0x000fe4000801140b */
[----:B------:R-:W-:Y:S02]  /*0d40*/  UIMAD UR14, UR8, UR4, URZ ;  /* 0x00000004080e72a4 */ /* 0x000fe4000f8e023f */
[----:B------:R-:W-:Y:S02]  /*0d50*/  USEL UR15, UR15, URZ, !UP1 ;  /* 0x0000003f0f0f7287 */ /* 0x000fe4000c800000 */
[----:B------:R-:W-:Y:S02]  /*0d60*/  UIMAD UR14, UR9, UR5, UR14 ;  /* 0x00000005090e72a4 */ /* 0x000fe4000f8e020e */
[----:B------:R-:W-:-:S02]  /*0d70*/  UIMAD.WIDE.U32 UR18, UR9, UR4, UR16 ;  /* 0x00000004091272a5 */ /* 0x000fc4000f8e0010 */
[----:B------:R-:W-:Y:S01]  /*0d80*/  USEL UR16, UR11, URZ, !UP1 ;  /* 0x0000003f0b107287 */ /* 0x000fe2000c800000 */
[----:B--2---:R-:W-:Y:S01]  /*0d90*/  LEA.HI R2, R27, R196, RZ, 0x3 ;  /* 0x000000c41b027211 */ /* 0x004fe200078f18ff */
[----:B------:R-:W-:Y:S01]  /*0da0*/  IMAD.MOV.U32 R3, RZ, RZ, c[0x0][0x2c4] ;  /* 0x0000b100ff037624 */ /* 0x000fe200078e00ff */
[----:B------:R-:W-:Y:S02]  /*0db0*/  ULDC.64 UR4, c[0x0][0x1c0] ;  /* 0x0000700000047ab9 */ /* 0x000fe40000000a00 */
[----:B------:R-:W-:Y:S01]  /*0dc0*/  LOP3.LUT R0, R2, 0xfffffff8, RZ, 0xc0, !PT ;  /* 0xfffffff802007812 */ /* 0x000fe200078ec0ff */
[----:B------:R-:W-:Y:S01]  /*0dd0*/  UIMAD UR15, UR15, UR4, URZ ;  /* 0x000000040f0f72a4 */ /* 0x000fe2000f8e023f */
[----:B------:R-:W-:Y:S01]  /*0de0*/  ISETP.NE.AND P1, PT, R3, 0x1, PT ;  /* 0x000000010300780c */ /* 0x000fe20003f25270 */
[----:B------:R-:W-:Y:S01]  /*0df0*/  UIADD3 UR19, UR19, UR14, URZ ;  /* 0x0000000e13137290 */ /* 0x000fe2000fffe03f */
[----:B------:R-:W-:Y:S01]  /*0e00*/  SHF.R.S32.HI R12, RZ, 0x3, R2 ;  /* 0x00000003ff0c7819 */ /* 0x000fe20000011402 */
[----:B------:R-:W-:Y:S01]  /*0e10*/  IMAD.IADD R17, R196, 0x1, -R0 ;  /* 0x00000001c4117824 */ /* 0x000fe200078e0a00 */
[----:B------:R-:W-:-:S02]  /*0e20*/  UIMAD UR5, UR16, UR5, UR15 ;  /* 0x00000005100572a4 */ /* 0x000fc4000f8e020f */
[----:B------:R-:W-:Y:S01]  /*0e30*/  UIMAD.WIDE.U32 UR16, UR16, UR4, UR18 ;  /* 0x00000004101072a5 */ /* 0x000fe2000f8e0012 */
[C---:B------:R-:W-:Y:S02]  /*0e40*/  IMAD R198, R17.reuse, 0x10, R12 ;  /* 0x0000001011c67824 */ /* 0x040fe400078e020c */
[----:B------:R-:W-:Y:S01]  /*0e50*/  IMAD.SHL.U32 R14, R17, 0x8, RZ ;  /* 0x00000008110e7824 */ /* 0x000fe200078e00ff */
[----:B------:R-:W-:Y:S01]  /*0e60*/  UIADD3 UR5, UR17, UR5, URZ ;  /* 0x0000000511057290 */ /* 0x000fe2000fffe03f */
[C---:B-1----:R-:W-:Y:S01]  /*0e70*/  IMAD R4, R13.reuse, 0x80, R198 ;  /* 0x000000800d047824 */ /* 0x042fe200078e02c6 */
[----:B------:R1:W-:Y:S01]  /*0e80*/  STL [R1+0x20], R198 ;  /* 0x000020c601007387 */ /* 0x0003e20000100800 */
[----:B------:R-:W-:Y:S01]  /*0e90*/  IMAD.U32 R3, RZ, RZ, UR17 ;  /* 0x00000011ff037e24 */ /* 0x000fe2000f8e00ff */
[----:B------:R-:W-:Y:S01]  /*0ea0*/  LEA R13, R13, R12, 0x7 ;  /* 0x0000000c0d0d7211 */ /* 0x000fe200078e38ff */
[----:B------:R-:W-:Y:S01]  /*0eb0*/  @P1 IMAD.HI.U32 R2, R4, c[0x0][0x2c8], RZ ;  /* 0x0000b20004021a27 */ /* 0x000fe200078e00ff */
[----:B------:R-:W-:-:S02]  /*0ec0*/  MOV R3, UR5 ;  /* 0x0000000500037c02 */ /* 0x000fc40008000f00 */
[----:B------:R-:W-:Y:S01]  /*0ed0*/  ISETP.GE.AND P3, PT, R13, R8, PT ;  /* 0x000000080d00720c */ /* 0x000fe20003f66270 */
[----:B------:R-:W-:Y:S01]  /*0ee0*/  IMAD.MOV.U32 R0, RZ, RZ, R4 ;  /* 0x000000ffff007224 */ /* 0x000fe200078e0004 */
[----:B------:R-:W-:Y:S01]  /*0ef0*/  @P1 SHF.R.U32.HI R0, RZ, c[0x0][0x2cc], R2 ;  /* 0x0000b300ff001a19 */ /* 0x000fe20000011602 */
[----:B------:R-:W-:Y:S01]  /*0f00*/  IMAD.U32 R2, RZ, RZ, UR16 ;  /* 0x00000010ff027e24 */ /* 0x000fe2000f8e00ff */
[----:B------:R-:W-:Y:S02]  /*0f10*/  SHF.R.S32.HI R241, RZ, 0x1f, R14 ;  /* 0x0000001ffff17819 */ /* 0x000fe4000001140e */
[--C-:B------:R-:W-:Y:S01]  /*0f20*/  SHF.R.S32.HI R6, RZ, 0x1f, R0.reuse ;  /* 0x0000001fff067819 */ /* 0x100fe20000011400 */
[----:B------:R-:W-:Y:S02]  /*0f30*/  IMAD.MOV R5, RZ, RZ, -R0 ;  /* 0x000000ffff057224 */ /* 0x000fe400078e0a00 */
[----:B------:R-:W-:-:S04]  /*0f40*/  IMAD.WIDE.U32 R2, R0, c[0x0][0x1b0], R2 ;  /* 0x00006c0000027a25 */ /* 0x000fc800078e0002 */
[----:B------:R-:W-:Y:S02]  /*0f50*/  IMAD R4, R5, c[0x0][0x2c4], R4 ;  /* 0x0000b10005047a24 */ /* 0x000fe400078e0204 */
[----:B------:R-:W-:-:S04]  /*0f60*/  IMAD R5, R6, c[0x0][0x1b0], RZ ;  /* 0x00006c0006057a24 */ /* 0x000fc800078e02ff */
[----:B------:R-:W-:Y:S01]  /*0f70*/  IMAD R6, R0, c[0x0][0x1b4], R5 ;  /* 0x00006d0000067a24 */ /* 0x000fe200078e0205 */
[----:B------:R-:W-:-:S03]  /*0f80*/  SHF.R.S32.HI R5, RZ, 0x1f, R4 ;  /* 0x0000001fff057819 */ /* 0x000fc60000011404 */
[----:B------:R-:W-:Y:S02]  /*0f90*/  IMAD.IADD R3, R3, 0x1, R6 ;  /* 0x0000000103037824 */ /* 0x000fe400078e0206 */
[----:B------:R-:W-:Y:S02]  /*0fa0*/  IMAD R0, R5, c[0x0][0x1a8], RZ ;  /* 0x00006a0005007a24 */ /* 0x000fe400078e02ff */
[----:B------:R-:W-:-:S04]  /*0fb0*/  IMAD.WIDE.U32 R2, R4, c[0x0][0x1a8], R2 ;  /* 0x00006a0004027a25 */ /* 0x000fc800078e0002 */
[----:B------:R-:W-:Y:S01]  /*0fc0*/  IMAD R5, R4, c[0x0][0x1ac], R0 ;  /* 0x00006b0004057a24 */ /* 0x000fe200078e0200 */
[----:B------:R-:W-:Y:S02]  /*0fd0*/  LOP3.LUT R0, R15, 0xfffffff0, RZ, 0xc0, !PT ;  /* 0xfffffff00f007812 */ /* 0x000fe400078ec0ff */
[----:B------:R-:W-:Y:S01]  /*0fe0*/  LEA R9, P1, R2, c[0x0][0x160], 0x1 ;  /* 0x0000580002097a11 */ /* 0x000fe200078208ff */
[----:B------:R-:W-:Y:S02]  /*0ff0*/  IMAD.IADD R4, R3, 0x1, R5 ;  /* 0x0000000103047824 */ /* 0x000fe400078e0205 */
[----:B------:R-:W-:Y:S02]  /*1000*/  IMAD.IADD R3, R196, 0x1, -R0 ;  /* 0x00000001c4037824 */ /* 0x000fe400078e0a00 */
[----:B------:R-:W-:Y:S01]  /*1010*/  IMAD.SHL.U32 R0, R12, 0x40, RZ ;  /* 0x000000400c007824 */ /* 0x000fe200078e00ff */
[----:B------:R-:W-:Y:S01]  /*1020*/  LEA.HI.X R5, R2, c[0x0][0x164], R4, 0x1, P1 ;  /* 0x0000590002057a11 */ /* 0x000fe200008f0c04 */
[----:B------:R1:W2:Y:S01]  /*1030*/  SHFL.IDX PT, R6, R9, RZ, 0x181f ;  /* 0x00181fff09067589 */ /* 0x0002a200000e0000 */
[----:B------:R-:W-:-:S02]  /*1040*/  SHF.R.S32.HI R2, RZ, 0x1f, R3 ;  /* 0x0000001fff027819 */ /* 0x000fc40000011403 */
[----:B------:R-:W-:Y:S02]  /*1050*/  LOP3.LUT R0, R0, 0x1c0, RZ, 0xc0, !PT ;  /* 0x000001c000007812 */ /* 0x000fe400078ec0ff */
[----:B------:R-:W-:Y:S02]  /*1060*/  LEA.HI R26, R2, R3, RZ, 0x3 ;  /* 0x00000003021a7211 */ /* 0x000fe400078f18ff */
[----:B------:R-:W-:Y:S02]  /*1070*/  LOP3.LUT R2, R0, 0x38, R14, 0xf8, !PT ;  /* 0x0000003800027812 */ /* 0x000fe400078ef80e */
[----:B------:R-:W-:Y:S02]  /*1080*/  LOP3.LUT R4, R26, 0xfffffff8, RZ, 0xc0, !PT ;  /* 0xfffffff81a047812 */ /* 0x000fe400078ec0ff */
[----:B------:R-:W-:-:S03]  /*1090*/  SHF.R.U32.HI R0, RZ, 0x3, R0 ;  /* 0x00000003ff007819 */ /* 0x000fc60000011600 */
[----:B------:R-:W-:Y:S01]  /*10a0*/  IMAD.IADD R25, R3, 0x1, -R4 ;  /* 0x0000000103197824 */ /* 0x000fe200078e0a04 */
[----:B------:R-:W-:Y:S01]  /*10b0*/  LOP3.LUT R2, R2, R0, RZ, 0x3c, !PT ;  /* 0x0000000002027212 */ /* 0x000fe200078e3cff */
[----:B------:R-:W-:Y:S02]  /*10c0*/  IMAD.SHL.U32 R0, R10, 0x8, RZ ;  /* 0x000000080a007824 */ /* 0x000fe400078e00ff */
[----:B------:R-:W-:Y:S02]  /*10d0*/  IMAD.MOV.U32 R3, RZ, RZ, 0x10 ;  /* 0x00000010ff037424 */ /* 0x000fe400078e00ff */
[----:B------:R-:W-:Y:S01]  /*10e0*/  IMAD.MOV.U32 R4, RZ, RZ, 0x20 ;  /* 0x00000020ff047424 */ /* 0x000fe200078e00ff */
[----:B------:R-:W-:Y:S01]  /*10f0*/  LOP3.LUT R10, R2, 0xfffffe00, R0, 0xf8, !PT ;  /* 0xfffffe00020a7812 */ /* 0x000fe200078ef800 */
[----:B---3--:R3:W4:Y:S01]  /*1100*/  @P0 R2UR UR18, R7 ;  /* 0x00000000071203c2 */ /* 0x00872200000e0000 */
[----:B------:R-:W-:Y:S01]  /*1110*/  ISETP.GE.AND P0, PT, R14, c[0x0][0x198], PT ;  /* 0x000066000e007a0c */ /* 0x000fe20003f06270 */
[----:B----4-:R-:W-:-:S03]  /*1120*/  @!UP0 UMOV UR18, UR11 ;  /* 0x0000000b00128c82 */ /* 0x010fc60008000000 */
[----:B------:R-:W-:-:S05]  /*1130*/  R2P PR, R25, 0x6 ;  /* 0x0000000619007804 */ /* 0x000fca0000000000 */
[----:B------:R-:W-:Y:S02]  /*1140*/  SEL R3, R3, 0xfffffff0, !P1 ;  /* 0xfffffff003037807 */ /* 0x000fe40004800000 */
[----:B------:R-:W-:Y:S01]  /*1150*/  SEL R4, R4, 0xffffffe0, !P2 ;  /* 0xffffffe004047807 */ /* 0x000fe20005000000 */
[----:B---3--:R1:W3:Y:S01]  /*1160*/  SHFL.IDX PT, R7, R5, RZ, 0x181f ;  /* 0x00181fff05077589 */ /* 0x0082e200000e0000 */
[----:B------:R-:W-:Y:S05]  /*1170*/  @P3 BRA `(.L_x_20) ;  /* 0x0000005000003947 */ /* 0x000fea0003800000 */
[----:B--2---:R-:W-:Y:S01]  /*1180*/  LEA R6, P1, R14, R6, 0x1 ;  /* 0x000000060e067211 */ /* 0x004fe200078208ff */
[----:B------:R-:W-:-:S03]  /*1190*/  IMAD.SHL.U32 R0, R10, 0x2, RZ ;  /* 0x000000020a007824 */ /* 0x000fc600078e00ff */
[----:B---3--:R-:W-:-:S05]  /*11a0*/  LEA.HI.X R7, R14, R7, R241, 0x1, P1 ;  /* 0x000000070e077211 */ /* 0x008fca00008f0cf1 */
[----:B------:R-:W-:Y:S01]  /*11b0*/  @!PT LDS RZ, [RZ] ;  /* 0x00000000fffff984 */ /* 0x000fe20000000800 */
[----:B------:R2:W-:Y:S04]  /*11c0*/  LDGSTS.E.BYPASS.LTC128B.128 [R0+0x7100], [R6.64], !P0 ;  /* 0x0710000006007fae */ /* 0x0005e8000c101d4c */
.L_x_20:
[----:B--2---:R-:W-:Y:S05]  /*11d0*/  BSYNC B0 ;  /* 0x0000000000007941 */ /* 0x004fea0003800000 */
.L_x_19:
[----:B------:R-:W-:Y:S01]  /*11e0*/  IADD3 R2, R13, 0x10, RZ ;  /* 0x000000100d027810 */ /* 0x000fe20007ffe0ff */
[----:B------:R2:W4:Y:S01]  /*11f0*/  SHFL.IDX PT, R0, R5, 0x1, 0x181f ;  /* 0x00381f0005007f89 */ /* 0x00052200000e0000 */
[----:B------:R-:W-:Y:S02]  /*1200*/  BSSY B0, `(.L_x_21) ;  /* 0x0000009000007945 */ /* 0x000fe40003800000 */
[----:B------:R-:W-:Y:S01]  /*1210*/  ISETP.GE.AND P1, PT, R2, R8, PT ;  /* 0x000000080200720c */ /* 0x000fe20003f26270 */
[----:B------:R2:W1:-:S12]  /*1220*/  SHFL.IDX PT, R6, R9, 0x1, 0x181f ;  /* 0x00381f0009067f89 */ /* 0x00045800000e0000 */
[----:B------:R-:W-:Y:S05]  /*1230*/  @P1 BRA `(.L_x_22) ;  /* 0x0000005000001947 */ /* 0x000fea0003800000 */
[----:B-1----:R-:W-:-:S04]  /*1240*/  LEA R6, P1, R14, R6, 0x1 ;  /* 0x000000060e067211 */ /* 0x002fc800078208ff */
[----:B---34-:R-:W-:Y:S01]  /*1250*/  LEA.HI.X R7, R14, R0, R241, 0x1, P1 ;  /* 0x000000000e077211 */ /* 0x018fe200008f0cf1 */
[----:B------:R-:W-:-:S05]  /*1260*/  IMAD.SHL.U32 R0, R10, 0x2, RZ ;  /* 0x000000020a007824 */ /* 0x000fca00078e00ff */
[----:B------:R-:W-:Y:S01]  /*1270*/  @!PT LDS RZ, [RZ] ;  /* 0x00000000fffff984 */ /* 0x000fe20000000800 */
[----:B------:R1:W-:Y:S03]  /*1280*/  LDGSTS.E.BYPASS.LTC128B.128 [R0+0x7900], [R6.64], !P0 ;  /* 0x0790000006007fae */ /* 0x0003e6000c101d4c */
.L_x_22:
[----:B------:R-:W-:Y:S05]  /*1290*/  BSYNC B0 ;  /* 0x0000000000007941 */ /* 0x000fea0003800000 */
.L_x_21:
[----:B------:R-:W-:Y:S01]  /*12a0*/  IADD3 R2, R13, 0x20, RZ ;  /* 0x000000200d027810 */ /* 0x000fe20007ffe0ff */
[----:B-1--4-:R1:W4:Y:S01]  /*12b0*/  SHFL.IDX PT, R0, R5, 0x2, 0x181f ;  /* 0x00581f0005007f89 */ /* 0x01232200000e0000 */
[----:B------:R-:W-:Y:S02]  /*12c0*/  BSSY B0, `(.L_x_23) ;  /* 0x0000009000007945 */ /* 0x000fe40003800000 */
[----:B------:R-:W-:Y:S01]  /*12d0*/  ISETP.GE.AND P1, PT, R2, R8, PT ;  /* 0x000000080200720c */ /* 0x000fe20003f26270 */
[----:B------:R1:W2:-:S12]  /*12e0*/  SHFL.IDX PT, R6, R9, 0x2, 0x181f ;  /* 0x00581f0009067f89 */ /* 0x00029800000e0000 */
[----:B------:R-:W-:Y:S05]  /*12f0*/  @P1 BRA `(.L_x_24) ;  /* 0x0000005000001947 */ /* 0x000fea0003800000 */
[----:B--2---:R-:W-:-:S04]  /*1300*/  LEA R6, P1, R14, R6, 0x1 ;  /* 0x000000060e067211 */ /* 0x004fc800078208ff */
[----:B---34-:R-:W-:Y:S01]  /*1310*/  LEA.HI.X R7, R14, R0, R241, 0x1, P1 ;  /* 0x000000000e077211 */ /* 0x018fe200008f0cf1 */
[----:B------:R-:W-:-:S05]  /*1320*/  IMAD.SHL.U32 R0, R10, 0x2, RZ ;  /* 0x000000020a007824 */ /* 0x000fca00078e00ff */
[----:B------:R-:W-:Y:S01]  /*1330*/  @!PT LDS RZ, [RZ] ;  /* 0x00000000fffff984 */ /* 0x000fe20000000800 */
[----:B------:R2:W-:Y:S03]  /*1340*/  LDGSTS.E.BYPASS.LTC128B.128 [R0+0x8100], [R6.64], !P0 ;  /* 0x0810000006007fae */ /* 0x0005e6000c101d4c */
.L_x_24:
[----:B------:R-:W-:Y:S05]  /*1350*/  BSYNC B0 ;  /* 0x0000000000007941 */ /* 0x000fea0003800000 */
.L_x_23:
[----:B------:R-:W-:Y:S01]  /*1360*/  IADD3 R2, R13, 0x30, RZ ;  /* 0x000000300d027810 */ /* 0x000fe20007ffe0ff */
[----:B--2-4-:R2:W4:Y:S01]  /*1370*/  SHFL.IDX PT, R0, R5, 0x3, 0x181f ;  /* 0x00781f0005007f89 */ /* 0x01452200000e0000 */
        /* <DEDUP_REMOVED lines=9> */
.L_x_26:
[----:B------:R-:W-:Y:S05]  /*1410*/  BSYNC B0 ;  /* 0x0000000000007941 */ /* 0x000fea0003800000 */
.L_x_25:
        /* <DEDUP_REMOVED lines=11> */
.L_x_28:
[----:B------:R-:W-:Y:S05]  /*14d0*/  BSYNC B0 ;  /* 0x0000000000007941 */ /* 0x000fea0003800000 */
.L_x_27:
        /* <DEDUP_REMOVED lines=11> */
.L_x_30:
[----:B------:R-:W-:Y:S05]  /*1590*/  BSYNC B0 ;  /* 0x0000000000007941 */ /* 0x000fea0003800000 */
.L_x_29:
        /* <DEDUP_REMOVED lines=11> */
.L_x_32:
[----:B------:R-:W-:Y:S05]  /*1650*/  BSYNC B0 ;  /* 0x0000000000007941 */ /* 0x000fea0003800000 */
.L_x_31:
[----:B-12---:R-:W1:Y:S01]  /*1660*/  SHFL.IDX PT, R9, R9, 0x7, 0x181f ;  /* 0x00f81f0009097f89 */ /* 0x006e6200000e0000 */
[----:B------:R-:W-:Y:S01]  /*1670*/  UMOV UR14, 0x70 ;  /* 0x00000070000e7882 */ /* 0x000fe20000000000 */
[----:B----4-:R-:W-:Y:S01]  /*1680*/  MOV R0, c[0x0][0x2b8] ;  /* 0x0000ae0000007a02 */ /* 0x010fe20000000f00 */
[----:B------:R-:W-:Y:S01]  /*1690*/  UIMAD UR14, UR6, UR14, -0x70 ;  /* 0xffffff90060e74a4 */ /* 0x000fe2000f8e020e */
[----:B------:R2:W4:Y:S01]  /*16a0*/  SHFL.IDX PT, R11, R5, 0x7, 0x181f ;  /* 0x00f81f00050b7f89 */ /* 0x00052200000e0000 */
[----:B------:R-:W-:Y:S01]  /*16b0*/  SHF.L.U32 R197, R10, 0x1, RZ ;  /* 0x000000010ac57819 */ /* 0x000fe200000006ff */
[----:B------:R-:W-:Y:S01]  /*16c0*/  USHF.R.S32.HI UR15, URZ, 0x1f, UR18 ;  /* 0x0000001f3f0f7899 */ /* 0x000fe20008011412 */
[----:B------:R-:W-:Y:S01]  /*16d0*/  ISETP.NE.AND P5, PT, R0, 0x1, PT ;  /* 0x000000010000780c */ /* 0x000fe20003fa5270 */
[----:B------:R-:W-:Y:S01]  /*16e0*/  ULDC.64 UR4, c[0x0][0x2b0] ;  /* 0x0000ac0000047ab9 */ /* 0x000fe20000000a00 */
[----:B------:R-:W-:Y:S01]  /*16f0*/  IADD3 R0, R198, UR14, RZ ;  /* 0x0000000ec6007c10 */ /* 0x000fe2000fffe0ff */
[----:B------:R-:W-:Y:S01]  /*1700*/  UIMAD UR15, UR15, UR4, URZ ;  /* 0x000000040f0f72a4 */ /* 0x000fe2000f8e023f */
[----:B------:R-:W-:Y:S01]  /*1710*/  MOV R243, RZ ;  /* 0x000000ff00f37202 */ /* 0x000fe20000000f00 */
[----:B------:R-:W-:Y:S01]  /*1720*/  UIMAD.WIDE.U32 UR16, UR18, UR4, URZ ;  /* 0x00000004121072a5 */ /* 0x000fe2000f8e003f */
[C---:B------:R-:W-:Y:S01]  /*1730*/  ISETP.GE.AND P4, PT, R0.reuse, UR7, PT ;  /* 0x0000000700007c0c */ /* 0x040fe2000bf86270 */
[----:B------:R-:W-:Y:S01]  /*1740*/  UIMAD UR15, UR18, UR5, UR15 ;  /* 0x00000005120f72a4 */ /* 0x000fe2000f8e020f */
[----:B------:R-:W-:Y:S01]  /*1750*/  IADD3 R2, R0, UR10, RZ ;  /* 0x0000000a00027c10 */ /* 0x000fe2000fffe0ff */
[----:B------:R-:W-:Y:S01]  /*1760*/  STL [R1], R197 ;  /* 0x000000c501007387 */ /* 0x000fe20000100800 */
[----:B------:R-:W-:Y:S01]  /*1770*/  ISETP.GT.OR P4, PT, R198, 0x6f, P4 ;  /* 0x0000006fc600780c */ /* 0x000fe20002784670 */
[----:B------:R-:W-:Y:S01]  /*1780*/  UIADD3 UR15, UR17, UR15, URZ ;  /* 0x0000000f110f7290 */ /* 0x000fe2000fffe03f */
[----:B------:R-:W-:Y:S01]  /*1790*/  MOV R0, R2 ;  /* 0x0000000200007202 */ /* 0x000fe20000000f00 */
[----:B------:R-:W-:Y:S01]  /*17a0*/  ULDC.64 UR4, c[0x0][0x1e8] ;  /* 0x00007a0000047ab9 */ /* 0x000fe20000000a00 */
[----:B--2---:R-:W-:-:S04]  /*17b0*/  IADD3 R5, R13, 0x70, RZ ;  /* 0x000000700d057810 */ /* 0x004fc80007ffe0ff */
[----:B------:R-:W-:Y:S01]  /*17c0*/  ISETP.GE.AND P3, PT, R5, R8, PT ;  /* 0x000000080500720c */ /* 0x000fe20003f66270 */
[----:B------:R-:W-:-:S05]  /*17d0*/  @P5 IMAD.HI.U32 R5, R2, c[0x0][0x2bc], RZ ;  /* 0x0000af0002055a27 */ /* 0x000fca00078e00ff */
[----:B------:R-:W-:-:S04]  /*17e0*/  @P5 SHF.R.U32.HI R0, RZ, c[0x0][0x2c0], R5 ;  /* 0x0000b000ff005a19 */ /* 0x000fc80000011605 */
[----:B------:R-:W-:-:S03]  /*17f0*/  @!P4 IADD3 R5, P1, R0, UR16, RZ ;  /* 0x000000100005cc10 */ /* 0x000fc6000ff3e0ff */
[----:B-1----:R-:W-:Y:S02]  /*1800*/  @!P3 LEA R8, P2, R14, R9, 0x1 ;  /* 0x000000090e08b211 */ /* 0x002fe400078408ff */
[----:B---3--:R-:W-:Y:S02]  /*1810*/  @!P4 LEA.HI.X.SX32 R7, R0, UR15, 0x1, P1 ;  /* 0x0000000f0007cc11 */ /* 0x008fe400088f0eff */
[----:B----4-:R-:W-:Y:S02]  /*1820*/  @!P3 LEA.HI.X R9, R14, R11, R241, 0x1, P2 ;  /* 0x0000000b0e09b211 */ /* 0x010fe400010f0cf1 */
[----:B------:R-:W-:-:S03]  /*1830*/  @!P4 LEA R6, P1, R5, c[0x0][0x2a0], 0x2 ;  /* 0x0000a8000506ca11 */ /* 0x000fc600078210ff */
[----:B------:R-:W-:Y:S01]  /*1840*/  @!PT LDS RZ, [RZ] ;  /* 0x00000000fffff984 */ /* 0x000fe20000000800 */
[----:B------:R1:W-:Y:S01]  /*1850*/  @!P3 LDGSTS.E.BYPASS.LTC128B.128 [R197+0xa900], [R8.64], !P0 ;  /* 0x0a90000008c5bfae */ /* 0x0003e2000c101d4c */
[----:B------:R-:W-:-:S03]  /*1860*/  @!P4 LEA.HI.X R7, R5, c[0x0][0x2a4], R7, 0x2, P1 ;  /* 0x0000a9000507ca11 */ /* 0x000fc600008f1407 */
[----:B------:R-:W0:Y:S04]  /*1870*/  LDGDEPBAR ;  /* 0x00000000000079af */ /* 0x000e280000000000 */
[----:B------:R-:W-:Y:S06]  /*1880*/  BAR.SYNC.DEFER_BLOCKING 0x0 ;  /* 0x0000000000007b1d */ /* 0x000fec0000010000 */
[----:B------:R2:W3:Y:S01]  /*1890*/  @!P4 LDG.E R243, [R6.64] ;  /* 0x0000000c06f3c981 */ /* 0x0004e2000c1e1900 */
[----:B------:R-:W-:Y:S01]  /*18a0*/  IADD3 R0, -R0, RZ, RZ ;  /* 0x000000ff00007210 */ /* 0x000fe20007ffe1ff */
[----:B------:R-:W-:Y:S01]  /*18b0*/  UIMAD UR18, UR8, UR4, URZ ;  /* 0x00000004081272a4 */ /* 0x000fe2000f8e023f */
[----:B-1----:R-:W-:Y:S01]  /*18c0*/  SHF.L.U32 R9, R12, 0x3, RZ ;  /* 0x000000030c097819 */ /* 0x002fe200000006ff */
[----:B------:R-:W-:Y:S01]  /*18d0*/  UIMAD.WIDE.U32 UR20, UR9, UR4, URZ ;  /* 0x00000004091472a5 */ /* 0x000fe2000f8e003f */
[----:B------:R-:W-:Y:S01]  /*18e0*/  SHF.L.U32 R5, R17, 0x6, RZ ;  /* 0x0000000611057819 */ /* 0x000fe200000006ff */
[----:B------:R-:W-:Y:S01]  /*18f0*/  IMAD R16, R0, c[0x0][0x2b8], R2 ;  /* 0x0000ae0000107a24 */ /* 0x000fe200078e0202 */
[----:B------:R-:W-:Y:S01]  /*1900*/  UIMAD UR5, UR9, UR5, UR18 ;  /* 0x00000005090572a4 */ /* 0x000fe2000f8e0212 */
[----:B------:R-:W-:Y:S01]  /*1910*/  SHF.R.S32.HI R22, RZ, 0x4, R15 ;  /* 0x00000004ff167819 */ /* 0x000fe2000001140f */
[----:B------:R-:W-:Y:S01]  /*1920*/  UIADD3 UR18, UR6, -0x1, URZ ;  /* 0xffffffff06127890 */ /* 0x000fe2000fffe03f */
[----:B------:R-:W-:Y:S01]  /*1930*/  LOP3.LUT R5, R5, 0x1c0, RZ, 0xc0, !PT ;  /* 0x000001c005057812 */ /* 0x000fe200078ec0ff */
[----:B------:R-:W-:Y:S01]  /*1940*/  UIADD3 UR19, UR21, UR5, URZ ;  /* 0x0000000515137290 */ /* 0x000fe2000fffe03f */
[----:B------:R-:W-:Y:S01]  /*1950*/  SHF.R.S32.HI R8, RZ, 0x1f, R16 ;  /* 0x0000001fff087819 */ /* 0x000fe20000011410 */
[----:B------:R-:W-:Y:S01]  /*1960*/  UIMAD UR18, UR18, -0x70, UR7 ;  /* 0xffffff90121278a4 */ /* 0x000fe2000f8e0207 */
[----:B------:R-:W-:Y:S01]  /*1970*/  LOP3.LUT R9, R5, 0x8, R9, 0xf8, !PT ;  /* 0x0000000805097812 */ /* 0x000fe200078ef809 */
[----:B------:R-:W-:Y:S01]  /*1980*/  STL [R1+0x4], R16 ;  /* 0x0000041001007387 */ /* 0x000fe20000100800 */
[----:B------:R-:W-:Y:S01]  /*1990*/  SHF.R.U32.HI R5, RZ, 0x3, R5 ;  /* 0x00000003ff057819 */ /* 0x000fe20000011605 */
[----:B------:R-:W-:Y:S01]  /*19a0*/  IMAD R0, R8, c[0x0][0x1e0], RZ ;  /* 0x0000780008007a24 */ /* 0x000fe200078e02ff */
[----:B------:R-:W-:Y:S01]  /*19b0*/  ISETP.GE.AND P6, PT, R14, c[0x0][0x1d4], PT ;  /* 0x000075000e007a0c */ /* 0x000fe20003fc6270 */
[----:B------:R-:W-:Y:S01]  /*19c0*/  IMAD R8, R8, c[0x0][0x208], RZ ;  /* 0x0000820008087a24 */ /* 0x000fe200078e02ff */
[----:B------:R-:W-:Y:S01]  /*19d0*/  IADD3 R18, -R12, UR18, RZ ;  /* 0x000000120c127c10 */ /* 0x000fe2000fffe1ff */
[C---:B------:R-:W-:Y:S01]  /*19e0*/  IMAD R0, R16.reuse, c[0x0][0x1e4], R0 ;  /* 0x0000790010007a24 */ /* 0x040fe200078e0200 */
[----:B------:R-:W-:Y:S01]  /*19f0*/  LOP3.LUT R24, R9, R5, RZ, 0x3c, !PT ;  /* 0x0000000509187212 */ /* 0x000fe200078e3cff */
[----:B------:R-:W-:Y:S01]  /*1a00*/  IMAD R8, R16, c[0x0][0x20c], R8 ;  /* 0x0000830010087a24 */ /* 0x000fe200078e0208 */
[----:B------:R-:W-:Y:S01]  /*1a10*/  ISETP.GE.AND P4, PT, R18, 0x1, PT ;  /* 0x000000011200780c */ /* 0x000fe20003f86270 */
[----:B--2---:R-:W-:Y:S01]  /*1a20*/  IMAD.WIDE.U32 R6, R16, c[0x0][0x1e0], RZ ;  /* 0x0000780010067a25 */ /* 0x004fe200078e00ff */
[C---:B------:R-:W-:Y:S01]  /*1a30*/  ISETP.GE.AND P3, PT, R18.reuse, 0x11, PT ;  /* 0x000000111200780c */ /* 0x040fe20003f66270 */
[----:B------:R-:W-:Y:S01]  /*1a40*/  ULDC.64 UR4, c[0x0][0x210] ;  /* 0x0000840000047ab9 */ /* 0x000fe20000000a00 */
[----:B------:R-:W-:Y:S01]  /*1a50*/  ISETP.GE.AND P2, PT, R18, 0x21, PT ;  /* 0x000000211200780c */ /* 0x000fe20003f46270 */
[----:B------:R-:W-:Y:S01]  /*1a60*/  IMAD R5, R16, c[0x0][0x1e0], RZ ;  /* 0x0000780010057a24 */ /* 0x000fe200078e02ff */
[----:B------:R-:W-:Y:S01]  /*1a70*/  IADD3 R7, R7, R0, RZ ;  /* 0x0000000007077210 */ /* 0x000fe20007ffe0ff */
[----:B------:R-:W-:Y:S01]  /*1a80*/  UIMAD.WIDE.U32 UR22, UR9, UR4, URZ ;  /* 0x00000004091672a5 */ /* 0x000fe2000f8e003f */
[----:B------:R-:W-:Y:S01]  /*1a90*/  MOV R9, UR9 ;  /* 0x0000000900097c02 */ /* 0x000fe20008000f00 */
[----:B------:R-:W-:Y:S01]  /*1aa0*/  UIMAD UR4, UR8, UR4, URZ ;  /* 0x00000004080472a4 */ /* 0x000fe2000f8e023f */
[----:B------:R-:W-:Y:S01]  /*1ab0*/  LEA.HI R195, R27, R196, RZ, 0x5 ;  /* 0x000000c41bc37211 */ /* 0x000fe200078f28ff */
[----:B------:R-:W-:Y:S01]  /*1ac0*/  UISETP.GE.AND UP0, UPT, UR7, 0x71, UPT ;  /* 0x000000710700788c */ /* 0x000fe2000bf06270 */
[----:B------:R-:W-:Y:S01]  /*1ad0*/  SHF.L.U32 R242, R14, 0x1, RZ ;  /* 0x000000010ef27819 */ /* 0x000fe200000006ff */
[----:B------:R-:W-:-:S04]  /*1ae0*/  UIMAD UR4, UR9, UR5, UR4 ;  /* 0x00000005090472a4 */ /* 0x000fc8000f8e0204 */
[----:B------:R-:W-:Y:S01]  /*1af0*/  UIADD3 UR4, UR23, UR4, URZ ;  /* 0x0000000417047290 */ /* 0x000fe2000fffe03f */
[----:B---3--:R-:W-:Y:S01]  /*1b00*/  SHF.R.S32.HI R23, RZ, 0x1f, R243 ;  /* 0x0000001fff177819 */ /* 0x008fe200000114f3 */
[----:B------:R-:W-:-:S04]  /*1b10*/  IMAD.WIDE.U32 R6, R243, c[0x0][0x1f0], R6 ;  /* 0x00007c00f3067a25 */ /* 0x000fc800078e0006 */
[----:B------:R-:W-:Y:S01]  /*1b20*/  IMAD R2, R23, c[0x0][0x1f0], RZ ;  /* 0x00007c0017027a24 */ /* 0x000fe200078e02ff */
[----:B------:R-:W-:Y:S01]  /*1b30*/  IADD3 R0, P0, R6, UR20, RZ ;  /* 0x0000001406007c10 */ /* 0x000fe2000ff1e0ff */
[C---:B------:R-:W-:Y:S02]  /*1b40*/  IMAD R5, R243.reuse, c[0x0][0x1f0], R5 ;  /* 0x00007c00f3057a24 */ /* 0x040fe400078e0205 */
[----:B------:R-:W-:Y:S02]  /*1b50*/  IMAD R2, R243, c[0x0][0x1f4], R2 ;  /* 0x00007d00f3027a24 */ /* 0x000fe400078e0202 */
[----:B------:R-:W-:-:S03]  /*1b60*/  IMAD R5, R9, c[0x0][0x1e8], R5 ;  /* 0x00007a0009057a24 */ /* 0x000fc600078e0205 */
[----:B------:R-:W-:Y:S02]  /*1b70*/  IADD3.X R6, R7, UR19, R2, P0, !PT ;  /* 0x0000001307067c10 */ /* 0x000fe400087fe402 */
[C---:B------:R-:W-:Y:S02]  /*1b80*/  LEA R2, P0, R0.reuse, c[0x0][0x1c8], 0x1 ;  /* 0x0000720000027a11 */ /* 0x040fe400078008ff */
[----:B------:R-:W-:Y:S02]  /*1b90*/  LEA R5, R5, c[0x0][0x1c8], 0x1 ;  /* 0x0000720005057a11 */ /* 0x000fe400078e08ff */
[----:B------:R-:W-:Y:S01]  /*1ba0*/  LEA.HI.X R0, R0, c[0x0][0x1cc], R6, 0x1, P0 ;  /* 0x0000730000007a11 */ /* 0x000fe200000f0c06 */
[----:B------:R-:W1:Y:S01]  /*1bb0*/  SHFL.IDX PT, R12, R2, RZ, 0x181f ;  /* 0x00181fff020c7589 */ /* 0x000e6200000e0000 */
[----:B------:R-:W-:-:S03]  /*1bc0*/  LEA.HI R6, R15, R22, RZ, 0x1 ;  /* 0x000000160f067211 */ /* 0x000fc600078f08ff */
[----:B------:R-:W2:Y:S01]  /*1bd0*/  SHFL.IDX PT, R11, R2, 0x1, 0x181f ;  /* 0x00381f00020b7f89 */ /* 0x000ea200000e0000 */
[----:B------:R-:W-:Y:S01]  /*1be0*/  LOP3.LUT R10, R6, 0xfffffffe, RZ, 0xc0, !PT ;  /* 0xfffffffe060a7812 */ /* 0x000fe200078ec0ff */
[----:B------:R-:W-:Y:S02]  /*1bf0*/  IMAD.WIDE.U32 R6, R16, c[0x0][0x208], RZ ;  /* 0x0000820010067a25 */ /* 0x000fe400078e00ff */
[----:B------:R-:W3:Y:S01]  /*1c00*/  SHFL.IDX PT, R13, R0, RZ, 0x181f ;  /* 0x00181fff000d7589 */ /* 0x000ee200000e0000 */
[----:B------:R-:W-:Y:S02]  /*1c10*/  IADD3 R22, R22, -R10, RZ ;  /* 0x8000000a16167210 */ /* 0x000fe40007ffe0ff */
[----:B------:R-:W-:Y:S01]  /*1c20*/  IADD3 R7, R7, R8, RZ ;  /* 0x0000000807077210 */ /* 0x000fe20007ffe0ff */
[----:B------:R-:W4:Y:S04]  /*1c30*/  SHFL.IDX PT, R21, R0, 0x1, 0x181f ;  /* 0x00381f0000157f89 */ /* 0x000f2800000e0000 */
[----:B------:R-:W5:Y:S01]  /*1c40*/  SHFL.IDX PT, R19, R2, 0x2, 0x181f ;  /* 0x00581f0002137f89 */ /* 0x000f6200000e0000 */
[----:B------:R-:W-:-:S03]  /*1c50*/  IMAD.WIDE.U32 R6, R243, c[0x0][0x218], R6 ;  /* 0x00008600f3067a25 */ /* 0x000fc600078e0006 */
[----:B------:R-:W5:Y:S04]  /*1c60*/  SHFL.IDX PT, R20, R0, 0x2, 0x181f ;  /* 0x00581f0000147f89 */ /* 0x000f6800000e0000 */
[----:B------:R-:W5:Y:S01]  /*1c70*/  SHFL.IDX PT, R15, R2, 0x3, 0x181f ;  /* 0x00781f00020f7f89 */ /* 0x000f6200000e0000 */
[----:B-1----:R-:W-:-:S03]  /*1c80*/  @P4 LEA R12, P1, R14, R12, 0x1 ;  /* 0x0000000c0e0c4211 */ /* 0x002fc600078208ff */
[----:B------:R-:W1:Y:S01]  /*1c90*/  SHFL.IDX PT, R16, R0, 0x3, 0x181f ;  /* 0x00781f0000107f89 */ /* 0x000e6200000e0000 */
[C---:B--2---:R-:W-:Y:S02]  /*1ca0*/  @P3 LEA R10, P0, R14.reuse, R11, 0x1 ;  /* 0x0000000b0e0a3211 */ /* 0x044fe400078008ff */
[C-C-:B---3--:R-:W-:Y:S02]  /*1cb0*/  @P4 LEA.HI.X R13, R14.reuse, R13, R241.reuse, 0x1, P1 ;  /* 0x0000000d0e0d4211 */ /* 0x148fe400008f0cf1 */
[----:B----4-:R-:W-:-:S03]  /*1cc0*/  @P3 LEA.HI.X R11, R14, R21, R241, 0x1, P0 ;  /* 0x000000150e0b3211 */ /* 0x010fc600000f0cf1 */
[----:B------:R2:W-:Y:S01]  /*1cd0*/  @P4 LDGSTS.E.BYPASS.LTC128B.128 [R197+0x3900], [R12.64], !P6 ;  /* 0x039000000cc54fae */ /* 0x0005e2000f101d4c */
[----:B------:R-:W-:Y:S02]  /*1ce0*/  ISETP.GE.AND P0, PT, R18, 0x31, PT ;  /* 0x000000311200780c */ /* 0x000fe40003f06270 */
[----:B-----5:R-:W-:Y:S01]  /*1cf0*/  @P2 LEA R8, P1, R14, R19, 0x1 ;  /* 0x000000130e082211 */ /* 0x020fe200078208ff */
[----:B------:R3:W-:Y:S01]  /*1d00*/  @P3 LDGSTS.E.BYPASS.LTC128B.128 [R197+0x4100], [R10.64], !P6 ;  /* 0x041000000ac53fae */ /* 0x0007e2000f101d4c */
[----:B------:R-:W-:Y:S02]  /*1d10*/  ISETP.GE.AND P4, PT, R18, 0x41, PT ;  /* 0x000000411200780c */ /* 0x000fe40003f86270 */
[----:B------:R-:W-:Y:S01]  /*1d20*/  @P2 LEA.HI.X R9, R14, R20, R241, 0x1, P1 ;  /* 0x000000140e092211 */ /* 0x000fe200008f0cf1 */
[----:B------:R-:W-:Y:S01]  /*1d30*/  SHFL.IDX PT, R19, R0, 0x5, 0x181f ;  /* 0x00b81f0000137f89 */ /* 0x000fe200000e0000 */
[----:B------:R-:W-:-:S03]  /*1d40*/  ISETP.GE.AND P3, PT, R18, 0x51, PT ;  /* 0x000000511200780c */ /* 0x000fc60003f66270 */
[----:B------:R4:W-:Y:S01]  /*1d50*/  @P2 LDGSTS.E.BYPASS.LTC128B.128 [R197+0x4900], [R8.64], !P6 ;  /* 0x0490000008c52fae */ /* 0x0009e2000f101d4c */
[----:B------:R-:W-:-:S03]  /*1d60*/  ISETP.GE.AND P2, PT, R18, 0x61, PT ;  /* 0x000000611200780c */ /* 0x000fc60003f46270 */
[----:B--2---:R-:W-:Y:S04]  /*1d70*/  SHFL.IDX PT, R12, R2, 0x5, 0x181f ;  /* 0x00b81f00020c7f89 */ /* 0x004fe800000e0000 */
[----:B---3--:R2:W3:Y:S04]  /*1d80*/  SHFL.IDX PT, R10, R2, 0x4, 0x181f ;  /* 0x00981f00020a7f89 */ /* 0x0084e800000e0000 */
[----:B------:R-:W5:Y:S01]  /*1d90*/  SHFL.IDX PT, R11, R0, 0x4, 0x181f ;  /* 0x00981f00000b7f89 */ /* 0x000f6200000e0000 */
[----:B----4-:R-:W-:-:S03]  /*1da0*/  @P0 LEA R8, P1, R14, R15, 0x1 ;  /* 0x0000000f0e080211 */ /* 0x010fc600078208ff */
[----:B------:R-:W4:Y:S01]  /*1db0*/  SHFL.IDX PT, R15, R5, 0x6, 0x181f ;  /* 0x00d81f00050f7f89 */ /* 0x000f2200000e0000 */
[----:B-1----:R-:W-:-:S03]  /*1dc0*/  @P0 LEA.HI.X R9, R14, R16, R241, 0x1, P1 ;  /* 0x000000100e090211 */ /* 0x002fc600008f0cf1 */
[----:B------:R1:W4:Y:S04]  /*1dd0*/  SHFL.IDX PT, R16, R0, 0x6, 0x181f ;  /* 0x00d81f0000107f89 */ /* 0x00032800000e0000 */
[----:B------:R4:W-:Y:S01]  /*1de0*/  @P0 LDGSTS.E.BYPASS.LTC128B.128 [R197+0x5100], [R8.64], !P6 ;  /* 0x0510000008c50fae */ /* 0x0009e2000f101d4c */
[----:B--2---:R-:W-:Y:S02]  /*1df0*/  SHF.L.U32 R2, R25, 0x6, RZ ;  /* 0x0000000619027819 */ /* 0x004fe400000006ff */
[----:B---3--:R-:W-:-:S04]  /*1e00*/  @P4 LEA R10, P1, R14, R10, 0x1 ;  /* 0x0000000a0e0a4211 */ /* 0x008fc800078208ff */
[----:B-----5:R-:W-:-:S05]  /*1e10*/  @P4 LEA.HI.X R11, R14, R11, R241, 0x1, P1 ;  /* 0x0000000b0e0b4211 */ /* 0x020fca00008f0cf1 */
[----:B------:R2:W-:Y:S01]  /*1e20*/  @P4 LDGSTS.E.BYPASS.LTC128B.128 [R197+0x5900], [R10.64], !P6 ;  /* 0x059000000ac54fae */ /* 0x0005e2000f101d4c */
[----:B-1----:R-:W-:Y:S01]  /*1e30*/  LOP3.LUT R0, R2, 0x1c0, RZ, 0xc0, !PT ;  /* 0x000001c002007812 */ /* 0x002fe200078ec0ff */
[----:B------:R-:W-:-:S04]  /*1e40*/  IMAD R2, R23, c[0x0][0x218], RZ ;  /* 0x0000860017027a24 */ /* 0x000fc800078e02ff */
[----:B------:R-:W-:Y:S01]  /*1e50*/  IMAD R5, R243, c[0x0][0x21c], R2 ;  /* 0x00008700f3057a24 */ /* 0x000fe200078e0202 */
[----:B------:R-:W-:Y:S02]  /*1e60*/  IADD3 R2, P0, R6, UR22, RZ ;  /* 0x0000001606027c10 */ /* 0x000fe4000ff1e0ff */
[----:B------:R-:W-:Y:S02]  /*1e70*/  SHF.L.U32 R6, R22, 0x3, RZ ;  /* 0x0000000316067819 */ /* 0x000fe400000006ff */
[----:B----4-:R-:W-:Y:S02]  /*1e80*/  @P3 LEA R8, P1, R14, R12, 0x1 ;  /* 0x0000000c0e083211 */ /* 0x010fe400078208ff */
[----:B------:R-:W-:Y:S02]  /*1e90*/  IADD3.X R13, R7, UR4, R5, P0, !PT ;  /* 0x00000004070d7c10 */ /* 0x000fe400087fe405 */
[----:B------:R-:W-:Y:S02]  /*1ea0*/  LOP3.LUT R12, R0, 0x8, R6, 0xf8, !PT ;  /* 0x00000008000c7812 */ /* 0x000fe400078ef806 */
[----:B------:R-:W-:-:S02]  /*1eb0*/  SHF.R.U32.HI R7, RZ, 0x3, R0 ;  /* 0x00000003ff077819 */ /* 0x000fc40000011600 */
[C-C-:B------:R-:W-:Y:S02]  /*1ec0*/  @P3 LEA.HI.X R9, R14.reuse, R19, R241.reuse, 0x1, P1 ;  /* 0x000000130e093211 */ /* 0x140fe400008f0cf1 */
[----:B------:R-:W-:Y:S02]  /*1ed0*/  @P2 LEA R6, P1, R14, R15, 0x1 ;  /* 0x0000000f0e062211 */ /* 0x000fe400078208ff */
[----:B------:R-:W-:Y:S01]  /*1ee0*/  LOP3.LUT R117, R12, R7, RZ, 0x3c, !PT ;  /* 0x000000070c757212 */ /* 0x000fe200078e3cff */
[----:B------:R1:W-:Y:S01]  /*1ef0*/  @P3 LDGSTS.E.BYPASS.LTC128B.128 [R197+0x6100], [R8.64], !P6 ;  /* 0x0610000008c53fae */ /* 0x0003e2000f101d4c */
[----:B------:R-:W-:Y:S02]  /*1f00*/  @P2 LEA.HI.X R7, R14, R16, R241, 0x1, P1 ;  /* 0x000000100e072211 */ /* 0x000fe400008f0cf1 */
[----:B------:R-:W-:Y:S02]  /*1f10*/  LEA R5, P0, R2, c[0x0][0x1f8], 0x1 ;  /* 0x00007e0002057a11 */ /* 0x000fe400078008ff */
[----:B------:R-:W-:Y:S01]  /*1f20*/  LEA R0, R22, R24, 0x9 ;  /* 0x0000001816007211 */ /* 0x000fe200078e48ff */
[----:B------:R3:W-:Y:S01]  /*1f30*/  @P2 LDGSTS.E.BYPASS.LTC128B.128 [R197+0x6900], [R6.64], !P6 ;  /* 0x0690000006c52fae */ /* 0x0007e2000f101d4c */
[----:B------:R-:W-:-:S02]  /*1f40*/  LEA.HI.X R2, R2, c[0x0][0x1fc], R13, 0x1, P0 ;  /* 0x00007f0002027a11 */ /* 0x000fc400000f0c0d */
[----:B------:R-:W-:Y:S01]  /*1f50*/  LOP3.LUT P0, RZ, R17, 0x2, RZ, 0xc0, !PT ;  /* 0x0000000211ff7812 */ /* 0x000fe2000780c0ff */
[----:B------:R-:W0:Y:S01]  /*1f60*/  LDGDEPBAR ;  /* 0x00000000000079af */ /* 0x000e220000000000 */
[----:B------:R-:W-:Y:S02]  /*1f70*/  SHF.L.U32 R119, R0, 0x1, RZ ;  /* 0x0000000100777819 */ /* 0x000fe400000006ff */
[C---:B------:R-:W-:Y:S01]  /*1f80*/  SHF.L.U64.HI R241, R14.reuse, 0x1, R241 ;  /* 0x000000010ef17819 */ /* 0x040fe200000102f1 */
[----:B--2---:R-:W2:Y:S01]  /*1f90*/  SHFL.IDX PT, R10, R5, RZ, 0x181f ;  /* 0x00181fff050a7589 */ /* 0x004ea200000e0000 */
[C---:B------:R-:W-:Y:S02]  /*1fa0*/  IADD3 R0, R119.reuse, 0x3900, RZ ;  /* 0x0000390077007810 */ /* 0x040fe40007ffe0ff */
[----:B------:R-:W-:Y:S01]  /*1fb0*/  IADD3 R234, R119, 0x3920, RZ ;  /* 0x0000392077ea7810 */ /* 0x000fe20007ffe0ff */
[----:B------:R-:W-:Y:S01]  /*1fc0*/  SHFL.IDX PT, R11, R2, RZ, 0x181f ;  /* 0x00181fff020b7589 */ /* 0x000fe200000e0000 */
[----:B------:R-:W-:-:S03]  /*1fd0*/  ISETP.GE.AND P3, PT, R14, c[0x0][0x1d4], PT ;  /* 0x000075000e007a0c */ /* 0x000fc60003f66270 */
[----:B------:R-:W-:Y:S01]  /*1fe0*/  @P0 IADD3 R234, R0, -0x20, RZ ;  /* 0xffffffe000ea0810 */ /* 0x000fe20007ffe0ff */
[----:B------:R-:W-:Y:S01]  /*1ff0*/  SHFL.IDX PT, R13, R2, 0x1, 0x181f ;  /* 0x00381f00020d7f89 */ /* 0x000fe200000e0000 */
[C---:B------:R-:W-:Y:S02]  /*2000*/  ISETP.LT.OR P0, PT, R18.reuse, 0x1, P3 ;  /* 0x000000011200780c */ /* 0x040fe40001f01670 */
[----:B------:R-:W-:Y:S01]  /*2010*/  ISETP.LT.OR P2, PT, R18, 0x11, P3 ;  /* 0x000000111200780c */ /* 0x000fe20001f41670 */
[----:B-1----:R-:W1:Y:S01]  /*2020*/  SHFL.IDX PT, R9, R5, 0x1, 0x181f ;  /* 0x00381f0005097f89 */ /* 0x002e6200000e0000 */
[C---:B------:R-:W-:Y:S02]  /*2030*/  IADD3 R240, R234.reuse, 0x800, RZ ;  /* 0x00000800eaf07810 */ /* 0x040fe40007ffe0ff */
[C---:B------:R-:W-:Y:S01]  /*2040*/  IADD3 R239, R234.reuse, 0x1000, RZ ;  /* 0x00001000eaef7810 */ /* 0x040fe20007ffe0ff */
[----:B------:R-:W4:Y:S01]  /*2050*/  SHFL.IDX PT, R8, R5, 0x2, 0x181f ;  /* 0x00581f0005087f89 */ /* 0x000f2200000e0000 */
[----:B------:R-:W-:Y:S01]  /*2060*/  IADD3 R238, R234, 0x1800, RZ ;  /* 0x00001800eaee7810 */ /* 0x000fe20007ffe0ff */
[----:B------:R-:W-:-:S04]  /*2070*/  DEPBAR.LE SB0, 0x1 ;  /* 0x000080400000791a */ /* 0x000fc80000000000 */
[----:B------:R-:W-:-:S04]  /*2080*/  DEPBAR.LE SB0, 0x0 ;  /* 0x000080000000791a */ /* 0x000fc80000000000 */
[----:B------:R-:W-:Y:S01]  /*2090*/  BAR.SYNC.DEFER_BLOCKING 0x0 ;  /* 0x0000000000007b1d */ /* 0x000fe20000010000 */
[----:B---3--:R-:W-:Y:S02]  /*20a0*/  SHF.L.U32 R7, R26, 0x6, RZ ;  /* 0x000000061a077819 */ /* 0x008fe400000006ff */
[----:B------:R-:W-:Y:S02]  /*20b0*/  SHF.L.U32 R6, R195, 0x5, RZ ;  /* 0x00000005c3067819 */ /* 0x000fe400000006ff */
[----:B------:R-:W-:Y:S01]  /*20c0*/  LOP3.LUT R116, R7, 0xfffffe00, RZ, 0xc0, !PT ;  /* 0xfffffe0007747812 */ /* 0x000fe200078ec0ff */
[----:B------:R-:W3:Y:S01]  /*20d0*/  SHFL.IDX PT, R16, R5, 0x3, 0x181f ;  /* 0x00781f0005107f89 */ /* 0x000ee200000e0000 */
[----:B------:R-:W-:Y:S02]  /*20e0*/  LOP3.LUT R0, R6, 0x7ffffc00, RZ, 0xc0, !PT ;  /* 0x7ffffc0006007812 */ /* 0x000fe400078ec0ff */
[----:B--2---:R-:W-:Y:S01]  /*20f0*/  IADD3 R14, P1, R10, R242, RZ ;  /* 0x000000f20a0e7210 */ /* 0x004fe20007f3e0ff */
[----:B------:R-:W2:Y:S01]  /*2100*/  SHFL.IDX PT, R20, R2, 0x2, 0x181f ;  /* 0x00581f0002147f89 */ /* 0x000ea200000e0000 */
[----:B------:R-:W-:-:S02]  /*2110*/  IADD3 R0, R117, R116, R0 ;  /* 0x0000007475007210 */ /* 0x000fc40007ffe000 */
[-C--:B-1----:R-:W-:Y:S01]  /*2120*/  IADD3 R12, P4, R9, R242.reuse, RZ ;  /* 0x000000f2090c7210 */ /* 0x082fe20007f9e0ff */
[----:B------:R-:W1:Y:S01]  /*2130*/  SHFL.IDX PT, R19, R5, 0x4, 0x181f ;  /* 0x00981f0005137f89 */ /* 0x000e6200000e0000 */
[----:B------:R-:W-:Y:S02]  /*2140*/  SHF.L.U32 R230, R0, 0x1, RZ ;  /* 0x0000000100e67819 */ /* 0x000fe400000006ff */
[-C--:B------:R-:W-:Y:S01]  /*2150*/  IADD3.X R15, R11, R241.reuse, RZ, P1, !PT ;  /* 0x000000f10b0f7210 */ /* 0x080fe20000ffe4ff */
[----:B------:R-:W5:Y:S01]  /*2160*/  SHFL.IDX PT, R22, R2, 0x3, 0x181f ;  /* 0x00781f0002167f89 */ /* 0x000f6200000e0000 */
[----:B----4-:R-:W-:Y:S02]  /*2170*/  IADD3 R8, P1, R8, R242, RZ ;  /* 0x000000f208087210 */ /* 0x010fe40007f3e0ff */
[----:B------:R-:W-:Y:S01]  /*2180*/  IADD3.X R13, R13, R241, RZ, P4, !PT ;  /* 0x000000f10d0d7210 */ /* 0x000fe200027fe4ff */
[----:B------:R-:W4:Y:S01]  /*2190*/  SHFL.IDX PT, R21, R2, 0x4, 0x181f ;  /* 0x00981f0002157f89 */ /* 0x000f2200000e0000 */
[----:B------:R-:W-:-:S02]  /*21a0*/  LEA R233, R3, R230, 0x1 ;  /* 0x000000e603e97211 */ /* 0x000fc400078e08ff */
[----:B------:R-:W-:Y:S01]  /*21b0*/  LEA R231, R4, R230, 0x1 ;  /* 0x000000e604e77211 */ /* 0x000fe200078e08ff */
[----:B------:R-:W-:Y:S01]  /*21c0*/  LDSM.16.M88.4 R36, [R230+0x7100] ;  /* 0x00710000e624783b */ /* 0x000fe20000000200 */
[----:B------:R-:W-:Y:S02]  /*21d0*/  IADD3 R237, R234, 0x2000, RZ ;  /* 0x00002000eaed7810 */ /* 0x000fe40007ffe0ff */
[----:B------:R-:W-:Y:S01]  /*21e0*/  LEA R232, R3, R231, 0x1 ;  /* 0x000000e703e87211 */ /* 0x000fe200078e08ff */
[----:B------:R-:W4:Y:S01]  /*21f0*/  LDSM.16.M88.4 R48, [R119+0x3900] ;  /* 0x003900007730783b */ /* 0x000f220000000200 */
[----:B---3--:R-:W-:Y:S02]  /*2200*/  IADD3 R6, P4, R16, R242, RZ ;  /* 0x000000f210067210 */ /* 0x008fe40007f9e0ff */
[----:B------:R-:W-:Y:S01]  /*2210*/  IADD3 R236, R234, 0x2800, RZ ;  /* 0x00002800eaec7810 */ /* 0x000fe20007ffe0ff */
[----:B------:R-:W-:Y:S01]  /*2220*/  SHFL.IDX PT, R0, R5, 0x5, 0x181f ;  /* 0x00b81f0005007f89 */ /* 0x000fe200000e0000 */
[----:B--2---:R-:W-:-:S02]  /*2230*/  IADD3.X R9, R20, R241, RZ, P1, !PT ;  /* 0x000000f114097210 */ /* 0x004fc40000ffe4ff */
[----:B------:R-:W-:Y:S01]  /*2240*/  IADD3 R235, R234, 0x3000, RZ ;  /* 0x00003000eaeb7810 */ /* 0x000fe20007ffe0ff */
[----:B------:R-:W-:Y:S01]  /*2250*/  SHFL.IDX PT, R5, R5, 0x6, 0x181f ;  /* 0x00d81f0005057f89 */ /* 0x000fe200000e0000 */
[----:B-1----:R-:W-:-:S03]  /*2260*/  IADD3 R10, P1, R19, R242, RZ ;  /* 0x000000f2130a7210 */ /* 0x002fc60007f3e0ff */
[----:B------:R-:W1:Y:S01]  /*2270*/  LDSM.16.M88.4 R32, [R230+0x9100] ;  /* 0x00910000e620783b */ /* 0x000e620000000200 */
[-C--:B-----5:R-:W-:Y:S02]  /*2280*/  IADD3.X R7, R22, R241.reuse, RZ, P4, !PT ;  /* 0x000000f116077210 */ /* 0x0a0fe400027fe4ff */
[C---:B------:R-:W-:Y:S01]  /*2290*/  ISETP.LT.OR P4, PT, R18.reuse, 0x21, P3 ;  /* 0x000000211200780c */ /* 0x040fe20001f81670 */
[----:B------:R-:W-:Y:S01]  /*22a0*/  SHFL.IDX PT, R16, R2, 0x5, 0x181f ;  /* 0x00b81f0002107f89 */ /* 0x000fe200000e0000 */
[----:B----4-:R-:W-:Y:S02]  /*22b0*/  IADD3.X R11, R21, R241, RZ, P1, !PT ;  /* 0x000000f1150b7210 */ /* 0x010fe40000ffe4ff */
[C---:B------:R-:W-:Y:S01]  /*22c0*/  ISETP.LT.OR P1, PT, R18.reuse, 0x31, P3 ;  /* 0x000000311200780c */ /* 0x040fe20001f21670 */
[----:B------:R-:W-:Y:S04]  /*22d0*/  SHFL.IDX PT, R2, R2, 0x6, 0x181f ;  /* 0x00d81f0002027f89 */ /* 0x000fe800000e0000 */
[----:B------:R-:W-:Y:S04]  /*22e0*/  LDSM.16.M88.4 R80, [R119+0x4100] ;  /* 0x004100007750783b */ /* 0x000fe80000000200 */
[----:B------:R-:W-:Y:S04]  /*22f0*/  LDSM.16.M88.4 R88, [R119+0x4900] ;  /* 0x004900007758783b */ /* 0x000fe80000000200 */
[----:B------:R-:W-:Y:S04]  /*2300*/  LDSM.16.M88.4 R96, [R119+0x5100] ;  /* 0x005100007760783b */ /* 0x000fe80000000200 */
[----:B------:R-:W-:Y:S04]  /*2310*/  LDSM.16.M88.4 R104, [R119+0x5900] ;  /* 0x005900007768783b */ /* 0x000fe80000000200 */
[----:B------:R-:W-:Y:S01]  /*2320*/  LDSM.16.M88.4 R112, [R119+0x6100] ;  /* 0x006100007770783b */ /* 0x000fe20000000200 */
[----:B------:R-:W-:Y:S03]  /*2330*/  HMMA.16816.F32.BF16 R68, R36, R50, RZ ;  /* 0x000000322444723c */ /* 0x000fe600000418ff */
[----:B------:R-:W-:Y:S04]  /*2340*/  LDSM.16.M88.4 R124, [R119+0x6900] ;  /* 0x00690000777c783b */ /* 0x000fe80000000200 */
[----:B------:R-:W-:Y:S04]  /*2350*/  LDSM.16.M88.4 R28, [R233+0x7100] ;  /* 0x00710000e91c783b */ /* 0x000fe80000000200 */
[----:B------:R-:W-:Y:S01]  /*2360*/  LDSM.16.M88.4 R24, [R233+0x9100] ;  /* 0x00910000e918783b */ /* 0x000fe20000000200 */
[----:B-1----:R-:W-:Y:S03]  /*2370*/  HMMA.16816.F32.BF16 R56, R32, R48, RZ ;  /* 0x000000302038723c */ /* 0x002fe600000418ff */
[----:B------:R-:W1:Y:S04]  /*2380*/  LDSM.16.M88.4 R52, [R234] ;  /* 0x00000000ea34783b */ /* 0x000e680000000200 */
[----:B------:R-:W-:Y:S04]  /*2390*/  LDSM.16.M88.4 R84, [R234+0x800] ;  /* 0x00080000ea54783b */ /* 0x000fe80000000200 */
[----:B------:R-:W-:Y:S04]  /*23a0*/  LDSM.16.M88.4 R92, [R234+0x1000] ;  /* 0x00100000ea5c783b */ /* 0x000fe80000000200 */
[----:B------:R-:W-:Y:S04]  /*23b0*/  LDSM.16.M88.4 R100, [R234+0x1800] ;  /* 0x00180000ea64783b */ /* 0x000fe80000000200 */
[----:B------:R-:W-:Y:S04]  /*23c0*/  LDSM.16.M88.4 R108, [R234+0x2000] ;  /* 0x00200000ea6c783b */ /* 0x000fe80000000200 */
[----:B------:R-:W-:Y:S04]  /*23d0*/  LDSM.16.M88.4 R120, [R234+0x2800] ;  /* 0x00280000ea78783b */ /* 0x000fe80000000200 */
[----:B------:R-:W-:Y:S04]  /*23e0*/  LDSM.16.M88.4 R128, [R234+0x3000] ;  /* 0x00300000ea80783b */ /* 0x000fe80000000200 */
[----:B------:R-:W-:Y:S01]  /*23f0*/  @!PT LDS RZ, [RZ] ;  /* 0x00000000fffff984 */ /* 0x000fe20000000800 */
[----:B------:R-:W-:Y:S01]  /*2400*/  @!PT LDS RZ, [RZ] ;  /* 0x00000000fffff984 */ /* 0x000fe20000000800 */
[----:B------:R-:W-:Y:S01]  /*2410*/  @!PT LDS RZ, [RZ] ;  /* 0x00000000fffff984 */ /* 0x000fe20000000800 */
[----:B------:R2:W-:Y:S01]  /*2420*/  LDGSTS.E.BYPASS.LTC128B.128 [R197+0x100], [R14.64], !P0 ;  /* 0x001000000ec57fae */ /* 0x0005e2000c101d4c */
[----:B------:R-:W-:-:S03]  /*2430*/  ISETP.LT.OR P0, PT, R18, 0x41, P3 ;  /* 0x000000411200780c */ /* 0x000fc60001f01670 */
[----:B------:R2:W-:Y:S01]  /*2440*/  LDGSTS.E.BYPASS.LTC128B.128 [R197+0x900], [R12.64], !P2 ;  /* 0x009000000cc57fae */ /* 0x0005e2000d101d4c */
[----:B------:R-:W-:-:S03]  /*2450*/  LOP3.LUT P2, RZ, R17, 0x4, RZ, 0xc0, !PT ;  /* 0x0000000411ff7812 */ /* 0x000fc6000784c0ff */
[----:B------:R3:W-:Y:S01]  /*2460*/  LDGSTS.E.BYPASS.LTC128B.128 [R197+0x1100], [R8.64], !P4 ;  /* 0x0110000008c57fae */ /* 0x0007e2000e101d4c */
[C---:B------:R-:W-:Y:S02]  /*2470*/  ISETP.LT.OR P4, PT, R18.reuse, 0x51, P3 ;  /* 0x000000511200780c */ /* 0x040fe40001f81670 */
[----:B------:R-:W-:Y:S01]  /*2480*/  ISETP.LT.OR P3, PT, R18, 0x61, P3 ;  /* 0x000000611200780c */ /* 0x000fe20001f61670 */
[----:B------:R4:W-:Y:S01]  /*2490*/  LDGSTS.E.BYPASS.LTC128B.128 [R197+0x1900], [R6.64], !P1 ;  /* 0x0190000006c57fae */ /* 0x0009e2000c901d4c */
[----:B-1----:R-:W-:Y:S03]  /*24a0*/  HMMA.16816.F32.BF16 R56, R24, R52, R56 ;  /* 0x000000341838723c */ /* 0x002fe60000041838 */
[----:B------:R1:W-:Y:S05]  /*24b0*/  LDGSTS.E.BYPASS.LTC128B.128 [R197+0x2100], [R10.64], !P0 ;  /* 0x021000000ac57fae */ /* 0x0003ea000c101d4c */
[----:B--2---:R-:W-:Y:S01]  /*24c0*/  HMMA.16816.F32.BF16 R12, R36, R48, RZ ;  /* 0x00000030240c723c */ /* 0x004fe200000418ff */
[----:B---3--:R-:W-:-:S02]  /*24d0*/  IADD3 R8, P1, R0, R242, RZ ;  /* 0x000000f200087210 */ /* 0x008fc40007f3e0ff */
[----:B----4-:R-:W-:Y:S02]  /*24e0*/  MOV R7, 0x40 ;  /* 0x0000004000077802 */ /* 0x010fe40000000f00 */
[----:B------:R-:W-:Y:S02]  /*24f0*/  IADD3 R6, P0, R5, R242, RZ ;  /* 0x000000f205067210 */ /* 0x000fe40007f1e0ff */
[----:B------:R-:W-:Y:S02]  /*2500*/  SEL R0, R7, 0xffffffc0, !P2 ;  /* 0xffffffc007007807 */ /* 0x000fe40005000000 */
[-C--:B------:R-:W-:Y:S02]  /*2510*/  IADD3.X R9, R16, R241.reuse, RZ, P1, !PT ;  /* 0x000000f110097210 */ /* 0x080fe40000ffe4ff */
[----:B------:R-:W-:Y:S02]  /*2520*/  IADD3.X R7, R2, R241, RZ, P0, !PT ;  /* 0x000000f102077210 */ /* 0x000fe400007fe4ff */
[----:B------:R-:W-:Y:S01]  /*2530*/  IADD3 R229, R119, R0, RZ ;  /* 0x0000000077e57210 */ /* 0x000fe20007ffe0ff */
[----:B------:R1:W-:Y:S01]  /*2540*/  LDGSTS.E.BYPASS.LTC128B.128 [R197+0x2900], [R8.64], !P4 ;  /* 0x0290000008c57fae */ /* 0x0003e2000e101d4c */
[----:B------:R-:W-:-:S02]  /*2550*/  IADD3 R228, R0, R234, RZ ;  /* 0x000000ea00e47210 */ /* 0x000fc40007ffe0ff */
[----:B------:R-:W-:Y:S01]  /*2560*/  IADD3 R2, R197, 0x100, RZ ;  /* 0x00000100c5027810 */ /* 0x000fe20007ffe0ff */
[----:B------:R2:W-:Y:S06]  /*2570*/  LDGSTS.E.BYPASS.LTC128B.128 [R197+0x3100], [R6.64], !P3 ;  /* 0x0310000006c57fae */ /* 0x0005ec000d901d4c */
[----:B------:R-:W-:Y:S01]  /*2580*/  HMMA.16816.F32.BF16 R60, R28, R52, R12 ;  /* 0x000000341c3c723c */ /* 0x000fe2000004180c */
[----:B------:R-:W-:Y:S01]  /*2590*/  PLOP3.LUT P0, PT, PT, PT, UP0, 0x80, 0x0 ;  /* 0x000000000000781c */ /* 0x000fe20003f0f008 */
[----:B------:R-:W-:Y:S01]  /*25a0*/  LDSM.16.M88.4 R40, [R229+0x3900] ;  /* 0x00390000e528783b */ /* 0x000fe20000000200 */
[----:B------:R-:W-:-:S03]  /*25b0*/  ISETP.GT.AND P4, PT, R198, 0x6f, PT ;  /* 0x0000006fc600780c */ /* 0x000fc60003f84270 */
[----:B------:R-:W3:Y:S04]  /*25c0*/  LDSM.16.M88.4 R20, [R231+0x7100] ;  /* 0x00710000e714783b */ /* 0x000ee80000000200 */
[----:B------:R-:W4:Y:S04]  /*25d0*/  LDSM.16.M88.4 R16, [R231+0x9100] ;  /* 0x00910000e710783b */ /* 0x000f280000000200 */
[----:B------:R-:W-:Y:S04]  /*25e0*/  LDSM.16.M88.4 R44, [R228] ;  /* 0x00000000e42c783b */ /* 0x000fe80000000200 */
[----:B------:R-:W5:Y:S04]  /*25f0*/  LDSM.16.M88.4 R12, [R232+0x7100] ;  /* 0x00710000e80c783b */ /* 0x000f680000000200 */
[----:B-1----:R-:W1:Y:S04]  /*2600*/  LDSM.16.M88.4 R8, [R232+0x9100] ;  /* 0x00910000e808783b */ /* 0x002e680000000200 */
[----:B------:R-:W0:Y:S04]  /*2610*/  LDGDEPBAR ;  /* 0x00000000000079af */ /* 0x000e280000000000 */
[----:B------:R-:W-:Y:S01]  /*2620*/  STL [R1+0x8], R2 ;  /* 0x0000080201007387 */ /* 0x000fe20000100800 */
[----:B---3--:R-:W-:Y:S08]  /*2630*/  HMMA.16816.F32.BF16 R64, R20, R40, R60 ;  /* 0x000000281440723c */ /* 0x008ff0000004183c */
[----:B------:R-:W-:Y:S08]  /*2640*/  HMMA.16816.F32.BF16 R60, R32, R50, RZ ;  /* 0x00000032203c723c */ /* 0x000ff000000418ff */
[----:B----4-:R-:W-:Y:S08]  /*2650*/  HMMA.16816.F32.BF16 R48, R16, R40, R56 ;  /* 0x000000281030723c */ /* 0x010ff00000041838 */
[----:B------:R-:W-:Y:S08]  /*2660*/  HMMA.16816.F32.BF16 R56, R28, R54, R68 ;  /* 0x000000361c38723c */ /* 0x000ff00000041844 */
[----:B-----5:R-:W-:Y:S08]  /*2670*/  HMMA.16816.F32.BF16 R68, R12, R44, R64 ;  /* 0x0000002c0c44723c */ /* 0x020ff00000041840 */
[----:B------:R-:W-:Y:S08]  /*2680*/  HMMA.16816.F32.BF16 R64, R24, R54, R60 ;  /* 0x000000361840723c */ /* 0x000ff0000004183c */
[----:B------:R-:W-:Y:S08]  /*2690*/  HMMA.16816.F32.BF16 R60, R36, R80, RZ ;  /* 0x00000050243c723c */ /* 0x000ff000000418ff */
[----:B-1----:R-:W-:Y:S01]  /*26a0*/  HMMA.16816.F32.BF16 R76, R8, R44, R48 ;  /* 0x0000002c084c723c */ /* 0x002fe20000041830 */
[----:B------:R-:W1:Y:S01]  /*26b0*/  LDSM.16.M88.4 R48, [R229+0x4100] ;  /* 0x00410000e530783b */ /* 0x000e620000000200 */
[----:B------:R-:W-:-:S04]  /*26c0*/  FMUL.FTZ R0, R68, c[0x0][0x320] ;  /* 0x0000c80044007a20 */ /* 0x000fc80000410000 */
[----:B------:R3:W4:Y:S02]  /*26d0*/  MUFU.TANH R194, R0 ;  /* 0x0000000000c27308 */ /* 0x0007240000002400 */
[----:B------:R-:W-:Y:S08]  /*26e0*/  HMMA.16816.F32.BF16 R52, R20, R42, R56 ;  /* 0x0000002a1434723c */ /* 0x000ff00000041838 */
[----:B------:R-:W-:Y:S01]  /*26f0*/  HMMA.16816.F32.BF16 R56, R32, R80, RZ ;  /* 0x000000502038723c */ /* 0x000fe200000418ff */
[----:B---3--:R-:W-:-:S07]  /*2700*/  FMUL.FTZ R0, R69, c[0x0][0x320] ;  /* 0x0000c80045007a20 */ /* 0x008fce0000410000 */
[----:B------:R-:W-:Y:S01]  /*2710*/  HMMA.16816.F32.BF16 R60, R28, R84, R60 ;  /* 0x000000541c3c723c */ /* 0x000fe2000004183c */
[----:B------:R3:W1:Y:S07]  /*2720*/  MUFU.TANH R193, R0 ;  /* 0x0000000000c17308 */ /* 0x00066e0000002400 */
[----:B------:R-:W-:Y:S01]  /*2730*/  HMMA.16816.F32.BF16 R64, R16, R42, R64 ;  /* 0x0000002a1040723c */ /* 0x000fe20000041840 */
[----:B------:R-:W5:Y:S01]  /*2740*/  LDSM.16.M88.4 R40, [R228+0x800] ;  /* 0x00080000e428783b */ /* 0x000f620000000200 */
[----:B---3--:R-:W-:-:S04]  /*2750*/  FMUL.FTZ R0, R70, c[0x0][0x320] ;  /* 0x0000c80046007a20 */ /* 0x008fc80000410000 */
[----:B------:R3:W2:Y:S10]  /*2760*/  MUFU.TANH R192, R0 ;  /* 0x0000000000c07308 */ /* 0x0006b40000002400 */
[----:B-1----:R-:W-:Y:S08]  /*2770*/  HMMA.16816.F32.BF16 R60, R20, R48, R60 ;  /* 0x00000030143c723c */ /* 0x002ff0000004183c */
[----:B------:R-:W-:Y:S01]  /*2780*/  HMMA.16816.F32.BF16 R72, R8, R46, R64 ;  /* 0x0000002e0848723c */ /* 0x000fe20000041840 */
[----:B---3--:R-:W-:-:S07]  /*2790*/  FMUL.FTZ R0, R71, c[0x0][0x320] ;  /* 0x0000c80047007a20 */ /* 0x008fce0000410000 */
[----:B------:R-:W-:Y:S01]  /*27a0*/  HMMA.16816.F32.BF16 R68, R12, R46, R52 ;  /* 0x0000002e0c44723c */ /* 0x000fe20000041834 */
[----:B------:R1:W3:Y:S07]  /*27b0*/  MUFU.TANH R191, R0 ;  /* 0x0000000000bf7308 */ /* 0x0002ee0000002400 */
[----:B------:R-:W-:Y:S08]  /*27c0*/  HMMA.16816.F32.BF16 R52, R24, R84, R56 ;  /* 0x000000541834723c */ /* 0x000ff00000041838 */
[----:B------:R-:W-:Y:S01]  /*27d0*/  HMMA.16816.F32.BF16 R56, R36, R82, RZ ;  /* 0x000000522438723c */ /* 0x000fe200000418ff */
[----:B-1----:R-:W-:-:S04]  /*27e0*/  FMUL.FTZ R0, R76, c[0x0][0x320] ;  /* 0x0000c8004c007a20 */ /* 0x002fc80000410000 */
[----:B------:R1:W1:Y:S03]  /*27f0*/  MUFU.TANH R190, R0 ;  /* 0x0000000000be7308 */ /* 0x0002660000002400 */
[----:B------:R-:W-:Y:S08]  /*2800*/  HMMA.16816.F32.BF16 R64, R32, R82, RZ ;  /* 0x000000522040723c */ /* 0x000ff000000418ff */
[----:B------:R-:W-:Y:S01]  /*2810*/  HMMA.16816.F32.BF16 R44, R16, R48, R52 ;  /* 0x00000030102c723c */ /* 0x000fe20000041834 */
[----:B-1----:R-:W-:-:S07]  /*2820*/  FMUL.FTZ R0, R77, c[0x0][0x320] ;  /* 0x0000c8004d007a20 */ /* 0x002fce0000410000 */
[-C--:B------:R-:W-:Y:S01]  /*2830*/  HMMA.16816.F32.BF16 R52, R28, R86.reuse, R56 ;  /* 0x000000561c34723c */ /* 0x080fe20000041838 */
[----:B------:R1:W1:Y:S07]  /*2840*/  MUFU.TANH R189, R0 ;  /* 0x0000000000bd7308 */ /* 0x00026e0000002400 */
[----:B------:R-:W-:Y:S08]  /*2850*/  HMMA.16816.F32.BF16 R64, R24, R86, R64 ;  /* 0x000000561840723c */ /* 0x000ff00000041840 */
[----:B------:R-:W-:Y:S01]  /*2860*/  HMMA.16816.F32.BF16 R56, R32, R88, RZ ;  /* 0x000000582038723c */ /* 0x000fe200000418ff */
[----:B-1----:R-:W-:-:S04]  /*2870*/  FMUL.FTZ R0, R78, c[0x0][0x320] ;  /* 0x0000c8004e007a20 */ /* 0x002fc80000410000 */
[----:B------:R1:W1:Y:S03]  /*2880*/  MUFU.TANH R185, R0 ;  /* 0x0000000000b97308 */ /* 0x0002660000002400 */
[-C--:B------:R-:W-:Y:S08]  /*2890*/  HMMA.16816.F32.BF16 R52, R20, R50.reuse, R52 ;  /* 0x000000321434723c */ /* 0x080ff00000041834 */
        /* <DEDUP_REMOVED lines=239> */
[----:B------:R-:W-:Y:S07]  /*3790*/  HMMA.16816.F32.BF16 R36, R24, R130, R52 ;  /* 0x000000821824723c */ /* 0x000fee0000041834 */
        /* <DEDUP_REMOVED lines=10> */
[----:B------:R-:W-:Y:S01]  /*3840*/  HMMA.16816.F32.BF16 R56, R32, R124, RZ ;  /* 0x0000007c2038723c */ /* 0x000fe200000418ff */
[----:B-----5:R-:W-:-:S06]  /*3850*/  FMUL.FTZ R0, R72, c[0x0][0x320] ;  /* 0x0000c80048007a20 */ /* 0x020fcc0000410000 */
[----:B------:R5:W1:Y:S11]  /*3860*/  MUFU.TANH R86, R0 ;  /* 0x0000000000567308 */ /* 0x000a760000002400 */
[----:B------:R-:W-:Y:S06]  /*3870*/  @!UPT UIADD3 URZ, URZ, URZ, URZ ;  /* 0x0000003f3f3ff290 */ /* 0x000fec000fffe03f */
        /* <DEDUP_REMOVED lines=29> */
[----:B------:R-:W2:Y:S01]  /*3a50*/  MUFU.TANH R62, R68 ;  /* 0x00000044003e7308 */ /* 0x000ea20000002400 */
[----:B-----5:R-:W-:-:S07]  /*3a60*/  FMUL.FTZ R0, R67, c[0x0][0x320] ;  /* 0x0000c80043007a20 */ /* 0x020fce0000410000 */
[----:B------:R-:W2:Y:S01]  /*3a70*/  MUFU.TANH R61, R69 ;  /* 0x00000045003d7308 */ /* 0x000ea20000002400 */
[-C--:B-1----:R-:W-:Y:S07]  /*3a80*/  HMMA.16816.F32.BF16 R40, R12, R48.reuse, R40 ;  /* 0x000000300c28723c */ /* 0x082fee0000041828 */
[----:B------:R-:W1:Y:S01]  /*3a90*/  MUFU.TANH R60, R70 ;  /* 0x00000046003c7308 */ /* 0x000e620000002400 */
[----:B------:R-:W-:Y:S07]  /*3aa0*/  HMMA.16816.F32.BF16 R24, R8, R48, R32 ;  /* 0x000000300818723c */ /* 0x000fee0000041820 */
[----:B------:R-:W1:Y:S01]  /*3ab0*/  MUFU.TANH R71, R71 ;  /* 0x0000004700477308 */ /* 0x000e620000002400 */
[-C--:B------:R-:W-:Y:S07]  /*3ac0*/  HMMA.16816.F32.BF16 R12, R12, R50.reuse, R20 ;  /* 0x000000320c0c723c */ /* 0x080fee0000041814 */
[----:B------:R5:W1:Y:S01]  /*3ad0*/  MUFU.TANH R30, R0 ;  /* 0x00000000001e7308 */ /* 0x000a620000002400 */
[----:B------:R-:W-:Y:S01]  /*3ae0*/  HMMA.16816.F32.BF16 R8, R8, R50, R16 ;  /* 0x000000320808723c */ /* 0x000fe20000041810 */
[----:B------:R-:W-:-:S02]  /*3af0*/  FMUL.FTZ R40, R40, c[0x0][0x320] ;  /* 0x0000c80028287a20 */ /* 0x000fc40000410000 */
[----:B------:R-:W-:Y:S02]  /*3b00*/  FMUL.FTZ R41, R41, c[0x0][0x320] ;  /* 0x0000c80029297a20 */ /* 0x000fe40000410000 */
[----:B------:R-:W-:Y:S02]  /*3b10*/  FMUL.FTZ R42, R42, c[0x0][0x320] ;  /* 0x0000c8002a2a7a20 */ /* 0x000fe40000410000 */
[----:B------:R-:W-:Y:S01]  /*3b20*/  FMUL.FTZ R43, R43, c[0x0][0x320] ;  /* 0x0000c8002b2b7a20 */ /* 0x000fe20000410000 */
[----:B------:R-:W1:Y:S01]  /*3b30*/  MUFU.TANH R40, R40 ;  /* 0x0000002800287308 */ /* 0x000e620000002400 */
[----:B------:R-:W-:Y:S02]  /*3b40*/  FMUL.FTZ R24, R24, c[0x0][0x320] ;  /* 0x0000c80018187a20 */ /* 0x000fe40000410000 */
[----:B------:R-:W-:Y:S02]  /*3b50*/  FMUL.FTZ R25, R25, c[0x0][0x320] ;  /* 0x0000c80019197a20 */ /* 0x000fe40000410000 */
[----:B------:R-:W-:Y:S01]  /*3b60*/  FMUL.FTZ R26, R26, c[0x0][0x320] ;  /* 0x0000c8001a1a7a20 */ /* 0x000fe20000410000 */
[----:B-----5:R-:W-:Y:S01]  /*3b70*/  LOP3.LUT R0, R117, R116, RZ, 0xfc, !PT ;  /* 0x0000007475007212 */ /* 0x020fe200078efcff */
[----:B------:R-:W-:Y:S01]  /*3b80*/  FMUL.FTZ R27, R27, c[0x0][0x320] ;  /* 0x0000c8001b1b7a20 */ /* 0x000fe20000410000 */
[----:B------:R1:W1:Y:S01]  /*3b90*/  MUFU.TANH R47, R43 ;  /* 0x0000002b002f7308 */ /* 0x0002620000002400 */
[----:B------:R-:W-:-:S02]  /*3ba0*/  FMUL.FTZ R12, R12, c[0x0][0x320] ;  /* 0x0000c8000c0c7a20 */ /* 0x000fc40000410000 */
[----:B------:R-:W-:Y:S02]  /*3bb0*/  FMUL.FTZ R13, R13, c[0x0][0x320] ;  /* 0x0000c8000d0d7a20 */ /* 0x000fe40000410000 */
[----:B------:R-:W-:Y:S02]  /*3bc0*/  FMUL.FTZ R14, R14, c[0x0][0x320] ;  /* 0x0000c8000e0e7a20 */ /* 0x000fe40000410000 */
[----:B------:R-:W-:Y:S01]  /*3bd0*/  FMUL.FTZ R15, R15, c[0x0][0x320] ;  /* 0x0000c8000f0f7a20 */ /* 0x000fe20000410000 */
[----:B------:R-:W1:Y:S01]  /*3be0*/  MUFU.TANH R41, R41 ;  /* 0x0000002900297308 */ /* 0x000e620000002400 */
[----:B------:R-:W-:Y:S02]  /*3bf0*/  FMUL.FTZ R8, R8, c[0x0][0x320] ;  /* 0x0000c80008087a20 */ /* 0x000fe40000410000 */
[----:B------:R-:W-:Y:S02]  /*3c00*/  FMUL.FTZ R9, R9, c[0x0][0x320] ;  /* 0x0000c80009097a20 */ /* 0x000fe40000410000 */
[----:B------:R-:W-:-:S02]  /*3c10*/  FMUL.FTZ R10, R10, c[0x0][0x320] ;  /* 0x0000c8000a0a7a20 */ /* 0x000fc40000410000 */
[----:B------:R-:W-:Y:S01]  /*3c20*/  FMUL.FTZ R11, R11, c[0x0][0x320] ;  /* 0x0000c8000b0b7a20 */ /* 0x000fe20000410000 */
        /* <DEDUP_REMOVED lines=37> */
[----:B------:R-:W-:Y:S01]  /*3e80*/  IMAD R5, R5, c[0x0][0x1f0], RZ ;  /* 0x00007c0005057a24 */ /* 0x000fe200078e02ff */
[----:B------:R-:W-:-:S03]  /*3e90*/  IADD3 R2, P2, R6, UR20, RZ ;  /* 0x0000001406027c10 */ /* 0x000fc6000ff5e0ff */
[----:B------:R-:W-:Y:S01]  /*3ea0*/  IMAD R6, R243, c[0x0][0x1f4], R5 ;  /* 0x00007d00f3067a24 */ /* 0x000fe200078e0205 */
[----:B------:R-:W-:-:S04]  /*3eb0*/  LEA R5, P1, R2, c[0x0][0x1c8], 0x1 ;  /* 0x0000720002057a11 */ /* 0x000fc800078208ff */
[----:B------:R-:W-:Y:S01]  /*3ec0*/  IADD3.X R6, R7, UR19, R6, P2, !PT ;  /* 0x0000001307067c10 */ /* 0x000fe200097fe406 */
[----:B------:R-:W1:Y:S03]  /*3ed0*/  SHFL.IDX PT, R8, R5, RZ, 0x181f ;  /* 0x00181fff05087589 */ /* 0x000e6600000e0000 */
[----:B------:R-:W-:Y:S01]  /*3ee0*/  LEA.HI.X R2, R2, c[0x0][0x1cc], R6, 0x1, P1 ;  /* 0x0000730002027a11 */ /* 0x000fe200008f0c06 */
[----:B------:R-:W-:Y:S04]  /*3ef0*/  SHFL.IDX PT, R14, R5, 0x2, 0x181f ;  /* 0x00581f00050e7f89 */ /* 0x000fe800000e0000 */
[----:B------:R-:W2:Y:S04]  /*3f00*/  SHFL.IDX PT, R6, R5, 0x1, 0x181f ;  /* 0x00381f0005067f89 */ /* 0x000ea800000e0000 */
[----:B------:R-:W3:Y:S04]  /*3f10*/  SHFL.IDX PT, R9, R2, RZ, 0x181f ;  /* 0x00181fff02097589 */ /* 0x000ee800000e0000 */
[----:B------:R-:W4:Y:S04]  /*3f20*/  SHFL.IDX PT, R7, R2, 0x1, 0x181f ;  /* 0x00381f0002077f89 */ /* 0x000f2800000e0000 */
[----:B------:R-:W5:Y:S04]  /*3f30*/  SHFL.IDX PT, R12, R5, 0x3, 0x181f ;  /* 0x00781f00050c7f89 */ /* 0x000f6800000e0000 */
[----:B------:R-:W5:Y:S01]  /*3f40*/  SHFL.IDX PT, R11, R2, 0x2, 0x181f ;  /* 0x00581f00020b7f89 */ /* 0x000f6200000e0000 */
[----:B-1----:R-:W-:-:S03]  /*3f50*/  IADD3 R8, P2, R8, R242, RZ ;  /* 0x000000f208087210 */ /* 0x002fc60007f5e0ff */
[----:B------:R-:W1:Y:S04]  /*3f60*/  SHFL.IDX PT, R10, R5, 0x4, 0x181f ;  /* 0x00981f00050a7f89 */ /* 0x000e6800000e0000 */
[----:B------:R-:W-:Y:S01]  /*3f70*/  SHFL.IDX PT, R13, R5, 0x5, 0x181f ;  /* 0x00b81f00050d7f89 */ /* 0x000fe200000e0000 */
[----:B--2---:R-:W-:-:S03]  /*3f80*/  IADD3 R6, P1, R6, R242, RZ ;  /* 0x000000f206067210 */ /* 0x004fc60007f3e0ff */
[----:B------:R-:W-:Y:S01]  /*3f90*/  SHFL.IDX PT, R18, R2, 0x3, 0x181f ;  /* 0x00781f0002127f89 */ /* 0x000fe200000e0000 */
[--C-:B---3--:R-:W-:Y:S01]  /*3fa0*/  IMAD.X R9, R9, 0x1, R241.reuse, P2 ;  /* 0x0000000109097824 */ /* 0x108fe200010e06f1 */
[----:B------:R-:W-:Y:S02]  /*3fb0*/  IADD3 R14, P2, R14, R242, RZ ;  /* 0x000000f20e0e7210 */ /* 0x000fe40007f5e0ff */
[----:B------:R-:W-:Y:S01]  /*3fc0*/  SHFL.IDX PT, R5, R5, 0x6, 0x181f ;  /* 0x00d81f0005057f89 */ /* 0x000fe200000e0000 */
[----:B----4-:R-:W-:-:S03]  /*3fd0*/  IMAD.X R7, R7, 0x1, R241, P1 ;  /* 0x0000000107077824 */ /* 0x010fc600008e06f1 */
[----:B------:R-:W2:Y:S01]  /*3fe0*/  SHFL.IDX PT, R17, R2, 0x4, 0x181f ;  /* 0x00981f0002117f89 */ /* 0x000ea200000e0000 */
[----:B-----5:R-:W-:-:S03]  /*3ff0*/  IADD3 R12, P1, R12, R242, RZ ;  /* 0x000000f20c0c7210 */ /* 0x020fc60007f3e0ff */
[----:B------:R-:W3:Y:S01]  /*4000*/  SHFL.IDX PT, R16, R2, 0x5, 0x181f ;  /* 0x00b81f0002107f89 */ /* 0x000ee200000e0000 */
[----:B------:R-:W-:-:S03]  /*4010*/  IMAD.X R15, R11, 0x1, R241, P2 ;  /* 0x000000010b0f7824 */ /* 0x000fc600010e06f1 */
[----:B------:R-:W4:Y:S01]  /*4020*/  SHFL.IDX PT, R2, R2, 0x6, 0x181f ;  /* 0x00d81f0002027f89 */ /* 0x000f2200000e0000 */
[----:B-1----:R-:W-:-:S03]  /*4030*/  IADD3 R10, P3, R10, R242, RZ ;  /* 0x000000f20a0a7210 */ /* 0x002fc60007f7e0ff */
[----:B------:R1:W-:Y:S04]  /*4040*/  LDGSTS.E.BYPASS.LTC128B.128 [R197+0x3900], [R8.64], !P6 ;  /* 0x0390000008c57fae */ /* 0x0003e8000f101d4c */
[----:B------:R5:W-:Y:S04]  /*4050*/  LDGSTS.E.BYPASS.LTC128B.128 [R197+0x4100], [R6.64], !P6 ;  /* 0x0410000006c57fae */ /* 0x000be8000f101d4c */
[----:B------:R4:W-:Y:S01]  /*4060*/  LDGSTS.E.BYPASS.LTC128B.128 [R197+0x4900], [R14.64], !P6 ;  /* 0x049000000ec57fae */ /* 0x0009e2000f101d4c */
[--C-:B--2---:R-:W-:Y:S01]  /*4070*/  IMAD.X R11, R17, 0x1, R241.reuse, P3 ;  /* 0x00000001110b7824 */ /* 0x104fe200018e06f1 */
[-C--:B-1----:R-:W-:Y:S01]  /*4080*/  IADD3 R8, P2, R13, R242.reuse, RZ ;  /* 0x000000f20d087210 */ /* 0x082fe20007f5e0ff */
[----:B------:R-:W-:Y:S01]  /*4090*/  IMAD.X R13, R18, 0x1, R241, P1 ;  /* 0x00000001120d7824 */ /* 0x000fe200008e06f1 */
[----:B-----5:R-:W-:-:S03]  /*40a0*/  IADD3 R6, P1, R5, R242, RZ ;  /* 0x000000f205067210 */ /* 0x020fc60007f3e0ff */
[--C-:B---3--:R-:W-:Y:S01]  /*40b0*/  IMAD.X R9, R16, 0x1, R241.reuse, P2 ;  /* 0x0000000110097824 */ /* 0x108fe200010e06f1 */
[----:B------:R1:W-:Y:S01]  /*40c0*/  LDGSTS.E.BYPASS.LTC128B.128 [R197+0x5100], [R12.64], !P6 ;  /* 0x051000000cc57fae */ /* 0x0003e2000f101d4c */
[----:B----4-:R-:W-:-:S03]  /*40d0*/  IMAD.X R7, R2, 0x1, R241, P1 ;  /* 0x0000000102077824 */ /* 0x010fc600008e06f1 */
[----:B------:R1:W-:Y:S04]  /*40e0*/  LDGSTS.E.BYPASS.LTC128B.128 [R197+0x5900], [R10.64], !P6 ;  /* 0x059000000ac57fae */ /* 0x0003e8000f101d4c */
[----:B------:R1:W-:Y:S04]  /*40f0*/  LDGSTS.E.BYPASS.LTC128B.128 [R197+0x6100], [R8.64], !P6 ;  /* 0x0610000008c57fae */ /* 0x0003e8000f101d4c */
[----:B------:R1:W-:Y:S02]  /*4100*/  LDGSTS.E.BYPASS.LTC128B.128 [R197+0x6900], [R6.64], !P6 ;  /* 0x0690000006c57fae */ /* 0x0003e4000f101d4c */
.L_x_33:
[----:B--234-:R-:W-:Y:S01]  /*4110*/  LOP3.LUT R2, R195, 0xffffffe0, RZ, 0xc0, !PT ;  /* 0xffffffe0c3027812 */ /* 0x01cfe200078ec0ff */
[----:B-1----:R-:W-:Y:S01]  /*4120*/  IMAD.MOV.U32 R7, RZ, RZ, -0x2 ;  /* 0xfffffffeff077424 */ /* 0x002fe200078e00ff */
[----:B------:R-:W0:Y:S01]  /*4130*/  LDGDEPBAR ;  /* 0x00000000000079af */ /* 0x000e220000000000 */
[----:B------:R-:W-:-:S02]  /*4140*/  IMAD.SHL.U32 R224, R0, 0x2, RZ ;  /* 0x0000000200e07824 */ /* 0x000fc400078e00ff */
[----:B------:R-:W-:Y:S02]  /*4150*/  IMAD.IADD R2, R196, 0x1, -R2 ;  /* 0x00000001c4027824 */ /* 0x000fe400078e0a02 */
[--C-:B------:R-:W-:Y:S02]  /*4160*/  IMAD R225, R4, 0x2, R224.reuse ;  /* 0x0000000204e17824 */ /* 0x100fe400078e02e0 */
[C---:B------:R-:W-:Y:S01]  /*4170*/  IMAD R227, R3.reuse, 0x2, R224 ;  /* 0x0000000203e37824 */ /* 0x040fe200078e02e0 */
[----:B------:R-:W-:Y:S01]  /*4180*/  SHF.R.S32.HI R5, RZ, 0x1f, R2 ;  /* 0x0000001fff057819 */ /* 0x000fe20000011402 */
[----:B------:R-:W-:-:S03]  /*4190*/  IMAD R226, R3, 0x2, R225 ;  /* 0x0000000203e27824 */ /* 0x000fc600078e02e1 */
[----:B------:R-:W-:-:S04]  /*41a0*/  LEA.HI R5, R5, R2, RZ, 0x2 ;  /* 0x0000000205057211 */ /* 0x000fc800078f10ff */
[----:B------:R-:W-:-:S05]  /*41b0*/  LOP3.LUT R5, R5, 0x7ffffffc, RZ, 0xc0, !PT ;  /* 0x7ffffffc05057812 */ /* 0x000fca00078ec0ff */
[----:B------:R-:W-:-:S04]  /*41c0*/  IMAD.IADD R2, R2, 0x1, -R5 ;  /* 0x0000000102027824 */ /* 0x000fc800078e0a05 */
[----:B------:R-:W-:-:S05]  /*41d0*/  IMAD R2, R2, R7, UR18 ;  /* 0x0000001202027e24 */ /* 0x000fca000f8e0207 */
[C---:B------:R-:W-:Y:S02]  /*41e0*/  ISETP.GT.AND P3, PT, R2.reuse, 0x8, PT ;  /* 0x000000080200780c */ /* 0x040fe40003f64270 */
[C---:B------:R-:W-:Y:S02]  /*41f0*/  ISETP.GT.AND P2, PT, R2.reuse, RZ, PT ;  /* 0x000000ff0200720c */ /* 0x040fe40003f44270 */
        /* <DEDUP_REMOVED lines=25> */
[----:B------:R-:W-:Y:S02]  /*4390*/  ISETP.GT.AND P2, PT, R2, 0x18, PT ;  /* 0x000000180200780c */ /* 0x000fe40003f44270 */
[----:B------:R-:W-:Y:S02]  /*43a0*/  FSEL R68, R169, -INF , P1 ;  /* 0xff800000a9447808 */ /* 0x000fe40000800000 */
[----:B------:R-:W-:-:S02]  /*43b0*/  FSEL R36, R174, -INF , P1 ;  /* 0xff800000ae247808 */ /* 0x000fc40000800000 */
[----:B------:R-:W-:Y:S02]  /*43c0*/  FSEL R99, R176, -INF , P1 ;  /* 0xff800000b0637808 */ /* 0x000fe40000800000 */
[----:B------:R-:W-:Y:S02]  /*43d0*/  FSEL R75, R180, -INF , P1 ;  /* 0xff800000b44b7808 */ /* 0x000fe40000800000 */
        /* <DEDUP_REMOVED lines=30> */
[----:B------:R-:W-:Y:S02]  /*45c0*/  FMNMX.FTZ R5, R11, R12, !PT ;  /* 0x0000000c0b057209 */ /* 0x000fe40007810000 */
[----:B------:R-:W-:Y:S02]  /*45d0*/  FSEL R193, R73, -INF , P3 ;  /* 0xff80000049c17808 */ /* 0x000fe40001800000 */
[----:B------:R-:W-:Y:S02]  /*45e0*/  FMNMX.FTZ R73, R10, R25, !PT ;  /* 0x000000190a497209 */ /* 0x000fe40007810000 */
[----:B------:R-:W-:-:S02]  /*45f0*/  FMNMX.FTZ R5, R13, R5, !PT ;  /* 0x000000050d057209 */ /* 0x000fc40007810000 */
[----:B------:R-:W-:Y:S02]  /*4600*/  FMNMX.FTZ R73, R26, R73, !PT ;  /* 0x000000491a497209 */ /* 0x000fe40007810000 */
[----:B------:R-:W-:Y:S02]  /*4610*/  FMNMX.FTZ R5, R14, R5, !PT ;  /* 0x000000050e057209 */ /* 0x000fe40007810000 */
[----:B------:R-:W-:Y:S02]  /*4620*/  FMNMX.FTZ R73, R27, R73, !PT ;  /* 0x000000491b497209 */ /* 0x000fe40007810000 */
[----:B------:R-:W-:Y:S02]  /*4630*/  FMNMX.FTZ R5, R36, R5, !PT ;  /* 0x0000000524057209 */ /* 0x000fe40007810000 */
[----:B------:R-:W-:Y:S02]  /*4640*/  FMNMX.FTZ R73, R75, R73, !PT ;  /* 0x000000494b497209 */ /* 0x000fe40007810000 */
[----:B------:R-:W-:-:S02]  /*4650*/  FSEL R38, R166, -INF , P2 ;  /* 0xff800000a6267808 */ /* 0x000fc40001000000 */
[----:B------:R-:W-:Y:S02]  /*4660*/  FSEL R117, R168, -INF , P2 ;  /* 0xff800000a8757808 */ /* 0x000fe40001000000 */
[----:B------:R-:W-:Y:S02]  /*4670*/  ISETP.GT.AND P2, PT, R2, 0x21, PT ;  /* 0x000000210200780c */ /* 0x000fe40003f44270 */
[----:B------:R-:W-:Y:S02]  /*4680*/  FMNMX.FTZ R73, R96, R73, !PT ;  /* 0x0000004960497209 */ /* 0x000fe40007810000 */
[----:B------:R-:W-:Y:S02]  /*4690*/  FMNMX.FTZ R5, R37, R5, !PT ;  /* 0x0000000525057209 */ /* 0x000fe40007810000 */
[----:B------:R-:W-:Y:S02]  /*46a0*/  FSEL R130, R137, -INF , P2 ;  /* 0xff80000089827808 */ /* 0x000fe40001000000 */
[----:B------:R-:W-:-:S02]  /*46b0*/  FMNMX.FTZ R73, R97, R73, !PT ;  /* 0x0000004961497209 */ /* 0x000fc40007810000 */
[----:B------:R-:W-:Y:S02]  /*46c0*/  FMNMX.FTZ R5, R38, R5, !PT ;  /* 0x0000000526057209 */ /* 0x000fe40007810000 */
[----:B------:R-:W-:Y:S02]  /*46d0*/  FSEL R134, R134, -INF , P2 ;  /* 0xff80000086867808 */ /* 0x000fe40001000000 */
[----:B------:R-:W-:Y:S02]  /*46e0*/  FSEL R142, R142, -INF , P2 ;  /* 0xff8000008e8e7808 */ /* 0x000fe40001000000 */
[----:B------:R-:W-:Y:S02]  /*46f0*/  FSEL R137, R161, -INF , P2 ;  /* 0xff800000a1897808 */ /* 0x000fe40001000000 */
        /* <DEDUP_REMOVED lines=36> */
[----:B------:R-:W-:Y:S02]  /*4940*/  FMNMX.FTZ R73, R138, R73, !PT ;  /* 0x000000498a497209 */ /* 0x000fe40007810000 */
[----:B------:R-:W-:-:S02]  /*4950*/  FMNMX.FTZ R5, R131, R5, !PT ;  /* 0x0000000583057209 */ /* 0x000fc40007810000 */
[C---:B------:R-:W-:Y:S02]  /*4960*/  ISETP.GT.AND P1, PT, R2.reuse, 0x49, PT ;  /* 0x000000490200780c */ /* 0x040fe40003f24270 */
[----:B------:R-:W-:Y:S02]  /*4970*/  ISETP.GT.AND P2, PT, R2, 0x51, PT ;  /* 0x000000510200780c */ /* 0x000fe40003f44270 */
[----:B------:R-:W-:Y:S02]  /*4980*/  FMNMX.FTZ R6, R68, R6, !PT ;  /* 0x0000000644067209 */ /* 0x000fe40007810000 */
[----:B------:R-:W-:Y:S02]  /*4990*/  FMNMX.FTZ R73, R139, R73, !PT ;  /* 0x000000498b497209 */ /* 0x000fe40007810000 */
[----:B------:R-:W-:Y:S02]  /*49a0*/  FMNMX.FTZ R5, R132, R5, !PT ;  /* 0x0000000584057209 */ /* 0x000fe40007810000 */
        /* <DEDUP_REMOVED lines=12> */
[----:B------:R-:W-:-:S02]  /*4a70*/  ISETP.GT.AND P1, PT, R2, 0x58, PT ;  /* 0x000000580200780c */ /* 0x000fc40003f24270 */
        /* <DEDUP_REMOVED lines=17> */
[----:B------:R-:W-:-:S02]  /*4b90*/  ISETP.GT.AND P1, PT, R2, 0x61, PT ;  /* 0x000000610200780c */ /* 0x000fc40003f24270 */
[C---:B------:R-:W-:Y:S02]  /*4ba0*/  ISETP.GT.AND P3, PT, R2.reuse, 0x68, PT ;  /* 0x000000680200780c */ /* 0x040fe40003f64270 */
[----:B------:R-:W-:Y:S02]  /*4bb0*/  ISETP.GT.AND P2, PT, R2, 0x69, PT ;  /* 0x000000690200780c */ /* 0x000fe40003f44270 */
        /* <DEDUP_REMOVED lines=52> */
[----:B------:R-:W-:Y:S01]  /*4f00*/  FSEL R184, R28, -INF , P2 ;  /* 0xff8000001cb87808 */ /* 0x000fe20001000000 */
[----:B------:R-:W-:Y:S01]  /*4f10*/  LDSM.16.MT88.4 R20, [R224+0x100] ;  /* 0x00010000e014783b */ /* 0x000fe20000004200 */
[----:B------:R-:W-:Y:S02]  /*4f20*/  FMNMX.FTZ R73, R192, R73, !PT ;  /* 0x00000049c0497209 */ /* 0x000fe40007810000 */
[----:B------:R-:W-:Y:S02]  /*4f30*/  FMNMX.FTZ R2, R209, R2, !PT ;  /* 0x00000002d1027209 */ /* 0x000fe40007810000 */
[----:B------:R-:W-:Y:S02]  /*4f40*/  FMNMX.FTZ R5, R180, R5, !PT ;  /* 0x00000005b4057209 */ /* 0x000fe40007810000 */
[----:B------:R-:W-:Y:S02]  /*4f50*/  FMNMX.FTZ R6, R142, R6, !PT ;  /* 0x000000068e067209 */ /* 0x000fe40007810000 */
[----:B------:R-:W-:-:S02]  /*4f60*/  FMNMX.FTZ R73, R184, R73, !PT ;  /* 0x00000049b8497209 */ /* 0x000fc40007810000 */
[----:B------:R-:W-:Y:S02]  /*4f70*/  FMNMX.FTZ R2, R251, R2, !PT ;  /* 0x00000002fb027209 */ /* 0x000fe40007810000 */
[----:B------:R-:W-:Y:S01]  /*4f80*/  FMNMX.FTZ R5, R183, R5, !PT ;  /* 0x00000005b7057209 */ /* 0x000fe20007810000 */
[----:B------:R-:W1:Y:S01]  /*4f90*/  SHFL.BFLY PT, R7, R73, 0x2, 0x1f ;  /* 0x0c401f0049077f89 */ /* 0x000e6200000e0000 */
[----:B------:R-:W-:Y:S02]  /*4fa0*/  FMNMX.FTZ R6, R143, R6, !PT ;  /* 0x000000068f067209 */ /* 0x000fe40007810000 */
[----:B------:R-:W-:Y:S01]  /*4fb0*/  FMNMX.FTZ R5, R182, R5, !PT ;  /* 0x00000005b6057209 */ /* 0x000fe20007810000 */
[----:B------:R-:W2:Y:S01]  /*4fc0*/  SHFL.BFLY PT, R8, R2, 0x2, 0x1f ;  /* 0x0c401f0002087f89 */ /* 0x000ea200000e0000 */
[----:B------:R-:W-:Y:S02]  /*4fd0*/  FMNMX.FTZ R6, R144, R6, !PT ;  /* 0x0000000690067209 */ /* 0x000fe40007810000 */
[----:B------:R-:W-:-:S02]  /*4fe0*/  FMNMX.FTZ R5, R181, R5, !PT ;  /* 0x00000005b5057209 */ /* 0x000fc40007810000 */
[----:B------:R-:W-:Y:S02]  /*4ff0*/  FMNMX.FTZ R6, R159, R6, !PT ;  /* 0x000000069f067209 */ /* 0x000fe40007810000 */
[----:B------:R-:W-:Y:S02]  /*5000*/  FSEL R211, R44, -INF , P1 ;  /* 0xff8000002cd37808 */ /* 0x000fe40000800000 */
[----:B------:R-:W-:Y:S02]  /*5010*/  FMNMX.FTZ R5, R188, R5, !PT ;  /* 0x00000005bc057209 */ /* 0x000fe40007810000 */
[----:B------:R-:W-:Y:S02]  /*5020*/  FMNMX.FTZ R6, R160, R6, !PT ;  /* 0x00000006a0067209 */ /* 0x000fe40007810000 */
[----:B------:R-:W-:Y:S02]  /*5030*/  FSEL R212, R43, -INF , P3 ;  /* 0xff8000002bd47808 */ /* 0x000fe40001800000 */
[----:B------:R-:W-:Y:S01]  /*5040*/  FMNMX.FTZ R5, R211, R5, !PT ;  /* 0x00000005d3057209 */ /* 0x000fe20007810000 */
[----:B------:R-:W-:Y:S01]  /*5050*/  LDSM.16.MT88.4 R40, [R226+0x100] ;  /* 0x00010000e228783b */ /* 0x000fe20000004200 */
[----:B------:R-:W-:-:S02]  /*5060*/  FMNMX.FTZ R6, R162, R6, !PT ;  /* 0x00000006a2067209 */ /* 0x000fc40007810000 */
[----:B------:R-:W-:Y:S02]  /*5070*/  FSEL R223, R31, -INF , P2 ;  /* 0xff8000001fdf7808 */ /* 0x000fe40001000000 */
[----:B------:R-:W-:Y:S01]  /*5080*/  FMNMX.FTZ R5, R212, R5, !PT ;  /* 0x00000005d4057209 */ /* 0x000fe20007810000 */
[----:B------:R-:W-:Y:S01]  /*5090*/  LDSM.16.MT88.4 R28, [R225+0x100] ;  /* 0x00010000e11c783b */ /* 0x000fe20000004200 */
[----:B------:R-:W-:Y:S02]  /*50a0*/  FMNMX.FTZ R6, R163, R6, !PT ;  /* 0x00000006a3067209 */ /* 0x000fe40007810000 */
[----:B------:R-:W-:Y:S02]  /*50b0*/  FMNMX.FTZ R5, R223, R5, !PT ;  /* 0x00000005df057209 */ /* 0x000fe40007810000 */
[----:B------:R-:W-:Y:S02]  /*50c0*/  FMNMX.FTZ R6, R173, R6, !PT ;  /* 0x00000006ad067209 */ /* 0x000fe40007810000 */
[----:B-1----:R-:W-:-:S02]  /*50d0*/  FMNMX.FTZ R73, R73, R7, !PT ;  /* 0x0000000749497209 */ /* 0x002fc40007810000 */
[----:B--2---:R-:W-:Y:S01]  /*50e0*/  FMNMX.FTZ R2, R2, R8, !PT ;  /* 0x0000000802027209 */ /* 0x004fe20007810000 */
[----:B------:R-:W1:Y:S01]  /*50f0*/  SHFL.BFLY PT, R7, R5, 0x2, 0x1f ;  /* 0x0c401f0005077f89 */ /* 0x000e6200000e0000 */
[----:B------:R-:W-:Y:S02]  /*5100*/  FMNMX.FTZ R6, R172, R6, !PT ;  /* 0x00000006ac067209 */ /* 0x000fe40007810000 */
[----:B------:R-:W-:Y:S01]  /*5110*/  FSEL R219, R47, -INF , P1 ;  /* 0xff8000002fdb7808 */ /* 0x000fe20000800000 */
[----:B------:R-:W2:Y:S01]  /*5120*/  SHFL.BFLY PT, R8, R73, 0x1, 0x1f ;  /* 0x0c201f0049087f89 */ /* 0x000ea200000e0000 */
[----:B------:R-:W-:Y:S02]  /*5130*/  FMNMX.FTZ R6, R174, R6, !PT ;  /* 0x00000006ae067209 */ /* 0x000fe40007810000 */
[----:B------:R-:W-:Y:S01]  /*5140*/  FSEL R215, R45, -INF , P3 ;  /* 0xff8000002dd77808 */ /* 0x000fe20001800000 */
[----:B------:R-:W3:Y:S01]  /*5150*/  SHFL.BFLY PT, R71, R2, 0x1, 0x1f ;  /* 0x0c201f0002477f89 */ /* 0x000ee200000e0000 */
[----:B------:R-:W-:-:S02]  /*5160*/  FMNMX.FTZ R6, R175, R6, !PT ;  /* 0x00000006af067209 */ /* 0x000fc40007810000 */
[----:B------:R-:W-:Y:S02]  /*5170*/  FSEL R213, R46, -INF , P2 ;  /* 0xff8000002ed57808 */ /* 0x000fe40001000000 */
[----:B------:R-:W-:-:S04]  /*5180*/  FMNMX.FTZ R6, R193, R6, !PT ;  /* 0x00000006c1067209 */ /* 0x000fc80007810000 */
[----:B------:R-:W-:-:S04]  /*5190*/  FMNMX.FTZ R6, R187, R6, !PT ;  /* 0x00000006bb067209 */ /* 0x000fc80007810000 */
[----:B------:R-:W-:Y:S02]  /*51a0*/  FMNMX.FTZ R6, R203, R6, !PT ;  /* 0x00000006cb067209 */ /* 0x000fe40007810000 */
[----:B-1----:R-:W-:Y:S02]  /*51b0*/  FMNMX.FTZ R5, R5, R7, !PT ;  /* 0x0000000705057209 */ /* 0x002fe40007810000 */
[----:B------:R-:W-:Y:S02]  /*51c0*/  FMNMX.FTZ R6, R196, R6, !PT ;  /* 0x00000006c4067209 */ /* 0x000fe40007810000 */
[----:B--2---:R-:W-:Y:S01]  /*51d0*/  FMNMX.FTZ R73, R73, R8, !PT ;  /* 0x0000000849497209 */ /* 0x004fe20007810000 */
[----:B------:R-:W-:Y:S01]  /*51e0*/  SHFL.BFLY PT, R9, R5, 0x1, 0x1f ;  /* 0x0c201f0005097f89 */ /* 0x000fe200000e0000 */
[----:B---3--:R-:W-:-:S03]  /*51f0*/  FMNMX.FTZ R71, R2, R71, !PT ;  /* 0x0000004702477209 */ /* 0x008fc60007810000 */
[----:B------:R-:W-:Y:S01]  /*5200*/  FMUL.FTZ R7, R73, c[0x0][0x2d0] ;  /* 0x0000b40049077a20 */ /* 0x000fe20000410000 */
[----:B------:R-:W-:Y:S02]  /*5210*/  FMNMX.FTZ R2, R195, R6, !PT ;  /* 0x00000006c3027209 */ /* 0x000fe40007810000 */
[----:B------:R-:W-:Y:S01]  /*5220*/  FSETP.NEU.FTZ.AND P1, PT, R73, -INF , PT ;  /* 0xff8000004900780b */ /* 0x000fe20003f3d000 */
[----:B------:R-:W-:Y:S01]  /*5230*/  FMUL.FTZ R6, R71, c[0x0][0x2d0] ;  /* 0x0000b40047067a20 */ /* 0x000fe20000410000 */
[----:B------:R-:W-:Y:S02]  /*5240*/  FMNMX.FTZ R2, R219, R2, !PT ;  /* 0x00000002db027209 */ /* 0x000fe40007810000 */
[----:B------:R-:W-:Y:S02]  /*5250*/  FSEL R7, R7, RZ, P1 ;  /* 0x000000ff07077208 */ /* 0x000fe40000800000 */
[----:B------:R-:W-:Y:S02]  /*5260*/  FMNMX.FTZ R8, R215, R2, !PT ;  /* 0x00000002d7087209 */ /* 0x000fe40007810000 */
[----:B------:R-:W-:Y:S01]  /*5270*/  FSETP.NEU.FTZ.AND P1, PT, R71, -INF , PT ;  /* 0xff8000004700780b */ /* 0x000fe20003f3d000 */
[----:B------:R-:W-:Y:S01]  /*5280*/  FFMA.FTZ R2, R10, c[0x0][0x2d0], -R7 ;  /* 0x0000b4000a027a23 */ /* 0x000fe20000010807 */
[----:B------:R-:W-:-:S02]  /*5290*/  FMNMX.FTZ R8, R213, R8, !PT ;  /* 0x00000008d5087209 */ /* 0x000fc40007810000 */
[----:B------:R-:W-:Y:S01]  /*52a0*/  FSEL R6, R6, RZ, P1 ;  /* 0x000000ff06067208 */ /* 0x000fe20000800000 */
[----:B------:R1:W-:Y:S02]  /*52b0*/  MUFU.EX2 R199, R2 ;  /* 0x0000000200c77308 */ /* 0x0003e40000000800 */
[----:B------:R-:W2:Y:S02]  /*52c0*/  SHFL.BFLY PT, R10, R8, 0x2, 0x1f ;  /* 0x0c401f00080a7f89 */ /* 0x000ea400000e0000 */
[----:B-1----:R-:W-:-:S04]  /*52d0*/  FFMA.FTZ R2, R11, c[0x0][0x2d0], -R6 ;  /* 0x0000b4000b027a23 */ /* 0x002fc80000010806 */
[----:B------:R1:W3:Y:S01]  /*52e0*/  MUFU.EX2 R18, R2 ;  /* 0x0000000200127308 */ /* 0x0002e20000000800 */
[----:B--2---:R-:W-:Y:S02]  /*52f0*/  FMNMX.FTZ R8, R8, R10, !PT ;  /* 0x0000000a08087209 */ /* 0x004fe40007810000 */
[----:B-1----:R-:W-:Y:S01]  /*5300*/  FMNMX.FTZ R2, R9, R5, !PT ;  /* 0x0000000509027209 */ /* 0x002fe20007810000 */
[--C-:B------:R-:W-:Y:S02]  /*5310*/  FFMA.FTZ R5, R12, c[0x0][0x2d0], -R6.reuse ;  /* 0x0000b4000c057a23 */ /* 0x100fe40000010806 */
[----:B------:R-:W-:Y:S01]  /*5320*/  FFMA.FTZ R9, R13, c[0x0][0x2d0], -R6 ;  /* 0x0000b4000d097a23 */ /* 0x000fe20000010806 */
[----:B------:R-:W-:Y:S01]  /*5330*/  FSETP.NEU.FTZ.AND P1, PT, R2, -INF , PT ;  /* 0xff8000000200780b */ /* 0x000fe20003f3d000 */
[----:B------:R1:W-:Y:S01]  /*5340*/  MUFU.EX2 R204, R5 ;  /* 0x0000000500cc7308 */ /* 0x0003e20000000800 */
[----:B---3--:R-:W-:-:S07]  /*5350*/  IMAD.MOV.U32 R4, RZ, RZ, R18 ;  /* 0x000000ffff047224 */ /* 0x008fce00078e0012 */
[----:B------:R2:W-:Y:S01]  /*5360*/  MUFU.EX2 R105, R9 ;  /* 0x0000000900697308 */ /* 0x0005e20000000800 */
[----:B-1----:R-:W-:-:S05]  /*5370*/  FMUL.FTZ R5, R2, c[0x0][0x2d0] ;  /* 0x0000b40002057a20 */ /* 0x002fca0000410000 */
[----:B------:R-:W-:Y:S01]  /*5380*/  FSEL R5, R5, RZ, P1 ;  /* 0x000000ff05057208 */ /* 0x000fe20000800000 */
[----:B--2---:R-:W-:-:S04]  /*5390*/  FFMA.FTZ R9, R14, c[0x0][0x2d0], -R6 ;  /* 0x0000b4000e097a23 */ /* 0x004fc80000010806 */
[--C-:B------:R-:W-:Y:S01]  /*53a0*/  FFMA.FTZ R0, R16, c[0x0][0x2d0], -R5.reuse ;  /* 0x0000b40010007a23 */ /* 0x100fe20000010805 */
[----:B------:R1:W2:Y:S08]  /*53b0*/  MUFU.EX2 R185, R9 ;  /* 0x0000000900b97308 */ /* 0x0002b00000000800 */
[----:B------:R3:W-:Y:S01]  /*53c0*/  MUFU.EX2 R250, R0 ;  /* 0x0000000000fa7308 */ /* 0x0007e20000000800 */
[----:B-1----:R-:W-:Y:S01]  /*53d0*/  FFMA.FTZ R9, R15, c[0x0][0x2d0], -R5 ;  /* 0x0000b4000f097a23 */ /* 0x002fe20000010805 */
[----:B--2---:R-:W-:-:S06]  /*53e0*/  F2FP.BF16.PACK_AB R10, R185, R105 ;  /* 0x00000069b90a723e */ /* 0x004fcc00000010ff */
[----:B------:R1:W2:Y:S01]  /*53f0*/  MUFU.EX2 R190, R9 ;  /* 0x0000000900be7308 */ /* 0x0002a20000000800 */
[--C-:B---3--:R-:W-:Y:S02]  /*5400*/  FFMA.FTZ R0, R17, c[0x0][0x2d0], -R5.reuse ;  /* 0x0000b40011007a23 */ /* 0x108fe40000010805 */
[----:B------:R-:W-:Y:S05]  /*5410*/  LDSM.16.MT88.4 R16, [R227+0x100] ;  /* 0x00010000e310783b */ /* 0x000fea0000004200 */
[----:B------:R3:W-:Y:S01]  /*5420*/  MUFU.EX2 R198, R0 ;  /* 0x0000000000c67308 */ /* 0x0007e20000000800 */
[----:B-1----:R-:W1:Y:S01]  /*5430*/  SHFL.BFLY PT, R9, R8, 0x1, 0x1f ;  /* 0x0c201f0008097f89 */ /* 0x002e6200000e0000 */
[----:B---3--:R-:W-:-:S06]  /*5440*/  FFMA.FTZ R0, R24, c[0x0][0x2d0], -R5 ;  /* 0x0000b40018007a23 */ /* 0x008fcc0000010805 */
[----:B------:R3:W4:Y:S01]  /*5450*/  MUFU.EX2 R202, R0 ;  /* 0x0000000000ca7308 */ /* 0x0007220000000800 */
[----:B-1----:R-:W-:Y:S02]  /*5460*/  FMNMX.FTZ R72, R8, R9, !PT ;  /* 0x0000000908487209 */ /* 0x002fe40007810000 */
[----:B------:R-:W-:Y:S01]  /*5470*/  F2FP.BF16.PACK_AB R8, R204, R4 ;  /* 0x00000004cc08723e */ /* 0x000fe200000010ff */
[----:B---3--:R-:W-:Y:S01]  /*5480*/  FFMA.FTZ R0, R25, c[0x0][0x2d0], -R7 ;  /* 0x0000b40019007a23 */ /* 0x008fe20000010807 */
[C---:B------:R-:W-:Y:S01]  /*5490*/  FSETP.NEU.FTZ.AND P1, PT, R72.reuse, -INF , PT ;  /* 0xff8000004800780b */ /* 0x040fe20003f3d000 */
[----:B------:R-:W-:Y:S01]  /*54a0*/  FMUL.FTZ R3, R72, c[0x0][0x2d0] ;  /* 0x0000b40048037a20 */ /* 0x000fe20000410000 */
[----:B--2---:R-:W-:Y:S01]  /*54b0*/  F2FP.BF16.PACK_AB R9, R250, R190 ;  /* 0x000000befa09723e */ /* 0x004fe200000010ff */
[----:B------:R1:W2:Y:S01]  /*54c0*/  MUFU.EX2 R245, R0 ;  /* 0x0000000000f57308 */ /* 0x0002a20000000800 */
[----:B----4-:R-:W-:-:S07]  /*54d0*/  F2FP.BF16.PACK_AB R11, R202, R198 ;  /* 0x000000c6ca0b723e */ /* 0x010fce00000010ff */
[----:B------:R-:W-:Y:S01]  /*54e0*/  HMMA.16816.F32.BF16 R56, R8, R28, RZ ;  /* 0x0000001c0838723c */ /* 0x000fe200000418ff */
[----:B-1----:R-:W-:Y:S01]  /*54f0*/  FFMA.FTZ R0, R26, c[0x0][0x2d0], -R7 ;  /* 0x0000b4001a007a23 */ /* 0x002fe20000010807 */
[----:B--2---:R-:W-:-:S06]  /*5500*/  F2FP.BF16.PACK_AB R12, R245, R199 ;  /* 0x000000c7f50c723e */ /* 0x004fcc00000010ff */
[C---:B------:R-:W-:Y:S01]  /*5510*/  HMMA.16816.F32.BF16 R80, R8.reuse, R20, RZ ;  /* 0x000000140850723c */ /* 0x040fe200000418ff */
[----:B------:R1:W-:Y:S07]  /*5520*/  MUFU.EX2 R249, R0 ;  /* 0x0000000000f97308 */ /* 0x0003ee0000000800 */
[C---:B------:R-:W-:Y:S08]  /*5530*/  HMMA.16816.F32.BF16 R76, R8.reuse, R22, RZ ;  /* 0x00000016084c723c */ /* 0x040ff000000418ff */
[----:B------:R-:W-:Y:S01]  /*5540*/  HMMA.16816.F32.BF16 R64, R8, R16, RZ ;  /* 0x000000100840723c */ /* 0x000fe200000418ff */
[----:B-1----:R-:W-:Y:S01]  /*5550*/  FSEL R0, R3, RZ, P1 ;  /* 0x000000ff03007208 */ /* 0x002fe20000800000 */
[----:B------:R-:W-:-:S02]  /*5560*/  FFMA.FTZ R3, R27, c[0x0][0x2d0], -R7 ;  /* 0x0000b4001b037a23 */ /* 0x000fc40000010807 */
[----:B------:R-:W-:Y:S02]  /*5570*/  LDSM.16.MT88.4 R24, [R224+0x900] ;  /* 0x00090000e018783b */ /* 0x000fe40000004200 */
[----:B------:R1:W2:Y:S02]  /*5580*/  MUFU.EX2 R201, R3 ;  /* 0x0000000300c97308 */ /* 0x0002a40000000800 */
[C---:B------:R-:W-:Y:S08]  /*5590*/  HMMA.16816.F32.BF16 R60, R8.reuse, R18, RZ ;  /* 0x00000012083c723c */ /* 0x040ff000000418ff */
[----:B------:R-:W-:Y:S01]  /*55a0*/  HMMA.16816.F32.BF16 R48, R8, R40, RZ ;  /* 0x000000280830723c */ /* 0x000fe200000418ff */
[----:B-1----:R-:W-:Y:S01]  /*55b0*/  FFMA.FTZ R3, R32, c[0x0][0x2d0], -R0 ;  /* 0x0000b40020037a23 */ /* 0x002fe20000010800 */
[----:B--2---:R-:W-:-:S06]  /*55c0*/  F2FP.BF16.PACK_AB R14, R201, R249 ;  /* 0x000000f9c90e723e */ /* 0x004fcc00000010ff */
[C---:B------:R-:W-:Y:S01]  /*55d0*/  HMMA.16816.F32.BF16 R52, R8.reuse, R30, RZ ;  /* 0x0000001e0834723c */ /* 0x040fe200000418ff */
[----:B------:R1:W-:Y:S07]  /*55e0*/  MUFU.EX2 R222, R3 ;  /* 0x0000000300de7308 */ /* 0x0003ee0000000800 */
[----:B------:R-:W-:Y:S01]  /*55f0*/  HMMA.16816.F32.BF16 R44, R8, R42, RZ ;  /* 0x0000002a082c723c */ /* 0x000fe200000418ff */
[----:B-1----:R-:W-:-:S04]  /*5600*/  FFMA.FTZ R3, R33, c[0x0][0x2d0], -R0 ;  /* 0x0000b40021037a23 */ /* 0x002fc80000010800 */
        /* <DEDUP_REMOVED lines=12> */
[----:B------:R-:W-:Y:S01]  /*56d0*/  LDSM.16.MT88.4 R20, [R225+0x900] ;  /* 0x00090000e114783b */ /* 0x000fe20000004200 */
[----:B-1----:R-:W-:-:S04]  /*56e0*/  FFMA.FTZ R3, R37, c[0x0][0x2d0], -R6 ;  /* 0x0000b40025037a23 */ /* 0x002fc80000010806 */
[----:B------:R1:W-:Y:S02]  /*56f0*/  MUFU.EX2 R186, R3 ;  /* 0x0000000300ba7308 */ /* 0x0003e40000000800 */
[C---:B------:R-:W-:Y:S08]  /*5700*/  HMMA.16816.F32.BF16 R88, R12.reuse, R16, RZ ;  /* 0x000000100c58723c */ /* 0x040ff000000418ff */
[----:B------:R-:W-:Y:S01]  /*5710*/  HMMA.16816.F32.BF16 R112, R12, R18, RZ ;  /* 0x000000120c70723c */ /* 0x000fe200000418ff */
[----:B-1----:R-:W-:-:S07]  /*5720*/  FFMA.FTZ R3, R38, c[0x0][0x2d0], -R6 ;  /* 0x0000b40026037a23 */ /* 0x002fce0000010806 */
[C---:B------:R-:W-:Y:S01]  /*5730*/  HMMA.16816.F32.BF16 R16, R12.reuse, R40, RZ ;  /* 0x000000280c10723c */ /* 0x040fe200000418ff */
[----:B------:R1:W2:Y:S07]  /*5740*/  MUFU.EX2 R84, R3 ;  /* 0x0000000300547308 */ /* 0x0002ae0000000800 */
[C---:B------:R-:W-:Y:S08]  /*5750*/  HMMA.16816.F32.BF16 R124, R12.reuse, R30, RZ ;  /* 0x0000001e0c7c723c */ /* 0x040ff000000418ff */
[----:B------:R-:W-:Y:S01]  /*5760*/  HMMA.16816.F32.BF16 R108, R12, R42, RZ ;  /* 0x0000002a0c6c723c */ /* 0x000fe200000418ff */
[----:B-1----:R-:W-:-:S02]  /*5770*/  FFMA.FTZ R3, R39, c[0x0][0x2d0], -R6 ;  /* 0x0000b40027037a23 */ /* 0x002fc40000010806 */
[----:B------:R-:W1:Y:S02]  /*5780*/  LDSM.16.MT88.4 R36, [R227+0x900] ;  /* 0x00090000e324783b */ /* 0x000e640000004200 */
[----:B------:R3:W4:Y:S02]  /*5790*/  MUFU.EX2 R200, R3 ;  /* 0x0000000300c87308 */ /* 0x0007240000000800 */
[----:B---3--:R-:W-:Y:S02]  /*57a0*/  FFMA.FTZ R3, R68, c[0x0][0x2d0], -R5 ;  /* 0x0000b40044037a23 */ /* 0x008fe40000010805 */
[----:B------:R-:W-:-:S04]  /*57b0*/  IMAD.MOV.U32 R68, RZ, RZ, R105 ;  /* 0x000000ffff447224 */ /* 0x000fc800078e0069 */
[----:B------:R3:W-:Y:S02]  /*57c0*/  MUFU.EX2 R106, R3 ;  /* 0x00000003006a7308 */ /* 0x0007e40000000800 */
[--C-:B---3--:R-:W-:Y:S01]  /*57d0*/  FFMA.FTZ R3, R69, c[0x0][0x2d0], -R5.reuse ;  /* 0x0000b40045037a23 */ /* 0x108fe20000010805 */
[----:B--2---:R-:W-:Y:S02]  /*57e0*/  MOV R69, R84 ;  /* 0x0000005400457202 */ /* 0x004fe40000000f00 */
[----:B------:R-:W-:Y:S03]  /*57f0*/  HMMA.16816.F32.BF16 R84, R12, R28, RZ ;  /* 0x0000001c0c54723c */ /* 0x000fe600000418ff */
[----:B------:R2:W-:Y:S01]  /*5800*/  MUFU.EX2 R252, R3 ;  /* 0x0000000300fc7308 */ /* 0x0005e20000000800 */
[----:B----4-:R-:W-:Y:S01]  /*5810*/  F2FP.BF16.PACK_AB R10, R200, R69 ;  /* 0x00000045c80a723e */ /* 0x010fe200000010ff */
[----:B------:R-:W-:Y:S01]  /*5820*/  LDSM.16.MT88.4 R12, [R227+0x1100] ;  /* 0x00110000e30c783b */ /* 0x000fe20000004200 */
[----:B--2---:R-:W-:-:S02]  /*5830*/  FFMA.FTZ R3, R70, c[0x0][0x2d0], -R5 ;  /* 0x0000b40046037a23 */ /* 0x004fc40000010805 */
[----:B------:R-:W-:-:S03]  /*5840*/  IMAD.MOV.U32 R70, RZ, RZ, R104 ;  /* 0x000000ffff467224 */ /* 0x000fc600078e0068 */
[----:B------:R2:W-:Y:S02]  /*5850*/  MUFU.EX2 R194, R3 ;  /* 0x0000000300c27308 */ /* 0x0005e40000000800 */
[----:B--2---:R-:W-:Y:S02]  /*5860*/  FFMA.FTZ R3, R74, c[0x0][0x2d0], -R5 ;  /* 0x0000b4004a037a23 */ /* 0x004fe40000010805 */
[----:B------:R-:W-:-:S04]  /*5870*/  IMAD.MOV.U32 R74, RZ, RZ, R107 ;  /* 0x000000ffff4a7224 */ /* 0x000fc800078e006b */
[----:B------:R2:W3:Y:S01]  /*5880*/  MUFU.EX2 R28, R3 ;  /* 0x00000003001c7308 */ /* 0x0004e20000000800 */
[----:B------:R-:W-:Y:S01]  /*5890*/  F2FP.BF16.PACK_AB R8, R186, R74 ;  /* 0x0000004aba08723e */ /* 0x000fe200000010ff */
[----:B--2---:R-:W-:Y:S01]  /*58a0*/  FFMA.FTZ R3, R75, c[0x0][0x2d0], -R7 ;  /* 0x0000b4004b037a23 */ /* 0x004fe20000010807 */
[----:B---3--:R-:W-:Y:S01]  /*58b0*/  F2FP.BF16.PACK_AB R11, R28, R194 ;  /* 0x000000c21c0b723e */ /* 0x008fe200000010ff */
[----:B------:R-:W-:-:S04]  /*58c0*/  IMAD.MOV.U32 R75, RZ, RZ, R106 ;  /* 0x000000ffff4b7224 */ /* 0x000fc800078e006a */
[----:B------:R2:W-:Y:S01]  /*58d0*/  MUFU.EX2 R218, R3 ;  /* 0x0000000300da7308 */ /* 0x0005e20000000800 */
[----:B------:R-:W-:-:S07]  /*58e0*/  F2FP.BF16.PACK_AB R9, R252, R75 ;  /* 0x0000004bfc09723e */ /* 0x000fce00000010ff */
[----:B-1----:R-:W-:Y:S01]  /*58f0*/  HMMA.16816.F32.BF16 R104, R8, R36, R64 ;  /* 0x000000240868723c */ /* 0x002fe20000041840 */
[----:B--2---:R-:W-:-:S07]  /*5900*/  FFMA.FTZ R3, R96, c[0x0][0x2d0], -R7 ;  /* 0x0000b40060037a23 */ /* 0x004fce0000010807 */
[C---:B------:R-:W-:Y:S01]  /*5910*/  HMMA.16816.F32.BF16 R120, R8.reuse, R24, R80 ;  /* 0x000000180878723c */ /* 0x040fe20000041850 */
[----:B------:R1:W2:Y:S07]  /*5920*/  MUFU.EX2 R217, R3 ;  /* 0x0000000300d97308 */ /* 0x0002ae0000000800 */
[C---:B------:R-:W-:Y:S08]  /*5930*/  HMMA.16816.F32.BF16 R64, R8.reuse, R38, R60 ;  /* 0x000000260840723c */ /* 0x040ff0000004183c */
[----:B------:R-:W-:Y:S01]  /*5940*/  HMMA.16816.F32.BF16 R80, R8, R32, R48 ;  /* 0x000000200850723c */ /* 0x000fe20000041830 */
[----:B-1----:R-:W-:-:S04]  /*5950*/  FFMA.FTZ R3, R97, c[0x0][0x2d0], -R7 ;  /* 0x0000b40061037a23 */ /* 0x002fc80000010807 */
[----:B------:R1:W-:Y:S03]  /*5960*/  MUFU.EX2 R214, R3 ;  /* 0x0000000300d67308 */ /* 0x0003e60000000800 */
[C---:B------:R-:W-:Y:S08]  /*5970*/  HMMA.16816.F32.BF16 R76, R8.reuse, R26, R76 ;  /* 0x0000001a084c723c */ /* 0x040ff0000004184c */
[----:B------:R-:W-:Y:S01]  /*5980*/  HMMA.16816.F32.BF16 R60, R8, R22, R52 ;  /* 0x00000016083c723c */ /* 0x000fe20000041834 */
[----:B-1----:R-:W-:-:S07]  /*5990*/  FFMA.FTZ R3, R98, c[0x0][0x2d0], -R7 ;  /* 0x0000b40062037a23 */ /* 0x002fce0000010807 */
[----:B------:R-:W-:Y:S01]  /*59a0*/  HMMA.16816.F32.BF16 R44, R8, R34, R44 ;  /* 0x00000022082c723c */ /* 0x000fe2000004182c */
[----:B------:R1:W3:Y:S02]  /*59b0*/  MUFU.EX2 R216, R3 ;  /* 0x0000000300d87308 */ /* 0x0002e40000000800 */
[----:B-1----:R-:W-:-:S05]  /*59c0*/  FFMA.FTZ R3, R99, c[0x0][0x2d0], -R0 ;  /* 0x0000b40063037a23 */ /* 0x002fca0000010800 */
[----:B------:R-:W-:Y:S01]  /*59d0*/  HMMA.16816.F32.BF16 R96, R8, R20, R56 ;  /* 0x000000140860723c */ /* 0x000fe20000041838 */
[----:B------:R1:W-:Y:S06]  /*59e0*/  MUFU.EX2 R206, R3 ;  /* 0x0000000300ce7308 */ /* 0x0003ec0000000800 */
[----:B--2---:R-:W-:Y:S02]  /*59f0*/  F2FP.BF16.PACK_AB R8, R217, R218 ;  /* 0x000000dad908723e */ /* 0x004fe400000010ff */
[----:B---3--:R-:W-:Y:S01]  /*5a00*/  F2FP.BF16.PACK_AB R10, R216, R214 ;  /* 0x000000d6d80a723e */ /* 0x008fe200000010ff */
[----:B-1----:R-:W-:-:S02]  /*5a10*/  FFMA.FTZ R3, R116, c[0x0][0x2d0], -R0 ;  /* 0x0000b40074037a23 */ /* 0x002fc40000010800 */
[----:B------:R-:W-:Y:S02]  /*5a20*/  IMAD.MOV.U32 R116, RZ, RZ, R202 ;  /* 0x000000ffff747224 */ /* 0x000fe400078e00ca */
[----:B------:R1:W2:Y:S02]  /*5a30*/  MUFU.EX2 R208, R3 ;  /* 0x0000000300d07308 */ /* 0x0002a40000000800 */
[----:B-1----:R-:W-:Y:S01]  /*5a40*/  FFMA.FTZ R3, R117, c[0x0][0x2d0], -R0 ;  /* 0x0000b40075037a23 */ /* 0x002fe20000010800 */
[----:B--2---:R-:W-:Y:S01]  /*5a50*/  F2FP.BF16.PACK_AB R9, R208, R206 ;  /* 0x000000ced009723e */ /* 0x004fe200000010ff */
[----:B------:R-:W-:-:S04]  /*5a60*/  IMAD.MOV.U32 R117, RZ, RZ, R203 ;  /* 0x000000ffff757224 */ /* 0x000fc800078e00cb */
        /* <DEDUP_REMOVED lines=8> */
[C---:B------:R-:W-:Y:S07]  /*5af0*/  HMMA.16816.F32.BF16 R52, R8.reuse, R36, R88 ;  /* 0x000000240834723c */ /* 0x040fee0000041858 */
[----:B------:R-:W-:Y:S01]  /*5b00*/  IMAD.MOV.U32 R91, RZ, RZ, R28 ;  /* 0x000000ffff5b7224 */ /* 0x000fe200078e001c */
[----:B------:R-:W-:Y:S01]  /*5b10*/  HMMA.16816.F32.BF16 R36, R8, R38, R112 ;  /* 0x000000260824723c */ /* 0x000fe20000041870 */
[----:B------:R-:W2:Y:S01]  /*5b20*/  LDSM.16.MT88.4 R28, [R226+0x1100] ;  /* 0x00110000e21c783b */ /* 0x000ea20000004200 */
[----:B-1----:R-:W-:-:S02]  /*5b30*/  FFMA.FTZ R3, R129, c[0x0][0x2d0], -R6 ;  /* 0x0000b40081037a23 */ /* 0x002fc40000010806 */
[----:B------:R-:W-:-:S03]  /*5b40*/  IMAD.MOV.U32 R129, RZ, RZ, R4 ;  /* 0x000000ffff817224 */ /* 0x000fc600078e0004 */
[----:B------:R-:W-:Y:S01]  /*5b50*/  MOV R114, R195 ;  /* 0x000000c300727202 */ /* 0x000fe20000000f00 */
[----:B------:R1:W-:Y:S01]  /*5b60*/  MUFU.EX2 R204, R3 ;  /* 0x0000000300cc7308 */ /* 0x0003e20000000800 */
[----:B------:R-:W-:Y:S01]  /*5b70*/  IMAD.MOV.U32 R4, RZ, RZ, R205 ;  /* 0x000000ffff047224 */ /* 0x000fe200078e00cd */
[C---:B------:R-:W-:Y:S01]  /*5b80*/  HMMA.16816.F32.BF16 R48, R8.reuse, R24, R92 ;  /* 0x000000180830723c */ /* 0x040fe2000004185c */
[----:B------:R-:W-:Y:S02]  /*5b90*/  IMAD.MOV.U32 R113, RZ, RZ, R197 ;  /* 0x000000ffff717224 */ /* 0x000fe400078e00c5 */
[----:B------:R-:W-:Y:S02]  /*5ba0*/  IMAD.MOV.U32 R115, RZ, RZ, R192 ;  /* 0x000000ffff737224 */ /* 0x000fe400078e00c0 */
[----:B------:R-:W-:Y:S02]  /*5bb0*/  FFMA.FTZ R4, R4, c[0x0][0x2d0], -R7 ;  /* 0x0000b40004047a23 */ /* 0x000fe40000010807 */
[----:B------:R-:W-:Y:S01]  /*5bc0*/  IMAD.MOV.U32 R112, RZ, RZ, R115 ;  /* 0x000000ffff707224 */ /* 0x000fe200078e0073 */
[----:B------:R-:W-:Y:S01]  /*5bd0*/  HMMA.16816.F32.BF16 R92, R8, R32, R16 ;  /* 0x00000020085c723c */ /* 0x000fe20000041810 */
[----:B------:R-:W3:Y:S01]  /*5be0*/  LDSM.16.MT88.4 R16, [R224+0x1100] ;  /* 0x00110000e010783b */ /* 0x000ee20000004200 */
[----:B-1----:R-:W-:-:S02]  /*5bf0*/  FFMA.FTZ R3, R130, c[0x0][0x2d0], -R6 ;  /* 0x0000b40082037a23 */ /* 0x002fc40000010806 */
[----:B------:R-:W-:-:S04]  /*5c00*/  IMAD.MOV.U32 R130, RZ, RZ, R201 ;  /* 0x000000ffff827224 */ /* 0x000fc800078e00c9 */
[----:B------:R-:W-:Y:S01]  /*5c10*/  HMMA.16816.F32.BF16 R84, R8, R20, R84 ;  /* 0x000000140854723c */ /* 0x000fe20000041854 */
[----:B------:R1:W4:Y:S01]  /*5c20*/  MUFU.EX2 R205, R3 ;  /* 0x0000000300cd7308 */ /* 0x0003220000000800 */
[----:B------:R-:W-:Y:S02]  /*5c30*/  IMAD.MOV.U32 R32, RZ, RZ, R194 ;  /* 0x000000ffff207224 */ /* 0x000fe400078e00c2 */
[----:B------:R-:W-:-:S03]  /*5c40*/  IMAD.MOV.U32 R33, RZ, RZ, R189 ;  /* 0x000000ffff217224 */ /* 0x000fc600078e00bd */
[----:B------:R-:W-:Y:S01]  /*5c50*/  IMAD.MOV.U32 R21, RZ, RZ, R68 ;  /* 0x000000ffff157224 */ /* 0x000fe200078e0044 */
[----:B------:R-:W-:Y:S01]  /*5c60*/  HMMA.16816.F32.BF16 R40, R8, R26, R100 ;  /* 0x0000001a0828723c */ /* 0x000fe20000041864 */
[----:B------:R-:W-:Y:S01]  /*5c70*/  IMAD.MOV.U32 R68, RZ, RZ, R193 ;  /* 0x000000ffff447224 */ /* 0x000fe200078e00c1 */
[----:B------:R-:W5:Y:S01]  /*5c80*/  LDSM.16.MT88.4 R24, [R225+0x1100] ;  /* 0x00110000e118783b */ /* 0x000f620000004200 */
[----:B------:R-:W-:-:S05]  /*5c90*/  MOV R20, R188 ;  /* 0x000000bc00147202 */ /* 0x000fca0000000f00 */
[C---:B------:R-:W-:Y:S01]  /*5ca0*/  HMMA.16816.F32.BF16 R56, R8.reuse, R22, R124 ;  /* 0x000000160838723c */ /* 0x040fe2000004187c */
[----:B-1----:R-:W-:Y:S02]  /*5cb0*/  FFMA.FTZ R3, R131, c[0x0][0x2d0], -R6 ;  /* 0x0000b40083037a23 */ /* 0x002fe40000010806 */
[----:B------:R-:W-:Y:S02]  /*5cc0*/  IMAD.MOV.U32 R131, RZ, RZ, R200 ;  /* 0x000000ffff837224 */ /* 0x000fe400078e00c8 */
[----:B------:R1:W-:Y:S02]  /*5cd0*/  MUFU.EX2 R203, R3 ;  /* 0x0000000300cb7308 */ /* 0x0003e40000000800 */
[----:B------:R-:W-:Y:S01]  /*5ce0*/  IMAD.MOV.U32 R126, RZ, RZ, R130 ;  /* 0x000000ffff7e7224 */ /* 0x000fe200078e0082 */
[----:B------:R-:W-:Y:S01]  /*5cf0*/  MOV R127, R91 ;  /* 0x0000005b007f7202 */ /* 0x000fe20000000f00 */
[----:B------:R-:W-:Y:S01]  /*5d00*/  IMAD.MOV.U32 R130, RZ, RZ, R128 ;  /* 0x000000ffff827224 */ /* 0x000fe200078e0080 */
[----:B------:R-:W-:Y:S01]  /*5d10*/  HMMA.16816.F32.BF16 R88, R8, R34, R108 ;  /* 0x000000220858723c */ /* 0x000fe2000004186c */
[----:B------:R-:W-:-:S02]  /*5d20*/  IMAD.MOV.U32 R128, RZ, RZ, R190 ;  /* 0x000000ffff807224 */ /* 0x000fc400078e00be */
[----:B------:R-:W-:Y:S02]  /*5d30*/  IMAD.MOV.U32 R125, RZ, RZ, R114 ;  /* 0x000000ffff7d7224 */ /* 0x000fe400078e0072 */
[----:B------:R-:W-:Y:S02]  /*5d40*/  IMAD.MOV.U32 R114, RZ, RZ, R33 ;  /* 0x000000ffff727224 */ /* 0x000fe400078e0021 */
[----:B----4-:R-:W-:Y:S01]  /*5d50*/  F2FP.BF16.PACK_AB R8, R205, R204 ;  /* 0x000000cccd08723e */ /* 0x010fe200000010ff */
[----:B------:R-:W-:Y:S02]  /*5d60*/  IMAD.MOV.U32 R33, RZ, RZ, R21 ;  /* 0x000000ffff217224 */ /* 0x000fe400078e0015 */
[----:B------:R-:W-:Y:S02]  /*5d70*/  IMAD.MOV.U32 R124, RZ, RZ, R114 ;  /* 0x000000ffff7c7224 */ /* 0x000fe400078e0072 */
[----:B-1----:R-:W-:Y:S02]  /*5d80*/  FFMA.FTZ R3, R132, c[0x0][0x2d0], -R6 ;  /* 0x0000b40084037a23 */ /* 0x002fe40000010806 */
[----:B------:R-:W-:-:S02]  /*5d90*/  IMAD.MOV.U32 R132, RZ, RZ, R69 ;  /* 0x000000ffff847224 */ /* 0x000fc400078e0045 */
[----:B------:R1:W4:Y:S01]  /*5da0*/  MUFU.EX2 R202, R3 ;  /* 0x0000000300ca7308 */ /* 0x0003220000000800 */
[----:B------:R-:W-:Y:S02]  /*5db0*/  IMAD.MOV.U32 R69, RZ, RZ, R187 ;  /* 0x000000ffff457224 */ /* 0x000fe400078e00bb */
[----:B------:R-:W-:Y:S02]  /*5dc0*/  IMAD.MOV.U32 R114, RZ, RZ, R33 ;  /* 0x000000ffff727224 */ /* 0x000fe400078e0021 */
[----:B-1----:R-:W-:Y:S01]  /*5dd0*/  FFMA.FTZ R3, R133, c[0x0][0x2d0], -R5 ;  /* 0x0000b40085037a23 */ /* 0x002fe20000010805 */
[----:B----4-:R-:W-:Y:S01]  /*5de0*/  F2FP.BF16.PACK_AB R10, R202, R203 ;  /* 0x000000cbca0a723e */ /* 0x010fe200000010ff */
[----:B------:R-:W-:Y:S02]  /*5df0*/  IMAD.MOV.U32 R133, RZ, RZ, R191 ;  /* 0x000000ffff857224 */ /* 0x000fe400078e00bf */
[----:B------:R1:W-:Y:S02]  /*5e00*/  MUFU.EX2 R201, R3 ;  /* 0x0000000300c97308 */ /* 0x0003e40000000800 */
[----:B------:R-:W-:-:S02]  /*5e10*/  IMAD.MOV.U32 R115, RZ, RZ, R133 ;  /* 0x000000ffff737224 */ /* 0x000fc400078e0085 */
[----:B------:R-:W-:Y:S02]  /*5e20*/  IMAD.MOV.U32 R133, RZ, RZ, R132 ;  /* 0x000000ffff857224 */ /* 0x000fe400078e0084 */
[----:B-1----:R-:W-:Y:S02]  /*5e30*/  FFMA.FTZ R3, R134, c[0x0][0x2d0], -R5 ;  /* 0x0000b40086037a23 */ /* 0x002fe40000010805 */
[----:B------:R-:W-:Y:S02]  /*5e40*/  IMAD.MOV.U32 R134, RZ, RZ, R199 ;  /* 0x000000ffff867224 */ /* 0x000fe400078e00c7 */
[----:B------:R1:W4:Y:S02]  /*5e50*/  MUFU.EX2 R200, R3 ;  /* 0x0000000300c87308 */ /* 0x0003240000000800 */
[----:B-1----:R-:W-:Y:S01]  /*5e60*/  FFMA.FTZ R3, R135, c[0x0][0x2d0], -R5 ;  /* 0x0000b40087037a23 */ /* 0x002fe20000010805 */
[----:B----4-:R-:W-:Y:S01]  /*5e70*/  F2FP.BF16.PACK_AB R9, R200, R201 ;  /* 0x000000c9c809723e */ /* 0x010fe200000010ff */
[----:B------:R-:W-:-:S04]  /*5e80*/  IMAD.MOV.U32 R135, RZ, RZ, R198 ;  /* 0x000000ffff877224 */ /* 0x000fc800078e00c6 */
[----:B------:R1:W-:Y:S02]  /*5e90*/  MUFU.EX2 R199, R3 ;  /* 0x0000000300c77308 */ /* 0x0003e40000000800 */
[----:B-1----:R-:W-:Y:S02]  /*5ea0*/  FFMA.FTZ R3, R136, c[0x0][0x2d0], -R5 ;  /* 0x0000b40088037a23 */ /* 0x002fe40000010805 */
[----:B------:R-:W-:-:S04]  /*5eb0*/  IMAD.MOV.U32 R136, RZ, RZ, R131 ;  /* 0x000000ffff887224 */ /* 0x000fc800078e0083 */
[----:B------:R-:W1:Y:S01]  /*5ec0*/  MUFU.EX2 R198, R3 ;  /* 0x0000000300c67308 */ /* 0x000e620000000800 */
[----:B------:R-:W-:Y:S02]  /*5ed0*/  IMAD.MOV.U32 R131, RZ, RZ, R70 ;  /* 0x000000ffff837224 */ /* 0x000fe400078e0046 */
[----:B------:R-:W-:Y:S02]  /*5ee0*/  IMAD.MOV.U32 R70, RZ, RZ, R196 ;  /* 0x000000ffff467224 */ /* 0x000fe400078e00c4 */
[----:B------:R-:W-:Y:S02]  /*5ef0*/  IMAD.MOV.U32 R132, RZ, RZ, R131 ;  /* 0x000000ffff847224 */ /* 0x000fe400078e0083 */
[----:B------:R-:W-:Y:S02]  /*5f00*/  IMAD.MOV.U32 R131, RZ, RZ, R130 ;  /* 0x000000ffff837224 */ /* 0x000fe400078e0082 */
[----:B------:R-:W-:Y:S02]  /*5f10*/  IMAD.MOV.U32 R130, RZ, RZ, R129 ;  /* 0x000000ffff827224 */ /* 0x000fe400078e0081 */
[----:B------:R-:W-:-:S02]  /*5f20*/  IMAD.MOV.U32 R129, RZ, RZ, R118 ;  /* 0x000000ffff817224 */ /* 0x000fc400078e0076 */
[----:B------:R-:W-:Y:S01]  /*5f30*/  IMAD.MOV.U32 R118, RZ, RZ, R117 ;  /* 0x000000ffff767224 */ /* 0x000fe200078e0075 */
[----:B------:R-:W-:Y:S01]  /*5f40*/  MOV R117, R186 ;  /* 0x000000ba00757202 */ /* 0x000fe20000000f00 */
[----:B------:R-:W-:Y:S01]  /*5f50*/  IMAD.MOV.U32 R33, RZ, RZ, R132 ;  /* 0x000000ffff217224 */ /* 0x000fe200078e0084 */
[----:B-1----:R-:W-:Y:S01]  /*5f60*/  F2FP.BF16.PACK_AB R11, R198, R199 ;  /* 0x000000c7c60b723e */ /* 0x002fe200000010ff */
[----:B------:R-:W-:Y:S02]  /*5f70*/  FFMA.FTZ R3, R137, c[0x0][0x2d0], -R7 ;  /* 0x0000b40089037a23 */ /* 0x000fe40000010807 */
[----:B------:R-:W-:Y:S01]  /*5f80*/  IMAD.MOV.U32 R132, RZ, RZ, R130 ;  /* 0x000000ffff847224 */ /* 0x000fe200078e0082 */
[----:B------:R-:W-:Y:S01]  /*5f90*/  MOV R130, R118 ;  /* 0x0000007600827202 */ /* 0x000fe20000000f00 */
[----:B------:R1:W4:Y:S01]  /*5fa0*/  MUFU.EX2 R197, R3 ;  /* 0x0000000300c57308 */ /* 0x0003220000000800 */
[----:B------:R-:W-:Y:S01]  /*5fb0*/  IMAD.MOV.U32 R137, RZ, RZ, R112 ;  /* 0x000000ffff897224 */ /* 0x000fe200078e0070 */
[----:B--2---:R-:W-:Y:S01]  /*5fc0*/  HMMA.16816.F32.BF16 R100, R8, R28, R80 ;  /* 0x0000001c0864723c */ /* 0x004fe20000041850 */
[----:B------:R-:W-:-:S05]  /*5fd0*/  MOV R112, R115 ;  /* 0x0000007300707202 */ /* 0x000fca0000000f00 */
[----:B------:R-:W-:Y:S02]  /*5fe0*/  IMAD.MOV.U32 R110, RZ, RZ, R112 ;  /* 0x000000ffff6e7224 */ /* 0x000fe400078e0070 */
[----:B---3--:R-:W-:Y:S01]  /*5ff0*/  HMMA.16816.F32.BF16 R80, R8, R18, R76 ;  /* 0x000000120850723c */ /* 0x008fe2000004184c */
[----:B-1----:R-:W-:-:S07]  /*6000*/  FFMA.FTZ R3, R138, c[0x0][0x2d0], -R7 ;  /* 0x0000b4008a037a23 */ /* 0x002fce0000010807 */
[C---:B------:R-:W-:Y:S01]  /*6010*/  HMMA.16816.F32.BF16 R76, R8.reuse, R14, R64 ;  /* 0x0000000e084c723c */ /* 0x040fe20000041840 */
[----:B------:R-:W-:Y:S01]  /*6020*/  IMAD.MOV.U32 R138, RZ, RZ, R128 ;  /* 0x000000ffff8a7224 */ /* 0x000fe200078e0080 */
[----:B------:R1:W-:Y:S06]  /*6030*/  MUFU.EX2 R196, R3 ;  /* 0x0000000300c47308 */ /* 0x0003ec0000000800 */
[C---:B-----5:R-:W-:Y:S08]  /*6040*/  HMMA.16816.F32.BF16 R64, R8.reuse, R26, R60 ;  /* 0x0000001a0840723c */ /* 0x060ff0000004183c */
[----:B------:R-:W-:Y:S01]  /*6050*/  HMMA.16816.F32.BF16 R120, R8, R16, R120 ;  /* 0x000000100878723c */ /* 0x000fe20000041878 */
[----:B-1----:R-:W-:-:S04]  /*6060*/  FFMA.FTZ R3, R139, c[0x0][0x2d0], -R7 ;  /* 0x0000b4008b037a23 */ /* 0x002fc80000010807 */
[----:B------:R1:W2:Y:S03]  /*6070*/  MUFU.EX2 R195, R3 ;  /* 0x0000000300c37308 */ /* 0x0002a60000000800 */
[C---:B------:R-:W-:Y:S08]  /*6080*/  HMMA.16816.F32.BF16 R104, R8.reuse, R12, R104 ;  /* 0x0000000c0868723c */ /* 0x040ff00000041868 */
[----:B------:R-:W-:Y:S01]  /*6090*/  HMMA.16816.F32.BF16 R96, R8, R24, R96 ;  /* 0x000000180860723c */ /* 0x000fe20000041860 */
[----:B-1----:R-:W-:-:S07]  /*60a0*/  FFMA.FTZ R3, R140, c[0x0][0x2d0], -R7 ;  /* 0x0000b4008c037a23 */ /* 0x002fce0000010807 */
[----:B------:R-:W-:Y:S01]  /*60b0*/  HMMA.16816.F32.BF16 R60, R8, R30, R44 ;  /* 0x0000001e083c723c */ /* 0x000fe2000004182c */
[----:B------:R1:W-:Y:S06]  /*60c0*/  MUFU.EX2 R194, R3 ;  /* 0x0000000300c27308 */ /* 0x0003ec0000000800 */
[----:B----4-:R-:W-:Y:S02]  /*60d0*/  F2FP.BF16.PACK_AB R8, R197, R209 ;  /* 0x000000d1c508723e */ /* 0x010fe400000010ff */
[----:B--2---:R-:W-:Y:S01]  /*60e0*/  F2FP.BF16.PACK_AB R10, R195, R196 ;  /* 0x000000c4c30a723e */ /* 0x004fe200000010ff */
[----:B-1----:R-:W-:-:S04]  /*60f0*/  FFMA.FTZ R3, R141, c[0x0][0x2d0], -R0 ;  /* 0x0000b4008d037a23 */ /* 0x002fc80000010800 */
[----:B------:R1:W-:Y:S02]  /*6100*/  MUFU.EX2 R193, R3 ;  /* 0x0000000300c17308 */ /* 0x0003e40000000800 */
[----:B-1----:R-:W-:-:S06]  /*6110*/  FFMA.FTZ R3, R142, c[0x0][0x2d0], -R0 ;  /* 0x0000b4008e037a23 */ /* 0x002fcc0000010800 */
[----:B------:R1:W2:Y:S02]  /*6120*/  MUFU.EX2 R192, R3 ;  /* 0x0000000300c07308 */ /* 0x0002a40000000800 */
[----:B-1----:R-:W-:Y:S01]  /*6130*/  FFMA.FTZ R3, R143, c[0x0][0x2d0], -R0 ;  /* 0x0000b4008f037a23 */ /* 0x002fe20000010800 */
[----:B--2---:R-:W-:-:S05]  /*6140*/  F2FP.BF16.PACK_AB R9, R192, R193 ;  /* 0x000000c1c009723e */ /* 0x004fca00000010ff */
[----:B------:R1:W-:Y:S02]  /*6150*/  MUFU.EX2 R191, R3 ;  /* 0x0000000300bf7308 */ /* 0x0003e40000000800 */
[----:B-1----:R-:W-:-:S06]  /*6160*/  FFMA.FTZ R3, R144, c[0x0][0x2d0], -R0 ;  /* 0x0000b40090037a23 */ /* 0x002fcc0000010800 */
[----:B------:R1:W2:Y:S02]  /*6170*/  MUFU.EX2 R189, R3 ;  /* 0x0000000300bd7308 */ /* 0x0002a40000000800 */
[----:B-1----:R-:W-:Y:S01]  /*6180*/  FFMA.FTZ R3, R145, c[0x0][0x2d0], -R7 ;  /* 0x0000b40091037a23 */ /* 0x002fe20000010807 */
[----:B--2---:R-:W-:-:S05]  /*6190*/  F2FP.BF16.PACK_AB R11, R189, R191 ;  /* 0x000000bfbd0b723e */ /* 0x004fca00000010ff */
[----:B------:R1:W-:Y:S02]  /*61a0*/  MUFU.EX2 R190, R3 ;  /* 0x0000000300be7308 */ /* 0x0003e40000000800 */
[C---:B------:R-:W-:Y:S08]  /*61b0*/  HMMA.16816.F32.BF16 R36, R8.reuse, R14, R36 ;  /* 0x0000000e0824723c */ /* 0x040ff00000041824 */
[----:B------:R-:W-:Y:S01]  /*61c0*/  HMMA.16816.F32.BF16 R44, R8, R18, R40 ;  /* 0x00000012082c723c */ /* 0x000fe20000041828 */
[----:B-1----:R-:W-:-:S04]  /*61d0*/  FFMA.FTZ R3, R146, c[0x0][0x2d0], -R7 ;  /* 0x0000b40092037a23 */ /* 0x002fc80000010807 */
[----:B------:R1:W-:Y:S03]  /*61e0*/  MUFU.EX2 R188, R3 ;  /* 0x0000000300bc7308 */ /* 0x0003e60000000800 */
[C---:B------:R-:W-:Y:S01]  /*61f0*/  HMMA.16816.F32.BF16 R48, R8.reuse, R16, R48 ;  /* 0x000000100830723c */ /* 0x040fe20000041830 */
[----:B------:R-:W-:Y:S07]  /*6200*/  LDSM.16.MT88.4 R16, [R224+0x1900] ;  /* 0x00190000e010783b */ /* 0x000fee0000004200 */
[----:B------:R-:W-:Y:S01]  /*6210*/  HMMA.16816.F32.BF16 R40, R8, R24, R84 ;  /* 0x000000180828723c */ /* 0x000fe20000041854 */
[----:B-1----:R-:W-:-:S07]  /*6220*/  FFMA.FTZ R3, R147, c[0x0][0x2d0], -R6 ;  /* 0x0000b40093037a23 */ /* 0x002fce0000010806 */
[C---:B------:R-:W-:Y:S01]  /*6230*/  HMMA.16816.F32.BF16 R56, R8.reuse, R26, R56 ;  /* 0x0000001a0838723c */ /* 0x040fe20000041838 */
[----:B------:R-:W-:Y:S01]  /*6240*/  IMAD.MOV.U32 R87, RZ, RZ, R33 ;  /* 0x000000ffff577224 */ /* 0x000fe200078e0021 */
[----:B------:R-:W-:Y:S01]  /*6250*/  LDSM.16.MT88.4 R24, [R225+0x1900] ;  /* 0x00190000e118783b */ /* 0x000fe20000004200 */
[----:B------:R1:W-:Y:S05]  /*6260*/  MUFU.EX2 R187, R3 ;  /* 0x0000000300bb7308 */ /* 0x0003ea0000000800 */
[C---:B------:R-:W-:Y:S08]  /*6270*/  HMMA.16816.F32.BF16 R92, R8.reuse, R28, R92 ;  /* 0x0000001c085c723c */ /* 0x040ff0000004185c */
[----:B------:R-:W-:Y:S01]  /*6280*/  HMMA.16816.F32.BF16 R88, R8, R30, R88 ;  /* 0x0000001e0858723c */ /* 0x000fe20000041858 */
[----:B------:R-:W-:Y:S01]  /*6290*/  LDSM.16.MT88.4 R28, [R226+0x2100] ;  /* 0x00210000e21c783b */ /* 0x000fe20000004200 */
[----:B-1----:R-:W-:-:S02]  /*62a0*/  FFMA.FTZ R3, R148, c[0x0][0x2d0], -R6 ;  /* 0x0000b40094037a23 */ /* 0x002fc40000010806 */
[----:B------:R-:W-:Y:S02]  /*62b0*/  IMAD.MOV.U32 R148, RZ, RZ, R113 ;  /* 0x000000ffff947224 */ /* 0x000fe400078e0071 */
[----:B------:R-:W1:Y:S01]  /*62c0*/  MUFU.EX2 R186, R3 ;  /* 0x0000000300ba7308 */ /* 0x000e620000000800 */
[----:B------:R-:W-:Y:S01]  /*62d0*/  IMAD.MOV.U32 R113, RZ, RZ, R32 ;  /* 0x000000ffff717224 */ /* 0x000fe200078e0020 */
[----:B------:R-:W-:Y:S02]  /*62e0*/  MOV R32, R20 ;  /* 0x0000001400207202 */ /* 0x000fe40000000f00 */
[----:B------:R-:W-:Y:S01]  /*62f0*/  HMMA.16816.F32.BF16 R20, R8, R12, R52 ;  /* 0x0000000c0814723c */ /* 0x000fe20000041834 */
[----:B------:R-:W2:Y:S06]  /*6300*/  LDSM.16.MT88.4 R12, [R227+0x1900] ;  /* 0x00190000e30c783b */ /* 0x000eac0000004200 */
[----:B------:R-:W-:-:S02]  /*6310*/  IMAD.MOV.U32 R55, RZ, RZ, R124 ;  /* 0x000000ffff377224 */ /* 0x000fc400078e007c */
[----:B------:R-:W-:Y:S02]  /*6320*/  IMAD.MOV.U32 R52, RZ, RZ, R132 ;  /* 0x000000ffff347224 */ /* 0x000fe400078e0084 */
[----:B------:R-:W-:Y:S01]  /*6330*/  IMAD.MOV.U32 R132, RZ, RZ, R130 ;  /* 0x000000ffff847224 */ /* 0x000fe200078e0082 */
[----:B-1----:R-:W-:Y:S01]  /*6340*/  F2FP.BF16.PACK_AB R8, R186, R187 ;  /* 0x000000bbba08723e */ /* 0x002fe200000010ff */
[--C-:B------:R-:W-:Y:S02]  /*6350*/  FFMA.FTZ R3, R149, c[0x0][0x2d0], -R6.reuse ;  /* 0x0000b40095037a23 */ /* 0x100fe40000010806 */
[----:B------:R-:W-:Y:S02]  /*6360*/  IMAD.MOV.U32 R149, RZ, RZ, R185 ;  /* 0x000000ffff957224 */ /* 0x000fe400078e00b9 */
[----:B------:R1:W-:Y:S02]  /*6370*/  MUFU.EX2 R185, R3 ;  /* 0x0000000300b97308 */ /* 0x0003e40000000800 */
[----:B-1----:R-:W-:-:S02]  /*6380*/  FFMA.FTZ R3, R150, c[0x0][0x2d0], -R6 ;  /* 0x0000b40096037a23 */ /* 0x002fc40000010806 */
[----:B------:R-:W-:Y:S02]  /*6390*/  IMAD.MOV.U32 R150, RZ, RZ, R116 ;  /* 0x000000ffff967224 */ /* 0x000fe400078e0074 */
[----:B------:R-:W-:Y:S02]  /*63a0*/  IMAD.MOV.U32 R116, RZ, RZ, R184 ;  /* 0x000000ffff747224 */ /* 0x000fe400078e00b8 */
[----:B------:R1:W3:Y:S02]  /*63b0*/  MUFU.EX2 R184, R3 ;  /* 0x0000000300b87308 */ /* 0x0002e40000000800 */
[----:B-1----:R-:W-:Y:S01]  /*63c0*/  FFMA.FTZ R3, R151, c[0x0][0x2d0], -R5 ;  /* 0x0000b40097037a23 */ /* 0x002fe20000010805 */
[----:B---3--:R-:W-:Y:S01]  /*63d0*/  F2FP.BF16.PACK_AB R10, R184, R185 ;  /* 0x000000b9b80a723e */ /* 0x008fe200000010ff */
[----:B------:R-:W-:Y:S02]  /*63e0*/  IMAD.MOV.U32 R151, RZ, RZ, R125 ;  /* 0x000000ffff977224 */ /* 0x000fe400078e007d */
[----:B------:R-:W-:-:S02]  /*63f0*/  IMAD.MOV.U32 R125, RZ, RZ, R113 ;  /* 0x000000ffff7d7224 */ /* 0x000fc400078e0071 */
[----:B------:R1:W-:Y:S01]  /*6400*/  MUFU.EX2 R118, R3 ;  /* 0x0000000300767308 */ /* 0x0003e20000000800 */
[----:B------:R-:W-:Y:S02]  /*6410*/  IMAD.MOV.U32 R113, RZ, RZ, R32 ;  /* 0x000000ffff717224 */ /* 0x000fe400078e0020 */
[----:B------:R-:W-:Y:S02]  /*6420*/  IMAD.MOV.U32 R32, RZ, RZ, R133 ;  /* 0x000000ffff207224 */ /* 0x000fe400078e0085 */
[----:B------:R-:W-:Y:S02]  /*6430*/  IMAD.MOV.U32 R133, RZ, RZ, R131 ;  /* 0x000000ffff857224 */ /* 0x000fe400078e0083 */
[----:B------:R-:W-:Y:S01]  /*6440*/  IMAD.MOV.U32 R131, RZ, RZ, R129 ;  /* 0x000000ffff837224 */ /* 0x000fe200078e0081 */
[----:B------:R-:W-:Y:S01]  /*6450*/  MOV R124, R32 ;  /* 0x00000020007c7202 */ /* 0x000fe20000000f00 */
[----:B------:R-:W-:Y:S01]  /*6460*/  IMAD.MOV.U32 R129, RZ, RZ, R117 ;  /* 0x000000ffff817224 */ /* 0x000fe200078e0075 */
[----:B------:R-:W3:Y:S01]  /*6470*/  LDSM.16.MT88.4 R32, [R226+0x1900] ;  /* 0x00190000e220783b */ /* 0x000ee20000004200 */
[----:B------:R-:W-:-:S02]  /*6480*/  IMAD.MOV.U32 R54, RZ, RZ, R113 ;  /* 0x000000ffff367224 */ /* 0x000fc400078e0071 */
[----:B------:R-:W-:Y:S02]  /*6490*/  IMAD.MOV.U32 R53, RZ, RZ, R131 ;  /* 0x000000ffff357224 */ /* 0x000fe400078e0083 */
[----:B------:R-:W-:Y:S02]  /*64a0*/  IMAD.MOV.U32 R139, RZ, RZ, R129 ;  /* 0x000000ffff8b7224 */ /* 0x000fe400078e0081 */
[----:B-1----:R-:W-:Y:S01]  /*64b0*/  FFMA.FTZ R3, R152, c[0x0][0x2d0], -R5 ;  /* 0x0000b40098037a23 */ /* 0x002fe20000010805 */
[----:B------:R-:W-:-:S03]  /*64c0*/  MOV R152, R52 ;  /* 0x0000003400987202 */ /* 0x000fc60000000f00 */
[----:B------:R1:W4:Y:S02]  /*64d0*/  MUFU.EX2 R117, R3 ;  /* 0x0000000300757308 */ /* 0x0003240000000800 */
[----:B-1----:R-:W-:Y:S01]  /*64e0*/  FFMA.FTZ R3, R153, c[0x0][0x2d0], -R5 ;  /* 0x0000b40099037a23 */ /* 0x002fe20000010805 */
[----:B----4-:R-:W-:Y:S01]  /*64f0*/  F2FP.BF16.PACK_AB R9, R117, R118 ;  /* 0x000000767509723e */ /* 0x010fe200000010ff */
[----:B------:R-:W-:-:S04]  /*6500*/  IMAD.MOV.U32 R153, RZ, RZ, R53 ;  /* 0x000000ffff997224 */ /* 0x000fc800078e0035 */
[----:B------:R1:W-:Y:S02]  /*6510*/  MUFU.EX2 R115, R3 ;  /* 0x0000000300737308 */ /* 0x0003e40000000800 */
[----:B-1----:R-:W-:Y:S02]  /*6520*/  FFMA.FTZ R3, R154, c[0x0][0x2d0], -R5 ;  /* 0x0000b4009a037a23 */ /* 0x002fe40000010805 */
[----:B------:R-:W-:-:S04]  /*6530*/  IMAD.MOV.U32 R154, RZ, RZ, R116 ;  /* 0x000000ffff9a7224 */ /* 0x000fc800078e0074 */
[----:B------:R1:W4:Y:S02]  /*6540*/  MUFU.EX2 R116, R3 ;  /* 0x0000000300747308 */ /* 0x0003240000000800 */
[----:B-1----:R-:W-:Y:S01]  /*6550*/  FFMA.FTZ R3, R155, c[0x0][0x2d0], -R7 ;  /* 0x0000b4009b037a23 */ /* 0x002fe20000010807 */
[----:B----4-:R-:W-:Y:S01]  /*6560*/  F2FP.BF16.PACK_AB R11, R116, R115 ;  /* 0x00000073740b723e */ /* 0x010fe200000010ff */
[----:B------:R-:W-:Y:S02]  /*6570*/  IMAD.MOV.U32 R155, RZ, RZ, R137 ;  /* 0x000000ffff9b7224 */ /* 0x000fe400078e0089 */
[----:B------:R-:W-:Y:S02]  /*6580*/  IMAD.MOV.U32 R137, RZ, RZ, R114 ;  /* 0x000000ffff897224 */ /* 0x000fe400078e0072 */
[----:B------:R1:W-:Y:S02]  /*6590*/  MUFU.EX2 R114, R3 ;  /* 0x0000000300727308 */ /* 0x0003e40000000800 */
[C---:B--2---:R-:W-:Y:S08]  /*65a0*/  HMMA.16816.F32.BF16 R140, R8.reuse, R12, R104 ;  /* 0x0000000c088c723c */ /* 0x044ff00000041868 */
[----:B------:R-:W-:Y:S01]  /*65b0*/  HMMA.16816.F32.BF16 R128, R8, R18, R80 ;  /* 0x000000120880723c */ /* 0x000fe20000041850 */
[----:B-1----:R-:W-:-:S07]  /*65c0*/  FFMA.FTZ R3, R156, c[0x0][0x2d0], -R7 ;  /* 0x0000b4009c037a23 */ /* 0x002fce0000010807 */
[C---:B---3--:R-:W-:Y:S01]  /*65d0*/  HMMA.16816.F32.BF16 R80, R8.reuse, R32, R100 ;  /* 0x000000200850723c */ /* 0x048fe20000041864 */
[----:B------:R1:W-:Y:S07]  /*65e0*/  MUFU.EX2 R113, R3 ;  /* 0x0000000300717308 */ /* 0x0003ee0000000800 */
[C---:B------:R-:W-:Y:S08]  /*65f0*/  HMMA.16816.F32.BF16 R144, R8.reuse, R14, R76 ;  /* 0x0000000e0890723c */ /* 0x040ff0000004184c */
[----:B------:R-:W-:Y:S01]  /*6600*/  HMMA.16816.F32.BF16 R120, R8, R16, R120 ;  /* 0x000000100878723c */ /* 0x000fe20000041878 */
[----:B-1----:R-:W-:-:S04]  /*6610*/  FFMA.FTZ R3, R157, c[0x0][0x2d0], -R7 ;  /* 0x0000b4009d037a23 */ /* 0x002fc80000010807 */
[----:B------:R1:W-:Y:S03]  /*6620*/  MUFU.EX2 R112, R3 ;  /* 0x0000000300707308 */ /* 0x0003e60000000800 */
[----:B------:R-:W-:Y:S01]  /*6630*/  HMMA.16816.F32.BF16 R76, R8, R34, R60 ;  /* 0x00000022084c723c */ /* 0x000fe2000004183c */
[----:B-1----:R-:W-:-:S04]  /*6640*/  FFMA.FTZ R3, R158, c[0x0][0x2d0], -R7 ;  /* 0x0000b4009e037a23 */ /* 0x002fc80000010807 */
[----:B------:R1:W-:Y:S02]  /*6650*/  MUFU.EX2 R111, R3 ;  /* 0x00000003006f7308 */ /* 0x0003e40000000800 */
[--C-:B-1----:R-:W-:Y:S02]  /*6660*/  FFMA.FTZ R3, R159, c[0x0][0x2d0], -R0.reuse ;  /* 0x0000b4009f037a23 */ /* 0x102fe40000010800 */
[----:B------:R-:W-:Y:S04]  /*6670*/  HMMA.16816.F32.BF16 R156, R8, R24, R96 ;  /* 0x00000018089c723c */ /* 0x000fe80000041860 */
[----:B------:R1:W-:Y:S02]  /*6680*/  MUFU.EX2 R109, R3 ;  /* 0x00000003006d7308 */ /* 0x0003e40000000800 */
[----:B-1----:R-:W-:-:S02]  /*6690*/  FFMA.FTZ R3, R160, c[0x0][0x2d0], -R0 ;  /* 0x0000b400a0037a23 */ /* 0x002fc40000010800 */
[----:B------:R-:W-:-:S04]  /*66a0*/  IMAD.MOV.U32 R160, RZ, RZ, R70 ;  /* 0x000000ffffa07224 */ /* 0x000fc800078e0046 */
[----:B------:R1:W2:Y:S02]  /*66b0*/  MUFU.EX2 R108, R3 ;  /* 0x00000003006c7308 */ /* 0x0002a40000000800 */
[----:B-1----:R-:W-:Y:S02]  /*66c0*/  FFMA.FTZ R3, R162, c[0x0][0x2d0], -R0 ;  /* 0x0000b400a2037a23 */ /* 0x002fe40000010800 */
[----:B------:R-:W-:-:S04]  /*66d0*/  IMAD.MOV.U32 R162, RZ, RZ, R87 ;  /* 0x000000ffffa27224 */ /* 0x000fc800078e0057 */
[----:B------:R1:W-:Y:S01]  /*66e0*/  MUFU.EX2 R107, R3 ;  /* 0x00000003006b7308 */ /* 0x0003e20000000800 */
[----:B------:R-:W-:Y:S07]  /*66f0*/  HMMA.16816.F32.BF16 R84, R8, R26, R64 ;  /* 0x0000001a0854723c */ /* 0x000fee0000041840 */
[----:B------:R-:W-:Y:S02]  /*6700*/  F2FP.BF16.PACK_AB R8, R190, R194 ;  /* 0x000000c2be08723e */ /* 0x000fe400000010ff */
[----:B--2---:R-:W-:-:S02]  /*6710*/  F2FP.BF16.PACK_AB R9, R108, R109 ;  /* 0x0000006d6c09723e */ /* 0x004fc400000010ff */
[----:B------:R-:W-:Y:S01]  /*6720*/  F2FP.BF16.PACK_AB R10, R114, R188 ;  /* 0x000000bc720a723e */ /* 0x000fe200000010ff */
[----:B-1----:R-:W-:Y:S02]  /*6730*/  FFMA.FTZ R3, R163, c[0x0][0x2d0], -R0 ;  /* 0x0000b400a3037a23 */ /* 0x002fe40000010800 */
[----:B------:R-:W-:Y:S02]  /*6740*/  IMAD.MOV.U32 R163, RZ, RZ, R54 ;  /* 0x000000ffffa37224 */ /* 0x000fe400078e0036 */
[----:B------:R1:W2:Y:S02]  /*6750*/  MUFU.EX2 R106, R3 ;  /* 0x00000003006a7308 */ /* 0x0002a40000000800 */
[----:B-1----:R-:W-:Y:S01]  /*6760*/  FFMA.FTZ R3, R161, c[0x0][0x2d0], -R7 ;  /* 0x0000b400a1037a23 */ /* 0x002fe20000010807 */
[----:B--2---:R-:W-:Y:S01]  /*6770*/  F2FP.BF16.PACK_AB R11, R106, R107 ;  /* 0x0000006b6a0b723e */ /* 0x004fe200000010ff */
[----:B------:R-:W-:-:S04]  /*6780*/  IMAD.MOV.U32 R161, RZ, RZ, R110 ;  /* 0x000000ffffa17224 */ /* 0x000fc800078e006e */
[----:B------:R1:W-:Y:S02]  /*6790*/  MUFU.EX2 R110, R3 ;  /* 0x00000003006e7308 */ /* 0x0003e40000000800 */
[C---:B------:R-:W-:Y:S08]  /*67a0*/  HMMA.16816.F32.BF16 R60, R8.reuse, R18, R44 ;  /* 0x00000012083c723c */ /* 0x040ff0000004182c */
[----:B------:R-:W-:Y:S01]  /*67b0*/  HMMA.16816.F32.BF16 R44, R8, R32, R92 ;  /* 0x00000020082c723c */ /* 0x000fe2000004185c */
[----:B-1----:R-:W-:-:S02]  /*67c0*/  FFMA.FTZ R3, R164, c[0x0][0x2d0], -R6 ;  /* 0x0000b400a4037a23 */ /* 0x002fc40000010806 */
[----:B------:R-:W-:Y:S02]  /*67d0*/  IMAD.MOV.U32 R164, RZ, RZ, R55 ;  /* 0x000000ffffa47224 */ /* 0x000fe400078e0037 */
[----:B------:R1:W-:Y:S03]  /*67e0*/  MUFU.EX2 R104, R3 ;  /* 0x0000000300687308 */ /* 0x0003e60000000800 */
[C---:B------:R-:W-:Y:S01]  /*67f0*/  HMMA.16816.F32.BF16 R64, R8.reuse, R16, R48 ;  /* 0x000000100840723c */ /* 0x040fe20000041830 */
[----:B------:R-:W-:Y:S07]  /*6800*/  LDSM.16.MT88.4 R16, [R227+0x2100] ;  /* 0x00210000e310783b */ /* 0x000fee0000004200 */
[----:B------:R-:W-:Y:S01]  /*6810*/  HMMA.16816.F32.BF16 R52, R8, R12, R20 ;  /* 0x0000000c0834723c */ /* 0x000fe20000041814 */
[----:B------:R-:W2:Y:S01]  /*6820*/  LDSM.16.MT88.4 R20, [R224+0x2100] ;  /* 0x00210000e014783b */ /* 0x000ea20000004200 */
[----:B-1----:R-:W-:-:S06]  /*6830*/  FFMA.FTZ R3, R165, c[0x0][0x2d0], -R6 ;  /* 0x0000b400a5037a23 */ /* 0x002fcc0000010806 */
[----:B------:R-:W-:Y:S01]  /*6840*/  HMMA.16816.F32.BF16 R48, R8, R14, R36 ;  /* 0x0000000e0830723c */ /* 0x000fe20000041824 */
[----:B------:R-:W1:Y:S01]  /*6850*/  LDSM.16.MT88.4 R12, [R225+0x2100] ;  /* 0x00210000e10c783b */ /* 0x000e620000004200 */
[----:B------:R-:W-:Y:S01]  /*6860*/  IMAD.MOV.U32 R165, RZ, RZ, R133 ;  /* 0x000000ffffa57224 */ /* 0x000fe200078e0085 */
[----:B------:R3:W4:Y:S01]  /*6870*/  MUFU.EX2 R105, R3 ;  /* 0x0000000300697308 */ /* 0x0007220000000800 */
[----:B------:R-:W-:-:S04]  /*6880*/  IMAD.MOV.U32 R133, RZ, RZ, R75 ;  /* 0x000000ffff857224 */ /* 0x000fc800078e004b */
[C---:B------:R-:W-:Y:S08]  /*6890*/  HMMA.16816.F32.BF16 R32, R8.reuse, R34, R88 ;  /* 0x000000220820723c */ /* 0x040ff00000041858 */
[C---:B------:R-:W-:Y:S01]  /*68a0*/  HMMA.16816.F32.BF16 R36, R8.reuse, R24, R40 ;  /* 0x000000180824723c */ /* 0x040fe20000041828 */
[----:B---3--:R-:W-:Y:S02]  /*68b0*/  FFMA.FTZ R3, R166, c[0x0][0x2d0], -R6 ;  /* 0x0000b400a6037a23 */ /* 0x008fe40000010806 */
[----:B------:R-:W-:Y:S01]  /*68c0*/  IMAD.MOV.U32 R166, RZ, RZ, R132 ;  /* 0x000000ffffa67224 */ /* 0x000fe200078e0084 */
[----:B------:R-:W-:Y:S01]  /*68d0*/  MOV R132, R74 ;  /* 0x0000004a00847202 */ /* 0x000fe20000000f00 */
[----:B------:R3:W-:Y:S03]  /*68e0*/  MUFU.EX2 R103, R3 ;  /* 0x0000000300677308 */ /* 0x0007e60000000800 */
[----:B------:R-:W-:Y:S01]  /*68f0*/  HMMA.16816.F32.BF16 R40, R8, R26, R56 ;  /* 0x0000001a0828723c */ /* 0x000fe20000041838 */
[----:B------:R-:W5:Y:S06]  /*6900*/  LDSM.16.MT88.4 R24, [R224+0x2900] ;  /* 0x00290000e018783b */ /* 0x000f6c0000004200 */
[----:B----4-:R-:W-:Y:S01]  /*6910*/  F2FP.BF16.PACK_AB R8, R105, R104 ;  /* 0x000000686908723e */ /* 0x010fe200000010ff */
[----:B---3--:R-:W-:-:S02]  /*6920*/  FFMA.FTZ R3, R167, c[0x0][0x2d0], -R6 ;  /* 0x0000b400a7037a23 */ /* 0x008fc40000010806 */
[----:B------:R-:W-:Y:S02]  /*6930*/  IMAD.MOV.U32 R167, RZ, RZ, R69 ;  /* 0x000000ffffa77224 */ /* 0x000fe400078e0045 */
[----:B------:R3:W4:Y:S02]  /*6940*/  MUFU.EX2 R102, R3 ;  /* 0x0000000300667308 */ /* 0x0007240000000800 */
[----:B---3--:R-:W-:Y:S01]  /*6950*/  FFMA.FTZ R3, R168, c[0x0][0x2d0], -R5 ;  /* 0x0000b400a8037a23 */ /* 0x008fe20000010805 */
[----:B----4-:R-:W-:Y:S01]  /*6960*/  F2FP.BF16.PACK_AB R10, R102, R103 ;  /* 0x00000067660a723e */ /* 0x010fe200000010ff */
[----:B------:R-:W-:-:S04]  /*6970*/  IMAD.MOV.U32 R168, RZ, RZ, R68 ;  /* 0x000000ffffa87224 */ /* 0x000fc800078e0044 */
[----:B------:R3:W-:Y:S02]  /*6980*/  MUFU.EX2 R101, R3 ;  /* 0x0000000300657308 */ /* 0x0007e40000000800 */
[----:B---3--:R-:W-:Y:S01]  /*6990*/  FFMA.FTZ R3, R169, c[0x0][0x2d0], -R5 ;  /* 0x0000b400a9037a23 */ /* 0x008fe20000010805 */
[----:B------:R-:W-:Y:S01]  /*69a0*/  MOV R169, R126 ;  /* 0x0000007e00a97202 */ /* 0x000fe20000000f00 */
[----:B------:R-:W-:-:S04]  /*69b0*/  IMAD.MOV.U32 R126, RZ, RZ, R135 ;  /* 0x000000ffff7e7224 */ /* 0x000fc800078e0087 */
[----:B------:R3:W4:Y:S02]  /*69c0*/  MUFU.EX2 R100, R3 ;  /* 0x0000000300647308 */ /* 0x0007240000000800 */
[----:B---3--:R-:W-:Y:S01]  /*69d0*/  FFMA.FTZ R3, R170, c[0x0][0x2d0], -R5 ;  /* 0x0000b400aa037a23 */ /* 0x008fe20000010805 */
[----:B----4-:R-:W-:Y:S01]  /*69e0*/  F2FP.BF16.PACK_AB R9, R100, R101 ;  /* 0x000000656409723e */ /* 0x010fe200000010ff */
[----:B------:R-:W-:-:S04]  /*69f0*/  IMAD.MOV.U32 R170, RZ, RZ, R148 ;  /* 0x000000ffffaa7224 */ /* 0x000fc800078e0094 */
[----:B------:R3:W-:Y:S02]  /*6a00*/  MUFU.EX2 R99, R3 ;  /* 0x0000000300637308 */ /* 0x0007e40000000800 */
[----:B---3--:R-:W-:Y:S02]  /*6a10*/  FFMA.FTZ R3, R171, c[0x0][0x2d0], -R5 ;  /* 0x0000b400ab037a23 */ /* 0x008fe40000010805 */
[----:B------:R-:W-:-:S04]  /*6a20*/  IMAD.MOV.U32 R171, RZ, RZ, R150 ;  /* 0x000000ffffab7224 */ /* 0x000fc800078e0096 */
[----:B------:R3:W4:Y:S02]  /*6a30*/  MUFU.EX2 R98, R3 ;  /* 0x0000000300627308 */ /* 0x0007240000000800 */
[----:B---3--:R-:W-:Y:S01]  /*6a40*/  FFMA.FTZ R3, R173, c[0x0][0x2d0], -R0 ;  /* 0x0000b400ad037a23 */ /* 0x008fe20000010800 */
[----:B----4-:R-:W-:Y:S01]  /*6a50*/  F2FP.BF16.PACK_AB R11, R98, R99 ;  /* 0x00000063620b723e */ /* 0x010fe200000010ff */
[----:B------:R-:W-:-:S04]  /*6a60*/  IMAD.MOV.U32 R173, RZ, RZ, R149 ;  /* 0x000000ffffad7224 */ /* 0x000fc800078e0095 */
[----:B------:R3:W-:Y:S02]  /*6a70*/  MUFU.EX2 R97, R3 ;  /* 0x0000000300617308 */ /* 0x0007e40000000800 */
[C---:B--2---:R-:W-:Y:S08]  /*6a80*/  HMMA.16816.F32.BF16 R120, R8.reuse, R20, R120 ;  /* 0x000000140878723c */ /* 0x044ff00000041878 */
[----:B------:R-:W-:Y:S01]  /*6a90*/  HMMA.16816.F32.BF16 R128, R8, R22, R128 ;  /* 0x000000160880723c */ /* 0x000fe20000041880 */
[----:B---3--:R-:W-:-:S02]  /*6aa0*/  FFMA.FTZ R3, R172, c[0x0][0x2d0], -R0 ;  /* 0x0000b400ac037a23 */ /* 0x008fc40000010800 */
[----:B------:R-:W-:Y:S02]  /*6ab0*/  IMAD.MOV.U32 R172, RZ, RZ, R151 ;  /* 0x000000ffffac7224 */ /* 0x000fe400078e0097 */
[----:B------:R2:W3:Y:S03]  /*6ac0*/  MUFU.EX2 R96, R3 ;  /* 0x0000000300607308 */ /* 0x0004e60000000800 */
[C---:B------:R-:W-:Y:S01]  /*6ad0*/  HMMA.16816.F32.BF16 R140, R8.reuse, R16, R140 ;  /* 0x00000010088c723c */ /* 0x040fe2000004188c */
[----:B------:R-:W-:Y:S07]  /*6ae0*/  LDSM.16.MT88.4 R148, [R227+0x3100] ;  /* 0x00310000e394783b */ /* 0x000fee0000004200 */
[----:B------:R-:W-:Y:S01]  /*6af0*/  HMMA.16816.F32.BF16 R144, R8, R18, R144 ;  /* 0x000000120890723c */ /* 0x000fe20000041890 */
[----:B--2---:R-:W-:-:S07]  /*6b00*/  FFMA.FTZ R3, R174, c[0x0][0x2d0], -R0 ;  /* 0x0000b400ae037a23 */ /* 0x004fce0000010800 */
[----:B-1----:R-:W-:Y:S01]  /*6b10*/  HMMA.16816.F32.BF16 R156, R8, R12, R156 ;  /* 0x0000000c089c723c */ /* 0x002fe2000004189c */
[----:B------:R-:W-:Y:S01]  /*6b20*/  IMAD.MOV.U32 R174, RZ, RZ, R154 ;  /* 0x000000ffffae7224 */ /* 0x000fe200078e009a */
[----:B------:R1:W-:Y:S01]  /*6b30*/  MUFU.EX2 R95, R3 ;  /* 0x00000003005f7308 */ /* 0x0003e20000000800 */
[----:B------:R-:W-:-:S05]  /*6b40*/  IMAD.MOV.U32 R154, RZ, RZ, R132 ;  /* 0x000000ffff9a7224 */ /* 0x000fca00078e0084 */
[C---:B------:R-:W-:Y:S08]  /*6b50*/  HMMA.16816.F32.BF16 R84, R8.reuse, R14, R84 ;  /* 0x0000000e0854723c */ /* 0x040ff00000041854 */
[----:B------:R-:W-:Y:S01]  /*6b60*/  HMMA.16816.F32.BF16 R80, R8, R28, R80 ;  /* 0x0000001c0850723c */ /* 0x000fe20000041850 */
[----:B-1----:R-:W-:Y:S02]  /*6b70*/  FFMA.FTZ R3, R175, c[0x0][0x2d0], -R0 ;  /* 0x0000b400af037a23 */ /* 0x002fe40000010800 */
[----:B------:R-:W-:-:S02]  /*6b80*/  IMAD.MOV.U32 R175, RZ, RZ, R155 ;  /* 0x000000ffffaf7224 */ /* 0x000fc400078e009b */
[----:B------:R1:W2:Y:S03]  /*6b90*/  MUFU.EX2 R94, R3 ;  /* 0x00000003005e7308 */ /* 0x0002a60000000800 */
[----:B------:R-:W-:Y:S01]  /*6ba0*/  HMMA.16816.F32.BF16 R76, R8, R30, R76 ;  /* 0x0000001e084c723c */ /* 0x000fe2000004184c */
[----:B------:R-:W-:-:S06]  /*6bb0*/  IMAD.MOV.U32 R155, RZ, RZ, R133 ;  /* 0x000000ffff9b7224 */ /* 0x000fcc00078e0085 */
[----:B------:R-:W-:Y:S02]  /*6bc0*/  F2FP.BF16.PACK_AB R8, R112, R113 ;  /* 0x000000717008723e */ /* 0x000fe400000010ff */
[----:B---3--:R-:W-:Y:S02]  /*6bd0*/  F2FP.BF16.PACK_AB R9, R96, R97 ;  /* 0x000000616009723e */ /* 0x008fe400000010ff */
[----:B------:R-:W-:Y:S01]  /*6be0*/  F2FP.BF16.PACK_AB R10, R110, R111 ;  /* 0x0000006f6e0a723e */ /* 0x000fe200000010ff */
[----:B-1----:R-:W-:Y:S01]  /*6bf0*/  FFMA.FTZ R3, R178, c[0x0][0x2d0], -R6 ;  /* 0x0000b400b2037a23 */ /* 0x002fe20000010806 */
[----:B--2---:R-:W-:-:S03]  /*6c00*/  F2FP.BF16.PACK_AB R11, R94, R95 ;  /* 0x0000005f5e0b723e */ /* 0x004fc600000010ff */
[----:B------:R1:W-:Y:S04]  /*6c10*/  MUFU.EX2 R93, R3 ;  /* 0x00000003005d7308 */ /* 0x0003e80000000800 */
[C---:B------:R-:W-:Y:S08]  /*6c20*/  HMMA.16816.F32.BF16 R64, R8.reuse, R20, R64 ;  /* 0x000000140840723c */ /* 0x040ff00000041840 */
[----:B------:R-:W-:Y:S01]  /*6c30*/  HMMA.16816.F32.BF16 R60, R8, R22, R60 ;  /* 0x00000016083c723c */ /* 0x000fe2000004183c */
[----:B------:R-:W2:Y:S01]  /*6c40*/  LDSM.16.MT88.4 R20, [R227+0x2900] ;  /* 0x00290000e314783b */ /* 0x000ea20000004200 */
[----:B-1----:R-:W-:-:S04]  /*6c50*/  FFMA.FTZ R3, R179, c[0x0][0x2d0], -R6 ;  /* 0x0000b400b3037a23 */ /* 0x002fc80000010806 */
[----:B------:R1:W3:Y:S02]  /*6c60*/  MUFU.EX2 R92, R3 ;  /* 0x00000003005c7308 */ /* 0x0002e40000000800 */
[C---:B------:R-:W-:Y:S08]  /*6c70*/  HMMA.16816.F32.BF16 R52, R8.reuse, R16, R52 ;  /* 0x000000100834723c */ /* 0x040ff00000041834 */
[----:B------:R-:W-:Y:S01]  /*6c80*/  HMMA.16816.F32.BF16 R48, R8, R18, R48 ;  /* 0x000000120830723c */ /* 0x000fe20000041830 */
[----:B------:R-:W4:Y:S01]  /*6c90*/  LDSM.16.MT88.4 R16, [R225+0x2900] ;  /* 0x00290000e110783b */ /* 0x000f220000004200 */
[----:B-1----:R-:W-:-:S06]  /*6ca0*/  FFMA.FTZ R3, R177, c[0x0][0x2d0], -R6 ;  /* 0x0000b400b1037a23 */ /* 0x002fcc0000010806 */
[C---:B------:R-:W-:Y:S01]  /*6cb0*/  HMMA.16816.F32.BF16 R36, R8.reuse, R12, R36 ;  /* 0x0000000c0824723c */ /* 0x040fe20000041824 */
[----:B------:R1:W-:Y:S07]  /*6cc0*/  MUFU.EX2 R91, R3 ;  /* 0x00000003005b7308 */ /* 0x0003ee0000000800 */
[C---:B------:R-:W-:Y:S01]  /*6cd0*/  HMMA.16816.F32.BF16 R40, R8.reuse, R14, R40 ;  /* 0x0000000e0828723c */ /* 0x040fe20000041828 */
[----:B------:R-:W2:Y:S07]  /*6ce0*/  LDSM.16.MT88.4 R12, [R226+0x2900] ;  /* 0x00290000e20c783b */ /* 0x000eae0000004200 */
[----:B------:R-:W-:Y:S01]  /*6cf0*/  HMMA.16816.F32.BF16 R32, R8, R30, R32 ;  /* 0x0000001e0820723c */ /* 0x000fe20000041820 */
[----:B-1----:R-:W-:-:S04]  /*6d00*/  FFMA.FTZ R3, R176, c[0x0][0x2d0], -R6 ;  /* 0x0000b400b0037a23 */ /* 0x002fc80000010806 */
[----:B------:R1:W1:Y:S03]  /*6d10*/  MUFU.EX2 R90, R3 ;  /* 0x00000003005a7308 */ /* 0x0002660000000800 */
[----:B------:R-:W-:Y:S07]  /*6d20*/  HMMA.16816.F32.BF16 R44, R8, R28, R44 ;  /* 0x0000001c082c723c */ /* 0x000fee000004182c */
[----:B---3--:R-:W-:Y:S01]  /*6d30*/  F2FP.BF16.PACK_AB R8, R92, R93 ;  /* 0x0000005d5c08723e */ /* 0x008fe200000010ff */
[----:B-1----:R-:W-:Y:S01]  /*6d40*/  FFMA.FTZ R3, R180, c[0x0][0x2d0], -R5 ;  /* 0x0000b400b4037a23 */ /* 0x002fe20000010805 */
[----:B------:R-:W-:-:S03]  /*6d50*/  F2FP.BF16.PACK_AB R10, R90, R91 ;  /* 0x0000005b5a0a723e */ /* 0x000fc600000010ff */
        /* <DEDUP_REMOVED lines=12> */
[C---:B-----5:R-:W-:Y:S08]  /*6e20*/  HMMA.16816.F32.BF16 R120, R8.reuse, R24, R120 ;  /* 0x000000180878723c */ /* 0x060ff00000041878 */
[----:B------:R-:W-:Y:S01]  /*6e30*/  HMMA.16816.F32.BF16 R128, R8, R26, R128 ;  /* 0x0000001a0880723c */ /* 0x000fe20000041880 */
[----:B-1----:R-:W-:-:S02]  /*6e40*/  FFMA.FTZ R3, R244, c[0x0][0x2d0], -R7 ;  /* 0x0000b400f4037a23 */ /* 0x002fc40000010807 */
[----:B------:R-:W-:Y:S02]  /*6e50*/  IMAD.MOV.U32 R244, RZ, RZ, R136 ;  /* 0x000000fffff47224 */ /* 0x000fe400078e0088 */
[----:B------:R1:W3:Y:S03]  /*6e60*/  MUFU.EX2 R69, R3 ;  /* 0x0000000300457308 */ /* 0x0002e60000000800 */
[C---:B--2---:R-:W-:Y:S08]  /*6e70*/  HMMA.16816.F32.BF16 R140, R8.reuse, R20, R140 ;  /* 0x00000014088c723c */ /* 0x044ff0000004188c */
[----:B------:R-:W-:Y:S01]  /*6e80*/  HMMA.16816.F32.BF16 R144, R8, R22, R144 ;  /* 0x000000160890723c */ /* 0x000fe20000041890 */
[----:B-1----:R-:W-:-:S07]  /*6e90*/  FFMA.FTZ R3, R248, c[0x0][0x2d0], -R7 ;  /* 0x0000b400f8037a23 */ /* 0x002fce0000010807 */
[C---:B----4-:R-:W-:Y:S01]  /*6ea0*/  HMMA.16816.F32.BF16 R156, R8.reuse, R16, R156 ;  /* 0x00000010089c723c */ /* 0x050fe2000004189c */
[----:B------:R-:W-:Y:S01]  /*6eb0*/  IMAD.MOV.U32 R248, RZ, RZ, R125 ;  /* 0x000000fffff87224 */ /* 0x000fe200078e007d */
[----:B------:R1:W-:Y:S06]  /*6ec0*/  MUFU.EX2 R68, R3 ;  /* 0x0000000300447308 */ /* 0x0003ec0000000800 */
[C---:B------:R-:W-:Y:S08]  /*6ed0*/  HMMA.16816.F32.BF16 R80, R8.reuse, R12, R80 ;  /* 0x0000000c0850723c */ /* 0x040ff00000041850 */
[----:B------:R-:W-:Y:S01]  /*6ee0*/  HMMA.16816.F32.BF16 R76, R8, R14, R76 ;  /* 0x0000000e084c723c */ /* 0x000fe2000004184c */
[----:B-1----:R-:W-:-:S02]  /*6ef0*/  FFMA.FTZ R3, R246, c[0x0][0x2d0], -R7 ;  /* 0x0000b400f6037a23 */ /* 0x002fc40000010807 */
[----:B------:R-:W-:Y:S02]  /*6f00*/  IMAD.MOV.U32 R246, RZ, RZ, R124 ;  /* 0x000000fffff67224 */ /* 0x000fe400078e007c */
[----:B------:R1:W-:Y:S02]  /*6f10*/  MUFU.EX2 R59, R3 ;  /* 0x00000003003b7308 */ /* 0x0003e40000000800 */
[----:B-1----:R-:W-:Y:S02]  /*6f20*/  FFMA.FTZ R3, R168, c[0x0][0x2d0], -R0 ;  /* 0x0000b400a8037a23 */ /* 0x002fe40000010800 */
[----:B------:R-:W-:Y:S01]  /*6f30*/  IMAD.MOV.U32 R168, RZ, RZ, R164 ;  /* 0x000000ffffa87224 */ /* 0x000fe200078e00a4 */
[----:B------:R-:W-:-:S03]  /*6f40*/  MOV R164, R162 ;  /* 0x000000a200a47202 */ /* 0x000fc60000000f00 */
[----:B------:R1:W-:Y:S02]  /*6f50*/  MUFU.EX2 R58, R3 ;  /* 0x00000003003a7308 */ /* 0x0003e40000000800 */
[----:B------:R-:W-:Y:S02]  /*6f60*/  IMAD.MOV.U32 R178, RZ, RZ, R164 ;  /* 0x000000ffffb27224 */ /* 0x000fe400078e00a4 */
[--C-:B-1----:R-:W-:Y:S02]  /*6f70*/  FFMA.FTZ R3, R167, c[0x0][0x2d0], -R0.reuse ;  /* 0x0000b400a7037a23 */ /* 0x102fe40000010800 */
[----:B------:R-:W-:Y:S02]  /*6f80*/  IMAD.MOV.U32 R167, RZ, RZ, R161 ;  /* 0x000000ffffa77224 */ /* 0x000fe400078e00a1 */
[----:B------:R1:W2:Y:S02]  /*6f90*/  MUFU.EX2 R57, R3 ;  /* 0x0000000300397308 */ /* 0x0002a40000000800 */
[----:B-1----:R-:W-:-:S02]  /*6fa0*/  FFMA.FTZ R3, R166, c[0x0][0x2d0], -R0 ;  /* 0x0000b400a6037a23 */ /* 0x002fc40000010800 */
[----:B------:R-:W-:-:S04]  /*6fb0*/  IMAD.MOV.U32 R166, RZ, RZ, R165 ;  /* 0x000000ffffa67224 */ /* 0x000fc800078e00a5 */
[----:B------:R1:W-:Y:S01]  /*6fc0*/  MUFU.EX2 R56, R3 ;  /* 0x0000000300387308 */ /* 0x0003e20000000800 */
[----:B------:R-:W-:Y:S02]  /*6fd0*/  IMAD.MOV.U32 R165, RZ, RZ, R163 ;  /* 0x000000ffffa57224 */ /* 0x000fe400078e00a3 */
[----:B-1----:R-:W-:Y:S02]  /*6fe0*/  FFMA.FTZ R3, R160, c[0x0][0x2d0], -R0 ;  /* 0x0000b400a0037a23 */ /* 0x002fe40000010800 */
[----:B------:R-:W-:Y:S03]  /*6ff0*/  HMMA.16816.F32.BF16 R160, R8, R18, R84 ;  /* 0x0000001208a0723c */ /* 0x000fe60000041854 */
[----:B------:R1:W4:Y:S04]  /*7000*/  MUFU.EX2 R31, R3 ;  /* 0x00000003001f7308 */ /* 0x0003280000000800 */
[----:B---3--:R-:W-:Y:S01]  /*7010*/  F2FP.BF16.PACK_AB R8, R69, R70 ;  /* 0x000000464508723e */ /* 0x008fe200000010ff */
[----:B------:R-:W-:Y:S01]  /*7020*/  IMAD.MOV.U32 R85, RZ, RZ, R169 ;  /* 0x000000ffff557224 */ /* 0x000fe200078e00a9 */
[----:B--2---:R-:W-:Y:S01]  /*7030*/  F2FP.BF16.PACK_AB R9, R57, R58 ;  /* 0x0000003a3909723e */ /* 0x004fe200000010ff */
[----:B------:R-:W-:Y:S01]  /*7040*/  IMAD.MOV.U32 R86, RZ, RZ, R170 ;  /* 0x000000ffff567224 */ /* 0x000fe200078e00aa */
[----:B------:R-:W-:Y:S01]  /*7050*/  F2FP.BF16.PACK_AB R10, R59, R68 ;  /* 0x000000443b0a723e */ /* 0x000fe200000010ff */
[----:B------:R-:W-:Y:S01]  /*7060*/  IMAD.MOV.U32 R87, RZ, RZ, R173 ;  /* 0x000000ffff577224 */ /* 0x000fe200078e00ad */
[----:B------:R-:W-:Y:S01]  /*7070*/  MOV R169, R155 ;  /* 0x0000009b00a97202 */ /* 0x000fe20000000f00 */
[----:B------:R-:W-:-:S02]  /*7080*/  IMAD.MOV.U32 R170, RZ, RZ, R154 ;  /* 0x000000ffffaa7224 */ /* 0x000fc400078e009a */
[----:B-1----:R-:W-:Y:S01]  /*7090*/  FFMA.FTZ R3, R168, c[0x0][0x2d0], -R6 ;  /* 0x0000b400a8037a23 */ /* 0x002fe20000010806 */
[----:B----4-:R-:W-:Y:S01]  /*70a0*/  F2FP.BF16.PACK_AB R11, R31, R56 ;  /* 0x000000381f0b723e */ /* 0x010fe200000010ff */
[----:B------:R-:W-:Y:S02]  /*70b0*/  IMAD.MOV.U32 R168, RZ, RZ, R134 ;  /* 0x000000ffffa87224 */ /* 0x000fe400078e0086 */
[----:B------:R1:W-:Y:S01]  /*70c0*/  MUFU.EX2 R29, R3 ;  /* 0x00000003001d7308 */ /* 0x0003e20000000800 */
[----:B------:R-:W2:Y:S03]  /*70d0*/  LDSM.16.MT88.4 R132, [R224+0x3100] ;  /* 0x00310000e084783b */ /* 0x000ea60000004200 */
[C---:B------:R-:W-:Y:S08]  /*70e0*/  HMMA.16816.F32.BF16 R64, R8.reuse, R24, R64 ;  /* 0x000000180840723c */ /* 0x040ff00000041840 */
[----:B------:R-:W-:Y:S01]  /*70f0*/  HMMA.16816.F32.BF16 R48, R8, R22, R48 ;  /* 0x000000160830723c */ /* 0x000fe20000041830 */
[----:B-1----:R-:W-:-:S04]  /*7100*/  FFMA.FTZ R3, R167, c[0x0][0x2d0], -R6 ;  /* 0x0000b400a7037a23 */ /* 0x002fc80000010806 */
[----:B------:R1:W3:Y:S03]  /*7110*/  MUFU.EX2 R30, R3 ;  /* 0x00000003001e7308 */ /* 0x0002e60000000800 */
[C---:B------:R-:W-:Y:S05]  /*7120*/  HMMA.16816.F32.BF16 R52, R8.reuse, R20, R52 ;  /* 0x000000140834723c */ /* 0x040fea0000041834 */
[----:B------:R4:W-:Y:S03]  /*7130*/  MUFU.EX2 R20, R4 ;  /* 0x0000000400147308 */ /* 0x0009e60000000800 */
[----:B------:R-:W-:Y:S01]  /*7140*/  HMMA.16816.F32.BF16 R44, R8, R12, R44 ;  /* 0x0000000c082c723c */ /* 0x000fe2000004182c */
[----:B-1----:R-:W-:-:S07]  /*7150*/  FFMA.FTZ R3, R166, c[0x0][0x2d0], -R6 ;  /* 0x0000b400a6037a23 */ /* 0x002fce0000010806 */
[----:B------:R-:W-:Y:S01]  /*7160*/  HMMA.16816.F32.BF16 R60, R8, R26, R60 ;  /* 0x0000001a083c723c */ /* 0x000fe2000004183c */
[----:B------:R-:W-:Y:S01]  /*7170*/  FFMA.FTZ R12, R215, c[0x0][0x2d0], -R0 ;  /* 0x0000b400d70c7a23 */ /* 0x000fe20000010800 */
[----:B---3--:R-:W-:Y:S01]  /*7180*/  F2FP.BF16.PACK_AB R176, R30, R29 ;  /* 0x0000001d1eb0723e */ /* 0x008fe200000010ff */
[----:B------:R1:W-:Y:S01]  /*7190*/  MUFU.EX2 R28, R3 ;  /* 0x00000003001c7308 */ /* 0x0003e20000000800 */
[----:B----4-:R-:W-:-:S04]  /*71a0*/  FFMA.FTZ R4, R175, c[0x0][0x2d0], -R7 ;  /* 0x0000b400af047a23 */ /* 0x010fc80000010807 */
[C---:B------:R-:W-:Y:S08]  /*71b0*/  HMMA.16816.F32.BF16 R36, R8.reuse, R16, R36 ;  /* 0x000000100824723c */ /* 0x040ff00000041824 */
[----:B------:R-:W-:Y:S01]  /*71c0*/  HMMA.16816.F32.BF16 R40, R8, R18, R40 ;  /* 0x000000120828723c */ /* 0x000fe20000041828 */
[----:B------:R-:W-:Y:S01]  /*71d0*/  LDSM.16.MT88.4 R16, [R226+0x3100] ;  /* 0x00310000e210783b */ /* 0x000fe20000004200 */
[----:B-1----:R-:W-:-:S02]  /*71e0*/  FFMA.FTZ R3, R251, c[0x0][0x2d0], -R6 ;  /* 0x0000b400fb037a23 */ /* 0x002fc40000010806 */
[----:B------:R-:W-:Y:S02]  /*71f0*/  FFMA.FTZ R6, R219, c[0x0][0x2d0], -R0 ;  /* 0x0000b400db067a23 */ /* 0x000fe40000010800 */
[----:B------:R1:W-:Y:S02]  /*7200*/  MUFU.EX2 R25, R3 ;  /* 0x0000000300197308 */ /* 0x0003e40000000800 */
[----:B------:R-:W-:Y:S06]  /*7210*/  HMMA.16816.F32.BF16 R32, R8, R14, R32 ;  /* 0x0000000e0820723c */ /* 0x000fec0000041820 */
[----:B------:R3:W-:Y:S01]  /*7220*/  MUFU.EX2 R14, R4 ;  /* 0x00000004000e7308 */ /* 0x0007e20000000800 */
[----:B-1----:R-:W-:-:S07]  /*7230*/  FFMA.FTZ R3, R165, c[0x0][0x2d0], -R5 ;  /* 0x0000b400a5037a23 */ /* 0x002fce0000010805 */
[----:B------:R-:W-:Y:S01]  /*7240*/  MUFU.EX2 R11, R12 ;  /* 0x0000000c000b7308 */ /* 0x000fe20000000800 */
[----:B------:R-:W1:Y:S01]  /*7250*/  LDSM.16.MT88.4 R164, [R225+0x3100] ;  /* 0x00310000e1a4783b */ /* 0x000e620000004200 */
[----:B---3--:R-:W-:-:S06]  /*7260*/  FADD.FTZ R4, R222, R220 ;  /* 0x000000dcde047221 */ /* 0x008fcc0000010000 */
[----:B------:R3:W-:Y:S08]  /*7270*/  MUFU.EX2 R24, R3 ;  /* 0x0000000300187308 */ /* 0x0007f00000000800 */
[----:B------:R-:W-:Y:S01]  /*7280*/  MUFU.EX2 R10, R6 ;  /* 0x00000006000a7308 */ /* 0x000fe20000000800 */
[----:B---3--:R-:W-:-:S07]  /*7290*/  FFMA.FTZ R3, R211, c[0x0][0x2d0], -R5 ;  /* 0x0000b400d3037a23 */ /* 0x008fce0000010805 */
[----:B------:R3:W4:Y:S02]  /*72a0*/  MUFU.EX2 R23, R3 ;  /* 0x0000000300177308 */ /* 0x0007240000000800 */
[----:B---3--:R-:W-:Y:S01]  /*72b0*/  FFMA.FTZ R3, R212, c[0x0][0x2d0], -R5 ;  /* 0x0000b400d4037a23 */ /* 0x008fe20000010805 */
[----:B----4-:R-:W-:-:S05]  /*72c0*/  F2FP.BF16.PACK_AB R177, R23, R24 ;  /* 0x0000001817b1723e */ /* 0x010fca00000010ff */
[----:B------:R3:W-:Y:S02]  /*72d0*/  MUFU.EX2 R22, R3 ;  /* 0x0000000300167308 */ /* 0x0007e40000000800 */
[----:B---3--:R-:W-:Y:S02]  /*72e0*/  FFMA.FTZ R3, R223, c[0x0][0x2d0], -R5 ;  /* 0x0000b400df037a23 */ /* 0x008fe40000010805 */
[----:B------:R-:W-:-:S04]  /*72f0*/  FFMA.FTZ R5, R172, c[0x0][0x2d0], -R0 ;  /* 0x0000b400ac057a23 */ /* 0x000fc80000010800 */
[----:B------:R3:W4:Y:S01]  /*7300*/  MUFU.EX2 R21, R3 ;  /* 0x0000000300157308 */ /* 0x0007220000000800 */
[----:B------:R-:W-:-:S07]  /*7310*/  FFMA.FTZ R0, R213, c[0x0][0x2d0], -R0 ;  /* 0x0000b400d5007a23 */ /* 0x000fce0000010800 */
[----:B------:R5:W1:Y:S01]  /*7320*/  MUFU.EX2 R9, R5 ;  /* 0x0000000500097308 */ /* 0x000a620000000800 */
[----:B---3--:R-:W-:-:S07]  /*7330*/  FFMA.FTZ R3, R178, c[0x0][0x2d0], -R7 ;  /* 0x0000b400b2037a23 */ /* 0x008fce0000010807 */
[----:B------:R3:W3:Y:S01]  /*7340*/  MUFU.EX2 R12, R0 ;  /* 0x00000000000c7308 */ /* 0x0006e20000000800 */
[----:B------:R-:W-:Y:S01]  /*7350*/  FFMA.FTZ R7, R174, c[0x0][0x2d0], -R7 ;  /* 0x0000b400ae077a23 */ /* 0x000fe20000010807 */
[----:B------:R-:W-:Y:S02]  /*7360*/  F2FP.BF16.PACK_AB R178, R25, R28 ;  /* 0x0000001c19b2723e */ /* 0x000fe400000010ff */
[----:B----4-:R-:W-:Y:S01]  /*7370*/  F2FP.BF16.PACK_AB R179, R21, R22 ;  /* 0x0000001615b3723e */ /* 0x010fe200000010ff */
[----:B-----5:R-:W-:-:S03]  /*7380*/  FADD.FTZ R5, R168, R245 ;  /* 0x000000f5a8057221 */ /* 0x020fc60000010000 */
[----:B------:R4:W5:Y:S01]  /*7390*/  MUFU.EX2 R15, R3 ;  /* 0x00000003000f7308 */ /* 0x0009620000000800 */
[----:B------:R-:W-:Y:S01]  /*73a0*/  IMAD.MOV.U32 R168, RZ, RZ, R139 ;  /* 0x000000ffffa87224 */ /* 0x000fe200078e008b */
[----:B-1----:R-:W-:Y:S01]  /*73b0*/  F2FP.BF16.PACK_AB R181, R10, R9 ;  /* 0x000000090ab5723e */ /* 0x002fe200000010ff */
[----:B------:R-:W-:Y:S01]  /*73c0*/  FADD.FTZ R6, R249, R5 ;  /* 0x00000005f9067221 */ /* 0x000fe20000010000 */
[----:B--2---:R-:W-:Y:S01]  /*73d0*/  HMMA.16816.F32.BF16 R120, R176, R132, R120 ;  /* 0x00000084b078723c */ /* 0x004fe20000041878 */
[----:B------:R-:W-:Y:S02]  /*73e0*/  FADD.FTZ R5, R221, R4 ;  /* 0x00000004dd057221 */ /* 0x000fe40000010000 */
[----:B---3--:R-:W-:Y:S01]  /*73f0*/  FADD.FTZ R0, R138, R250 ;  /* 0x000000fa8a007221 */ /* 0x008fe20000010000 */
[----:B------:R-:W1:Y:S01]  /*7400*/  MUFU.EX2 R13, R7 ;  /* 0x00000007000d7308 */ /* 0x000e620000000800 */
[----:B------:R-:W-:-:S03]  /*7410*/  F2FP.BF16.PACK_AB R183, R12, R11 ;  /* 0x0000000b0cb7723e */ /* 0x000fc600000010ff */
[----:B------:R-:W-:Y:S01]  /*7420*/  HMMA.16816.F32.BF16 R128, R176, R134, R128 ;  /* 0x00000086b080723c */ /* 0x000fe20000041880 */
[----:B----4-:R-:W-:Y:S01]  /*7430*/  FADD.FTZ R3, R152, R153 ;  /* 0x0000009998037221 */ /* 0x010fe20000010000 */
[----:B-----5:R-:W-:-:S03]  /*7440*/  F2FP.BF16.PACK_AB R180, R15, R20 ;  /* 0x000000140fb4723e */ /* 0x020fc600000010ff */
[----:B------:R-:W-:-:S03]  /*7450*/  FADD.FTZ R4, R137, R3 ;  /* 0x0000000389047221 */ /* 0x000fc60000010000 */
[C---:B------:R-:W-:Y:S01]  /*7460*/  HMMA.16816.F32.BF16 R140, R176.reuse, R148, R140 ;  /* 0x00000094b08c723c */ /* 0x040fe2000004188c */
[----:B------:R-:W-:Y:S02]  /*7470*/  FADD.FTZ R3, R85, R6 ;  /* 0x0000000655037221 */ /* 0x000fe40000010000 */
[----:B------:R-:W-:Y:S01]  /*7480*/  FADD.FTZ R4, R87, R4 ;  /* 0x0000000457047221 */ /* 0x000fe20000010000 */
[----:B-1----:R-:W-:Y:S01]  /*7490*/  F2FP.BF16.PACK_AB R182, R13, R14 ;  /* 0x0000000e0db6723e */ /* 0x002fe200000010ff */
[----:B------:R-:W-:Y:S02]  /*74a0*/  FADD.FTZ R7, R126, R0 ;  /* 0x000000007e077221 */ /* 0x000fe40000010000 */
[----:B------:R-:W-:Y:S01]  /*74b0*/  FADD.FTZ R0, R86, R5 ;  /* 0x0000000556007221 */ /* 0x000fe20000010000 */
[----:B------:R-:W-:Y:S01]  /*74c0*/  HMMA.16816.F32.BF16 R144, R176, R150, R144 ;  /* 0x00000096b090723c */ /* 0x000fe20000041890 */
[----:B------:R-:W-:Y:S02]  /*74d0*/  FADD.FTZ R7, R171, R7 ;  /* 0x00000007ab077221 */ /* 0x000fe40000010000 */
[----:B------:R-:W-:-:S02]  /*74e0*/  FADD.FTZ R6, R218, R3 ;  /* 0x00000003da067221 */ /* 0x000fc40000010000 */
[----:B------:R-:W-:Y:S02]  /*74f0*/  FADD.FTZ R5, R206, R0 ;  /* 0x00000000ce057221 */ /* 0x000fe40000010000 */
[----:B------:R-:W-:Y:S01]  /*7500*/  FADD.FTZ R4, R170, R4 ;  /* 0x00000004aa047221 */ /* 0x000fe20000010000 */
[C---:B------:R-:W-:Y:S01]  /*7510*/  HMMA.16816.F32.BF16 R156, R176.reuse, R164, R156 ;  /* 0x000000a4b09c723c */ /* 0x040fe2000004189c */
[----:B------:R-:W-:Y:S02]  /*7520*/  FADD.FTZ R3, R169, R7 ;  /* 0x00000007a9037221 */ /* 0x000fe40000010000 */
[----:B------:R-:W-:Y:S02]  /*7530*/  FADD.FTZ R0, R217, R6 ;  /* 0x00000006d9007221 */ /* 0x000fe40000010000 */
[----:B------:R-:W-:Y:S02]  /*7540*/  FADD.FTZ R8, R208, R5 ;  /* 0x00000005d0087221 */ /* 0x000fe40000010000 */
[----:B------:R-:W-:Y:S01]  /*7550*/  FADD.FTZ R7, R168, R4 ;  /* 0x00000004a8077221 */ /* 0x000fe20000010000 */
[----:B------:R-:W-:Y:S01]  /*7560*/  HMMA.16816.F32.BF16 R160, R176, R166, R160 ;  /* 0x000000a6b0a0723c */ /* 0x000fe200000418a0 */
[----:B------:R-:W-:-:S02]  /*7570*/  FADD.FTZ R6, R252, R3 ;  /* 0x00000003fc067221 */ /* 0x000fc40000010000 */
[----:B------:R-:W-:Y:S02]  /*7580*/  FADD.FTZ R5, R214, R0 ;  /* 0x00000000d6057221 */ /* 0x000fe40000010000 */
[----:B------:R-:W-:Y:S02]  /*7590*/  FADD.FTZ R4, R210, R8 ;  /* 0x00000008d2047221 */ /* 0x000fe40000010000 */
[----:B------:R-:W-:Y:S01]  /*75a0*/  FADD.FTZ R3, R246, R7 ;  /* 0x00000007f6037221 */ /* 0x000fe20000010000 */
[----:B------:R-:W-:Y:S01]  /*75b0*/  HMMA.16816.F32.BF16 R124, R180, R132, R64 ;  /* 0x00000084b47c723c */ /* 0x000fe20000041840 */
[----:B------:R-:W-:Y:S02]  /*75c0*/  FADD.FTZ R0, R248, R6 ;  /* 0x00000006f8007221 */ /* 0x000fe40000010000 */
[----:B------:R-:W-:Y:S02]  /*75d0*/  FADD.FTZ R6, R216, R5 ;  /* 0x00000005d8067221 */ /* 0x000fe40000010000 */
[----:B------:R-:W-:-:S02]  /*75e0*/  FADD.FTZ R4, R207, R4 ;  /* 0x00000004cf047221 */ /* 0x000fc40000010000 */
        /* <DEDUP_REMOVED lines=31> */
[----:B------:R-:W-:Y:S01]  /*77e0*/  HMMA.16816.F32.BF16 R168, R180, R16, R44 ;  /* 0x00000010b4a8723c */ /* 0x000fe2000004182c */
        /* <DEDUP_REMOVED lines=57> */
[----:B------:R-:W-:Y:S01]  /*7b80*/  FADD.FTZ R0, R21, R0 ;  /* 0x0000000015007221 */ /* 0x000fe20000010000 */
[----:B------:R1:W-:Y:S01]  /*7b90*/  STL [R1+0x10], R5 ;  /* 0x0000100501007387 */ /* 0x0003e20000100800 */
[----:B------:R-:W-:-:S03]  /*7ba0*/  FADD.FTZ R3, R25, R3 ;  /* 0x0000000319037221 */ /* 0x000fc60000010000 */
[----:B------:R1:W-:Y:S04]  /*7bb0*/  STL [R1+0x14], R4 ;  /* 0x0000140401007387 */ /* 0x0003e80000100800 */
[----:B------:R1:W-:Y:S04]  /*7bc0*/  STL [R1+0x18], R0 ;  /* 0x0000180001007387 */ /* 0x0003e80000100800 */
[----:B------:R1:W-:Y:S01]  /*7bd0*/  STL [R1+0x1c], R3 ;  /* 0x00001c0301007387 */ /* 0x0003e20000100800 */
[----:B------:R-:W-:Y:S05]  /*7be0*/  @!P0 BRA `(.L_x_34) ;  /* 0x0000560000008947 */ /* 0x000fea0003800000 */
[----:B------:R-:W-:Y:S01]  /*7bf0*/  IMAD.MOV.U32 R116, RZ, RZ, R72 ;  /* 0x000000ffff747224 */ /* 0x000fe200078e0048 */
[----:B------:R-:W-:Y:S01]  /*7c00*/  MOV R118, R2 ;  /* 0x0000000200767202 */ /* 0x000fe20000000f00 */
[----:B-1----:R-:W-:Y:S01]  /*7c10*/  IMAD.MOV.U32 R3, RZ, RZ, R73 ;  /* 0x000000ffff037224 */ /* 0x002fe200078e0049 */
[----:B------:R-:W-:Y:S01]  /*7c20*/  MOV R117, R71 ;  /* 0x0000004700757202 */ /* 0x000fe20000000f00 */
[----:B------:R-:W-:Y:S01]  /*7c30*/  UIADD3 UR6, UR6, -0x2, URZ ;  /* 0xfffffffe06067890 */ /* 0x000fe2000fffe03f */
[----:B------:R-:W-:Y:S05]  /*7c40*/  BRA `(.L_x_35) ;  /* 0x0000042000007947 */ /* 0x000fea0003800000 */
.L_x_37:
[----:B------:R-:W2:Y:S01]  /*7c50*/  LDL R4, [R1+0x20] ;  /* 0x0000200001047983 */ /* 0x000ea20000100800 */
[----:B------:R-:W-:Y:S01]  /*7c60*/  UIMAD UR5, UR6, 0x70, UR10 ;  /* 0x00000070060578a4 */ /* 0x000fe2000f8e020a */
[----:B------:R-:W-:Y:S02]  /*7c70*/  IMAD.MOV.U32 R243, RZ, RZ, RZ ;  /* 0x000000fffff37224 */ /* 0x000fe400078e00ff */
[----:B------:R-:W3:Y:S03]  /*7c80*/  LDL R65, [R1] ;  /* 0x0000000001417983 */ /* 0x000ee60000100800 */
        /* <DEDUP_REMOVED lines=19> */
[C---:B------:R-:W-:Y:S04]  /*7dc0*/  IMAD.WIDE.U32 R4, R243.reuse, c[0x0][0x1f0], R4 ;  /* 0x00007c00f3047a25 */ /* 0x040fe800078e0004 */
        /* <DEDUP_REMOVED lines=9> */
[----:B------:R-:W4:Y:S04]  /*7e60*/  SHFL.IDX PT, R4, R2, 0x1, 0x181f ;  /* 0x00381f0002047f89 */ /* 0x000f2800000e0000 */
[----:B------:R-:W5:Y:S04]  /*7e70*/  SHFL.IDX PT, R5, R0, 0x1, 0x181f ;  /* 0x00381f0000057f89 */ /* 0x000f6800000e0000 */
[----:B------:R-:W5:Y:S04]  /*7e80*/  SHFL.IDX PT, R10, R2, 0x3, 0x181f ;  /* 0x00781f00020a7f89 */ /* 0x000f6800000e0000 */
[----:B------:R-:W5:Y:S01]  /*7e90*/  SHFL.IDX PT, R9, R0, 0x2, 0x181f ;  /* 0x00581f0000097f89 */ /* 0x000f6200000e0000 */
[-C--:B-1----:R-:W-:Y:S03]  /*7ea0*/  IADD3 R6, P1, R6, R242.reuse, RZ ;  /* 0x000000f206067210 */ /* 0x082fe60007f3e0ff */
[----:B------:R-:W1:Y:S04]  /*7eb0*/  SHFL.IDX PT, R8, R2, 0x4, 0x181f ;  /* 0x00981f0002087f89 */ /* 0x000e6800000e0000 */
[----:B------:R-:W1:Y:S01]  /*7ec0*/  SHFL.IDX PT, R11, R2, 0x5, 0x181f ;  /* 0x00b81f00020b7f89 */ /* 0x000e6200000e0000 */
[--C-:B--2---:R-:W-:Y:S03]  /*7ed0*/  IMAD.X R7, R7, 0x1, R241.reuse, P1 ;  /* 0x0000000107077824 */ /* 0x104fe600008e06f1 */
[----:B------:R-:W2:Y:S01]  /*7ee0*/  SHFL.IDX PT, R16, R0, 0x3, 0x181f ;  /* 0x00781f0000107f89 */ /* 0x000ea200000e0000 */
[-C--:B----4-:R-:W-:Y:S03]  /*7ef0*/  IADD3 R4, P0, R4, R242.reuse, RZ ;  /* 0x000000f204047210 */ /* 0x090fe60007f1e0ff */
[----:B---3--:R3:W-:Y:S01]  /*7f00*/  LDGSTS.E.BYPASS.LTC128B.128 [R65+0x3900], [R6.64], !P6 ;  /* 0x0390000006417fae */ /* 0x0087e2000f101d4c */
[-C--:B-----5:R-:W-:Y:S02]  /*7f10*/  IADD3.X R5, R5, R241.reuse, RZ, P0, !PT ;  /* 0x000000f105057210 */ /* 0x0a0fe400007fe4ff */
[-C--:B------:R-:W-:Y:S01]  /*7f20*/  IADD3 R12, P0, R12, R242.reuse, RZ ;  /* 0x000000f20c0c7210 */ /* 0x080fe20007f1e0ff */
[----:B------:R-:W4:Y:S01]  /*7f30*/  SHFL.IDX PT, R15, R0, 0x4, 0x181f ;  /* 0x00981f00000f7f89 */ /* 0x000f2200000e0000 */
[-C--:B------:R-:W-:Y:S03]  /*7f40*/  IADD3 R10, P3, R10, R242.reuse, RZ ;  /* 0x000000f20a0a7210 */ /* 0x080fe60007f7e0ff */
        /* <DEDUP_REMOVED lines=18> */
.L_x_35:
[----:B------:R-:W2:Y:S01]  /*8070*/  LDL R2, [R1+0x4] ;  /* 0x0000040001027983 */ /* 0x000ea20000100800 */
[----:B------:R-:W-:Y:S04]  /*8080*/  DEPBAR.LE SB0, 0x0 ;  /* 0x000080000000791a */ /* 0x000fe80000000000 */
[----:B------:R-:W3:Y:S01]  /*8090*/  LDL R244, [R1+0x8] ;  /* 0x0000080001f47983 */ /* 0x000ee20000100800 */
[----:B------:R-:W-:Y:S03]  /*80a0*/  UISETP.GE.AND UP0, UPT, UR6, 0x1, UPT ;  /* 0x000000010600788c */ /* 0x000fe6000bf06270 */
[----:B------:R-:W-:Y:S08]  /*80b0*/  BAR.SYNC.DEFER_BLOCKING 0x0 ;  /* 0x0000000000007b1d */ /* 0x000ff00000010000 */
[----:B------:R-:W-:Y:S08]  /*80c0*/  LDSM.16.M88.4 R112, [R230+0x7100] ;  /* 0x00710000e670783b */ /* 0x000ff00000000200 */
[----:B------:R-:W1:Y:S08]  /*80d0*/  LDSM.16.M88.4 R16, [R119+0x3900] ;  /* 0x003900007710783b */ /* 0x000e700000000200 */
[----:B------:R-:W4:Y:S08]  /*80e0*/  LDSM.16.M88.4 R108, [R230+0x9100] ;  /* 0x00910000e66c783b */ /* 0x000f300000000200 */
[----:B------:R-:W5:Y:S08]  /*80f0*/  LDSM.16.M88.4 R32, [R119+0x4100] ;  /* 0x004100007720783b */ /* 0x000f700000000200 */
[----:B------:R-:W1:Y:S08]  /*8100*/  LDSM.16.M88.4 R48, [R119+0x4900] ;  /* 0x004900007730783b */ /* 0x000e700000000200 */
        /* <DEDUP_REMOVED lines=13> */
[-C--:B-1----:R-:W-:Y:S08]  /*81e0*/  HMMA.16816.F32.BF16 R4, R112, R16.reuse, RZ ;  /* 0x000000107004723c */ /* 0x082ff000000418ff */
[C---:B----4-:R-:W-:Y:S08]  /*81f0*/  HMMA.16816.F32.BF16 R8, R108.reuse, R16, RZ ;  /* 0x000000106c08723c */ /* 0x050ff000000418ff */
[-C--:B------:R-:W-:Y:S08]  /*8200*/  HMMA.16816.F32.BF16 R12, R108, R18.reuse, RZ ;  /* 0x000000126c0c723c */ /* 0x080ff000000418ff */
[C---:B------:R-:W-:Y:S08]  /*8210*/  HMMA.16816.F32.BF16 R16, R112.reuse, R18, RZ ;  /* 0x000000127010723c */ /* 0x040ff000000418ff */
[-C--:B-----5:R-:W-:Y:S08]  /*8220*/  HMMA.16816.F32.BF16 R20, R112, R32.reuse, RZ ;  /* 0x000000207014723c */ /* 0x0a0ff000000418ff */
[C---:B------:R-:W-:Y:S08]  /*8230*/  HMMA.16816.F32.BF16 R24, R108.reuse, R32, RZ ;  /* 0x000000206c18723c */ /* 0x040ff000000418ff */
[-C--:B------:R-:W-:Y:S08]  /*8240*/  HMMA.16816.F32.BF16 R28, R108, R34.reuse, RZ ;  /* 0x000000226c1c723c */ /* 0x080ff000000418ff */
[C---:B------:R-:W-:Y:S08]  /*8250*/  HMMA.16816.F32.BF16 R32, R112.reuse, R34, RZ ;  /* 0x000000227020723c */ /* 0x040ff000000418ff */
[-C--:B------:R-:W-:Y:S08]  /*8260*/  HMMA.16816.F32.BF16 R36, R112, R48.reuse, RZ ;  /* 0x000000307024723c */ /* 0x080ff000000418ff */
[C---:B------:R-:W-:Y:S08]  /*8270*/  HMMA.16816.F32.BF16 R40, R108.reuse, R48, RZ ;  /* 0x000000306c28723c */ /* 0x040ff000000418ff */
[-C--:B------:R-:W-:Y:S08]  /*8280*/  HMMA.16816.F32.BF16 R44, R108, R50.reuse, RZ ;  /* 0x000000326c2c723c */ /* 0x080ff000000418ff */
[C---:B------:R-:W-:Y:S08]  /*8290*/  HMMA.16816.F32.BF16 R48, R112.reuse, R50, RZ ;  /* 0x000000327030723c */ /* 0x040ff000000418ff */
[-C--:B------:R-:W-:Y:S08]  /*82a0*/  HMMA.16816.F32.BF16 R52, R112, R64.reuse, RZ ;  /* 0x000000407034723c */ /* 0x080ff000000418ff */
[C---:B------:R-:W-:Y:S08]  /*82b0*/  HMMA.16816.F32.BF16 R56, R108.reuse, R64, RZ ;  /* 0x000000406c38723c */ /* 0x040ff000000418ff */
[-C--:B------:R-:W-:Y:S01]  /*82c0*/  HMMA.16816.F32.BF16 R60, R108, R66.reuse, RZ ;  /* 0x000000426c3c723c */ /* 0x080fe200000418ff */
[----:B--2---:R-:W-:Y:S03]  /*82d0*/  IMAD.WIDE.U32 R68, R2, c[0x0][0x208], RZ ;  /* 0x0000820002447a25 */ /* 0x004fe600078e00ff */
[----:B------:R-:W-:Y:S02]  /*82e0*/  SHF.R.S32.HI R0, RZ, 0x1f, R2 ;  /* 0x0000001fff007819 */ /* 0x000fe40000011402 */
[----:B------:R-:W-:Y:S03]  /*82f0*/  MOV R64, R68 ;  /* 0x0000004400407202 */ /* 0x000fe60000000f00 */
[----:B------:R-:W-:Y:S04]  /*8300*/  IMAD R0, R0, c[0x0][0x208], RZ ;  /* 0x0000820000007a24 */ /* 0x000fe800078e02ff */
[----:B------:R-:W-:Y:S05]  /*8310*/  IMAD R0, R2, c[0x0][0x20c], R0 ;  /* 0x0000830002007a24 */ /* 0x000fea00078e0200 */
[----:B------:R-:W-:Y:S02]  /*8320*/  IADD3 R65, R69, R0, RZ ;  /* 0x0000000045417210 */ /* 0x000fe40007ffe0ff */
[----:B------:R-:W-:Y:S03]  /*8330*/  SHF.R.S32.HI R0, RZ, 0x1f, R243 ;  /* 0x0000001fff007819 */ /* 0x000fe600000114f3 */
[C---:B------:R-:W-:Y:S02]  /*8340*/  IMAD.WIDE.U32 R72, R243.reuse, c[0x0][0x218], R64 ;  /* 0x00008600f3487a25 */ /* 0x040fe400078e0040 */
[C---:B------:R-:W-:Y:S02]  /*8350*/  HMMA.16816.F32.BF16 R64, R112.reuse, R66, RZ ;  /* 0x000000427040723c */ /* 0x040fe400000418ff */
[----:B------:R-:W-:Y:S04]  /*8360*/  IMAD R0, R0, c[0x0][0x218], RZ ;  /* 0x0000860000007a24 */ /* 0x000fe800078e02ff */
[----:B------:R-:W-:Y:S01]  /*8370*/  IMAD R2, R243, c[0x0][0x21c], R0 ;  /* 0x00008700f3027a24 */ /* 0x000fe200078e0200 */
[----:B------:R-:W-:Y:S01]  /*8380*/  IADD3 R0, P0, R72, UR22, RZ ;  /* 0x0000001648007c10 */ /* 0x000fe2000ff1e0ff */
[-C--:B------:R-:W-:Y:S04]  /*8390*/  HMMA.16816.F32.BF16 R68, R112, R80.reuse, RZ ;  /* 0x000000507044723c */ /* 0x080fe800000418ff */
[----:B------:R-:W-:Y:S02]  /*83a0*/  IADD3.X R72, R73, UR4, R2, P0, !PT ;  /* 0x0000000449487c10 */ /* 0x000fe400087fe402 */
[C---:B------:R-:W-:Y:S05]  /*83b0*/  LEA R2, P0, R0.reuse, c[0x0][0x1f8], 0x1 ;  /* 0x00007e0000027a11 */ /* 0x040fea00078008ff */
[----:B------:R-:W1:Y:S01]  /*83c0*/  SHFL.IDX PT, R94, R2, RZ, 0x181f ;  /* 0x00181fff025e7589 */ /* 0x000e6200000e0000 */
[----:B------:R-:W-:Y:S02]  /*83d0*/  LEA.HI.X R0, R0, c[0x0][0x1fc], R72, 0x1, P0 ;  /* 0x00007f0000007a11 */ /* 0x000fe400000f0c48 */
[C---:B------:R-:W-:Y:S05]  /*83e0*/  HMMA.16816.F32.BF16 R72, R108.reuse, R80, RZ ;  /* 0x000000506c48723c */ /* 0x040fea00000418ff */
[----:B------:R-:W2:Y:S03]  /*83f0*/  SHFL.IDX PT, R88, R0, RZ, 0x181f ;  /* 0x00181fff00587589 */ /* 0x000ea600000e0000 */
[-C--:B------:R-:W-:Y:S05]  /*8400*/  HMMA.16816.F32.BF16 R76, R108, R82.reuse, RZ ;  /* 0x000000526c4c723c */ /* 0x080fea00000418ff */
[----:B------:R-:W4:Y:S03]  /*8410*/  SHFL.IDX PT, R92, R2, 0x1, 0x181f ;  /* 0x00381f00025c7f89 */ /* 0x000f2600000e0000 */
[C---:B------:R-:W-:Y:S04]  /*8420*/  HMMA.16816.F32.BF16 R80, R112.reuse, R82, RZ ;  /* 0x000000527050723c */ /* 0x040fe800000418ff */
[-C--:B-1----:R-:W-:Y:S01]  /*8430*/  IADD3 R94, P0, R94, R242.reuse, RZ ;  /* 0x000000f25e5e7210 */ /* 0x082fe20007f1e0ff */
[----:B------:R-:W1:Y:S03]  /*8440*/  SHFL.IDX PT, R93, R0, 0x1, 0x181f ;  /* 0x00381f00005d7f89 */ /* 0x000e6600000e0000 */
[-C--:B------:R-:W-:Y:S01]  /*8450*/  HMMA.16816.F32.BF16 R84, R112, R96.reuse, RZ ;  /* 0x000000607054723c */ /* 0x080fe200000418ff */
[-C--:B--2---:R-:W-:Y:S04]  /*8460*/  IADD3.X R95, R88, R241.reuse, RZ, P0, !PT ;  /* 0x000000f1585f7210 */ /* 0x084fe800007fe4ff */
[----:B------:R-:W2:Y:S03]  /*8470*/  SHFL.IDX PT, R100, R2, 0x2, 0x181f ;  /* 0x00581f0002647f89 */ /* 0x000ea600000e0000 */
[C---:B------:R-:W-:Y:S04]  /*8480*/  HMMA.16816.F32.BF16 R88, R108.reuse, R96, RZ ;  /* 0x000000606c58723c */ /* 0x040fe800000418ff */
[-C--:B----4-:R-:W-:Y:S01]  /*8490*/  IADD3 R92, P1, R92, R242.reuse, RZ ;  /* 0x000000f25c5c7210 */ /* 0x090fe20007f3e0ff */
[----:B---3--:R3:W-:Y:S03]  /*84a0*/  LDGSTS.E.BYPASS.LTC128B.128 [R244], [R94.64], !P6 ;  /* 0x000000005ef47fae */ /* 0x0087e6000f101d4c */
[-C--:B-1----:R-:W-:Y:S05]  /*84b0*/  IADD3.X R93, R93, R241.reuse, RZ, P1, !PT ;  /* 0x000000f15d5d7210 */ /* 0x082fea0000ffe4ff */
[----:B------:R-:W1:Y:S01]  /*84c0*/  SHFL.IDX PT, R101, R0, 0x2, 0x181f ;  /* 0x00581f0000657f89 */ /* 0x000e6200000e0000 */
[-C--:B--2---:R-:W-:Y:S07]  /*84d0*/  IADD3 R100, P0, R100, R242.reuse, RZ ;  /* 0x000000f264647210 */ /* 0x084fee0007f1e0ff */
[----:B------:R3:W-:Y:S08]  /*84e0*/  LDGSTS.E.BYPASS.LTC128B.128 [R244+0x800], [R92.64], !P6 ;  /* 0x008000005cf47fae */ /* 0x0007f0000f101d4c */
[----:B------:R-:W2:Y:S01]  /*84f0*/  SHFL.IDX PT, R104, R2, 0x3, 0x181f ;  /* 0x00781f0002687f89 */ /* 0x000ea200000e0000 */
[-C--:B-1----:R-:W-:Y:S07]  /*8500*/  IADD3.X R101, R101, R241.reuse, RZ, P0, !PT ;  /* 0x000000f165657210 */ /* 0x082fee00007fe4ff */
[----:B------:R-:W1:Y:S08]  /*8510*/  SHFL.IDX PT, R105, R0, 0x3, 0x181f ;  /* 0x00781f0000697f89 */ /* 0x000e7000000e0000 */
[----:B------:R4:W-:Y:S01]  /*8520*/  LDGSTS.E.BYPASS.LTC128B.128 [R244+0x1000], [R100.64], !P6 ;  /* 0x0100000064f47fae */ /* 0x0009e2000f101d4c */
[-C--:B---3--:R-:W-:Y:S01]  /*8530*/  HMMA.16816.F32.BF16 R92, R108, R98.reuse, RZ ;  /* 0x000000626c5c723c */ /* 0x088fe200000418ff */
[-C--:B--2---:R-:W-:Y:S06]  /*8540*/  IADD3 R104, P1, R104, R242.reuse, RZ ;  /* 0x000000f268687210 */ /* 0x084fec0007f3e0ff */
[----:B------:R-:W2:Y:S01]  /*8550*/  SHFL.IDX PT, R102, R2, 0x4, 0x181f ;  /* 0x00981f0002667f89 */ /* 0x000ea200000e0000 */
[C---:B------:R-:W-:Y:S04]  /*8560*/  HMMA.16816.F32.BF16 R96, R112.reuse, R98, RZ ;  /* 0x000000627060723c */ /* 0x040fe800000418ff */
[-C--:B-1----:R-:W-:Y:S03]  /*8570*/  IADD3.X R105, R105, R241.reuse, RZ, P1, !PT ;  /* 0x000000f169697210 */ /* 0x082fe60000ffe4ff */
[----:B------:R-:W1:Y:S08]  /*8580*/  SHFL.IDX PT, R103, R0, 0x4, 0x181f ;  /* 0x00981f0000677f89 */ /* 0x000e7000000e0000 */
[----:B------:R3:W-:Y:S01]  /*8590*/  LDGSTS.E.BYPASS.LTC128B.128 [R244+0x1800], [R104.64], !P6 ;  /* 0x0180000068f47fae */ /* 0x0007e2000f101d4c */
[-C--:B--2---:R-:W-:Y:S07]  /*85a0*/  IADD3 R102, P0, R102, R242.reuse, RZ ;  /* 0x000000f266667210 */ /* 0x084fee0007f1e0ff */
[----:B------:R-:W3:Y:S01]  /*85b0*/  SHFL.IDX PT, R106, R2, 0x5, 0x181f ;  /* 0x00b81f00026a7f89 */ /* 0x000ee200000e0000 */
[-C--:B-1----:R-:W-:Y:S07]  /*85c0*/  IADD3.X R103, R103, R241.reuse, RZ, P0, !PT ;  /* 0x000000f167677210 */ /* 0x082fee00007fe4ff */
[----:B------:R-:W1:Y:S08]  /*85d0*/  SHFL.IDX PT, R107, R0, 0x5, 0x181f ;  /* 0x00b81f00006b7f89 */ /* 0x000e7000000e0000 */
[----:B------:R4:W-:Y:S01]  /*85e0*/  LDGSTS.E.BYPASS.LTC128B.128 [R244+0x2000], [R102.64], !P6 ;  /* 0x0200000066f47fae */ /* 0x0009e2000f101d4c */
[-C--:B---3--:R-:W-:Y:S07]  /*85f0*/  IADD3 R104, P0, R106, R242.reuse, RZ ;  /* 0x000000f26a687210 */ /* 0x088fee0007f1e0ff */
[----:B------:R-:W2:Y:S01]  /*8600*/  SHFL.IDX PT, R2, R2, 0x6, 0x181f ;  /* 0x00d81f0002027f89 */ /* 0x000ea200000e0000 */
[-C--:B-1----:R-:W-:Y:S07]  /*8610*/  IADD3.X R105, R107, R241.reuse, RZ, P0, !PT ;  /* 0x000000f16b697210 */ /* 0x082fee00007fe4ff */
[----:B------:R-:W1:Y:S08]  /*8620*/  SHFL.IDX PT, R0, R0, 0x6, 0x181f ;  /* 0x00d81f0000007f89 */ /* 0x000e7000000e0000 */
[----:B------:R3:W-:Y:S01]  /*8630*/  LDGSTS.E.BYPASS.LTC128B.128 [R244+0x2800], [R104.64], !P6 ;  /* 0x0280000068f47fae */ /* 0x0007e2000f101d4c */
[-C--:B----4-:R-:W-:Y:S08]  /*8640*/  HMMA.16816.F32.BF16 R100, R112, R184.reuse, RZ ;  /* 0x000000b87064723c */ /* 0x090ff000000418ff */
[C---:B---3--:R-:W-:Y:S07]  /*8650*/  HMMA.16816.F32.BF16 R104, R108.reuse, R184, RZ ;  /* 0x000000b86c68723c */ /* 0x048fee00000418ff */
[----:B--2---:R-:W-:Y:S01]  /*8660*/  IADD3 R184, P0, R2, R242, RZ ;  /* 0x000000f202b87210 */ /* 0x004fe20007f1e0ff */
[-C--:B------:R-:W-:Y:S04]  /*8670*/  HMMA.16816.F32.BF16 R108, R108, R186.reuse, RZ ;  /* 0x000000ba6c6c723c */ /* 0x080fe800000418ff */
[----:B-1----:R-:W-:Y:S02]  /*8680*/  IADD3.X R185, R0, R241, RZ, P0, !PT ;  /* 0x000000f100b97210 */ /* 0x002fe400007fe4ff */
[----:B------:R-:W-:Y:S02]  /*8690*/  PLOP3.LUT P0, PT, PT, PT, UP0, 0x80, 0x0 ;  /* 0x000000000000781c */ /* 0x000fe40003f0f008 */
[----:B------:R-:W-:Y:S01]  /*86a0*/  HMMA.16816.F32.BF16 R112, R112, R186, RZ ;  /* 0x000000ba7070723c */ /* 0x000fe200000418ff */
[----:B------:R1:W-:Y:S07]  /*86b0*/  LDGSTS.E.BYPASS.LTC128B.128 [R244+0x3000], [R184.64], !P6 ;  /* 0x03000000b8f47fae */ /* 0x0003ee000f101d4c */
[-C--:B------:R-:W-:Y:S01]  /*86c0*/  HMMA.16816.F32.BF16 R4, R188, R192.reuse, R4 ;  /* 0x000000c0bc04723c */ /* 0x080fe20000041804 */
[----:B------:R-:W0:Y:S07]  /*86d0*/  LDGDEPBAR ;  /* 0x00000000000079af */ /* 0x000e2e0000000000 */
[C---:B------:R-:W-:Y:S08]  /*86e0*/  HMMA.16816.F32.BF16 R8, R196.reuse, R192, R8 ;  /* 0x000000c0c408723c */ /* 0x040ff00000041808 */
[-C--:B------:R-:W-:Y:S01]  /*86f0*/  HMMA.16816.F32.BF16 R12, R196, R194.reuse, R12 ;  /* 0x000000c2c40c723c */ /* 0x080fe2000004180c */
[----:B-1----:R-:W-:Y:S07]  /*8700*/  LDSM.16.M88.4 R184, [R231+0x7100] ;  /* 0x00710000e7b8783b */ /* 0x002fee0000000200 */
        /* <DEDUP_REMOVED lines=16> */
[----:B------:R-:W4:Y:S07]  /*8810*/  LDSM.16.M88.4 R208, [R229+0x4900] ;  /* 0x00490000e5d0783b */ /* 0x000f2e0000000200 */
[-C--:B------:R-:W-:Y:S08]  /*8820*/  HMMA.16816.F32.BF16 R68, R188, R212.reuse, R68 ;  /* 0x000000d4bc44723c */ /* 0x080ff00000041844 */
[C---:B------:R-:W-:Y:S08]  /*8830*/  HMMA.16816.F32.BF16 R72, R196.reuse, R212, R72 ;  /* 0x000000d4c448723c */ /* 0x040ff00000041848 */
[-C--:B------:R-:W-:Y:S08]  /*8840*/  HMMA.16816.F32.BF16 R76, R196, R214.reuse, R76 ;  /* 0x000000d6c44c723c */ /* 0x080ff0000004184c */
[C---:B------:R-:W-:Y:S01]  /*8850*/  HMMA.16816.F32.BF16 R80, R188.reuse, R214, R80 ;  /* 0x000000d6bc50723c */ /* 0x040fe20000041850 */
[----:B------:R-:W5:Y:S07]  /*8860*/  LDSM.16.M88.4 R212, [R229+0x5100] ;  /* 0x00510000e5d4783b */ /* 0x000f6e0000000200 */
[-C--:B------:R-:W-:Y:S08]  /*8870*/  HMMA.16816.F32.BF16 R84, R188, R216.reuse, R84 ;  /* 0x000000d8bc54723c */ /* 0x080ff00000041854 */
[C---:B------:R-:W-:Y:S08]  /*8880*/  HMMA.16816.F32.BF16 R88, R196.reuse, R216, R88 ;  /* 0x000000d8c458723c */ /* 0x040ff00000041858 */
[-C--:B------:R-:W-:Y:S08]  /*8890*/  HMMA.16816.F32.BF16 R92, R196, R218.reuse, R92 ;  /* 0x000000dac45c723c */ /* 0x080ff0000004185c */
[C---:B------:R-:W-:Y:S01]  /*88a0*/  HMMA.16816.F32.BF16 R96, R188.reuse, R218, R96 ;  /* 0x000000dabc60723c */ /* 0x040fe20000041860 */
[----:B------:R-:W-:Y:S07]  /*88b0*/  LDSM.16.M88.4 R216, [R229+0x6900] ;  /* 0x00690000e5d8783b */ /* 0x000fee0000000200 */
[-C--:B------:R-:W-:Y:S08]  /*88c0*/  HMMA.16816.F32.BF16 R100, R188, R220.reuse, R100 ;  /* 0x000000dcbc64723c */ /* 0x080ff00000041864 */
[C---:B------:R-:W-:Y:S08]  /*88d0*/  HMMA.16816.F32.BF16 R104, R196.reuse, R220, R104 ;  /* 0x000000dcc468723c */ /* 0x040ff00000041868 */
[-C--:B------:R-:W-:Y:S01]  /*88e0*/  HMMA.16816.F32.BF16 R108, R196, R222.reuse, R108 ;  /* 0x000000dec46c723c */ /* 0x080fe2000004186c */
[----:B------:R-:W-:Y:S07]  /*88f0*/  LDSM.16.M88.4 R196, [R229+0x6100] ;  /* 0x00610000e5c4783b */ /* 0x000fee0000000200 */
[----:B------:R-:W-:Y:S01]  /*8900*/  HMMA.16816.F32.BF16 R112, R188, R222, R112 ;  /* 0x000000debc70723c */ /* 0x000fe20000041870 */
[----:B------:R-:W4:Y:S07]  /*8910*/  LDSM.16.M88.4 R188, [R229+0x5900] ;  /* 0x00590000e5bc783b */ /* 0x000f2e0000000200 */
[-C--:B-1----:R-:W-:Y:S01]  /*8920*/  HMMA.16816.F32.BF16 R4, R184, R192.reuse, R4 ;  /* 0x000000c0b804723c */ /* 0x082fe20000041804 */
[----:B------:R-:W-:Y:S07]  /*8930*/  LDSM.16.M88.4 R220, [R228] ;  /* 0x00000000e4dc783b */ /* 0x000fee0000000200 */
        /* <DEDUP_REMOVED lines=12> */
[C---:B------:R-:W-:Y:S08]  /*8a00*/  HMMA.16816.F32.BF16 R48, R184.reuse, R210, R48 ;  /* 0x000000d2b830723c */ /* 0x040ff00000041830 */
[-C--:B-----5:R-:W-:Y:S08]  /*8a10*/  HMMA.16816.F32.BF16 R52, R184, R212.reuse, R52 ;  /* 0x000000d4b834723c */ /* 0x0a0ff00000041834 */
        /* <DEDUP_REMOVED lines=15> */
[-C--:B-1----:R-:W-:Y:S08]  /*8b10*/  HMMA.16816.F32.BF16 R4, R192, R220.reuse, R4 ;  /* 0x000000dcc004723c */ /* 0x082ff00000041804 */
[C---:B--2---:R-:W-:Y:S08]  /*8b20*/  HMMA.16816.F32.BF16 R8, R204.reuse, R220, R8 ;  /* 0x000000dccc08723c */ /* 0x044ff00000041808 */
        /* <DEDUP_REMOVED lines=109> */
[C---:B------:R-:W-:Y:S03]  /*9200*/  HMMA.16816.F32.BF16 R96, R192.reuse, R6, R96 ;  /* 0x00000006c060723c */ /* 0x040fe60000041860 */
[----:B------:R-:W-:Y:S01]  /*9210*/  MUFU.TANH R28, R28 ;  /* 0x0000001c001c7308 */ /* 0x000fe20000002400 */
[----:B------:R-:W-:Y:S02]  /*9220*/  FMUL.FTZ R57, R57, c[0x0][0x320] ;  /* 0x0000c80039397a20 */ /* 0x000fe40000410000 */
[----:B------:R-:W-:Y:S02]  /*9230*/  FMUL.FTZ R58, R58, c[0x0][0x320] ;  /* 0x0000c8003a3a7a20 */ /* 0x000fe40000410000 */
[-C--:B--2---:R-:W-:Y:S04]  /*9240*/  HMMA.16816.F32.BF16 R100, R192, R8.reuse, R100 ;  /* 0x00000008c064723c */ /* 0x084fe80000041864 */
[----:B------:R-:W-:Y:S01]  /*9250*/  FMUL.FTZ R59, R59, c[0x0][0x320] ;  /* 0x0000c8003b3b7a20 */ /* 0x000fe20000410000 */
[----:B------:R-:W-:Y:S01]  /*9260*/  MUFU.TANH R29, R29 ;  /* 0x0000001d001d7308 */ /* 0x000fe20000002400 */
[----:B------:R-:W-:Y:S02]  /*9270*/  FMUL.FTZ R60, R60, c[0x0][0x320] ;  /* 0x0000c8003c3c7a20 */ /* 0x000fe40000410000 */
[----:B------:R-:W-:Y:S01]  /*9280*/  FMUL.FTZ R93, R93, c[0x0][0x320] ;  /* 0x0000c8005d5d7a20 */ /* 0x000fe20000410000 */
[C---:B------:R-:W-:Y:S04]  /*9290*/  HMMA.16816.F32.BF16 R104, R204.reuse, R8, R104 ;  /* 0x00000008cc68723c */ /* 0x040fe80000041868 */
[----:B------:R-:W-:Y:S02]  /*92a0*/  FMUL.FTZ R61, R61, c[0x0][0x320] ;  /* 0x0000c8003d3d7a20 */ /* 0x000fe40000410000 */
[----:B------:R-:W1:Y:S01]  /*92b0*/  MUFU.TANH R0, R93 ;  /* 0x0000005d00007308 */ /* 0x000e620000002400 */
[----:B------:R-:W-:Y:S01]  /*92c0*/  FMUL.FTZ R62, R62, c[0x0][0x320] ;  /* 0x0000c8003e3e7a20 */ /* 0x000fe20000410000 */
[-C--:B------:R-:W-:Y:S04]  /*92d0*/  HMMA.16816.F32.BF16 R108, R204, R10.reuse, R108 ;  /* 0x0000000acc6c723c */ /* 0x080fe8000004186c */
[----:B------:R-:W-:Y:S02]  /*92e0*/  FMUL.FTZ R63, R63, c[0x0][0x320] ;  /* 0x0000c8003f3f7a20 */ /* 0x000fe40000410000 */
[----:B------:R-:W-:Y:S02]  /*92f0*/  FMUL.FTZ R64, R64, c[0x0][0x320] ;  /* 0x0000c80040407a20 */ /* 0x000fe40000410000 */
[----:B------:R-:W2:Y:S01]  /*9300*/  MUFU.TANH R30, R30 ;  /* 0x0000001e001e7308 */ /* 0x000ea20000002400 */
[----:B------:R-:W-:Y:S04]  /*9310*/  HMMA.16816.F32.BF16 R112, R192, R10, R112 ;  /* 0x0000000ac070723c */ /* 0x000fe80000041870 */
[----:B------:R-:W-:Y:S02]  /*9320*/  FMUL.FTZ R74, R74, c[0x0][0x320] ;  /* 0x0000c8004a4a7a20 */ /* 0x000fe40000410000 */
[----:B------:R-:W-:Y:S02]  /*9330*/  FMUL.FTZ R80, R80, c[0x0][0x320] ;  /* 0x0000c80050507a20 */ /* 0x000fe40000410000 */
[----:B------:R-:W-:Y:S01]  /*9340*/  FMUL.FTZ R81, R81, c[0x0][0x320] ;  /* 0x0000c80051517a20 */ /* 0x000fe20000410000 */
[----:B------:R-:W3:Y:S03]  /*9350*/  MUFU.TANH R31, R31 ;  /* 0x0000001f001f7308 */ /* 0x000ee60000002400 */
[----:B------:R-:W-:Y:S01]  /*9360*/  FMUL.FTZ R82, R82, c[0x0][0x320] ;  /* 0x0000c80052527a20 */ /* 0x000fe20000410000 */
[----:B-1----:R1:W-:Y:S01]  /*9370*/  STL [R1+0xc], R0 ;  /* 0x00000c0001007387 */ /* 0x0023e20000100800 */
[----:B------:R-:W-:Y:S02]  /*9380*/  FMUL.FTZ R83, R83, c[0x0][0x320] ;  /* 0x0000c80053537a20 */ /* 0x000fe40000410000 */
[----:B------:R-:W-:Y:S02]  /*9390*/  FMUL.FTZ R97, R97, c[0x0][0x320] ;  /* 0x0000c80061617a20 */ /* 0x000fe40000410000 */
[----:B------:R-:W-:Y:S01]  /*93a0*/  FMUL.FTZ R98, R98, c[0x0][0x320] ;  /* 0x0000c80062627a20 */ /* 0x000fe20000410000 */
[----:B------:R-:W4:Y:S01]  /*93b0*/  MUFU.TANH R32, R32 ;  /* 0x0000002000207308 */ /* 0x000f220000002400 */
[----:B------:R-:W-:Y:S02]  /*93c0*/  FMUL.FTZ R99, R99, c[0x0][0x320] ;  /* 0x0000c80063637a20 */ /* 0x000fe40000410000 */
[----:B------:R-:W-:Y:S02]  /*93d0*/  FMUL.FTZ R100, R100, c[0x0][0x320] ;  /* 0x0000c80064647a20 */ /* 0x000fe40000410000 */
[----:B------:R-:W-:Y:S02]  /*93e0*/  FMUL.FTZ R101, R101, c[0x0][0x320] ;  /* 0x0000c80065657a20 */ /* 0x000fe40000410000 */
[----:B------:R-:W-:Y:S02]  /*93f0*/  FMUL.FTZ R102, R102, c[0x0][0x320] ;  /* 0x0000c80066667a20 */ /* 0x000fe40000410000 */
[----:B------:R-:W-:Y:S01]  /*9400*/  FMUL.FTZ R103, R103, c[0x0][0x320] ;  /* 0x0000c80067677a20 */ /* 0x000fe20000410000 */
[----:B------:R-:W1:Y:S01]  /*9410*/  MUFU.TANH R33, R33 ;  /* 0x0000002100217308 */ /* 0x000e620000002400 */
        /* <DEDUP_REMOVED lines=35> */
[----:B------:R2:W2:Y:S01]  /*9650*/  MUFU.TANH R17, R39 ;  /* 0x0000002700117308 */ /* 0x0004a20000002400 */
[----:B------:R-:W-:Y:S02]  /*9660*/  FMUL.FTZ R96, R96, c[0x0][0x320] ;  /* 0x0000c80060607a20 */ /* 0x000fe40000410000 */
[----:B------:R-:W-:Y:S02]  /*9670*/  FMUL.FTZ R104, R104, c[0x0][0x320] ;  /* 0x0000c80068687a20 */ /* 0x000fe40000410000 */
[----:B------:R-:W-:Y:S02]  /*9680*/  FMUL.FTZ R105, R105, c[0x0][0x320] ;  /* 0x0000c80069697a20 */ /* 0x000fe40000410000 */
[----:B------:R-:W-:Y:S02]  /*9690*/  FMUL.FTZ R106, R106, c[0x0][0x320] ;  /* 0x0000c8006a6a7a20 */ /* 0x000fe40000410000 */
[----:B------:R-:W-:Y:S01]  /*96a0*/  FMUL.FTZ R107, R107, c[0x0][0x320] ;  /* 0x0000c8006b6b7a20 */ /* 0x000fe20000410000 */
[----:B------:R-:W2:Y:S01]  /*96b0*/  MUFU.TANH R40, R40 ;  /* 0x0000002800287308 */ /* 0x000ea20000002400 */
[----:B------:R-:W-:Y:S02]  /*96c0*/  FMUL.FTZ R108, R108, c[0x0][0x320] ;  /* 0x0000c8006c6c7a20 */ /* 0x000fe40000410000 */
[----:B-1----:R-:W-:Y:S07]  /*96d0*/  FMUL.FTZ R0, R111, c[0x0][0x320] ;  /* 0x0000c8006f007a20 */ /* 0x002fee0000410000 */
[----:B------:R-:W1:Y:S10]  /*96e0*/  MUFU.TANH R41, R41 ;  /* 0x0000002900297308 */ /* 0x000e740000002400 */
[----:B------:R-:W1:Y:S10]  /*96f0*/  MUFU.TANH R42, R42 ;  /* 0x0000002a002a7308 */ /* 0x000e740000002400 */
[----:B------:R1:W1:Y:S10]  /*9700*/  MUFU.TANH R203, R43 ;  /* 0x0000002b00cb7308 */ /* 0x0002740000002400 */
[----:B------:R1:W1:Y:S10]  /*9710*/  MUFU.TANH R202, R44 ;  /* 0x0000002c00ca7308 */ /* 0x0002740000002400 */
[----:B------:R1:W1:Y:S10]  /*9720*/  MUFU.TANH R208, R45 ;  /* 0x0000002d00d07308 */ /* 0x0002740000002400 */
[----:B------:R1:W1:Y:S10]  /*9730*/  MUFU.TANH R216, R47 ;  /* 0x0000002f00d87308 */ /* 0x0002740000002400 */
        /* <DEDUP_REMOVED lines=59> */
[----:B------:R-:W1:Y:S10]  /*9af0*/  MUFU.TANH R109, R109 ;  /* 0x0000006d006d7308 */ /* 0x000e740000002400 */
[----:B------:R-:W1:Y:S10]  /*9b00*/  MUFU.TANH R75, R75 ;  /* 0x0000004b004b7308 */ /* 0x000e740000002400 */
[----:B------:R1:W1:Y:S10]  /*9b10*/  MUFU.TANH R74, R0 ;  /* 0x00000000004a7308 */ /* 0x0002740000002400 */
[----:B------:R-:W1:Y:S10]  /*9b20*/  MUFU.TANH R112, R112 ;  /* 0x0000007000707308 */ /* 0x000e740000002400 */
[----:B------:R-:W1:Y:S10]  /*9b30*/  MUFU.TANH R113, R113 ;  /* 0x0000007100717308 */ /* 0x000e740000002400 */
[----:B------:R-:W1:Y:S10]  /*9b40*/  MUFU.TANH R114, R114 ;  /* 0x0000007200727308 */ /* 0x000e740000002400 */
[----:B------:R-:W1:Y:S02]  /*9b50*/  MUFU.TANH R115, R115 ;  /* 0x0000007300737308 */ /* 0x000e640000002400 */
[----:B-1234-:R-:W-:-:S05]  /*9b60*/  @P0 BRA `(.L_x_37) ;  /* 0xffffe0e000000947 */ /* 0x01efca000383ffff */
.L_x_36:
[----:B------:R-:W3:Y:S01]  /*9b70*/  LDL.LU R108, [R1+0xc] ;  /* 0x00000c00016c7983 */ /* 0x000ee20000300800 */
        /* <DEDUP_REMOVED lines=33> */
[----:B--2---:R-:W-:Y:S02]  /*9d90*/  FMNMX.FTZ R4, R187, R116, !PT ;  /* 0x00000074bb047209 */ /* 0x004fe40007810000 */
        /* <DEDUP_REMOVED lines=52> */
[----:B------:R-:W-:Y:S01]  /*a0e0*/  FMNMX.FTZ R2, R59, R2, !PT ;  /* 0x000000023b027209 */ /* 0x000fe20007810000 */
[----:B------:R-:W1:Y:S01]  /*a0f0*/  SHFL.BFLY PT, R7, R0, 0x2, 0x1f ;  /* 0x0c401f0000077f89 */ /* 0x000e6200000e0000 */
        /* <DEDUP_REMOVED lines=25> */
[----:B------:R-:W-:Y:S01]  /*a290*/  FMNMX.FTZ R4, R102, R4, !PT ;  /* 0x0000000466047209 */ /* 0x000fe20007810000 */
[----:B------:R-:W-:Y:S01]  /*a2a0*/  LDSM.16.MT88.4 R52, [R225+0x100] ;  /* 0x00010000e134783b */ /* 0x000fe20000004200 */
[----:B------:R-:W-:Y:S02]  /*a2b0*/  MOV R111, R64 ;  /* 0x00000040006f7202 */ /* 0x000fe40000000f00 */
[----:B------:R-:W-:Y:S02]  /*a2c0*/  FMNMX.FTZ R4, R103, R4, !PT ;  /* 0x0000000467047209 */ /* 0x000fe40007810000 */
[----:B------:R-:W-:Y:S01]  /*a2d0*/  ISETP.LT.AND P0, PT, RZ, UR6, PT ;  /* 0x00000006ff007c0c */ /* 0x000fe2000bf01270 */
[----:B------:R-:W-:Y:S01]  /*a2e0*/  UIADD3 UR6, UR6, -0x1, URZ ;  /* 0xffffffff06067890 */ /* 0x000fe2000fffe03f */
[----:B------:R-:W-:Y:S04]  /*a2f0*/  FMNMX.FTZ R4, R114, R4, !PT ;  /* 0x0000000472047209 */ /* 0x000fe80007810000 */
[----:B------:R-:W-:Y:S05]  /*a300*/  FMNMX.FTZ R4, R115, R4, !PT ;  /* 0x0000000473047209 */ /* 0x000fea0007810000 */
[----:B------:R-:W2:Y:S01]  /*a310*/  SHFL.BFLY PT, R6, R4, 0x2, 0x1f ;  /* 0x0c401f0004067f89 */ /* 0x000ea200000e0000 */
[----:B---3--:R-:W-:Y:S02]  /*a320*/  FMNMX.FTZ R2, R108, R2, !PT ;  /* 0x000000026c027209 */ /* 0x008fe40007810000 */
[----:B-1----:R-:W-:Y:S02]  /*a330*/  FMNMX.FTZ R0, R0, R7, !PT ;  /* 0x0000000700007209 */ /* 0x002fe40007810000 */
[----:B------:R-:W-:Y:S02]  /*a340*/  FMNMX.FTZ R2, R206, R2, !PT ;  /* 0x00000002ce027209 */ /* 0x000fe40007810000 */
[----:B--2---:R-:W-:Y:S01]  /*a350*/  FMNMX.FTZ R4, R4, R6, !PT ;  /* 0x0000000604047209 */ /* 0x004fe20007810000 */
[----:B------:R-:W1:Y:S01]  /*a360*/  SHFL.BFLY PT, R73, R0, 0x1, 0x1f ;  /* 0x0c201f0000497f89 */ /* 0x000e6200000e0000 */
[----:B------:R-:W-:Y:S04]  /*a370*/  FMNMX.FTZ R2, R205, R2, !PT ;  /* 0x00000002cd027209 */ /* 0x000fe80007810000 */
[----:B------:R-:W-:Y:S03]  /*a380*/  FMNMX.FTZ R2, R204, R2, !PT ;  /* 0x00000002cc027209 */ /* 0x000fe60007810000 */
[----:B------:R-:W2:Y:S01]  /*a390*/  SHFL.BFLY PT, R72, R4, 0x1, 0x1f ;  /* 0x0c201f0004487f89 */ /* 0x000ea200000e0000 */
[----:B------:R-:W-:Y:S07]  /*a3a0*/  FMNMX.FTZ R2, R109, R2, !PT ;  /* 0x000000026d027209 */ /* 0x000fee0007810000 */
[----:B------:R-:W3:Y:S01]  /*a3b0*/  SHFL.BFLY PT, R71, R2, 0x2, 0x1f ;  /* 0x0c401f0002477f89 */ /* 0x000ee200000e0000 */
[----:B-1----:R-:W-:Y:S05]  /*a3c0*/  FMNMX.FTZ R73, R0, R73, !PT ;  /* 0x0000004900497209 */ /* 0x002fea0007810000 */
[C---:B------:R-:W-:Y:S02]  /*a3d0*/  FADD.FTZ R0, -R73.reuse, R3 ;  /* 0x0000000349007221 */ /* 0x040fe40000010100 */
[----:B------:R-:W-:Y:S01]  /*a3e0*/  FMUL.FTZ R105, R73, c[0x0][0x2d0] ;  /* 0x0000b40049697a20 */ /* 0x000fe20000410000 */
[----:B--2---:R-:W-:Y:S03]  /*a3f0*/  FMNMX.FTZ R72, R4, R72, !PT ;  /* 0x0000004804487209 */ /* 0x004fe60007810000 */
[--C-:B------:R-:W-:Y:S02]  /*a400*/  FFMA.FTZ R4, R186, c[0x0][0x2d0], -R105.reuse ;  /* 0x0000b400ba047a23 */ /* 0x100fe40000010869 */
[----:B------:R-:W-:Y:S02]  /*a410*/  FMUL.FTZ R107, R72, c[0x0][0x2d0] ;  /* 0x0000b400486b7a20 */ /* 0x000fe40000410000 */
[----:B------:R-:W-:Y:S01]  /*a420*/  MUFU.EX2 R106, R4 ;  /* 0x00000004006a7308 */ /* 0x000fe20000000800 */
[----:B---3--:R-:W-:Y:S01]  /*a430*/  FMNMX.FTZ R71, R2, R71, !PT ;  /* 0x0000004702477209 */ /* 0x008fe20007810000 */
[--C-:B------:R-:W-:Y:S01]  /*a440*/  FFMA.FTZ R7, R32, c[0x0][0x2d0], -R105.reuse ;  /* 0x0000b40020077a23 */ /* 0x100fe20000010869 */
[----:B------:R-:W-:Y:S01]  /*a450*/  FMNMX.FTZ R2, R81, R5, !PT ;  /* 0x0000000551027209 */ /* 0x000fe20007810000 */
[--C-:B------:R-:W-:Y:S02]  /*a460*/  FFMA.FTZ R9, R20, c[0x0][0x2d0], -R105.reuse ;  /* 0x0000b40014097a23 */ /* 0x100fe40000010869 */
[----:B------:R-:W1:Y:S01]  /*a470*/  SHFL.BFLY PT, R5, R71, 0x1, 0x1f ;  /* 0x0c201f0047057f89 */ /* 0x000e6200000e0000 */
[----:B------:R-:W-:Y:S01]  /*a480*/  FMNMX.FTZ R2, R193, R2, !PT ;  /* 0x00000002c1027209 */ /* 0x000fe20007810000 */
[--C-:B------:R-:W-:Y:S02]  /*a490*/  FFMA.FTZ R8, R21, c[0x0][0x2d0], -R105.reuse ;  /* 0x0000b40015087a23 */ /* 0x100fe40000010869 */
[----:B------:R2:W-:Y:S01]  /*a4a0*/  MUFU.EX2 R228, R9 ;  /* 0x0000000900e47308 */ /* 0x0005e20000000800 */
[----:B------:R-:W-:Y:S01]  /*a4b0*/  FMNMX.FTZ R2, R61, R2, !PT ;  /* 0x000000023d027209 */ /* 0x000fe20007810000 */
[--C-:B------:R-:W-:Y:S02]  /*a4c0*/  FFMA.FTZ R16, R48, c[0x0][0x2d0], -R105.reuse ;  /* 0x0000b40030107a23 */ /* 0x100fe40000010869 */
[--C-:B------:R-:W-:Y:S01]  /*a4d0*/  FFMA.FTZ R6, R33, c[0x0][0x2d0], -R105.reuse ;  /* 0x0000b40021067a23 */ /* 0x100fe20000010869 */
[----:B------:R-:W-:Y:S01]  /*a4e0*/  FMNMX.FTZ R3, R111, R2, !PT ;  /* 0x000000026f037209 */ /* 0x000fe20007810000 */
[----:B------:R-:W-:Y:S02]  /*a4f0*/  FMUL.FTZ R2, R0, c[0x0][0x2d0] ;  /* 0x0000b40000027a20 */ /* 0x000fe40000410000 */
[--C-:B------:R-:W-:Y:S01]  /*a500*/  FFMA.FTZ R100, R100, c[0x0][0x2d0], -R105.reuse ;  /* 0x0000b40064647a23 */ /* 0x100fe20000010869 */
[----:B------:R-:W-:Y:S01]  /*a510*/  FMNMX.FTZ R0, R207, R3, !PT ;  /* 0x00000003cf007209 */ /* 0x000fe20007810000 */
[----:B------:R3:W4:Y:S01]  /*a520*/  MUFU.EX2 R70, R2 ;  /* 0x0000000200467308 */ /* 0x0007220000000800 */
[----:B------:R-:W-:Y:S02]  /*a530*/  FFMA.FTZ R101, R101, c[0x0][0x2d0], -R105 ;  /* 0x0000b40065657a23 */ /* 0x000fe40000010869 */
[----:B------:R-:W-:Y:S01]  /*a540*/  FMNMX.FTZ R0, R75, R0, !PT ;  /* 0x000000004b007209 */ /* 0x000fe20007810000 */
[--C-:B------:R-:W-:Y:S02]  /*a550*/  FFMA.FTZ R102, R102, c[0x0][0x2d0], -R107.reuse ;  /* 0x0000b40066667a23 */ /* 0x100fe4000001086b */
[--C-:B------:R-:W-:Y:S01]  /*a560*/  FFMA.FTZ R103, R103, c[0x0][0x2d0], -R107.reuse ;  /* 0x0000b40067677a23 */ /* 0x100fe2000001086b */
[----:B------:R-:W-:Y:S03]  /*a570*/  FMNMX.FTZ R0, R74, R0, !PT ;  /* 0x000000004a007209 */ /* 0x000fe60007810000 */
[----:B------:R-:W-:Y:S01]  /*a580*/  MUFU.EX2 R88, R8 ;  /* 0x0000000800587308 */ /* 0x000fe20000000800 */
[----:B-1----:R-:W-:Y:S01]  /*a590*/  FMNMX.FTZ R71, R71, R5, !PT ;  /* 0x0000000547477209 */ /* 0x002fe20007810000 */
[----:B------:R-:W1:Y:S01]  /*a5a0*/  SHFL.BFLY PT, R3, R0, 0x2, 0x1f ;  /* 0x0c401f0000037f89 */ /* 0x000e6200000e0000 */
[----:B------:R-:W-:Y:S02]  /*a5b0*/  FFMA.FTZ R5, R22, c[0x0][0x2d0], -R107 ;  /* 0x0000b40016057a23 */ /* 0x000fe4000001086b */
[--C-:B--2---:R-:W-:Y:S02]  /*a5c0*/  FFMA.FTZ R9, R36, c[0x0][0x2d0], -R105.reuse ;  /* 0x0000b40024097a23 */ /* 0x104fe40000010869 */
[C---:B------:R-:W-:Y:S03]  /*a5d0*/  FMUL.FTZ R96, R71.reuse, c[0x0][0x2d0] ;  /* 0x0000b40047607a20 */ /* 0x040fe60000410000 */
[----:B------:R4:W-:Y:S01]  /*a5e0*/  MUFU.EX2 R119, R5 ;  /* 0x0000000500777308 */ /* 0x0009e20000000800 */
[--C-:B------:R-:W-:Y:S02]  /*a5f0*/  FFMA.FTZ R32, R40, c[0x0][0x2d0], -R96.reuse ;  /* 0x0000b40028207a23 */ /* 0x100fe40000010860 */
[----:B------:R-:W-:Y:S02]  /*a600*/  FFMA.FTZ R48, R202, c[0x0][0x2d0], -R96 ;  /* 0x0000b400ca307a23 */ /* 0x000fe40000010860 */
[----:B---3--:R-:W-:Y:S04]  /*a610*/  FADD.FTZ R2, -R72, R116 ;  /* 0x0000007448027221 */ /* 0x008fe80000010100 */
[----:B------:R-:W-:Y:S01]  /*a620*/  FMUL.FTZ R2, R2, c[0x0][0x2d0] ;  /* 0x0000b40002027a20 */ /* 0x000fe20000410000 */
[----:B------:R-:W2:Y:S01]  /*a630*/  MUFU.EX2 R56, R9 ;  /* 0x0000000900387308 */ /* 0x000ea20000000800 */
[----:B-1----:R-:W-:Y:S01]  /*a640*/  FMNMX.FTZ R0, R0, R3, !PT ;  /* 0x0000000300007209 */ /* 0x002fe20007810000 */
[----:B------:R-:W-:Y:S08]  /*a650*/  FFMA.FTZ R3, R184, c[0x0][0x2d0], -R105 ;  /* 0x0000b400b8037a23 */ /* 0x000ff00000010869 */
[----:B------:R1:W-:Y:S01]  /*a660*/  MUFU.EX2 R68, R2 ;  /* 0x0000000200447308 */ /* 0x0003e20000000800 */
[----:B----4-:R-:W-:Y:S09]  /*a670*/  FMUL.FTZ R5, R70, R125 ;  /* 0x0000007d46057220 */ /* 0x010ff20000410000 */
[----:B------:R3:W-:Y:S10]  /*a680*/  MUFU.EX2 R184, R3 ;  /* 0x0000000300b87308 */ /* 0x0007f40000000800 */
[----:B------:R4:W-:Y:S01]  /*a690*/  MUFU.EX2 R93, R16 ;  /* 0x00000010005d7308 */ /* 0x0009e20000000800 */
[----:B-1----:R-:W-:Y:S04]  /*a6a0*/  FADD.FTZ R2, -R71, R117 ;  /* 0x0000007547027221 */ /* 0x002fe80000010100 */
[----:B------:R-:W-:Y:S05]  /*a6b0*/  FMUL.FTZ R2, R2, c[0x0][0x2d0] ;  /* 0x0000b40002027a20 */ /* 0x000fea0000410000 */
[----:B------:R-:W-:Y:S01]  /*a6c0*/  MUFU.EX2 R100, R100 ;  /* 0x0000006400647308 */ /* 0x000fe20000000800 */
[--C-:B---3--:R-:W-:Y:S09]  /*a6d0*/  FFMA.FTZ R3, R187, c[0x0][0x2d0], -R107.reuse ;  /* 0x0000b400bb037a23 */ /* 0x108ff2000001086b */
[----:B------:R1:W-:Y:S01]  /*a6e0*/  MUFU.EX2 R104, R3 ;  /* 0x0000000300687308 */ /* 0x0003e20000000800 */
[----:B----4-:R-:W-:Y:S01]  /*a6f0*/  FMUL.FTZ R16, R70, R132 ;  /* 0x0000008446107220 */ /* 0x010fe20000410000 */
[----:B--2---:R-:W-:Y:S08]  /*a700*/  MOV R132, R56 ;  /* 0x0000003800847202 */ /* 0x004ff00000000f00 */
[----:B------:R2:W3:Y:S10]  /*a710*/  MUFU.EX2 R69, R2 ;  /* 0x0000000200457308 */ /* 0x0004f40000000800 */
[----:B------:R4:W-:Y:S01]  /*a720*/  MUFU.EX2 R187, R6 ;  /* 0x0000000600bb7308 */ /* 0x0009e20000000800 */
[----:B-1----:R-:W-:Y:S09]  /*a730*/  FFMA.FTZ R3, R199, c[0x0][0x2d0], -R107 ;  /* 0x0000b400c7037a23 */ /* 0x002ff2000001086b */
[----:B------:R1:W1:Y:S01]  /*a740*/  MUFU.EX2 R235, R3 ;  /* 0x0000000300eb7308 */ /* 0x0002620000000800 */
[----:B--2---:R-:W-:Y:S02]  /*a750*/  FFMA.FTZ R2, R198, c[0x0][0x2d0], -R105 ;  /* 0x0000b400c6027a23 */ /* 0x004fe40000010869 */
[C---:B---3--:R-:W-:Y:S02]  /*a760*/  FMUL.FTZ R13, R69.reuse, R129 ;  /* 0x00000081450d7220 */ /* 0x048fe40000410000 */
[C---:B------:R-:W-:Y:S05]  /*a770*/  FMUL.FTZ R8, R69.reuse, R120 ;  /* 0x0000007845087220 */ /* 0x040fea0000410000 */
[----:B------:R2:W3:Y:S01]  /*a780*/  MUFU.EX2 R116, R2 ;  /* 0x0000000200747308 */ /* 0x0004e20000000800 */
[----:B------:R-:W-:Y:S01]  /*a790*/  FMUL.FTZ R9, R69, R121 ;  /* 0x0000007945097220 */ /* 0x000fe20000410000 */
[----:B------:R-:W-:Y:S01]  /*a7a0*/  MOV R121, R63 ;  /* 0x0000003f00797202 */ /* 0x000fe20000000f00 */
[----:B----4-:R-:W-:Y:S07]  /*a7b0*/  FMUL.FTZ R6, R68, R126 ;  /* 0x0000007e44067220 */ /* 0x010fee0000410000 */
[----:B------:R-:W-:Y:S01]  /*a7c0*/  MUFU.EX2 R101, R101 ;  /* 0x0000006500657308 */ /* 0x000fe20000000800 */
[----:B-1----:R-:W-:Y:S01]  /*a7d0*/  FFMA.FTZ R3, R18, c[0x0][0x2d0], -R107 ;  /* 0x0000b40012037a23 */ /* 0x002fe2000001086b */
[----:B------:R-:W-:Y:S01]  /*a7e0*/  F2FP.BF16.PACK_AB R77, R235, R104 ;  /* 0x00000068eb4d723e */ /* 0x000fe200000010ff */
[----:B------:R-:W-:Y:S07]  /*a7f0*/  FMUL.FTZ R18, R68, R134 ;  /* 0x0000008644127220 */ /* 0x000fee0000410000 */
[----:B------:R1:W-:Y:S01]  /*a800*/  MUFU.EX2 R231, R3 ;  /* 0x0000000300e77308 */ /* 0x0003e20000000800 */
[----:B--2---:R-:W-:Y:S01]  /*a810*/  FFMA.FTZ R2, R185, c[0x0][0x2d0], -R105 ;  /* 0x0000b400b9027a23 */ /* 0x004fe20000010869 */
[----:B---3--:R-:W-:Y:S08]  /*a820*/  F2FP.BF16.PACK_AB R76, R116, R106 ;  /* 0x0000006a744c723e */ /* 0x008ff000000010ff */
[----:B------:R2:W3:Y:S10]  /*a830*/  MUFU.EX2 R232, R2 ;  /* 0x0000000200e87308 */ /* 0x0004f40000000800 */
[----:B------:R-:W-:Y:S01]  /*a840*/  MUFU.EX2 R185, R7 ;  /* 0x0000000700b97308 */ /* 0x000fe20000000800 */
[--C-:B-1----:R-:W-:Y:S09]  /*a850*/  FFMA.FTZ R3, R197, c[0x0][0x2d0], -R96.reuse ;  /* 0x0000b400c5037a23 */ /* 0x102ff20000010860 */
[----:B------:R1:W-:Y:S01]  /*a860*/  MUFU.EX2 R110, R3 ;  /* 0x00000003006e7308 */ /* 0x0003e20000000800 */
[----:B--2---:R-:W2:Y:S01]  /*a870*/  SHFL.BFLY PT, R2, R0, 0x1, 0x1f ;  /* 0x0c201f0000027f89 */ /* 0x004ea200000e0000 */
[----:B---3--:R-:W-:Y:S08]  /*a880*/  F2FP.BF16.PACK_AB R78, R184, R232 ;  /* 0x000000e8b84e723e */ /* 0x008ff000000010ff */
[----:B------:R-:W-:Y:S10]  /*a890*/  MUFU.EX2 R102, R102 ;  /* 0x0000006600667308 */ /* 0x000ff40000000800 */
[----:B------:R-:W-:Y:S01]  /*a8a0*/  MUFU.EX2 R103, R103 ;  /* 0x0000006700677308 */ /* 0x000fe20000000800 */
[--C-:B-1----:R-:W-:Y:S01]  /*a8b0*/  FFMA.FTZ R3, R200, c[0x0][0x2d0], -R96.reuse ;  /* 0x0000b400c8037a23 */ /* 0x102fe20000010860 */
[----:B------:R-:W-:Y:S02]  /*a8c0*/  MOV R200, R44 ;  /* 0x0000002c00c87202 */ /* 0x000fe40000000f00 */
[----:B--2---:R-:W-:Y:S01]  /*a8d0*/  FMNMX.FTZ R2, R2, R0, !PT ;  /* 0x0000000002027209 */ /* 0x004fe20007810000 */
[----:B------:R-:W-:Y:S05]  /*a8e0*/  FFMA.FTZ R0, R19, c[0x0][0x2d0], -R107 ;  /* 0x0000b40013007a23 */ /* 0x000fea000001086b */
[----:B------:R1:W2:Y:S01]  /*a8f0*/  MUFU.EX2 R234, R3 ;  /* 0x0000000300ea7308 */ /* 0x0002a20000000800 */
[----:B------:R-:W-:Y:S09]  /*a900*/  FMUL.FTZ R19, R68, R135 ;  /* 0x0000008744137220 */ /* 0x000ff20000410000 */
[----:B------:R3:W4:Y:S01]  /*a910*/  MUFU.EX2 R10, R0 ;  /* 0x00000000000a7308 */ /* 0x0007220000000800 */
[----:B-1----:R-:W-:Y:S01]  /*a920*/  FFMA.FTZ R3, R191, c[0x0][0x2d0], -R96 ;  /* 0x0000b400bf037a23 */ /* 0x002fe20000010860 */
[----:B--2---:R-:W-:Y:S02]  /*a930*/  F2FP.BF16.PACK_AB R64, R234, R110 ;  /* 0x0000006eea40723e */ /* 0x004fe400000010ff */
[----:B------:R-:W-:Y:S06]  /*a940*/  MOV R191, R46 ;  /* 0x0000002e00bf7202 */ /* 0x000fec0000000f00 */
[----:B------:R1:W-:Y:S01]  /*a950*/  MUFU.EX2 R230, R3 ;  /* 0x0000000300e67308 */ /* 0x0003e20000000800 */
[----:B---3--:R-:W-:Y:S01]  /*a960*/  FADD.FTZ R0, -R2, R118 ;  /* 0x0000007602007221 */ /* 0x008fe20000010100 */
[----:B----4-:R-:W-:Y:S03]  /*a970*/  MOV R120, R10 ;  /* 0x0000000a00787202 */ /* 0x010fe60000000f00 */
[----:B------:R-:W-:Y:S01]  /*a980*/  FMUL.FTZ R0, R0, c[0x0][0x2d0] ;  /* 0x0000b40000007a20 */ /* 0x000fe20000410000 */
[----:B------:R-:W-:Y:S05]  /*a990*/  F2FP.BF16.PACK_AB R79, R120, R231 ;  /* 0x000000e7784f723e */ /* 0x000fea00000010ff */
[----:B------:R-:W2:Y:S01]  /*a9a0*/  MUFU.EX2 R0, R0 ;  /* 0x0000000000007308 */ /* 0x000ea20000000800 */
[--C-:B-1----:R-:W-:Y:S01]  /*a9b0*/  FFMA.FTZ R3, R189, c[0x0][0x2d0], -R96.reuse ;  /* 0x0000b400bd037a23 */ /* 0x102fe20000010860 */
[----:B------:R-:W-:Y:S08]  /*a9c0*/  MOV R189, R82 ;  /* 0x0000005200bd7202 */ /* 0x000ff00000000f00 */
[----:B------:R1:W3:Y:S01]  /*a9d0*/  MUFU.EX2 R11, R3 ;  /* 0x00000003000b7308 */ /* 0x0002e20000000800 */
[C---:B--2---:R-:W-:Y:S01]  /*a9e0*/  FMUL.FTZ R10, R0.reuse, R122 ;  /* 0x0000007a000a7220 */ /* 0x044fe20000410000 */
[----:B------:R-:W-:Y:S01]  /*a9f0*/  MOV R122, R88 ;  /* 0x00000058007a7202 */ /* 0x000fe20000000f00 */
[C---:B------:R-:W-:Y:S01]  /*aa00*/  FMUL.FTZ R14, R0.reuse, R130 ;  /* 0x00000082000e7220 */ /* 0x040fe20000410000 */
[----:B------:R-:W-:Y:S01]  /*aa10*/  MOV R130, R83 ;  /* 0x0000005300827202 */ /* 0x000fe20000000f00 */
[C---:B------:R-:W-:Y:S01]  /*aa20*/  FMUL.FTZ R15, R0.reuse, R131 ;  /* 0x00000083000f7220 */ /* 0x040fe20000410000 */
[----:B------:R-:W-:Y:S01]  /*aa30*/  MOV R131, R84 ;  /* 0x0000005400837202 */ /* 0x000fe20000000f00 */
[C---:B------:R-:W-:Y:S02]  /*aa40*/  FMUL.FTZ R46, R0.reuse, R162 ;  /* 0x000000a2002e7220 */ /* 0x040fe40000410000 */
[----:B------:R-:W-:Y:S02]  /*aa50*/  FMUL.FTZ R63, R0, R179 ;  /* 0x000000b3003f7220 */ /* 0x000fe40000410000 */
[----:B-1----:R-:W-:Y:S04]  /*aa60*/  FMUL.FTZ R3, R2, c[0x0][0x2d0] ;  /* 0x0000b40002037a20 */ /* 0x002fe80000410000 */
[--C-:B------:R-:W-:Y:S01]  /*aa70*/  FFMA.FTZ R4, R188, c[0x0][0x2d0], -R3.reuse ;  /* 0x0000b400bc047a23 */ /* 0x100fe20000010803 */
[----:B------:R-:W-:Y:S01]  /*aa80*/  MOV R188, R80 ;  /* 0x0000005000bc7202 */ /* 0x000fe20000000f00 */
[--C-:B------:R-:W-:Y:S02]  /*aa90*/  FFMA.FTZ R7, R31, c[0x0][0x2d0], -R3.reuse ;  /* 0x0000b4001f077a23 */ /* 0x100fe40000010803 */
[----:B------:R1:W-:Y:S01]  /*aaa0*/  MUFU.EX2 R117, R4 ;  /* 0x0000000400757308 */ /* 0x0003e20000000800 */
[----:B------:R-:W-:Y:S02]  /*aab0*/  FMUL.FTZ R31, R0, R147 ;  /* 0x00000093001f7220 */ /* 0x000fe40000410000 */
[--C-:B------:R-:W-:Y:S02]  /*aac0*/  FFMA.FTZ R40, R42, c[0x0][0x2d0], -R3.reuse ;  /* 0x0000b4002a287a23 */ /* 0x100fe40000010803 */
[--C-:B------:R-:W-:Y:S02]  /*aad0*/  FFMA.FTZ R44, R203, c[0x0][0x2d0], -R3.reuse ;  /* 0x0000b400cb2c7a23 */ /* 0x100fe40000010803 */
[----:B------:R-:W-:Y:S02]  /*aae0*/  FMUL.FTZ R42, R0, R158 ;  /* 0x0000009e002a7220 */ /* 0x000fe40000410000 */
[--C-:B------:R-:W-:Y:S01]  /*aaf0*/  FFMA.FTZ R56, R209, c[0x0][0x2d0], -R3.reuse ;  /* 0x0000b400d1387a23 */ /* 0x100fe20000010803 */
[----:B------:R2:W-:Y:S01]  /*ab00*/  MUFU.EX2 R197, R7 ;  /* 0x0000000700c57308 */ /* 0x0005e20000000800 */
[--C-:B------:R-:W-:Y:S09]  /*ab10*/  FFMA.FTZ R75, R75, c[0x0][0x2d0], -R3.reuse ;  /* 0x0000b4004b4b7a23 */ /* 0x100ff20000010803 */
[----:B------:R4:W-:Y:S01]  /*ab20*/  MUFU.EX2 R147, R56 ;  /* 0x0000003800937308 */ /* 0x0009e20000000800 */
[--C-:B-1----:R-:W-:Y:S09]  /*ab30*/  FFMA.FTZ R4, R201, c[0x0][0x2d0], -R3.reuse ;  /* 0x0000b400c9047a23 */ /* 0x102ff20000010803 */
[----:B------:R1:W1:Y:S01]  /*ab40*/  MUFU.EX2 R233, R4 ;  /* 0x0000000400e97308 */ /* 0x0002620000000800 */
[----:B--2---:R-:W-:Y:S01]  /*ab50*/  FMUL.FTZ R7, R68, R127 ;  /* 0x0000007f44077220 */ /* 0x004fe20000410000 */
[----:B---3--:R-:W-:Y:S01]  /*ab60*/  MOV R127, R11 ;  /* 0x0000000b007f7202 */ /* 0x008fe20000000f00 */
[----:B------:R-:W-:Y:S03]  /*ab70*/  FMUL.FTZ R11, R0, R123 ;  /* 0x0000007b000b7220 */ /* 0x000fe60000410000 */
[----:B------:R-:W-:Y:S01]  /*ab80*/  F2FP.BF16.PACK_AB R66, R127, R230 ;  /* 0x000000e67f42723e */ /* 0x000fe200000010ff */
[----:B----4-:R-:W-:Y:S02]  /*ab90*/  FMUL.FTZ R56, R69, R172 ;  /* 0x000000ac45387220 */ /* 0x010fe40000410000 */
[--C-:B-1----:R-:W-:Y:S01]  /*aba0*/  FFMA.FTZ R4, R196, c[0x0][0x2d0], -R3.reuse ;  /* 0x0000b400c4047a23 */ /* 0x102fe20000010803 */
[----:B------:R-:W-:Y:S02]  /*abb0*/  F2FP.BF16.PACK_AB R65, R233, R117 ;  /* 0x00000075e941723e */ /* 0x000fe400000010ff */
[----:B------:R-:W-:Y:S01]  /*abc0*/  MOV R196, R62 ;  /* 0x0000003e00c47202 */ /* 0x000fe20000000f00 */
[----:B------:R1:W-:Y:S01]  /*abd0*/  MUFU.EX2 R229, R4 ;  /* 0x0000000400e57308 */ /* 0x0003e20000000800 */
[----:B------:R-:W-:Y:S02]  /*abe0*/  FMUL.FTZ R62, R0, R178 ;  /* 0x000000b2003e7220 */ /* 0x000fe40000410000 */
[----:B-1----:R-:W-:Y:S01]  /*abf0*/  FFMA.FTZ R4, R190, c[0x0][0x2d0], -R3 ;  /* 0x0000b400be047a23 */ /* 0x002fe20000010803 */
[----:B------:R-:W-:Y:S01]  /*ac00*/  MOV R190, R45 ;  /* 0x0000002d00be7202 */ /* 0x000fe20000000f00 */
[----:B------:R-:W-:Y:S05]  /*ac10*/  FMUL.FTZ R45, R69, R161 ;  /* 0x000000a1452d7220 */ /* 0x000fea0000410000 */
[----:B------:R1:W2:Y:S02]  /*ac20*/  MUFU.EX2 R12, R4 ;  /* 0x00000004000c7308 */ /* 0x0002a40000000800 */
[--C-:B-1----:R-:W-:Y:S01]  /*ac30*/  FFMA.FTZ R4, R23, c[0x0][0x2d0], -R107.reuse ;  /* 0x0000b40017047a23 */ /* 0x102fe2000001086b */
[----:B--2---:R-:W-:Y:S01]  /*ac40*/  MOV R126, R12 ;  /* 0x0000000c007e7202 */ /* 0x004fe20000000f00 */
[----:B------:R-:W1:Y:S01]  /*ac50*/  LDSM.16.MT88.4 R20, [R224+0x100] ;  /* 0x00010000e014783b */ /* 0x000e620000004200 */
[--C-:B------:R-:W-:Y:S05]  /*ac60*/  FFMA.FTZ R12, R17, c[0x0][0x2d0], -R107.reuse ;  /* 0x0000b400110c7a23 */ /* 0x100fea000001086b */
[----:B------:R2:W-:Y:S01]  /*ac70*/  MUFU.EX2 R91, R4 ;  /* 0x00000004005b7308 */ /* 0x0005e20000000800 */
[----:B------:R-:W-:Y:S01]  /*ac80*/  F2FP.BF16.PACK_AB R67, R126, R229 ;  /* 0x000000e57e43723e */ /* 0x000fe200000010ff */
[----:B------:R-:W-:Y:S01]  /*ac90*/  FMUL.FTZ R17, R70, R133 ;  /* 0x0000008546117220 */ /* 0x000fe20000410000 */
[----:B------:R-:W-:Y:S01]  /*aca0*/  MOV R133, R47 ;  /* 0x0000002f00857202 */ /* 0x000fe20000000f00 */
[----:B------:R-:W-:Y:S06]  /*acb0*/  FMUL.FTZ R47, R0, R163 ;  /* 0x000000a3002f7220 */ /* 0x000fec0000410000 */
[----:B------:R3:W-:Y:S01]  /*acc0*/  MUFU.EX2 R95, R12 ;  /* 0x0000000c005f7308 */ /* 0x0007e20000000800 */
[--C-:B--2---:R-:W-:Y:S02]  /*acd0*/  FFMA.FTZ R4, R34, c[0x0][0x2d0], -R107.reuse ;  /* 0x0000b40022047a23 */ /* 0x104fe4000001086b */
[C---:B------:R-:W-:Y:S01]  /*ace0*/  FMUL.FTZ R34, R68.reuse, R150 ;  /* 0x0000009644227220 */ /* 0x040fe20000410000 */
[----:B------:R-:W-:Y:S06]  /*acf0*/  MOV R150, R93 ;  /* 0x0000005d00967202 */ /* 0x000fec0000000f00 */
[----:B------:R2:W4:Y:S01]  /*ad00*/  MUFU.EX2 R87, R4 ;  /* 0x0000000400577308 */ /* 0x0005220000000800 */
[----:B---3--:R-:W-:Y:S02]  /*ad10*/  FMUL.FTZ R12, R69, R128 ;  /* 0x00000080450c7220 */ /* 0x008fe40000410000 */
[--C-:B--2---:R-:W-:Y:S01]  /*ad20*/  FFMA.FTZ R4, R35, c[0x0][0x2d0], -R107.reuse ;  /* 0x0000b40023047a23 */ /* 0x104fe2000001086b */
[----:B----4-:R-:W-:Y:S01]  /*ad30*/  MOV R123, R87 ;  /* 0x00000057007b7202 */ /* 0x010fe20000000f00 */
[----:B------:R-:W-:Y:S05]  /*ad40*/  FMUL.FTZ R35, R68, R151 ;  /* 0x0000009744237220 */ /* 0x000fea0000410000 */
[----:B------:R2:W-:Y:S10]  /*ad50*/  MUFU.EX2 R199, R4 ;  /* 0x0000000400c77308 */ /* 0x0005f40000000800 */
[----:B------:R3:W-:Y:S01]  /*ad60*/  MUFU.EX2 R151, R48 ;  /* 0x0000003000977308 */ /* 0x0007e20000000800 */
[--C-:B--2---:R-:W-:Y:S02]  /*ad70*/  FFMA.FTZ R4, R24, c[0x0][0x2d0], -R96.reuse ;  /* 0x0000b40018047a23 */ /* 0x104fe40000010860 */
[----:B------:R-:W-:Y:S07]  /*ad80*/  FFMA.FTZ R24, R50, c[0x0][0x2d0], -R107 ;  /* 0x0000b40032187a23 */ /* 0x000fee000001086b */
[----:B------:R2:W4:Y:S01]  /*ad90*/  MUFU.EX2 R89, R4 ;  /* 0x0000000400597308 */ /* 0x0005220000000800 */
[----:B------:R-:W-:Y:S02]  /*ada0*/  FMUL.FTZ R50, R68, R166 ;  /* 0x000000a644327220 */ /* 0x000fe40000410000 */
[----:B---3--:R-:W-:Y:S07]  /*adb0*/  FMUL.FTZ R48, R70, R164 ;  /* 0x000000a446307220 */ /* 0x008fee0000410000 */
[----:B------:R3:W-:Y:S01]  /*adc0*/  MUFU.EX2 R135, R24 ;  /* 0x0000001800877308 */ /* 0x0007e20000000800 */
[--C-:B--2---:R-:W-:Y:S01]  /*add0*/  FFMA.FTZ R4, R25, c[0x0][0x2d0], -R96.reuse ;  /* 0x0000b40019047a23 */ /* 0x104fe20000010860 */
[----:B----4-:R-:W-:Y:S01]  /*ade0*/  MOV R125, R89 ;  /* 0x00000059007d7202 */ /* 0x010fe20000000f00 */
[C---:B------:R-:W-:Y:S07]  /*adf0*/  FMUL.FTZ R25, R69.reuse, R141 ;  /* 0x0000008d45197220 */ /* 0x040fee0000410000 */
[----:B------:R2:W-:Y:S01]  /*ae00*/  MUFU.EX2 R186, R4 ;  /* 0x0000000400ba7308 */ /* 0x0005e20000000800 */
[C---:B---3--:R-:W-:Y:S01]  /*ae10*/  FMUL.FTZ R24, R69.reuse, R140 ;  /* 0x0000008c45187220 */ /* 0x048fe20000410000 */
[----:B------:R-:W-:Y:S02]  /*ae20*/  MOV R140, R197 ;  /* 0x000000c5008c7202 */ /* 0x000fe40000000f00 */
[----:B------:R-:W-:Y:S01]  /*ae30*/  MOV R197, R61 ;  /* 0x0000003d00c57202 */ /* 0x000fe20000000f00 */
[----:B------:R-:W-:Y:S02]  /*ae40*/  FMUL.FTZ R61, R69, R177 ;  /* 0x000000b1453d7220 */ /* 0x000fe40000410000 */
[--C-:B--2---:R-:W-:Y:S02]  /*ae50*/  FFMA.FTZ R4, R26, c[0x0][0x2d0], -R3.reuse ;  /* 0x0000b4001a047a23 */ /* 0x104fe40000010803 */
[C---:B------:R-:W-:Y:S01]  /*ae60*/  FMUL.FTZ R26, R0.reuse, R142 ;  /* 0x0000008e001a7220 */ /* 0x040fe20000410000 */
[----:B------:R-:W-:Y:S01]  /*ae70*/  MOV R142, R199 ;  /* 0x000000c7008e7202 */ /* 0x000fe20000000f00 */
[----:B------:R2:W-:Y:S01]  /*ae80*/  MUFU.EX2 R90, R4 ;  /* 0x00000004005a7308 */ /* 0x0005e20000000800 */
[----:B------:R-:W-:Y:S01]  /*ae90*/  MOV R199, R43 ;  /* 0x0000002b00c77202 */ /* 0x000fe20000000f00 */
[C---:B------:R-:W-:Y:S02]  /*aea0*/  FMUL.FTZ R43, R0.reuse, R159 ;  /* 0x0000009f002b7220 */ /* 0x040fe40000410000 */
[--C-:B--2---:R-:W-:Y:S02]  /*aeb0*/  FFMA.FTZ R4, R27, c[0x0][0x2d0], -R3.reuse ;  /* 0x0000b4001b047a23 */ /* 0x104fe40000010803 */
[----:B------:R-:W-:Y:S01]  /*aec0*/  FMUL.FTZ R27, R0, R143 ;  /* 0x0000008f001b7220 */ /* 0x000fe20000410000 */
[----:B------:R-:W-:Y:S03]  /*aed0*/  MOV R143, R187 ;  /* 0x000000bb008f7202 */ /* 0x000fe60000000f00 */
[----:B------:R2:W-:Y:S01]  /*aee0*/  MUFU.EX2 R198, R4 ;  /* 0x0000000400c67308 */ /* 0x0005e20000000800 */
[----:B------:R-:W-:Y:S01]  /*aef0*/  MOV R187, R60 ;  /* 0x0000003c00bb7202 */ /* 0x000fe20000000f00 */
[----:B------:R-:W-:Y:S08]  /*af00*/  FFMA.FTZ R60, R216, c[0x0][0x2d0], -R3 ;  /* 0x0000b400d83c7a23 */ /* 0x000ff00000010803 */
        /* <DEDUP_REMOVED lines=10> */
[----:B------:R2:W4:Y:S01]  /*afb0*/  MUFU.EX2 R118, R4 ;  /* 0x0000000400767308 */ /* 0x0005220000000800 */
[C---:B---3--:R-:W-:Y:S09]  /*afc0*/  FMUL.FTZ R28, R69.reuse, R144 ;  /* 0x00000090451c7220 */ /* 0x048ff20000410000 */
[----:B------:R3:W-:Y:S01]  /*afd0*/  MUFU.EX2 R144, R40 ;  /* 0x0000002800907308 */ /* 0x0007e20000000800 */
[----:B--2---:R-:W-:Y:S01]  /*afe0*/  FFMA.FTZ R4, R30, c[0x0][0x2d0], -R3 ;  /* 0x0000b4001e047a23 */ /* 0x004fe20000010803 */
[----:B----4-:R-:W-:Y:S01]  /*aff0*/  MOV R141, R118 ;  /* 0x00000076008d7202 */ /* 0x010fe20000000f00 */
[----:B------:R-:W-:Y:S01]  /*b000*/  FMUL.FTZ R30, R0, R146 ;  /* 0x00000092001e7220 */ /* 0x000fe20000410000 */
[----:B------:R-:W-:Y:S06]  /*b010*/  MOV R118, R81 ;  /* 0x0000005100767202 */ /* 0x000fec0000000f00 */
[----:B------:R2:W4:Y:S01]  /*b020*/  MUFU.EX2 R85, R4 ;  /* 0x0000000400557308 */ /* 0x0005220000000800 */
[----:B------:R-:W-:Y:S01]  /*b030*/  LDSM.16.MT88.4 R80, [R226+0x100] ;  /* 0x00010000e250783b */ /* 0x000fe20000004200 */
[----:B---3--:R-:W-:Y:S08]  /*b040*/  FMUL.FTZ R40, R69, R156 ;  /* 0x0000009c45287220 */ /* 0x008ff00000410000 */
[----:B------:R3:W-:Y:S01]  /*b050*/  MUFU.EX2 R146, R32 ;  /* 0x0000002000927308 */ /* 0x0007e20000000800 */
[----:B--2---:R-:W-:Y:S01]  /*b060*/  FFMA.FTZ R4, R37, c[0x0][0x2d0], -R105 ;  /* 0x0000b40025047a23 */ /* 0x004fe20000010869 */
[----:B----4-:R-:W-:Y:S02]  /*b070*/  MOV R129, R85 ;  /* 0x0000005500817202 */ /* 0x010fe40000000f00 */
[----:B------:R-:W-:Y:S06]  /*b080*/  LDSM.16.MT88.4 R84, [R224+0x900] ;  /* 0x00090000e054783b */ /* 0x000fec0000004200 */
[----:B------:R2:W-:Y:S01]  /*b090*/  MUFU.EX2 R201, R4 ;  /* 0x0000000400c97308 */ /* 0x0005e20000000800 */
[C---:B---3--:R-:W-:Y:S01]  /*b0a0*/  FMUL.FTZ R32, R70.reuse, R148 ;  /* 0x0000009446207220 */ /* 0x048fe20000410000 */
[----:B------:R-:W-:Y:S01]  /*b0b0*/  MOV R148, R33 ;  /* 0x0000002100947202 */ /* 0x000fe20000000f00 */
[----:B------:R-:W-:Y:S07]  /*b0c0*/  FMUL.FTZ R33, R70, R149 ;  /* 0x0000009546217220 */ /* 0x000fee0000410000 */
[----:B------:R3:W-:Y:S01]  /*b0d0*/  MUFU.EX2 R149, R44 ;  /* 0x0000002c00957308 */ /* 0x0007e20000000800 */
[----:B--2---:R-:W-:Y:S02]  /*b0e0*/  FFMA.FTZ R4, R38, c[0x0][0x2d0], -R107 ;  /* 0x0000b40026047a23 */ /* 0x004fe4000001086b */
[----:B------:R-:W2:Y:S07]  /*b0f0*/  LDSM.16.MT88.4 R36, [R227+0x100] ;  /* 0x00010000e324783b */ /* 0x000eae0000004200 */
[----:B------:R4:W-:Y:S01]  /*b100*/  MUFU.EX2 R94, R4 ;  /* 0x00000004005e7308 */ /* 0x0009e20000000800 */
[----:B---3--:R-:W-:Y:S02]  /*b110*/  FMUL.FTZ R44, R69, R160 ;  /* 0x000000a0452c7220 */ /* 0x008fe40000410000 */
[C---:B----4-:R-:W-:Y:S01]  /*b120*/  FMUL.FTZ R4, R70.reuse, R124 ;  /* 0x0000007c46047220 */ /* 0x050fe20000410000 */
[----:B------:R-:W-:Y:S06]  /*b130*/  MOV R124, R90 ;  /* 0x0000005a007c7202 */ /* 0x000fec0000000f00 */
[-C--:B-1----:R-:W-:Y:S08]  /*b140*/  HMMA.16816.F32.BF16 R4, R76, R20.reuse, R4 ;  /* 0x000000144c04723c */ /* 0x082ff00000041804 */
[C---:B------:R-:W-:Y:S07]  /*b150*/  HMMA.16816.F32.BF16 R8, R64.reuse, R20, R8 ;  /* 0x000000144008723c */ /* 0x040fee0000041808 */
[--C-:B------:R-:W-:Y:S01]  /*b160*/  FFMA.FTZ R20, R49, c[0x0][0x2d0], -R105.reuse ;  /* 0x0000b40031147a23 */ /* 0x100fe20000010869 */
[-C--:B------:R-:W-:Y:S03]  /*b170*/  HMMA.16816.F32.BF16 R12, R64, R22.reuse, R12 ;  /* 0x00000016400c723c */ /* 0x080fe6000004180c */
[----:B------:R1:W-:Y:S01]  /*b180*/  MUFU.EX2 R134, R20 ;  /* 0x0000001400867308 */ /* 0x0003e20000000800 */
[C---:B------:R-:W-:Y:S02]  /*b190*/  FMUL.FTZ R49, R70.reuse, R165 ;  /* 0x000000a546317220 */ /* 0x040fe40000410000 */
[----:B------:R-:W-:Y:S01]  /*b1a0*/  FMUL.FTZ R21, R70, R137 ;  /* 0x0000008946157220 */ /* 0x000fe20000410000 */
[----:B------:R-:W-:Y:S01]  /*b1b0*/  MOV R137, R198 ;  /* 0x000000c600897202 */ /* 0x000fe20000000f00 */
[C---:B------:R-:W-:Y:S04]  /*b1c0*/  HMMA.16816.F32.BF16 R16, R76.reuse, R22, R16 ;  /* 0x000000164c10723c */ /* 0x040fe80000041810 */
[----:B------:R-:W-:Y:S01]  /*b1d0*/  MOV R198, R58 ;  /* 0x0000003a00c67202 */ /* 0x000fe20000000f00 */
[----:B------:R-:W-:Y:S02]  /*b1e0*/  FMUL.FTZ R58, R0, R174 ;  /* 0x000000ae003a7220 */ /* 0x000fe40000410000 */
[C---:B------:R-:W-:Y:S01]  /*b1f0*/  FMUL.FTZ R22, R68.reuse, R138 ;  /* 0x0000008a44167220 */ /* 0x040fe20000410000 */
[----:B------:R-:W-:Y:S01]  /*b200*/  MOV R138, R186 ;  /* 0x000000ba008a7202 */ /* 0x000fe20000000f00 */
[----:B------:R-:W-:Y:S03]  /*b210*/  FMUL.FTZ R23, R68, R139 ;  /* 0x0000008b44177220 */ /* 0x000fe60000410000 */
[----:B------:R-:W-:Y:S01]  /*b220*/  MOV R186, R57 ;  /* 0x0000003900ba7202 */ /* 0x000fe20000000f00 */
[----:B------:R-:W-:Y:S01]  /*b230*/  FMUL.FTZ R57, R69, R173 ;  /* 0x000000ad45397220 */ /* 0x000fe20000410000 */
[----:B------:R-:W-:Y:S01]  /*b240*/  MOV R139, R91 ;  /* 0x0000005b008b7202 */ /* 0x000fe20000000f00 */
[----:B-1----:R-:W-:Y:S01]  /*b250*/  FMUL.FTZ R20, R70, R136 ;  /* 0x0000008846147220 */ /* 0x002fe20000410000 */
[----:B------:R-:W-:Y:S02]  /*b260*/  MOV R136, R185 ;  /* 0x000000b900887202 */ /* 0x000fe40000000f00 */
[----:B------:R-:W-:Y:S01]  /*b270*/  MOV R185, R59 ;  /* 0x0000003b00b97202 */ /* 0x000fe20000000f00 */
[----:B------:R-:W-:Y:S03]  /*b280*/  FMUL.FTZ R59, R0, R175 ;  /* 0x000000af003b7220 */ /* 0x000fe60000410000 */
[-C--:B--2---:R-:W-:Y:S08]  /*b290*/  HMMA.16816.F32.BF16 R20, R76, R36.reuse, R20 ;  /* 0x000000244c14723c */ /* 0x084ff00000041814 */
[C---:B------:R-:W-:Y:S07]  /*b2a0*/  HMMA.16816.F32.BF16 R24, R64.reuse, R36, R24 ;  /* 0x000000244018723c */ /* 0x040fee0000041818 */
[--C-:B------:R-:W-:Y:S01]  /*b2b0*/  FFMA.FTZ R36, R41, c[0x0][0x2d0], -R96.reuse ;  /* 0x0000b40029247a23 */ /* 0x100fe20000010860 */
[-C--:B------:R-:W-:Y:S03]  /*b2c0*/  HMMA.16816.F32.BF16 R28, R64, R38.reuse, R28 ;  /* 0x00000026401c723c */ /* 0x080fe6000004181c */
[----:B------:R1:W-:Y:S01]  /*b2d0*/  MUFU.EX2 R145, R36 ;  /* 0x0000002400917308 */ /* 0x0003e20000000800 */
[----:B------:R-:W-:Y:S02]  /*b2e0*/  FMUL.FTZ R37, R70, R153 ;  /* 0x0000009946257220 */ /* 0x000fe40000410000 */
[----:B------:R-:W-:Y:S02]  /*b2f0*/  FMUL.FTZ R41, R69, R157 ;  /* 0x0000009d45297220 */ /* 0x000fe40000410000 */
[C---:B------:R-:W-:Y:S07]  /*b300*/  HMMA.16816.F32.BF16 R32, R76.reuse, R38, R32 ;  /* 0x000000264c20723c */ /* 0x040fee0000041820 */
[C---:B------:R-:W-:Y:S02]  /*b310*/  FMUL.FTZ R38, R68.reuse, R154 ;  /* 0x0000009a44267220 */ /* 0x040fe40000410000 */
[----:B------:R-:W-:Y:S03]  /*b320*/  FMUL.FTZ R39, R68, R155 ;  /* 0x0000009b44277220 */ /* 0x000fe60000410000 */
[----:B-1----:R-:W-:Y:S07]  /*b330*/  FMUL.FTZ R36, R70, R152 ;  /* 0x0000009846247220 */ /* 0x002fee0000410000 */
[-C--:B------:R-:W-:Y:S08]  /*b340*/  HMMA.16816.F32.BF16 R36, R76, R52.reuse, R36 ;  /* 0x000000344c24723c */ /* 0x080ff00000041824 */
[C---:B------:R-:W-:Y:S07]  /*b350*/  HMMA.16816.F32.BF16 R40, R64.reuse, R52, R40 ;  /* 0x000000344028723c */ /* 0x040fee0000041828 */
[--C-:B------:R-:W-:Y:S01]  /*b360*/  FFMA.FTZ R52, R208, c[0x0][0x2d0], -R96.reuse ;  /* 0x0000b400d0347a23 */ /* 0x100fe20000010860 */
[-C--:B------:R-:W-:Y:S03]  /*b370*/  HMMA.16816.F32.BF16 R44, R64, R54.reuse, R44 ;  /* 0x00000036402c723c */ /* 0x080fe6000004182c */
[----:B------:R1:W2:Y:S01]  /*b380*/  MUFU.EX2 R88, R52 ;  /* 0x0000003400587308 */ /* 0x0002a20000000800 */
[----:B------:R-:W-:Y:S04]  /*b390*/  FMUL.FTZ R53, R70, R169 ;  /* 0x000000a946357220 */ /* 0x000fe80000410000 */
        /* <DEDUP_REMOVED lines=8> */
[----:B------:R1:W-:Y:S01]  /*b420*/  MUFU.EX2 R210, R80 ;  /* 0x0000005000d27308 */ /* 0x0003e20000000800 */
[----:B------:R-:W-:Y:S03]  /*b430*/  F2FP.BF16.PACK_AB R81, R137, R124 ;  /* 0x0000007c8951723e */ /* 0x000fe600000010ff */
[C---:B------:R-:W-:Y:S01]  /*b440*/  FMUL.FTZ R64, R70.reuse, R180 ;  /* 0x000000b446407220 */ /* 0x040fe20000410000 */
[----:B------:R-:W-:Y:S01]  /*b450*/  F2FP.BF16.PACK_AB R180, R101, R100 ;  /* 0x0000006465b4723e */ /* 0x000fe200000010ff */
[----:B------:R-:W-:Y:S03]  /*b460*/  FMUL.FTZ R65, R70, R181 ;  /* 0x000000b546417220 */ /* 0x000fe60000410000 */
[C---:B------:R-:W-:Y:S01]  /*b470*/  FMUL.FTZ R66, R68.reuse, R182 ;  /* 0x000000b644427220 */ /* 0x040fe20000410000 */
[----:B------:R-:W-:Y:S01]  /*b480*/  F2FP.BF16.PACK_AB R181, R103, R102 ;  /* 0x0000006667b5723e */ /* 0x000fe200000010ff */
[----:B------:R-:W-:Y:S07]  /*b490*/  FMUL.FTZ R67, R68, R183 ;  /* 0x000000b744437220 */ /* 0x000fee0000410000 */
[----:B------:R-:W-:Y:S04]  /*b4a0*/  HMMA.16816.F32.BF16 R64, R76, R82, R64 ;  /* 0x000000524c40723c */ /* 0x000fe80000041840 */
[----:B-1----:R-:W-:Y:S03]  /*b4b0*/  FFMA.FTZ R80, R213, c[0x0][0x2d0], -R105 ;  /* 0x0000b400d5507a23 */ /* 0x002fe60000010869 */
[----:B------:R-:W-:Y:S02]  /*b4c0*/  F2FP.BF16.PACK_AB R76, R122, R228 ;  /* 0x000000e47a4c723e */ /* 0x000fe400000010ff */
[----:B------:R-:W-:Y:S01]  /*b4d0*/  F2FP.BF16.PACK_AB R77, R139, R119 ;  /* 0x000000778b4d723e */ /* 0x000fe200000010ff */
[----:B------:R1:W-:Y:S02]  /*b4e0*/  MUFU.EX2 R155, R80 ;  /* 0x00000050009b7308 */ /* 0x0003e40000000800 */
[----:B------:R-:W-:Y:S02]  /*b4f0*/  F2FP.BF16.PACK_AB R78, R143, R136 ;  /* 0x000000888f4e723e */ /* 0x000fe400000010ff */
[----:B------:R-:W-:Y:S02]  /*b500*/  F2FP.BF16.PACK_AB R79, R142, R123 ;  /* 0x0000007b8e4f723e */ /* 0x000fe400000010ff */
[----:B--2---:R-:W-:Y:S02]  /*b510*/  MOV R213, R88 ;  /* 0x0000005800d57202 */ /* 0x004fe40000000f00 */
[----:B------:R-:W2:Y:S01]  /*b520*/  LDSM.16.MT88.4 R88, [R227+0x900] ;  /* 0x00090000e358783b */ /* 0x000ea20000004200 */
[----:B------:R-:W-:Y:S02]  /*b530*/  F2FP.BF16.PACK_AB R82, R141, R128 ;  /* 0x000000808d52723e */ /* 0x000fe400000010ff */
[-C--:B------:R-:W-:Y:S03]  /*b540*/  HMMA.16816.F32.BF16 R4, R76, R84.reuse, R4 ;  /* 0x000000544c04723c */ /* 0x080fe60000041804 */
[----:B------:R-:W-:Y:S01]  /*b550*/  F2FP.BF16.PACK_AB R83, R140, R129 ;  /* 0x000000818c53723e */ /* 0x000fe200000010ff */
[--C-:B-1----:R-:W-:Y:S01]  /*b560*/  FFMA.FTZ R80, R217, c[0x0][0x2d0], -R107.reuse ;  /* 0x0000b400d9507a23 */ /* 0x102fe2000001086b */
[----:B------:R-:W-:Y:S02]  /*b570*/  MOV R217, R148 ;  /* 0x0000009400d97202 */ /* 0x000fe40000000f00 */
[----:B------:R-:W-:Y:S01]  /*b580*/  MOV R148, R134 ;  /* 0x0000008600947202 */ /* 0x000fe20000000f00 */
[----:B------:R1:W-:Y:S01]  /*b590*/  MUFU.EX2 R154, R80 ;  /* 0x00000050009a7308 */ /* 0x0003e20000000800 */
[----:B------:R-:W-:Y:S03]  /*b5a0*/  MOV R134, R132 ;  /* 0x0000008400867202 */ /* 0x000fe60000000f00 */
[----:B------:R-:W-:Y:S01]  /*b5b0*/  MOV R132, R92 ;  /* 0x0000005c00847202 */ /* 0x000fe20000000f00 */
[----:B------:R-:W-:Y:S01]  /*b5c0*/  FFMA.FTZ R92, R218, c[0x0][0x2d0], -R107 ;  /* 0x0000b400da5c7a23 */ /* 0x000fe2000001086b */
[----:B------:R-:W-:Y:S02]  /*b5d0*/  MOV R218, R148 ;  /* 0x0000009400da7202 */ /* 0x000fe40000000f00 */
[----:B------:R-:W-:Y:S02]  /*b5e0*/  MOV R148, R135 ;  /* 0x0000008700947202 */ /* 0x000fe40000000f00 */
[----:B------:R-:W-:Y:S01]  /*b5f0*/  MOV R135, R94 ;  /* 0x0000005e00877202 */ /* 0x000fe20000000f00 */
[----:B------:R3:W-:Y:S01]  /*b600*/  MUFU.EX2 R209, R92 ;  /* 0x0000005c00d17308 */ /* 0x0007e20000000800 */
[----:B-1----:R-:W-:Y:S07]  /*b610*/  F2FP.BF16.PACK_AB R80, R138, R125 ;  /* 0x0000007d8a50723e */ /* 0x002fee00000010ff */
[C---:B------:R-:W-:Y:S07]  /*b620*/  HMMA.16816.F32.BF16 R8, R80.reuse, R84, R8 ;  /* 0x000000545008723c */ /* 0x040fee0000041808 */
[--C-:B------:R-:W-:Y:S01]  /*b630*/  FFMA.FTZ R84, R211, c[0x0][0x2d0], -R105.reuse ;  /* 0x0000b400d3547a23 */ /* 0x100fe20000010869 */
[-C--:B------:R-:W-:Y:S03]  /*b640*/  HMMA.16816.F32.BF16 R12, R80, R86.reuse, R12 ;  /* 0x00000056500c723c */ /* 0x080fe6000004180c */
[----:B------:R1:W-:Y:S01]  /*b650*/  MUFU.EX2 R203, R84 ;  /* 0x0000005400cb7308 */ /* 0x0003e20000000800 */
[----:B------:R-:W-:Y:S02]  /*b660*/  MOV R211, R147 ;  /* 0x0000009300d37202 */ /* 0x000fe40000000f00 */
[----:B------:R-:W-:Y:S02]  /*b670*/  MOV R147, R95 ;  /* 0x0000005f00937202 */ /* 0x000fe40000000f00 */
[C---:B------:R-:W-:Y:S01]  /*b680*/  HMMA.16816.F32.BF16 R16, R76.reuse, R86, R16 ;  /* 0x000000564c10723c */ /* 0x040fe20000041810 */
[----:B---3--:R-:W3:Y:S07]  /*b690*/  LDSM.16.MT88.4 R92, [R225+0x900] ;  /* 0x00090000e15c783b */ /* 0x008eee0000004200 */
[-C--:B--2---:R-:W-:Y:S08]  /*b6a0*/  HMMA.16816.F32.BF16 R20, R76, R88.reuse, R20 ;  /* 0x000000584c14723c */ /* 0x084ff00000041814 */
[C---:B------:R-:W-:Y:S04]  /*b6b0*/  HMMA.16816.F32.BF16 R24, R80.reuse, R88, R24 ;  /* 0x000000585018723c */ /* 0x040fe80000041818 */
[----:B-1----:R-:W-:Y:S01]  /*b6c0*/  FFMA.FTZ R84, R212, c[0x0][0x2d0], -R105 ;  /* 0x0000b400d4547a23 */ /* 0x002fe20000010869 */
[----:B------:R-:W-:Y:S02]  /*b6d0*/  MOV R212, R151 ;  /* 0x0000009700d47202 */ /* 0x000fe40000000f00 */
[--C-:B------:R-:W-:Y:S01]  /*b6e0*/  FFMA.FTZ R88, R220, c[0x0][0x2d0], -R96.reuse ;  /* 0x0000b400dc587a23 */ /* 0x100fe20000010860 */
[-C--:B------:R-:W-:Y:S01]  /*b6f0*/  HMMA.16816.F32.BF16 R28, R80, R90.reuse, R28 ;  /* 0x0000005a501c723c */ /* 0x080fe2000004181c */
[----:B------:R1:W-:Y:S03]  /*b700*/  MUFU.EX2 R208, R84 ;  /* 0x0000005400d07308 */ /* 0x0003e60000000800 */
[----:B------:R-:W-:Y:S02]  /*b710*/  MOV R220, R149 ;  /* 0x0000009500dc7202 */ /* 0x000fe40000000f00 */
[----:B------:R-:W-:Y:S02]  /*b720*/  MOV R149, R131 ;  /* 0x0000008300957202 */ /* 0x000fe40000000f00 */
[C---:B------:R-:W-:Y:S03]  /*b730*/  HMMA.16816.F32.BF16 R32, R76.reuse, R90, R32 ;  /* 0x0000005a4c20723c */ /* 0x040fe60000041820 */
[----:B------:R2:W-:Y:S01]  /*b740*/  MUFU.EX2 R153, R88 ;  /* 0x0000005800997308 */ /* 0x0005e20000000800 */
[----:B------:R-:W-:Y:S02]  /*b750*/  MOV R131, R121 ;  /* 0x0000007900837202 */ /* 0x000fe40000000f00 */
[----:B------:R-:W-:Y:S02]  /*b760*/  MOV R121, R197 ;  /* 0x000000c500797202 */ /* 0x000fe40000000f00 */
[-C--:B---3--:R-:W-:Y:S08]  /*b770*/  HMMA.16816.F32.BF16 R36, R76, R92.reuse, R36 ;  /* 0x0000005c4c24723c */ /* 0x088ff00000041824 */
[C---:B------:R-:W-:Y:S04]  /*b780*/  HMMA.16816.F32.BF16 R40, R80.reuse, R92, R40 ;  /* 0x0000005c5028723c */ /* 0x040fe80000041828 */
[--C-:B-1----:R-:W-:Y:S01]  /*b790*/  FFMA.FTZ R84, R214, c[0x0][0x2d0], -R107.reuse ;  /* 0x0000b400d6547a23 */ /* 0x102fe2000001086b */
[----:B------:R-:W-:Y:S02]  /*b7a0*/  MOV R214, R148 ;  /* 0x0000009400d67202 */ /* 0x000fe40000000f00 */
[----:B------:R-:W-:Y:S01]  /*b7b0*/  MOV R148, R201 ;  /* 0x000000c900947202 */ /* 0x000fe20000000f00 */
[-C--:B------:R-:W-:Y:S01]  /*b7c0*/  HMMA.16816.F32.BF16 R44, R80, R94.reuse, R44 ;  /* 0x0000005e502c723c */ /* 0x080fe2000004182c */
[----:B------:R1:W-:Y:S03]  /*b7d0*/  MUFU.EX2 R201, R84 ;  /* 0x0000005400c97308 */ /* 0x0003e60000000800 */
[--C-:B--2---:R-:W-:Y:S01]  /*b7e0*/  FFMA.FTZ R88, R219, c[0x0][0x2d0], -R96.reuse ;  /* 0x0000b400db587a23 */ /* 0x104fe20000010860 */
[----:B------:R-:W-:Y:S01]  /*b7f0*/  MOV R219, R148 ;  /* 0x0000009400db7202 */ /* 0x000fe20000000f00 */
[--C-:B------:R-:W-:Y:S01]  /*b800*/  FFMA.FTZ R92, R249, c[0x0][0x2d0], -R96.reuse ;  /* 0x0000b400f95c7a23 */ /* 0x100fe20000010860 */
[----:B------:R-:W-:Y:S01]  /*b810*/  MOV R148, R187 ;  /* 0x000000bb00947202 */ /* 0x000fe20000000f00 */
[C---:B------:R-:W-:Y:S03]  /*b820*/  HMMA.16816.F32.BF16 R48, R76.reuse, R94, R48 ;  /* 0x0000005e4c30723c */ /* 0x040fe60000041830 */
[----:B------:R2:W-:Y:S01]  /*b830*/  MUFU.EX2 R159, R88 ;  /* 0x00000058009f7308 */ /* 0x0005e20000000800 */
[----:B------:R-:W-:Y:S02]  /*b840*/  MOV R187, R185 ;  /* 0x000000b900bb7202 */ /* 0x000fe40000000f00 */
[----:B------:R-:W-:Y:S02]  /*b850*/  MOV R185, R186 ;  /* 0x000000ba00b97202 */ /* 0x000fe40000000f00 */
[----:B------:R-:W-:Y:S04]  /*b860*/  MOV R186, R194 ;  /* 0x000000c200ba7202 */ /* 0x000fe80000000f00 */
[----:B------:R-:W-:Y:S01]  /*b870*/  MOV R249, R128 ;  /* 0x0000008000f97202 */ /* 0x000fe20000000f00 */
[----:B-1----:R-:W-:Y:S01]  /*b880*/  FFMA.FTZ R84, R215, c[0x0][0x2d0], -R107 ;  /* 0x0000b400d7547a23 */ /* 0x002fe2000001086b */
[----:B------:R-:W-:Y:S02]  /*b890*/  MOV R215, R150 ;  /* 0x0000009600d77202 */ /* 0x000fe40000000f00 */
[----:B------:R-:W-:Y:S01]  /*b8a0*/  MOV R150, R132 ;  /* 0x0000008400967202 */ /* 0x000fe20000000f00 */
[----:B------:R1:W-:Y:S01]  /*b8b0*/  MUFU.EX2 R202, R84 ;  /* 0x0000005400ca7308 */ /* 0x0003e20000000800 */
[----:B------:R-:W-:Y:S02]  /*b8c0*/  MOV R132, R130 ;  /* 0x0000008200847202 */ /* 0x000fe40000000f00 */
[----:B------:R-:W-:Y:S01]  /*b8d0*/  MOV R130, R196 ;  /* 0x000000c400827202 */ /* 0x000fe20000000f00 */
[--C-:B--2---:R-:W-:Y:S01]  /*b8e0*/  FFMA.FTZ R88, R222, c[0x0][0x2d0], -R3.reuse ;  /* 0x0000b400de587a23 */ /* 0x104fe20000010803 */
[----:B------:R-:W-:Y:S02]  /*b8f0*/  MOV R222, R135 ;  /* 0x0000008700de7202 */ /* 0x000fe40000000f00 */
[----:B------:R-:W-:Y:S03]  /*b900*/  MOV R135, R199 ;  /* 0x000000c700877202 */ /* 0x000fe60000000f00 */
[----:B------:R2:W-:Y:S01]  /*b910*/  MUFU.EX2 R152, R88 ;  /* 0x0000005800987308 */ /* 0x0005e20000000800 */
[----:B-1----:R-:W1:Y:S01]  /*b920*/  LDSM.16.MT88.4 R84, [R226+0x900] ;  /* 0x00090000e254783b */ /* 0x002e620000004200 */
[--C-:B--2---:R-:W-:Y:S01]  /*b930*/  FFMA.FTZ R88, R245, c[0x0][0x2d0], -R3.reuse ;  /* 0x0000b400f5587a23 */ /* 0x104fe20000010803 */
[----:B------:R-:W-:Y:S02]  /*b940*/  MOV R245, R134 ;  /* 0x0000008600f57202 */ /* 0x000fe40000000f00 */
[----:B------:R-:W-:Y:S05]  /*b950*/  MOV R134, R200 ;  /* 0x000000c800867202 */ /* 0x000fea0000000f00 */
[----:B------:R2:W3:Y:S10]  /*b960*/  MUFU.EX2 R158, R88 ;  /* 0x00000058009e7308 */ /* 0x0004f40000000800 */
[----:B------:R4:W-:Y:S01]  /*b970*/  MUFU.EX2 R200, R92 ;  /* 0x0000005c00c87308 */ /* 0x0009e20000000800 */
[--C-:B--2---:R-:W-:Y:S01]  /*b980*/  FFMA.FTZ R88, R221, c[0x0][0x2d0], -R96.reuse ;  /* 0x0000b400dd587a23 */ /* 0x104fe20000010860 */
[----:B------:R-:W-:Y:S01]  /*b990*/  MOV R221, R129 ;  /* 0x0000008100dd7202 */ /* 0x000fe20000000f00 */
[-C--:B-1----:R-:W-:Y:S07]  /*b9a0*/  HMMA.16816.F32.BF16 R52, R76, R84.reuse, R52 ;  /* 0x000000544c34723c */ /* 0x082fee0000041834 */
[----:B------:R1:W2:Y:S01]  /*b9b0*/  MUFU.EX2 R157, R88 ;  /* 0x00000058009d7308 */ /* 0x0002a20000000800 */
[C---:B------:R-:W-:Y:S04]  /*b9c0*/  HMMA.16816.F32.BF16 R56, R80.reuse, R84, R56 ;  /* 0x000000545038723c */ /* 0x040fe80000041838 */
[--C-:B----4-:R-:W-:Y:S01]  /*b9d0*/  FFMA.FTZ R92, R251, c[0x0][0x2d0], -R3.reuse ;  /* 0x0000b400fb5c7a23 */ /* 0x110fe20000010803 */
[----:B------:R-:W-:Y:S02]  /*b9e0*/  MOV R251, R123 ;  /* 0x0000007b00fb7202 */ /* 0x000fe40000000f00 */
[----:B------:R-:W-:Y:S01]  /*b9f0*/  FFMA.FTZ R84, R252, c[0x0][0x2d0], -R3 ;  /* 0x0000b400fc547a23 */ /* 0x000fe20000010803 */
[-C--:B------:R-:W-:Y:S01]  /*ba00*/  HMMA.16816.F32.BF16 R60, R80, R86.reuse, R60 ;  /* 0x00000056503c723c */ /* 0x080fe2000004183c */
[----:B------:R4:W-:Y:S03]  /*ba10*/  MUFU.EX2 R156, R92 ;  /* 0x0000005c009c7308 */ /* 0x0009e60000000800 */
[----:B------:R-:W-:Y:S03]  /*ba20*/  MOV R252, R122 ;  /* 0x0000007a00fc7202 */ /* 0x000fe60000000f00 */
[----:B------:R-:W-:Y:S01]  /*ba30*/  FFMA.FTZ R80, R223, c[0x0][0x2d0], -R105 ;  /* 0x0000b400df507a23 */ /* 0x000fe20000010869 */
[----:B------:R-:W-:Y:S01]  /*ba40*/  HMMA.16816.F32.BF16 R64, R76, R86, R64 ;  /* 0x000000564c40723c */ /* 0x000fe20000041840 */
[----:B-1----:R-:W1:Y:S02]  /*ba50*/  LDSM.16.MT88.4 R88, [R224+0x1100] ;  /* 0x00110000e058783b */ /* 0x002e640000004200 */
[----:B------:R2:W-:Y:S01]  /*ba60*/  MUFU.EX2 R162, R80 ;  /* 0x0000005000a27308 */ /* 0x0005e20000000800 */
[----:B------:R-:W-:Y:S02]  /*ba70*/  F2FP.BF16.PACK_AB R81, R220, R144 ;  /* 0x00000090dc51723e */ /* 0x000fe400000010ff */
[----:B------:R-:W-:Y:S02]  /*ba80*/  F2FP.BF16.PACK_AB R82, R213, R212 ;  /* 0x000000d4d552723e */ /* 0x000fe400000010ff */
[----:B------:R-:W-:Y:S04]  /*ba90*/  F2FP.BF16.PACK_AB R76, R219, R245 ;  /* 0x000000f5db4c723e */ /* 0x000fe800000010ff */
[----:B------:R-:W-:Y:S01]  /*baa0*/  F2FP.BF16.PACK_AB R77, R147, R222 ;  /* 0x000000de934d723e */ /* 0x000fe200000010ff */
[----:B------:R3:W1:Y:S01]  /*bab0*/  MUFU.EX2 R163, R84 ;  /* 0x0000005400a37308 */ /* 0x0006620000000800 */
[----:B------:R-:W-:Y:S02]  /*bac0*/  F2FP.BF16.PACK_AB R78, R218, R215 ;  /* 0x000000d7da4e723e */ /* 0x000fe400000010ff */
[----:B------:R-:W-:Y:S01]  /*bad0*/  F2FP.BF16.PACK_AB R79, R217, R214 ;  /* 0x000000d6d94f723e */ /* 0x000fe200000010ff */
[----:B----4-:R-:W-:Y:S01]  /*bae0*/  FFMA.FTZ R92, R135, c[0x0][0x2d0], -R107 ;  /* 0x0000b400875c7a23 */ /* 0x010fe2000001086b */
[----:B------:R-:W-:Y:S02]  /*baf0*/  F2FP.BF16.PACK_AB R83, R216, R211 ;  /* 0x000000d3d853723e */ /* 0x000fe400000010ff */
[----:B------:R-:W-:Y:S03]  /*bb00*/  MOV R135, R195 ;  /* 0x000000c300877202 */ /* 0x000fe60000000f00 */
[----:B------:R4:W-:Y:S01]  /*bb10*/  MUFU.EX2 R161, R92 ;  /* 0x0000005c00a17308 */ /* 0x0009e20000000800 */
[----:B--2---:R-:W-:Y:S09]  /*bb20*/  FFMA.FTZ R80, R248, c[0x0][0x2d0], -R105 ;  /* 0x0000b400f8507a23 */ /* 0x004ff20000010869 */
[----:B------:R2:W-:Y:S01]  /*bb30*/  MUFU.EX2 R199, R80 ;  /* 0x0000005000c77308 */ /* 0x0005e20000000800 */
[----:B---3--:R-:W3:Y:S01]  /*bb40*/  LDSM.16.MT88.4 R84, [R227+0x1100] ;  /* 0x00110000e354783b */ /* 0x008ee20000004200 */
[-C--:B-1----:R-:W-:Y:S07]  /*bb50*/  HMMA.16816.F32.BF16 R4, R76, R88.reuse, R4 ;  /* 0x000000584c04723c */ /* 0x082fee0000041804 */
[----:B----4-:R-:W1:Y:S01]  /*bb60*/  LDSM.16.MT88.4 R92, [R225+0x1100] ;  /* 0x00110000e15c783b */ /* 0x010e620000004200 */
[----:B--2---:R-:W-:Y:S07]  /*bb70*/  F2FP.BF16.PACK_AB R80, R145, R146 ;  /* 0x000000929150723e */ /* 0x004fee00000010ff */
[C---:B------:R-:W-:Y:S07]  /*bb80*/  HMMA.16816.F32.BF16 R8, R80.reuse, R88, R8 ;  /* 0x000000585008723c */ /* 0x040fee0000041808 */
[----:B------:R-:W-:Y:S01]  /*bb90*/  FFMA.FTZ R88, R134, c[0x0][0x2d0], -R107 ;  /* 0x0000b40086587a23 */ /* 0x000fe2000001086b */
[-C--:B------:R-:W-:Y:S04]  /*bba0*/  HMMA.16816.F32.BF16 R12, R80, R90.reuse, R12 ;  /* 0x0000005a500c723c */ /* 0x080fe8000004180c */
[----:B------:R-:W-:Y:S02]  /*bbb0*/  MOV R134, R198 ;  /* 0x000000c600867202 */ /* 0x000fe40000000f00 */
[----:B------:R2:W-:Y:S02]  /*bbc0*/  MUFU.EX2 R198, R88 ;  /* 0x0000005800c67308 */ /* 0x0005e40000000800 */
[C---:B------:R-:W-:Y:S08]  /*bbd0*/  HMMA.16816.F32.BF16 R16, R76.reuse, R90, R16 ;  /* 0x0000005a4c10723c */ /* 0x040ff00000041810 */
[-C--:B---3--:R-:W-:Y:S08]  /*bbe0*/  HMMA.16816.F32.BF16 R20, R76, R84.reuse, R20 ;  /* 0x000000544c14723c */ /* 0x088ff00000041814 */
[C---:B------:R-:W-:Y:S04]  /*bbf0*/  HMMA.16816.F32.BF16 R24, R80.reuse, R84, R24 ;  /* 0x000000545018723c */ /* 0x040fe80000041818 */
[----:B--2---:R-:W-:Y:S04]  /*bc00*/  FFMA.FTZ R88, R246, c[0x0][0x2d0], -R105 ;  /* 0x0000b400f6587a23 */ /* 0x004fe80000010869 */
[-C--:B------:R-:W-:Y:S01]  /*bc10*/  HMMA.16816.F32.BF16 R28, R80, R86.reuse, R28 ;  /* 0x00000056501c723c */ /* 0x080fe2000004181c */
[----:B------:R2:W-:Y:S03]  /*bc20*/  MUFU.EX2 R197, R88 ;  /* 0x0000005800c57308 */ /* 0x0005e60000000800 */
[----:B------:R-:W-:Y:S04]  /*bc30*/  FFMA.FTZ R84, R250, c[0x0][0x2d0], -R107 ;  /* 0x0000b400fa547a23 */ /* 0x000fe8000001086b */
[C---:B------:R-:W-:Y:S03]  /*bc40*/  HMMA.16816.F32.BF16 R32, R76.reuse, R86, R32 ;  /* 0x000000564c20723c */ /* 0x040fe60000041820 */
[----:B------:R3:W-:Y:S05]  /*bc50*/  MUFU.EX2 R194, R84 ;  /* 0x0000005400c27308 */ /* 0x0007ea0000000800 */
[-C--:B-1----:R-:W-:Y:S08]  /*bc60*/  HMMA.16816.F32.BF16 R36, R76, R92.reuse, R36 ;  /* 0x0000005c4c24723c */ /* 0x082ff00000041824 */
[C---:B------:R-:W-:Y:S04]  /*bc70*/  HMMA.16816.F32.BF16 R40, R80.reuse, R92, R40 ;  /* 0x0000005c5028723c */ /* 0x040fe80000041828 */
[----:B--2---:R-:W-:Y:S03]  /*bc80*/  FFMA.FTZ R88, R244, c[0x0][0x2d0], -R105 ;  /* 0x0000b400f4587a23 */ /* 0x004fe60000010869 */
[--C-:B------:R-:W-:Y:S01]  /*bc90*/  FFMA.FTZ R92, R190, c[0x0][0x2d0], -R96.reuse ;  /* 0x0000b400be5c7a23 */ /* 0x100fe20000010860 */
[-C--:B------:R-:W-:Y:S01]  /*bca0*/  HMMA.16816.F32.BF16 R44, R80, R94.reuse, R44 ;  /* 0x0000005e502c723c */ /* 0x080fe2000004182c */
[----:B------:R1:W-:Y:S03]  /*bcb0*/  MUFU.EX2 R196, R88 ;  /* 0x0000005800c47308 */ /* 0x0003e60000000800 */
[--C-:B---3--:R-:W-:Y:S01]  /*bcc0*/  FFMA.FTZ R84, R150, c[0x0][0x2d0], -R96.reuse ;  /* 0x0000b40096547a23 */ /* 0x108fe20000010860 */
[----:B------:R-:W-:Y:S01]  /*bcd0*/  MOV R150, R106 ;  /* 0x0000006a00967202 */ /* 0x000fe20000000f00 */
[--C-:B------:R-:W-:Y:S02]  /*bce0*/  FFMA.FTZ R106, R114, c[0x0][0x2d0], -R107.reuse ;  /* 0x0000b400726a7a23 */ /* 0x100fe4000001086b */
[C---:B------:R-:W-:Y:S03]  /*bcf0*/  HMMA.16816.F32.BF16 R48, R76.reuse, R94, R48 ;  /* 0x0000005e4c30723c */ /* 0x040fe60000041830 */
[----:B------:R2:W-:Y:S10]  /*bd00*/  MUFU.EX2 R160, R84 ;  /* 0x0000005400a07308 */ /* 0x0005f40000000800 */
[----:B------:R3:W-:Y:S01]  /*bd10*/  MUFU.EX2 R190, R92 ;  /* 0x0000005c00be7308 */ /* 0x0007e20000000800 */
[----:B-1----:R-:W-:Y:S09]  /*bd20*/  FFMA.FTZ R88, R247, c[0x0][0x2d0], -R107 ;  /* 0x0000b400f7587a23 */ /* 0x002ff2000001086b */
[----:B------:R1:W-:Y:S01]  /*bd30*/  MUFU.EX2 R195, R88 ;  /* 0x0000005800c37308 */ /* 0x0003e20000000800 */
[--C-:B--2---:R-:W-:Y:S01]  /*bd40*/  FFMA.FTZ R84, R135, c[0x0][0x2d0], -R96.reuse ;  /* 0x0000b40087547a23 */ /* 0x104fe20000010860 */
[----:B------:R-:W-:Y:S02]  /*bd50*/  MOV R135, R185 ;  /* 0x000000b900877202 */ /* 0x000fe40000000f00 */
[----:B------:R-:W-:Y:S06]  /*bd60*/  MOV R185, R193 ;  /* 0x000000c100b97202 */ /* 0x000fec0000000f00 */
[----:B------:R2:W-:Y:S01]  /*bd70*/  MUFU.EX2 R193, R84 ;  /* 0x0000005400c17308 */ /* 0x0005e20000000800 */
[--C-:B---3--:R-:W-:Y:S02]  /*bd80*/  FFMA.FTZ R92, R149, c[0x0][0x2d0], -R96.reuse ;  /* 0x0000b400955c7a23 */ /* 0x108fe40000010860 */
[----:B------:R-:W3:Y:S07]  /*bd90*/  LDL.LU R149, [R1+0x10] ;  /* 0x0000100001957983 */ /* 0x000eee0000300800 */
[----:B------:R4:W-:Y:S01]  /*bda0*/  MUFU.EX2 R171, R92 ;  /* 0x0000005c00ab7308 */ /* 0x0009e20000000800 */
[----:B-1----:R-:W1:Y:S09]  /*bdb0*/  LDSM.16.MT88.4 R88, [R226+0x1100] ;  /* 0x00110000e258783b */ /* 0x002e720000004200 */
[----:B------:R-:W-:Y:S01]  /*bdc0*/  MUFU.EX2 R106, R106 ;  /* 0x0000006a006a7308 */ /* 0x000fe20000000800 */
[----:B--2---:R-:W-:Y:S01]  /*bdd0*/  FFMA.FTZ R84, R134, c[0x0][0x2d0], -R3 ;  /* 0x0000b40086547a23 */ /* 0x004fe20000010803 */
[----:B------:R-:W-:Y:S08]  /*bde0*/  MOV R134, R192 ;  /* 0x000000c000867202 */ /* 0x000ff00000000f00 */
[----:B------:R2:W-:Y:S01]  /*bdf0*/  MUFU.EX2 R192, R84 ;  /* 0x0000005400c07308 */ /* 0x0005e20000000800 */
[----:B----4-:R-:W-:Y:S01]  /*be00*/  FFMA.FTZ R92, R132, c[0x0][0x2d0], -R105 ;  /* 0x0000b400845c7a23 */ /* 0x010fe20000010869 */
[----:B------:R-:W-:Y:S01]  /*be10*/  MOV R132, R187 ;  /* 0x000000bb00847202 */ /* 0x000fe20000000f00 */
[-C--:B-1----:R-:W-:Y:S03]  /*be20*/  HMMA.16816.F32.BF16 R52, R76, R88.reuse, R52 ;  /* 0x000000584c34723c */ /* 0x082fe60000041834 */
[--C-:B--2---:R-:W-:Y:S04]  /*be30*/  FFMA.FTZ R84, R191, c[0x0][0x2d0], -R3.reuse ;  /* 0x0000b400bf547a23 */ /* 0x104fe80000010803 */
[----:B------:R1:W-:Y:S01]  /*be40*/  MUFU.EX2 R191, R84 ;  /* 0x0000005400bf7308 */ /* 0x0003e20000000800 */
[C---:B------:R-:W-:Y:S07]  /*be50*/  HMMA.16816.F32.BF16 R56, R80.reuse, R88, R56 ;  /* 0x000000585038723c */ /* 0x040fee0000041838 */
[----:B------:R-:W-:Y:S01]  /*be60*/  FFMA.FTZ R88, R148, c[0x0][0x2d0], -R3 ;  /* 0x0000b40094587a23 */ /* 0x000fe20000010803 */
[-C--:B------:R-:W-:Y:S03]  /*be70*/  HMMA.16816.F32.BF16 R60, R80, R90.reuse, R60 ;  /* 0x0000005a503c723c */ /* 0x080fe6000004183c */
[----:B------:R2:W-:Y:S01]  /*be80*/  MUFU.EX2 R170, R88 ;  /* 0x0000005800aa7308 */ /* 0x0005e20000000800 */
[----:B------:R-:W-:Y:S01]  /*be90*/  MOV R148, R104 ;  /* 0x0000006800947202 */ /* 0x000fe20000000f00 */
[----:B------:R-:W-:Y:S02]  /*bea0*/  FFMA.FTZ R104, R112, c[0x0][0x2d0], -R105 ;  /* 0x0000b40070687a23 */ /* 0x000fe40000010869 */
[----:B------:R-:W-:Y:S01]  /*beb0*/  FFMA.FTZ R80, R135, c[0x0][0x2d0], -R3 ;  /* 0x0000b40087507a23 */ /* 0x000fe20000010803 */
[----:B------:R-:W-:Y:S04]  /*bec0*/  HMMA.16816.F32.BF16 R64, R76, R90, R64 ;  /* 0x0000005a4c40723c */ /* 0x000fe80000041840 */
[----:B------:R-:W-:Y:S01]  /*bed0*/  F2FP.BF16.PACK_AB R81, R158, R152 ;  /* 0x000000989e51723e */ /* 0x000fe200000010ff */
[----:B------:R4:W-:Y:S01]  /*bee0*/  MUFU.EX2 R169, R80 ;  /* 0x0000005000a97308 */ /* 0x0009e20000000800 */
[----:B------:R-:W-:Y:S01]  /*bef0*/  F2FP.BF16.PACK_AB R82, R200, R157 ;  /* 0x0000009dc852723e */ /* 0x000fe200000010ff */
[----:B-1----:R-:W1:Y:S01]  /*bf00*/  LDSM.16.MT88.4 R84, [R224+0x1900] ;  /* 0x00190000e054783b */ /* 0x002e620000004200 */
[----:B------:R-:W-:Y:S01]  /*bf10*/  F2FP.BF16.PACK_AB R76, R155, R210 ;  /* 0x000000d29b4c723e */ /* 0x000fe200000010ff */
[--C-:B------:R-:W-:Y:S03]  /*bf20*/  FFMA.FTZ R112, R204, c[0x0][0x2d0], -R96.reuse ;  /* 0x0000b400cc707a23 */ /* 0x100fe60000010860 */
[----:B------:R-:W-:Y:S02]  /*bf30*/  F2FP.BF16.PACK_AB R77, R209, R154 ;  /* 0x0000009ad14d723e */ /* 0x000fe400000010ff */
[----:B------:R-:W-:Y:S01]  /*bf40*/  F2FP.BF16.PACK_AB R78, R208, R203 ;  /* 0x000000cbd04e723e */ /* 0x000fe200000010ff */
[----:B------:R-:W-:Y:S01]  /*bf50*/  MUFU.EX2 R104, R104 ;  /* 0x0000006800687308 */ /* 0x000fe20000000800 */
[----:B------:R-:W-:Y:S02]  /*bf60*/  F2FP.BF16.PACK_AB R79, R202, R201 ;  /* 0x000000c9ca4f723e */ /* 0x000fe400000010ff */
[----:B------:R-:W-:Y:S01]  /*bf70*/  MOV R135, R133 ;  /* 0x0000008500877202 */ /* 0x000fe20000000f00 */
[----:B--2---:R-:W2:Y:S01]  /*bf80*/  LDSM.16.MT88.4 R88, [R227+0x1900] ;  /* 0x00190000e358783b */ /* 0x004ea20000004200 */
[----:B------:R-:W-:Y:S02]  /*bf90*/  MOV R133, R188 ;  /* 0x000000bc00857202 */ /* 0x000fe40000000f00 */
[----:B------:R-:W-:Y:S03]  /*bfa0*/  F2FP.BF16.PACK_AB R83, R163, R156 ;  /* 0x0000009ca353723e */ /* 0x000fe600000010ff */
[----:B------:R-:W-:Y:S01]  /*bfb0*/  MUFU.EX2 R112, R112 ;  /* 0x0000007000707308 */ /* 0x000fe20000000800 */
[----:B----4-:R-:W-:Y:S01]  /*bfc0*/  FFMA.FTZ R80, R134, c[0x0][0x2d0], -R105 ;  /* 0x0000b40086507a23 */ /* 0x010fe20000010869 */
[----:B------:R-:W-:Y:S08]  /*bfd0*/  MOV R134, R189 ;  /* 0x000000bd00867202 */ /* 0x000ff00000000f00 */
[----:B------:R4:W-:Y:S10]  /*bfe0*/  MUFU.EX2 R168, R80 ;  /* 0x0000005000a87308 */ /* 0x0009f40000000800 */
[----:B------:R2:W-:Y:S01]  /*bff0*/  MUFU.EX2 R189, R92 ;  /* 0x0000005c00bd7308 */ /* 0x0005e20000000800 */
[-C--:B-1----:R-:W-:Y:S03]  /*c000*/  HMMA.16816.F32.BF16 R4, R76, R84.reuse, R4 ;  /* 0x000000544c04723c */ /* 0x082fe60000041804 */
[----:B----4-:R-:W-:Y:S07]  /*c010*/  F2FP.BF16.PACK_AB R80, R159, R153 ;  /* 0x000000999f50723e */ /* 0x010fee00000010ff */
[C---:B------:R-:W-:Y:S01]  /*c020*/  HMMA.16816.F32.BF16 R8, R80.reuse, R84, R8 ;  /* 0x000000545008723c */ /* 0x040fe20000041808 */
[----:B--2---:R-:W1:Y:S06]  /*c030*/  LDSM.16.MT88.4 R92, [R225+0x1900] ;  /* 0x00190000e15c783b */ /* 0x004e6c0000004200 */
[--C-:B------:R-:W-:Y:S01]  /*c040*/  FFMA.FTZ R84, R131, c[0x0][0x2d0], -R107.reuse ;  /* 0x0000b40083547a23 */ /* 0x100fe2000001086b */
[-C--:B------:R-:W-:Y:S03]  /*c050*/  HMMA.16816.F32.BF16 R12, R80, R86.reuse, R12 ;  /* 0x00000056500c723c */ /* 0x080fe6000004180c */
[----:B------:R2:W-:Y:S01]  /*c060*/  MUFU.EX2 R188, R84 ;  /* 0x0000005400bc7308 */ /* 0x0005e20000000800 */
[----:B------:R-:W-:Y:S04]  /*c070*/  MOV R131, R185 ;  /* 0x000000b900837202 */ /* 0x000fe80000000f00 */
        /* <DEDUP_REMOVED lines=9> */
[----:B------:R-:W-:Y:S02]  /*c110*/  MOV R121, R184 ;  /* 0x000000b800797202 */ /* 0x000fe40000000f00 */
[----:B------:R-:W-:Y:S02]  /*c120*/  MOV R151, R130 ;  /* 0x0000008200977202 */ /* 0x000fe40000000f00 */
[C---:B------:R-:W-:Y:S03]  /*c130*/  HMMA.16816.F32.BF16 R32, R76.reuse, R90, R32 ;  /* 0x0000005a4c20723c */ /* 0x040fe60000041820 */
[----:B------:R4:W-:Y:S01]  /*c140*/  MUFU.EX2 R185, R88 ;  /* 0x0000005800b97308 */ /* 0x0009e20000000800 */
[----:B------:R-:W-:Y:S04]  /*c150*/  MOV R130, R116 ;  /* 0x0000007400827202 */ /* 0x000fe80000000f00 */
[-C--:B-1----:R-:W-:Y:S08]  /*c160*/  HMMA.16816.F32.BF16 R36, R76, R92.reuse, R36 ;  /* 0x0000005c4c24723c */ /* 0x082ff00000041824 */
[C---:B------:R-:W-:Y:S04]  /*c170*/  HMMA.16816.F32.BF16 R40, R80.reuse, R92, R40 ;  /* 0x0000005c5028723c */ /* 0x040fe80000041828 */
[----:B--2---:R-:W-:Y:S03]  /*c180*/  FFMA.FTZ R84, R186, c[0x0][0x2d0], -R105 ;  /* 0x0000b400ba547a23 */ /* 0x004fe60000010869 */
[--C-:B------:R-:W-:Y:S01]  /*c190*/  FFMA.FTZ R92, R132, c[0x0][0x2d0], -R96.reuse ;  /* 0x0000b400845c7a23 */ /* 0x100fe20000010860 */
[-C--:B------:R-:W-:Y:S01]  /*c1a0*/  HMMA.16816.F32.BF16 R44, R80, R94.reuse, R44 ;  /* 0x0000005e502c723c */ /* 0x080fe2000004182c */
[----:B------:R1:W-:Y:S03]  /*c1b0*/  MUFU.EX2 R187, R84 ;  /* 0x0000005400bb7308 */ /* 0x0003e60000000800 */
[--C-:B----4-:R-:W-:Y:S01]  /*c1c0*/  FFMA.FTZ R88, R99, c[0x0][0x2d0], -R107.reuse ;  /* 0x0000b40063587a23 */ /* 0x110fe2000001086b */
[----:B------:R-:W-:Y:S01]  /*c1d0*/  MOV R132, R117 ;  /* 0x0000007500847202 */ /* 0x000fe20000000f00 */
[----:B------:R-:W-:Y:S02]  /*c1e0*/  FFMA.FTZ R107, R115, c[0x0][0x2d0], -R107 ;  /* 0x0000b400736b7a23 */ /* 0x000fe4000001086b */
[C---:B------:R-:W-:Y:S03]  /*c1f0*/  HMMA.16816.F32.BF16 R48, R76.reuse, R94, R48 ;  /* 0x0000005e4c30723c */ /* 0x040fe60000041830 */
[----:B------:R2:W-:Y:S10]  /*c200*/  MUFU.EX2 R184, R88 ;  /* 0x0000005800b87308 */ /* 0x0005f40000000800 */
[----:B------:R4:W-:Y:S01]  /*c210*/  MUFU.EX2 R117, R92 ;  /* 0x0000005c00757308 */ /* 0x0009e20000000800 */
[--C-:B-1----:R-:W-:Y:S02]  /*c220*/  FFMA.FTZ R84, R97, c[0x0][0x2d0], -R105.reuse ;  /* 0x0000b40061547a23 */ /* 0x102fe40000010869 */
[----:B------:R-:W-:Y:S02]  /*c230*/  FFMA.FTZ R105, R113, c[0x0][0x2d0], -R105 ;  /* 0x0000b40071697a23 */ /* 0x000fe40000010869 */
[--C-:B------:R-:W-:Y:S05]  /*c240*/  FFMA.FTZ R113, R109, c[0x0][0x2d0], -R96.reuse ;  /* 0x0000b4006d717a23 */ /* 0x100fea0000010860 */
[----:B------:R1:W-:Y:S01]  /*c250*/  MUFU.EX2 R186, R84 ;  /* 0x0000005400ba7308 */ /* 0x0003e20000000800 */
[--C-:B------:R-:W-:Y:S02]  /*c260*/  FFMA.FTZ R109, R111, c[0x0][0x2d0], -R3.reuse ;  /* 0x0000b4006f6d7a23 */ /* 0x100fe40000010803 */
[--C-:B------:R-:W-:Y:S02]  /*c270*/  FFMA.FTZ R111, R207, c[0x0][0x2d0], -R3.reuse ;  /* 0x0000b400cf6f7a23 */ /* 0x100fe40000010803 */
[--C-:B--2---:R-:W-:Y:S02]  /*c280*/  FFMA.FTZ R88, R135, c[0x0][0x2d0], -R96.reuse ;  /* 0x0000b40087587a23 */ /* 0x104fe40000010860 */
[----:B------:R-:W2:Y:S03]  /*c290*/  LDL.LU R135, [R1+0x14] ;  /* 0x0000140001877983 */ /* 0x000ea60000300800 */
[----:B------:R1:W-:Y:S01]  /*c2a0*/  MUFU.EX2 R174, R88 ;  /* 0x0000005800ae7308 */ /* 0x0003e20000000800 */
[----:B----4-:R-:W-:Y:S09]  /*c2b0*/  LDSM.16.MT88.4 R92, [R227+0x2100] ;  /* 0x00210000e35c783b */ /* 0x010ff20000004200 */
[----:B------:R-:W4:Y:S01]  /*c2c0*/  MUFU.EX2 R105, R105 ;  /* 0x0000006900697308 */ /* 0x000f220000000800 */
[----:B-1----:R-:W1:Y:S09]  /*c2d0*/  LDSM.16.MT88.4 R84, [R226+0x1900] ;  /* 0x00190000e254783b */ /* 0x002e720000004200 */
[----:B------:R-:W3:Y:S01]  /*c2e0*/  MUFU.EX2 R107, R107 ;  /* 0x0000006b006b7308 */ /* 0x000ee20000000800 */
[--C-:B------:R-:W-:Y:S01]  /*c2f0*/  FFMA.FTZ R88, R134, c[0x0][0x2d0], -R96.reuse ;  /* 0x0000b40086587a23 */ /* 0x100fe20000010860 */
[----:B------:R-:W-:Y:S01]  /*c300*/  MOV R134, R110 ;  /* 0x0000006e00867202 */ /* 0x000fe20000000f00 */
[--C-:B------:R-:W-:Y:S07]  /*c310*/  FFMA.FTZ R110, R205, c[0x0][0x2d0], -R96.reuse ;  /* 0x0000b400cd6e7a23 */ /* 0x100fee0000010860 */
[----:B------:R1:W-:Y:S01]  /*c320*/  MUFU.EX2 R173, R88 ;  /* 0x0000005800ad7308 */ /* 0x0003e20000000800 */
[----:B----4-:R-:W-:Y:S09]  /*c330*/  F2FP.BF16.PACK_AB R182, R105, R104 ;  /* 0x0000006869b6723e */ /* 0x010ff200000010ff */
[----:B------:R-:W4:Y:S01]  /*c340*/  MUFU.EX2 R113, R113 ;  /* 0x0000007100717308 */ /* 0x000f220000000800 */
[----:B---3--:R-:W-:Y:S09]  /*c350*/  F2FP.BF16.PACK_AB R183, R107, R106 ;  /* 0x0000006a6bb7723e */ /* 0x008ff200000010ff */
[----:B------:R-:W-:Y:S01]  /*c360*/  MUFU.EX2 R111, R111 ;  /* 0x0000006f006f7308 */ /* 0x000fe20000000800 */
[-C--:B-1----:R-:W-:Y:S03]  /*c370*/  HMMA.16816.F32.BF16 R52, R76, R84.reuse, R52 ;  /* 0x000000544c34723c */ /* 0x082fe60000041834 */
[--C-:B------:R-:W-:Y:S02]  /*c380*/  FFMA.FTZ R88, R133, c[0x0][0x2d0], -R3.reuse ;  /* 0x0000b40085587a23 */ /* 0x100fe40000010803 */
[----:B------:R-:W3:Y:S04]  /*c390*/  LDL.LU R133, [R1+0x1c] ;  /* 0x00001c0001857983 */ /* 0x000ee80000300800 */
[----:B------:R-:W-:Y:S01]  /*c3a0*/  MUFU.EX2 R110, R110 ;  /* 0x0000006e006e7308 */ /* 0x000fe20000000800 */
[C---:B------:R-:W-:Y:S01]  /*c3b0*/  HMMA.16816.F32.BF16 R56, R80.reuse, R84, R56 ;  /* 0x000000545038723c */ /* 0x040fe20000041838 */
[----:B------:R-:W3:Y:S03]  /*c3c0*/  LDL.LU R131, [R1+0x18] ;  /* 0x0000180001837983 */ /* 0x000ee60000300800 */
[----:B----4-:R-:W-:Y:S03]  /*c3d0*/  F2FP.BF16.PACK_AB R178, R113, R112 ;  /* 0x0000007071b2723e */ /* 0x010fe600000010ff */
[--C-:B------:R-:W-:Y:S01]  /*c3e0*/  FFMA.FTZ R84, R108, c[0x0][0x2d0], -R96.reuse ;  /* 0x0000b4006c547a23 */ /* 0x100fe20000010860 */
[-C--:B------:R-:W-:Y:S01]  /*c3f0*/  HMMA.16816.F32.BF16 R60, R80, R86.reuse, R60 ;  /* 0x00000056503c723c */ /* 0x080fe2000004183c */
[----:B------:R1:W-:Y:S03]  /*c400*/  MUFU.EX2 R172, R88 ;  /* 0x0000005800ac7308 */ /* 0x0003e60000000800 */
[----:B------:R-:W-:Y:S02]  /*c410*/  FFMA.FTZ R108, R206, c[0x0][0x2d0], -R96 ;  /* 0x0000b400ce6c7a23 */ /* 0x000fe40000010860 */
[----:B------:R-:W-:Y:S01]  /*c420*/  LDSM.16.MT88.4 R96, [R225+0x2100] ;  /* 0x00210000e160783b */ /* 0x000fe20000004200 */
[--C-:B------:R-:W-:Y:S01]  /*c430*/  FFMA.FTZ R80, R164, c[0x0][0x2d0], -R3.reuse ;  /* 0x0000b400a4507a23 */ /* 0x100fe20000010803 */
[----:B------:R-:W-:Y:S03]  /*c440*/  HMMA.16816.F32.BF16 R64, R76, R86, R64 ;  /* 0x000000564c40723c */ /* 0x000fe60000041840 */
[----:B------:R4:W-:Y:S01]  /*c450*/  MUFU.EX2 R115, R80 ;  /* 0x0000005000737308 */ /* 0x0009e20000000800 */
[--C-:B------:R-:W-:Y:S01]  /*c460*/  FFMA.FTZ R81, R151, c[0x0][0x2d0], -R3.reuse ;  /* 0x0000b40097517a23 */ /* 0x100fe20000010803 */
[----:B------:R-:W-:Y:S01]  /*c470*/  F2FP.BF16.PACK_AB R82, R171, R190 ;  /* 0x000000beab52723e */ /* 0x000fe200000010ff */
[----:B------:R-:W-:Y:S01]  /*c480*/  LDSM.16.MT88.4 R164, [R225+0x3100] ;  /* 0x00310000e1a4783b */ /* 0x000fe20000004200 */
[----:B------:R-:W-:Y:S02]  /*c490*/  F2FP.BF16.PACK_AB R76, R199, R162 ;  /* 0x000000a2c74c723e */ /* 0x000fe400000010ff */
[----:B------:R-:W-:Y:S03]  /*c4a0*/  F2FP.BF16.PACK_AB R77, R198, R161 ;  /* 0x000000a1c64d723e */ /* 0x000fe600000010ff */
[----:B------:R-:W-:Y:S01]  /*c4b0*/  F2FP.BF16.PACK_AB R78, R196, R197 ;  /* 0x000000c5c44e723e */ /* 0x000fe200000010ff */
[----:B------:R4:W-:Y:S01]  /*c4c0*/  MUFU.EX2 R114, R81 ;  /* 0x0000005100727308 */ /* 0x0009e20000000800 */
[----:B------:R-:W-:Y:S02]  /*c4d0*/  F2FP.BF16.PACK_AB R79, R194, R195 ;  /* 0x000000c3c24f723e */ /* 0x000fe400000010ff */
[----:B------:R-:W-:Y:S01]  /*c4e0*/  F2FP.BF16.PACK_AB R83, R169, R170 ;  /* 0x000000aaa953723e */ /* 0x000fe200000010ff */
[--C-:B-1----:R-:W-:Y:S02]  /*c4f0*/  FFMA.FTZ R88, R118, c[0x0][0x2d0], -R3.reuse ;  /* 0x0000b40076587a23 */ /* 0x102fe40000010803 */
[----:B------:R-:W-:Y:S02]  /*c500*/  FFMA.FTZ R3, R74, c[0x0][0x2d0], -R3 ;  /* 0x0000b4004a037a23 */ /* 0x000fe40000010803 */
[----:B------:R-:W-:Y:S02]  /*c510*/  FFMA.FTZ R74, R70, R149, R150 ;  /* 0x00000095464a7223 */ /* 0x000fe40000010096 */
[----:B------:R1:W-:Y:S01]  /*c520*/  MUFU.EX2 R118, R88 ;  /* 0x0000005800767308 */ /* 0x0003e20000000800 */
[----:B----4-:R-:W-:Y:S09]  /*c530*/  F2FP.BF16.PACK_AB R80, R193, R160 ;  /* 0x000000a0c150723e */ /* 0x010ff200000010ff */
[----:B------:R4:W-:Y:S01]  /*c540*/  MUFU.EX2 R116, R84 ;  /* 0x0000005400747308 */ /* 0x0009e20000000800 */
[----:B------:R-:W-:Y:S09]  /*c550*/  F2FP.BF16.PACK_AB R81, R191, R192 ;  /* 0x000000c0bf51723e */ /* 0x000ff200000010ff */
[----:B------:R-:W4:Y:S01]  /*c560*/  MUFU.EX2 R108, R108 ;  /* 0x0000006c006c7308 */ /* 0x000f220000000800 */
[----:B-1----:R-:W1:Y:S09]  /*c570*/  LDSM.16.MT88.4 R88, [R224+0x2100] ;  /* 0x00210000e058783b */ /* 0x002e720000004200 */
[----:B------:R-:W1:Y:S01]  /*c580*/  MUFU.EX2 R109, R109 ;  /* 0x0000006d006d7308 */ /* 0x000e620000000800 */
[----:B----4-:R-:W4:Y:S01]  /*c590*/  LDSM.16.MT88.4 R84, [R226+0x2100] ;  /* 0x00210000e254783b */ /* 0x010f220000004200 */
[----:B------:R-:W-:Y:S02]  /*c5a0*/  F2FP.BF16.PACK_AB R176, R110, R108 ;  /* 0x0000006c6eb0723e */ /* 0x000fe400000010ff */
[----:B-1----:R-:W-:Y:S01]  /*c5b0*/  F2FP.BF16.PACK_AB R177, R111, R109 ;  /* 0x0000006d6fb1723e */ /* 0x002fe200000010ff */
[-C--:B------:R-:W-:Y:S08]  /*c5c0*/  HMMA.16816.F32.BF16 R4, R76, R88.reuse, R4 ;  /* 0x000000584c04723c */ /* 0x080ff00000041804 */
[C---:B------:R-:W-:Y:S08]  /*c5d0*/  HMMA.16816.F32.BF16 R8, R80.reuse, R88, R8 ;  /* 0x000000585008723c */ /* 0x040ff00000041808 */
[-C--:B------:R-:W-:Y:S08]  /*c5e0*/  HMMA.16816.F32.BF16 R12, R80, R90.reuse, R12 ;  /* 0x0000005a500c723c */ /* 0x080ff0000004180c */
[C---:B------:R-:W-:Y:S01]  /*c5f0*/  HMMA.16816.F32.BF16 R16, R76.reuse, R90, R16 ;  /* 0x0000005a4c10723c */ /* 0x040fe20000041810 */
[----:B------:R-:W1:Y:S07]  /*c600*/  LDSM.16.MT88.4 R88, [R224+0x2900] ;  /* 0x00290000e058783b */ /* 0x000e6e0000004200 */
        /* <DEDUP_REMOVED lines=10> */
[-C--:B----4-:R-:W-:Y:S08]  /*c6b0*/  HMMA.16816.F32.BF16 R52, R76, R84.reuse, R52 ;  /* 0x000000544c34723c */ /* 0x090ff00000041834 */
[C---:B------:R-:W-:Y:S08]  /*c6c0*/  HMMA.16816.F32.BF16 R56, R80.reuse, R84, R56 ;  /* 0x000000545038723c */ /* 0x040ff00000041838 */
[-C--:B------:R-:W-:Y:S07]  /*c6d0*/  HMMA.16816.F32.BF16 R60, R80, R86.reuse, R60 ;  /* 0x00000056503c723c */ /* 0x080fee000004183c */
[----:B------:R-:W-:Y:S01]  /*c6e0*/  F2FP.BF16.PACK_AB R80, R173, R174 ;  /* 0x000000aead50723e */ /* 0x000fe200000010ff */
[----:B------:R-:W-:Y:S01]  /*c6f0*/  HMMA.16816.F32.BF16 R64, R76, R86, R64 ;  /* 0x000000564c40723c */ /* 0x000fe20000041840 */
[----:B------:R-:W4:Y:S03]  /*c700*/  LDSM.16.MT88.4 R84, [R226+0x2900] ;  /* 0x00290000e254783b */ /* 0x000f260000004200 */
[----:B------:R-:W-:Y:S02]  /*c710*/  F2FP.BF16.PACK_AB R81, R118, R172 ;  /* 0x000000ac7651723e */ /* 0x000fe400000010ff */
[----:B------:R-:W-:Y:S02]  /*c720*/  F2FP.BF16.PACK_AB R82, R116, R117 ;  /* 0x000000757452723e */ /* 0x000fe400000010ff */
[----:B------:R-:W-:Y:S04]  /*c730*/  F2FP.BF16.PACK_AB R76, R189, R168 ;  /* 0x000000a8bd4c723e */ /* 0x000fe800000010ff */
[----:B------:R-:W-:Y:S01]  /*c740*/  F2FP.BF16.PACK_AB R77, R175, R188 ;  /* 0x000000bcaf4d723e */ /* 0x000fe200000010ff */
[----:B--2---:R-:W-:Y:S01]  /*c750*/  FFMA.FTZ R68, R68, R135, R148 ;  /* 0x0000008744447223 */ /* 0x004fe20000010094 */
[----:B------:R-:W-:Y:S01]  /*c760*/  F2FP.BF16.PACK_AB R78, R186, R187 ;  /* 0x000000bbba4e723e */ /* 0x000fe200000010ff */
[----:B------:R-:W-:Y:S01]  /*c770*/  LDSM.16.MT88.4 R148, [R227+0x3100] ;  /* 0x00310000e394783b */ /* 0x000fe20000004200 */
[----:B------:R-:W-:Y:S01]  /*c780*/  F2FP.BF16.PACK_AB R79, R184, R185 ;  /* 0x000000b9b84f723e */ /* 0x000fe200000010ff */
[----:B------:R-:W-:Y:S01]  /*c790*/  FADD.FTZ R68, R235, R68 ;  /* 0x00000044eb447221 */ /* 0x000fe20000010000 */
[----:B------:R-:W-:Y:S05]  /*c7a0*/  F2FP.BF16.PACK_AB R83, R114, R115 ;  /* 0x000000737253723e */ /* 0x000fea00000010ff */
[-C--:B-1----:R-:W-:Y:S01]  /*c7b0*/  HMMA.16816.F32.BF16 R4, R76, R88.reuse, R4 ;  /* 0x000000584c04723c */ /* 0x082fe20000041804 */
[----:B------:R1:W5:Y:S07]  /*c7c0*/  LDL.LU R235, [R1+0x44] ;  /* 0x0000440001eb7983 */ /* 0x00036e0000300800 */
[C---:B------:R-:W-:Y:S01]  /*c7d0*/  HMMA.16816.F32.BF16 R8, R80.reuse, R88, R8 ;  /* 0x000000585008723c */ /* 0x040fe20000041808 */
[----:B------:R-:W-:Y:S07]  /*c7e0*/  MUFU.EX2 R88, R75 ;  /* 0x0000004b00587308 */ /* 0x000fee0000000800 */
[-C--:B------:R-:W-:Y:S03]  /*c7f0*/  HMMA.16816.F32.BF16 R12, R80, R90.reuse, R12 ;  /* 0x0000005a500c723c */ /* 0x080fe6000004180c */
[----:B------:R-:W2:Y:S05]  /*c800*/  MUFU.EX2 R75, R3 ;  /* 0x00000003004b7308 */ /* 0x000eaa0000000800 */
[C---:B------:R-:W-:Y:S08]  /*c810*/  HMMA.16816.F32.BF16 R16, R76.reuse, R90, R16 ;  /* 0x0000005a4c10723c */ /* 0x040ff00000041810 */
[-C--:B------:R-:W-:Y:S08]  /*c820*/  HMMA.16816.F32.BF16 R20, R76, R92.reuse, R20 ;  /* 0x0000005c4c14723c */ /* 0x080ff00000041814 */
[C---:B------:R-:W-:Y:S04]  /*c830*/  HMMA.16816.F32.BF16 R24, R80.reuse, R92, R24 ;  /* 0x0000005c5018723c */ /* 0x040fe80000041818 */
[----:B--2---:R-:W-:Y:S04]  /*c840*/  F2FP.BF16.PACK_AB R179, R75, R88 ;  /* 0x000000584bb3723e */ /* 0x004fe800000010ff */
[-C--:B------:R-:W-:Y:S04]  /*c850*/  HMMA.16816.F32.BF16 R28, R80, R94.reuse, R28 ;  /* 0x0000005e501c723c */ /* 0x080fe8000004181c */
[----:B---3--:R-:W-:Y:S02]  /*c860*/  FFMA.FTZ R70, R69, R133, R134 ;  /* 0x0000008545467223 */ /* 0x008fe40000010086 */
[----:B------:R-:W-:Y:S02]  /*c870*/  FADD.FTZ R69, R130, R74 ;  /* 0x0000004a82457221 */ /* 0x000fe40000010000 */
[----:B------:R-:W-:Y:S01]  /*c880*/  FFMA.FTZ R0, R0, R131, R132 ;  /* 0x0000008300007223 */ /* 0x000fe20000010084 */
[C---:B------:R-:W-:Y:S01]  /*c890*/  HMMA.16816.F32.BF16 R32, R76.reuse, R94, R32 ;  /* 0x0000005e4c20723c */ /* 0x040fe20000041820 */
[----:B------:R-:W2:Y:S03]  /*c8a0*/  LDSM.16.MT88.4 R132, [R224+0x3100] ;  /* 0x00310000e084783b */ /* 0x000ea60000004200 */
[----:B------:R-:W-:Y:S02]  /*c8b0*/  FADD.FTZ R70, R234, R70 ;  /* 0x00000046ea467221 */ /* 0x000fe40000010000 */
[----:B------:R-:W-:Y:S02]  /*c8c0*/  FADD.FTZ R0, R233, R0 ;  /* 0x00000000e9007221 */ /* 0x000fe40000010000 */
[----:B------:R-:W-:Y:S01]  /*c8d0*/  FADD.FTZ R74, R232, R69 ;  /* 0x00000045e84a7221 */ /* 0x000fe20000010000 */
[----:B------:R1:W5:Y:S01]  /*c8e0*/  LDL.LU R234, [R1+0x40] ;  /* 0x0000400001ea7983 */ /* 0x0003620000300800 */
[-C--:B------:R-:W-:Y:S03]  /*c8f0*/  HMMA.16816.F32.BF16 R36, R76, R96.reuse, R36 ;  /* 0x000000604c24723c */ /* 0x080fe60000041824 */
[----:B------:R-:W-:Y:S01]  /*c900*/  FADD.FTZ R69, R231, R68 ;  /* 0x00000044e7457221 */ /* 0x000fe20000010000 */
        /* <DEDUP_REMOVED lines=20> */
[----:B------:R-:W-:Y:S02]  /*ca50*/  FADD.FTZ R68, R124, R3 ;  /* 0x000000037c447221 */ /* 0x000fe40000010000 */
[----:B------:R-:W-:Y:S01]  /*ca60*/  FADD.FTZ R3, R138, R69 ;  /* 0x000000458a037221 */ /* 0x000fe20000010000 */
[-C--:B----4-:R-:W-:Y:S03]  /*ca70*/  HMMA.16816.F32.BF16 R52, R76, R84.reuse, R52 ;  /* 0x000000544c34723c */ /* 0x090fe60000041834 */
[----:B------:R-:W-:Y:S05]  /*ca80*/  FADD.FTZ R3, R249, R3 ;  /* 0x00000003f9037221 */ /* 0x000fea0000010000 */
[C---:B------:R-:W-:Y:S08]  /*ca90*/  HMMA.16816.F32.BF16 R56, R80.reuse, R84, R56 ;  /* 0x000000545038723c */ /* 0x040ff00000041838 */
[-C--:B------:R-:W-:Y:S08]  /*caa0*/  HMMA.16816.F32.BF16 R60, R80, R86.reuse, R60 ;  /* 0x00000056503c723c */ /* 0x080ff0000004183c */
[----:B------:R-:W-:Y:S08]  /*cab0*/  HMMA.16816.F32.BF16 R64, R76, R86, R64 ;  /* 0x000000564c40723c */ /* 0x000ff00000041840 */
[-C--:B--2---:R-:W-:Y:S07]  /*cac0*/  HMMA.16816.F32.BF16 R124, R180, R132.reuse, R4 ;  /* 0x00000084b47c723c */ /* 0x084fee0000041804 */
        /* <DEDUP_REMOVED lines=20> */
[----:B------:R-:W-:Y:S02]  /*cc10*/  FADD.FTZ R5, R145, R0 ;  /* 0x0000000091057221 */ /* 0x000fe40000010000 */
        /* <DEDUP_REMOVED lines=8> */
[----:B------:R-:W2:Y:S03]  /*cca0*/  LDSM.16.MT88.4 R4, [R226+0x3100] ;  /* 0x00310000e204783b */ /* 0x000ea60000004200 */
[----:B------:R-:W-:Y:S02]  /*ccb0*/  FADD.FTZ R9, R217, R0 ;  /* 0x00000000d9097221 */ /* 0x000fe40000010000 */
        /* <DEDUP_REMOVED lines=48> */
[----:B------:R-:W-:Y:S01]  /*cfc0*/  FADD.FTZ R3, R185, R10 ;  /* 0x0000000ab9037221 */ /* 0x000fe20000010000 */
[----:B------:R-:W-:Y:S01]  /*cfd0*/  MOV R118, R2 ;  /* 0x0000000200767202 */ /* 0x000fe20000000f00 */
[----:B------:R-:W-:Y:S01]  /*cfe0*/  FADD.FTZ R0, R117, R9 ;  /* 0x0000000975007221 */ /* 0x000fe20000010000 */
[----:B------:R-:W-:Y:S01]  /*cff0*/  MOV R117, R71 ;  /* 0x0000004700757202 */ /* 0x000fe20000000f00 */
[----:B------:R-:W-:Y:S01]  /*d000*/  FADD.FTZ R4, R187, R11 ;  /* 0x0000000bbb047221 */ /* 0x000fe20000010000 */
[-C--:B------:R-:W-:Y:S03]  /*d010*/  HMMA.16816.F32.BF16 R176, R176, R6.reuse, R60 ;  /* 0x00000006b0b0723c */ /* 0x080fe6000004183c */
[----:B------:R-:W-:Y:S02]  /*d020*/  FADD.FTZ R9, R186, R4 ;  /* 0x00000004ba097221 */ /* 0x000fe40000010000 */
[----:B------:R-:W-:Y:S02]  /*d030*/  FADD.FTZ R10, R115, R8 ;  /* 0x00000008730a7221 */ /* 0x000fe40000010000 */
[----:B------:R-:W-:Y:S01]  /*d040*/  FADD.FTZ R5, R184, R3 ;  /* 0x00000003b8057221 */ /* 0x000fe20000010000 */
[----:B------:R-:W-:Y:S04]  /*d050*/  HMMA.16816.F32.BF16 R180, R180, R6, R64 ;  /* 0x00000006b4b4723c */ /* 0x000fe80000041840 */
[----:B------:R-:W-:Y:S02]  /*d060*/  FADD.FTZ R3, R100, R9 ;  /* 0x0000000964037221 */ /* 0x000fe40000010000 */
[----:B------:R-:W-:Y:S01]  /*d070*/  FADD.FTZ R8, R116, R0 ;  /* 0x0000000074087221 */ /* 0x000fe20000010000 */
[----:B------:R-:W-:Y:S01]  /*d080*/  MOV R116, R72 ;  /* 0x0000004800747202 */ /* 0x000fe20000000f00 */
        /* <DEDUP_REMOVED lines=11> */
[----:B------:R-:W-:Y:S01]  /*d140*/  STL [R1+0x10], R6 ;  /* 0x0000100601007387 */ /* 0x000fe20000100800 */
[----:B------:R-:W-:Y:S02]  /*d150*/  FADD.FTZ R3, R112, R0 ;  /* 0x0000000070037221 */ /* 0x000fe40000010000 */
        /* <DEDUP_REMOVED lines=9> */
.L_x_34:
[----:B-1----:R-:W2:Y:S04]  /*d1f0*/  LDL.LU R0, [R1+0x10] ;  /* 0x0000100001007983 */ /* 0x002ea80000300800 */
[----:B------:R-:W3:Y:S04]  /*d200*/  LDL.LU R4, [R1+0x14] ;  /* 0x0000140001047983 */ /* 0x000ee80000300800 */
[----:B------:R-:W4:Y:S04]  /*d210*/  LDL.LU R10, [R1+0x1c] ;  /* 0x00001c00010a7983 */ /* 0x000f280000300800 */
[----:B------:R-:W5:Y:S01]  /*d220*/  LDL.LU R9, [R1+0x18] ;  /* 0x0000180001097983 */ /* 0x000f620000300800 */
[----:B------:R-:W-:-:S02]  /*d230*/  MOV R36, 0xff800000 ;  /* 0xff80000000247802 */ /* 0x000fc40000000f00 */
[----:B------:R-:W-:Y:S02]  /*d240*/  MOV R37, 0xff800000 ;  /* 0xff80000000257802 */ /* 0x000fe40000000f00 */
[----:B------:R-:W-:Y:S02]  /*d250*/  MOV R38, 0xff800000 ;  /* 0xff80000000267802 */ /* 0x000fe40000000f00 */
[----:B------:R-:W-:Y:S02]  /*d260*/  MOV R39, 0xff800000 ;  /* 0xff80000000277802 */ /* 0x000fe40000000f00 */
[----:B------:R-:W-:Y:S01]  /*d270*/  PLOP3.LUT P4, PT, PT, PT, PT, 0x8, 0x0 ;  /* 0x000000000000781c */ /* 0x000fe20003f8e170 */
[----:B--2---:R-:W1:Y:S04]  /*d280*/  SHFL.BFLY PT, R5, R0, 0x2, 0x1f ;  /* 0x0c401f0000057f89 */ /* 0x004e6800000e0000 */
[----:B---3--:R-:W2:Y:S04]  /*d290*/  SHFL.BFLY PT, R6, R4, 0x2, 0x1f ;  /* 0x0c401f0004067f89 */ /* 0x008ea800000e0000 */
[----:B----4-:R-:W3:Y:S04]  /*d2a0*/  SHFL.BFLY PT, R7, R10, 0x2, 0x1f ;  /* 0x0c401f000a077f89 */ /* 0x010ee800000e0000 */
[----:B-----5:R-:W4:Y:S01]  /*d2b0*/  SHFL.BFLY PT, R8, R9, 0x2, 0x1f ;  /* 0x0c401f0009087f89 */ /* 0x020f2200000e0000 */
[----:B-1----:R-:W-:-:S02]  /*d2c0*/  FADD.FTZ R5, R5, R0 ;  /* 0x0000000005057221 */ /* 0x002fc40000010000 */
[----:B--2---:R-:W-:-:S03]  /*d2d0*/  FADD.FTZ R6, R6, R4 ;  /* 0x0000000406067221 */ /* 0x004fc60000010000 */
[----:B------:R-:W1:Y:S01]  /*d2e0*/  SHFL.BFLY PT, R0, R5, 0x1, 0x1f ;  /* 0x0c201f0005007f89 */ /* 0x000e6200000e0000 */
[----:B---3--:R-:W-:-:S03]  /*d2f0*/  FADD.FTZ R7, R7, R10 ;  /* 0x0000000a07077221 */ /* 0x008fc60000010000 */
[----:B------:R-:W2:Y:S01]  /*d300*/  SHFL.BFLY PT, R4, R6, 0x1, 0x1f ;  /* 0x0c201f0006047f89 */ /* 0x000ea200000e0000 */
[----:B----4-:R-:W-:-:S03]  /*d310*/  FADD.FTZ R8, R8, R9 ;  /* 0x0000000908087221 */ /* 0x010fc60000010000 */
[----:B------:R-:W3:Y:S04]  /*d320*/  SHFL.BFLY PT, R3, R7, 0x1, 0x1f ;  /* 0x0c201f0007037f89 */ /* 0x000ee800000e0000 */
[----:B------:R-:W4:Y:S01]  /*d330*/  SHFL.BFLY PT, R9, R8, 0x1, 0x1f ;  /* 0x0c201f0008097f89 */ /* 0x000f2200000e0000 */
[----:B-1----:R-:W-:Y:S01]  /*d340*/  FADD.FTZ R5, R5, R0 ;  /* 0x0000000005057221 */ /* 0x002fe20000010000 */
[----:B------:R-:W-:Y:S01]  /*d350*/  MOV R0, RZ ;  /* 0x000000ff00007202 */ /* 0x000fe20000000f00 */
[----:B--2---:R-:W-:-:S03]  /*d360*/  FADD.FTZ R6, R6, R4 ;  /* 0x0000000406067221 */ /* 0x004fc60000010000 */
[----:B------:R-:W-:Y:S02]  /*d370*/  FSETP.NE.FTZ.AND P3, PT, R5, RZ, PT ;  /* 0x000000ff0500720b */ /* 0x000fe40003f75000 */
[----:B------:R-:W-:Y:S01]  /*d380*/  MOV R4, RZ ;  /* 0x000000ff00047202 */ /* 0x000fe20000000f00 */
[----:B---3--:R-:W-:Y:S01]  /*d390*/  FADD.FTZ R7, R7, R3 ;  /* 0x0000000307077221 */ /* 0x008fe20000010000 */
[----:B------:R-:W-:Y:S02]  /*d3a0*/  FSETP.NE.FTZ.AND P2, PT, R6, RZ, PT ;  /* 0x000000ff0600720b */ /* 0x000fe40003f55000 */
[----:B------:R-:W-:Y:S01]  /*d3b0*/  MOV R3, RZ ;  /* 0x000000ff00037202 */ /* 0x000fe20000000f00 */
[----:B----4-:R-:W-:Y:S01]  /*d3c0*/  FADD.FTZ R8, R9, R8 ;  /* 0x0000000809087221 */ /* 0x010fe20000010000 */
[----:B------:R-:W-:-:S04]  /*d3d0*/  FSETP.NE.FTZ.AND P1, PT, R7, RZ, PT ;  /* 0x000000ff0700720b */ /* 0x000fc80003f35000 */
[----:B------:R-:W-:Y:S01]  /*d3e0*/  FSETP.NE.FTZ.AND P0, PT, R8, RZ, PT ;  /* 0x000000ff0800720b */ /* 0x000fe20003f15000 */
[----:B------:R-:W1:Y:S08]  /*d3f0*/  @P3 MUFU.RCP R0, R5 ;  /* 0x0000000500003308 */ /* 0x000e700000001000 */
[----:B------:R-:W2:Y:S01]  /*d400*/  @P1 MUFU.RCP R3, R7 ;  /* 0x0000000700031308 */ /* 0x000ea20000001000 */
[----:B-1----:R-:W-:-:S07]  /*d410*/  FMUL.FTZ R124, R0, R124 ;  /* 0x0000007c007c7220 */ /* 0x002fce0000410000 */
[----:B------:R-:W1:Y:S01]  /*d420*/  @P2 MUFU.RCP R4, R6 ;  /* 0x0000000600042308 */ /* 0x000e620000001000 */
[C---:B------:R-:W-:Y:S02]  /*d430*/  FMUL.FTZ R125, R0.reuse, R125 ;  /* 0x0000007d007d7220 */ /* 0x040fe40000410000 */
[C---:B------:R-:W-:Y:S02]  /*d440*/  FMUL.FTZ R132, R0.reuse, R132 ;  /* 0x0000008400847220 */ /* 0x040fe40000410000 */
[C---:B------:R-:W-:Y:S02]  /*d450*/  FMUL.FTZ R26, R0.reuse, R133 ;  /* 0x00000085001a7220 */ /* 0x040fe40000410000 */
[C---:B------:R-:W-:Y:S01]  /*d460*/  FMUL.FTZ R136, R0.reuse, R136 ;  /* 0x0000008800887220 */ /* 0x040fe20000410000 */
[----:B------:R-:W-:Y:S01]  /*d470*/  @P2 MUFU.LG2 R9, R6 ;  /* 0x0000000600092308 */ /* 0x000fe20000000c00 */
[C---:B------:R-:W-:Y:S02]  /*d480*/  FMUL.FTZ R30, R0.reuse, R137 ;  /* 0x00000089001e7220 */ /* 0x040fe40000410000 */
[----:B------:R-:W-:-:S02]  /*d490*/  FMUL.FTZ R148, R0, R148 ;  /* 0x0000009400947220 */ /* 0x000fc40000410000 */
[C---:B------:R-:W-:Y:S02]  /*d4a0*/  FMUL.FTZ R20, R0.reuse, R149 ;  /* 0x0000009500147220 */ /* 0x040fe40000410000 */
[C---:B------:R-:W-:Y:S01]  /*d4b0*/  FMUL.FTZ R152, R0.reuse, R152 ;  /* 0x0000009800987220 */ /* 0x040fe20000410000 */
[----:B------:R-:W-:Y:S01]  /*d4c0*/  @P3 MUFU.LG2 R11, R5 ;  /* 0x00000005000b3308 */ /* 0x000fe20000000c00 */
[C---:B------:R-:W-:Y:S02]  /*d4d0*/  FMUL.FTZ R24, R0.reuse, R153 ;  /* 0x0000009900187220 */ /* 0x040fe40000410000 */
[C---:B------:R-:W-:Y:S02]  /*d4e0*/  FMUL.FTZ R164, R0.reuse, R164 ;  /* 0x000000a400a47220 */ /* 0x040fe40000410000 */
[C---:B------:R-:W-:Y:S02]  /*d4f0*/  FMUL.FTZ R18, R0.reuse, R165 ;  /* 0x000000a500127220 */ /* 0x040fe40000410000 */
[C---:B------:R-:W-:Y:S01]  /*d500*/  FMUL.FTZ R168, R0.reuse, R168 ;  /* 0x000000a800a87220 */ /* 0x040fe20000410000 */
[----:B------:R-:W-:Y:S01]  /*d510*/  @P1 MUFU.LG2 R7, R7 ;  /* 0x0000000700071308 */ /* 0x000fe20000000c00 */
[----:B------:R-:W-:-:S02]  /*d520*/  FMUL.FTZ R17, R0, R169 ;  /* 0x000000a900117220 */ /* 0x000fc40000410000 */
[C---:B------:R-:W-:Y:S02]  /*d530*/  FMUL.FTZ R180, R0.reuse, R180 ;  /* 0x000000b400b47220 */ /* 0x040fe40000410000 */
[----:B------:R-:W-:Y:S01]  /*d540*/  FMUL.FTZ R181, R0, R181 ;  /* 0x000000b500b57220 */ /* 0x000fe20000410000 */
[----:B------:R-:W-:Y:S01]  /*d550*/  MOV R0, RZ ;  /* 0x000000ff00007202 */ /* 0x000fe20000000f00 */
[C---:B--2---:R-:W-:Y:S01]  /*d560*/  FMUL.FTZ R120, R3.reuse, R120 ;  /* 0x0000007803787220 */ /* 0x044fe20000410000 */
[----:B------:R-:W-:Y:S01]  /*d570*/  @P0 MUFU.LG2 R6, R8 ;  /* 0x0000000800060308 */ /* 0x000fe20000000c00 */
[C---:B------:R-:W-:Y:S02]  /*d580*/  FMUL.FTZ R33, R3.reuse, R121 ;  /* 0x0000007903217220 */ /* 0x040fe40000410000 */
[C---:B------:R-:W-:Y:S02]  /*d590*/  FMUL.FTZ R128, R3.reuse, R128 ;  /* 0x0000008003807220 */ /* 0x040fe40000410000 */
[----:B------:R-:W-:-:S02]  /*d5a0*/  FMUL.FTZ R32, R3, R129 ;  /* 0x0000008103207220 */ /* 0x000fc40000410000 */
[C---:B------:R-:W-:Y:S01]  /*d5b0*/  FMUL.FTZ R140, R3.reuse, R140 ;  /* 0x0000008c038c7220 */ /* 0x040fe20000410000 */
[----:B------:R2:W3:Y:S01]  /*d5c0*/  @P0 MUFU.RCP R0, R8 ;  /* 0x0000000800000308 */ /* 0x0004e20000001000 */
[C---:B------:R-:W-:Y:S02]  /*d5d0*/  FMUL.FTZ R28, R3.reuse, R141 ;  /* 0x0000008d031c7220 */ /* 0x040fe40000410000 */
[C---:B------:R-:W-:Y:S02]  /*d5e0*/  FMUL.FTZ R144, R3.reuse, R144 ;  /* 0x0000009003907220 */ /* 0x040fe40000410000 */
[C---:B------:R-:W-:Y:S02]  /*d5f0*/  FMUL.FTZ R25, R3.reuse, R145 ;  /* 0x0000009103197220 */ /* 0x040fe40000410000 */
[C---:B------:R-:W-:Y:S02]  /*d600*/  FMUL.FTZ R156, R3.reuse, R156 ;  /* 0x0000009c039c7220 */ /* 0x040fe40000410000 */
[----:B------:R-:W-:-:S02]  /*d610*/  FMUL.FTZ R22, R3, R157 ;  /* 0x0000009d03167220 */ /* 0x000fc40000410000 */
[C---:B------:R-:W-:Y:S02]  /*d620*/  FMUL.FTZ R160, R3.reuse, R160 ;  /* 0x000000a003a07220 */ /* 0x040fe40000410000 */
[C---:B------:R-:W-:Y:S02]  /*d630*/  FMUL.FTZ R12, R3.reuse, R161 ;  /* 0x000000a1030c7220 */ /* 0x040fe40000410000 */
[C---:B------:R-:W-:Y:S01]  /*d640*/  FMUL.FTZ R172, R3.reuse, R172 ;  /* 0x000000ac03ac7220 */ /* 0x040fe20000410000 */
[----:B--2---:R-:W-:Y:S01]  /*d650*/  @P0 MOV R8, 0x3f317218 ;  /* 0x3f31721800080802 */ /* 0x004fe20000000f00 */
[C---:B------:R-:W-:Y:S02]  /*d660*/  FMUL.FTZ R173, R3.reuse, R173 ;  /* 0x000000ad03ad7220 */ /* 0x040fe40000410000 */
[C---:B------:R-:W-:Y:S02]  /*d670*/  FMUL.FTZ R176, R3.reuse, R176 ;  /* 0x000000b003b07220 */ /* 0x040fe40000410000 */
[----:B------:R-:W-:Y:S01]  /*d680*/  FMUL.FTZ R177, R3, R177 ;  /* 0x000000b103b17220 */ /* 0x000fe20000410000 */
[----:B------:R-:W-:Y:S01]  /*d690*/  @P2 MOV R3, 0x3f317218 ;  /* 0x3f31721800032802 */ /* 0x000fe20000000f00 */
[----:B-1----:R-:W-:-:S02]  /*d6a0*/  FMUL.FTZ R126, R4, R126 ;  /* 0x0000007e047e7220 */ /* 0x002fc40000410000 */
        /* <DEDUP_REMOVED lines=15> */
[----:B------:R-:W-:Y:S01]  /*d7a0*/  @P3 MOV R4, 0x3f317218 ;  /* 0x3f31721800043802 */ /* 0x000fe20000000f00 */
[C---:B---3--:R-:W-:Y:S02]  /*d7b0*/  FMUL.FTZ R122, R0.reuse, R122 ;  /* 0x0000007a007a7220 */ /* 0x048fe40000410000 */
        /* <DEDUP_REMOVED lines=14> */
[----:B------:R-:W-:Y:S01]  /*d8a0*/  FMUL.FTZ R179, R0, R179 ;  /* 0x000000b300b37220 */ /* 0x000fe20000410000 */
[----:B------:R-:W-:Y:S01]  /*d8b0*/  @P1 MOV R0, 0x3f317218 ;  /* 0x3f31721800001802 */ /* 0x000fe20000000f00 */
[----:B------:R-:W-:Y:S02]  /*d8c0*/  @P2 FMUL.FTZ R5, R3, c[0x0][0x2d0] ;  /* 0x0000b40003052a20 */ /* 0x000fe40000410000 */
[----:B------:R-:W-:Y:S02]  /*d8d0*/  @P3 FMUL.FTZ R10, R4, c[0x0][0x2d0] ;  /* 0x0000b400040a3a20 */ /* 0x000fe40000410000 */
[----:B------:R-:W-:Y:S02]  /*d8e0*/  @P1 FMUL.FTZ R3, R0, c[0x0][0x2d0] ;  /* 0x0000b40000031a20 */ /* 0x000fe40000410000 */
[----:B------:R-:W-:Y:S02]  /*d8f0*/  @P3 FMUL.FTZ R11, R11, 0.69314718246459960938 ;  /* 0x3f3172180b0b3820 */ /* 0x000fe40000410000 */
[----:B------:R-:W-:-:S02]  /*d900*/  @P2 FMUL.FTZ R9, R9, 0.69314718246459960938 ;  /* 0x3f31721809092820 */ /* 0x000fc40000410000 */
[----:B------:R-:W-:Y:S02]  /*d910*/  @P1 FMUL.FTZ R7, R7, 0.69314718246459960938 ;  /* 0x3f31721807071820 */ /* 0x000fe40000410000 */
[----:B------:R-:W-:Y:S02]  /*d920*/  @P0 FMUL.FTZ R4, R6, 0.69314718246459960938 ;  /* 0x3f31721806040820 */ /* 0x000fe40000410000 */
[----:B------:R-:W-:Y:S02]  /*d930*/  @P0 FMUL.FTZ R0, R8, c[0x0][0x2d0] ;  /* 0x0000b40008000a20 */ /* 0x000fe40000410000 */
[----:B------:R-:W-:Y:S02]  /*d940*/  @P3 FFMA.FTZ R36, R10, R73, R11 ;  /* 0x000000490a243223 */ /* 0x000fe4000001000b */
[----:B------:R-:W-:Y:S02]  /*d950*/  @P2 FFMA.FTZ R37, R5, R72, R9 ;  /* 0x0000004805252223 */ /* 0x000fe40000010009 */
[----:B------:R-:W-:-:S02]  /*d960*/  @P1 FFMA.FTZ R38, R3, R71, R7 ;  /* 0x0000004703261223 */ /* 0x000fc40000010007 */
[----:B------:R-:W-:Y:S02]  /*d970*/  @P0 FFMA.FTZ R39, R0, R2, R4 ;  /* 0x0000000200270223 */ /* 0x000fe40000010004 */
.L_x_18:
[----:B------:R-:W-:Y:S01]  /*d980*/  USHF.R.S32.HI UR8, URZ, 0x1f, UR9 ;  /* 0x0000001f3f087899 */ /* 0x000fe20008011409 */
[----:B------:R-:W-:Y:S05]  /*d990*/  @P4 BRA `(.L_x_38) ;  /* 0x0000147000004947 */ /* 0x000fea0003800000 */
[----:B------:R-:W1:Y:S01]  /*d9a0*/  S2R R40, SR_TID.X ;  /* 0x0000000000287919 */ /* 0x000e620000002100 */
[----:B------:R-:W-:Y:S01]  /*d9b0*/  F2FP.BF16.PACK_AB R6, R125, R124 ;  /* 0x0000007c7d06723e */ /* 0x000fe200000010ff */
[----:B------:R-:W-:Y:S01]  /*d9c0*/  IMAD.MOV.U32 R5, RZ, RZ, -0x10 ;  /* 0xfffffff0ff057424 */ /* 0x000fe200078e00ff */
[----:B------:R-:W-:Y:S01]  /*d9d0*/  F2FP.BF16.PACK_AB R27, R27, R126 ;  /* 0x0000007e1b1b723e */ /* 0x000fe200000010ff */
[----:B------:R-:W-:Y:S01]  /*d9e0*/  BAR.SYNC.DEFER_BLOCKING 0x1, 0x80 ;  /* 0x0042000000007b1d */ /* 0x000fe20000010000 */
[----:B------:R-:W-:Y:S02]  /*d9f0*/  F2FP.BF16.PACK_AB R26, R26, R132 ;  /* 0x000000841a1a723e */ /* 0x000fe400000010ff */
[----:B------:R-:W-:Y:S02]  /*da00*/  F2FP.BF16.PACK_AB R31, R31, R134 ;  /* 0x000000861f1f723e */ /* 0x000fe400000010ff */
[----:B------:R-:W-:Y:S01]  /*da10*/  F2FP.BF16.PACK_AB R33, R33, R120 ;  /* 0x000000782121723e */ /* 0x000fe200000010ff */
[----:B------:R-:W-:Y:S01]  /*da20*/  ULDC.64 UR4, c[0x0][0x500] ;  /* 0x0001400000047ab9 */ /* 0x000fe20000000a00 */
[----:B------:R-:W-:Y:S01]  /*da30*/  F2FP.BF16.PACK_AB R122, R123, R122 ;  /* 0x0000007a7b7a723e */ /* 0x000fe200000010ff */
[----:B------:R-:W-:Y:S01]  /*da40*/  UISETP.NE.U32.AND UP1, UPT, URZ, UR4, UPT ;  /* 0x000000043f00728c */ /* 0x000fe2000bf25070 */
[----:B------:R-:W-:Y:S01]  /*da50*/  F2FP.BF16.PACK_AB R32, R32, R128 ;  /* 0x000000802020723e */ /* 0x000fe200000010ff */
[----:B------:R-:W-:Y:S01]  /*da60*/  UMOV UR6, 0x4 ;  /* 0x0000000400067882 */ /* 0x000fe20000000000 */
[----:B------:R-:W-:Y:S01]  /*da70*/  F2FP.BF16.PACK_AB R130, R131, R130 ;  /* 0x000000828382723e */ /* 0x000fe200000010ff */
[----:B------:R-:W-:Y:S01]  /*da80*/  UISETP.NE.AND.EX UP1, UPT, URZ, UR5, UPT, UP1 ;  /* 0x000000053f00728c */ /* 0x000fe2000bf25310 */
[----:B------:R-:W-:-:S02]  /*da90*/  F2FP.BF16.PACK_AB R30, R30, R136 ;  /* 0x000000881e1e723e */ /* 0x000fc400000010ff */
[----:B------:R-:W-:Y:S01]  /*daa0*/  F2FP.BF16.PACK_AB R29, R29, R138 ;  /* 0x0000008a1d1d723e */ /* 0x000fe200000010ff */
[----:B------:R-:W-:Y:S01]  /*dab0*/  ULDC.64 UR4, c[0x0][0x500] ;  /* 0x0001400000047ab9 */ /* 0x000fe20000000a00 */
[----:B------:R-:W-:Y:S01]  /*dac0*/  F2FP.BF16.PACK_AB R20, R20, R148 ;  /* 0x000000941414723e */ /* 0x000fe200000010ff */
[----:B------:R-:W-:Y:S01]  /*dad0*/  UIMAD.WIDE UR4, UR11, UR6, UR4 ;  /* 0x000000060b0472a5 */ /* 0x000fe2000f8e0204 */
[----:B------:R-:W-:Y:S02]  /*dae0*/  F2FP.BF16.PACK_AB R19, R19, R150 ;  /* 0x000000961313723e */ /* 0x000fe400000010ff */
[----:B-1----:R-:W-:Y:S02]  /*daf0*/  SHF.R.S32.HI R41, RZ, 0x1f, R40 ;  /* 0x0000001fff297819 */ /* 0x002fe40000011428 */
[----:B------:R-:W-:Y:S02]  /*db00*/  F2FP.BF16.PACK_AB R28, R28, R140 ;  /* 0x0000008c1c1c723e */ /* 0x000fe400000010ff */
[----:B------:R-:W-:-:S02]  /*db10*/  LEA.HI R2, R41, R40, RZ, 0x2 ;  /* 0x0000002829027211 */ /* 0x000fc400078f10ff */
[----:B------:R-:W-:Y:S02]  /*db20*/  LEA.HI R35, R41, R40, RZ, 0x5 ;  /* 0x0000002829237211 */ /* 0x000fe400078f28ff */
[--C-:B------:R-:W-:Y:S02]  /*db30*/  SHF.R.S32.HI R3, RZ, 0x2, R2.reuse ;  /* 0x00000002ff037819 */ /* 0x100fe40000011402 */
[----:B------:R-:W-:Y:S02]  /*db40*/  SHF.R.S32.HI R0, RZ, 0x1f, R2 ;  /* 0x0000001fff007819 */ /* 0x000fe40000011402 */
[----:B------:R-:W-:Y:S02]  /*db50*/  SHF.R.S32.HI R34, RZ, 0x5, R35 ;  /* 0x00000005ff227819 */ /* 0x000fe40000011423 */
[----:B------:R-:W-:Y:S02]  /*db60*/  LEA.HI R0, R0, R3, RZ, 0x3 ;  /* 0x0000000300007211 */ /* 0x000fe400078f18ff */
[----:B------:R-:W-:-:S02]  /*db70*/  F2FP.BF16.PACK_AB R142, R143, R142 ;  /* 0x0000008e8f8e723e */ /* 0x000fc400000010ff */
[----:B------:R-:W-:Y:S02]  /*db80*/  LOP3.LUT R0, R0, 0xfffffff8, RZ, 0xc0, !PT ;  /* 0xfffffff800007812 */ /* 0x000fe400078ec0ff */
[----:B------:R-:W-:Y:S02]  /*db90*/  F2FP.BF16.PACK_AB R25, R25, R144 ;  /* 0x000000901919723e */ /* 0x000fe400000010ff */
[----:B------:R-:W-:Y:S01]  /*dba0*/  F2FP.BF16.PACK_AB R147, R147, R146 ;  /* 0x000000929393723e */ /* 0x000fe200000010ff */
[----:B------:R-:W-:Y:S01]  /*dbb0*/  IMAD.IADD R3, R3, 0x1, -R0 ;  /* 0x0000000103037824 */ /* 0x000fe200078e0a00 */
[----:B------:R-:W-:Y:S02]  /*dbc0*/  LOP3.LUT R0, R2, 0xfffffffc, RZ, 0xc0, !PT ;  /* 0xfffffffc02007812 */ /* 0x000fe400078ec0ff */
[----:B------:R-:W-:Y:S01]  /*dbd0*/  F2FP.BF16.PACK_AB R24, R24, R152 ;  /* 0x000000981818723e */ /* 0x000fe200000010ff */
[C---:B------:R-:W-:Y:S01]  /*dbe0*/  IMAD.SHL.U32 R2, R3.reuse, 0x40, RZ ;  /* 0x0000004003027824 */ /* 0x040fe200078e00ff */
[----:B------:R-:W-:Y:S01]  /*dbf0*/  LOP3.LUT R4, R3, 0x1, RZ, 0xc0, !PT ;  /* 0x0000000103047812 */ /* 0x000fe200078ec0ff */
[----:B------:R-:W-:Y:S01]  /*dc00*/  IMAD.IADD R14, R40, 0x1, -R0 ;  /* 0x00000001280e7824 */ /* 0x000fe200078e0a00 */
[----:B------:R-:W-:-:S02]  /*dc10*/  F2FP.BF16.PACK_AB R23, R23, R154 ;  /* 0x0000009a1717723e */ /* 0x000fc400000010ff */
[----:B------:R-:W-:Y:S01]  /*dc20*/  LOP3.LUT R0, R2, 0x1c0, RZ, 0xc0, !PT ;  /* 0x000001c002007812 */ /* 0x000fe200078ec0ff */
[----:B------:R-:W-:Y:S01]  /*dc30*/  IMAD R2, R34, 0x200, R14 ;  /* 0x0000020022027824 */ /* 0x000fe200078e020e */
[----:B------:R-:W-:Y:S02]  /*dc40*/  ISETP.NE.U32.AND P0, PT, R4, 0x1, PT ;  /* 0x000000010400780c */ /* 0x000fe40003f05070 */
[----:B------:R-:W-:Y:S02]  /*dc50*/  LEA.HI R0, R0, R0, RZ, 0x1d ;  /* 0x0000000000007211 */ /* 0x000fe400078fe8ff */
[----:B------:R-:W-:Y:S02]  /*dc60*/  R2P PR, R3, 0x6 ;  /* 0x0000000603007804 */ /* 0x000fe40000000000 */
[----:B------:R-:W-:Y:S01]  /*dc70*/  SEL R5, R5, 0x10, !P0 ;  /* 0x0000001005057807 */ /* 0x000fe20004000000 */
[----:B------:R-:W-:Y:S01]  /*dc80*/  IMAD.U32 R0, R2, 0x2, R0 ;  /* 0x0000000202007824 */ /* 0x000fe200078e0000 */
[----:B------:R-:W-:-:S02]  /*dc90*/  F2FP.BF16.PACK_AB R18, R18, R164 ;  /* 0x000000a41212723e */ /* 0x000fc400000010ff */
[----:B------:R-:W-:Y:S01]  /*dca0*/  F2FP.BF16.PACK_AB R13, R13, R166 ;  /* 0x000000a60d0d723e */ /* 0x000fe200000010ff */
[----:B------:R-:W-:Y:S01]  /*dcb0*/  IMAD.SHL.U32 R0, R0, 0x2, RZ ;  /* 0x0000000200007824 */ /* 0x000fe200078e00ff */
[----:B------:R-:W-:Y:S02]  /*dcc0*/  F2FP.BF16.PACK_AB R22, R22, R156 ;  /* 0x0000009c1616723e */ /* 0x000fe400000010ff */
[----:B------:R-:W-:Y:S01]  /*dcd0*/  F2FP.BF16.PACK_AB R159, R159, R158 ;  /* 0x0000009e9f9f723e */ /* 0x000fe200000010ff */
[C---:B------:R-:W-:Y:S01]  /*dce0*/  IMAD.IADD R3, R0.reuse, 0x1, R5 ;  /* 0x0000000100037824 */ /* 0x040fe200078e0205 */
[----:B------:R1:W-:Y:S01]  /*dcf0*/  STS [R0+0x80], R6 ;  /* 0x0000800600007388 */ /* 0x0003e20000000800 */
[C---:B------:R-:W-:Y:S02]  /*dd00*/  IADD3 R4, R0.reuse, 0x80, RZ ;  /* 0x0000008000047810 */ /* 0x040fe40007ffe0ff */
[----:B------:R-:W-:Y:S01]  /*dd10*/  IADD3 R2, R0, 0xc0, RZ ;  /* 0x000000c000027810 */ /* 0x000fe20007ffe0ff */
[----:B------:R-:W-:Y:S01]  /*dd20*/  STS [R0+0x480], R27 ;  /* 0x0004801b00007388 */ /* 0x000fe20000000800 */
[----:B------:R-:W-:-:S02]  /*dd30*/  @P2 IADD3 R2, R4, -0x40, RZ ;  /* 0xffffffc004022810 */ /* 0x000fc40007ffe0ff */
[----:B------:R-:W-:Y:S01]  /*dd40*/  F2FP.BF16.PACK_AB R12, R12, R160 ;  /* 0x000000a00c0c723e */ /* 0x000fe200000010ff */
[----:B------:R-:W-:Y:S01]  /*dd50*/  STS [R3+0x80], R26 ;  /* 0x0000801a03007388 */ /* 0x000fe20000000800 */
[----:B------:R-:W-:Y:S02]  /*dd60*/  F2FP.BF16.PACK_AB R21, R21, R162 ;  /* 0x000000a21515723e */ /* 0x000fe400000010ff */
[----:B------:R-:W-:Y:S01]  /*dd70*/  F2FP.BF16.PACK_AB R17, R17, R168 ;  /* 0x000000a81111723e */ /* 0x000fe200000010ff */
[----:B------:R-:W-:Y:S01]  /*dd80*/  STS [R3+0x480], R31 ;  /* 0x0004801f03007388 */ /* 0x000fe20000000800 */
[----:B------:R-:W-:Y:S02]  /*dd90*/  F2FP.BF16.PACK_AB R16, R16, R170 ;  /* 0x000000aa1010723e */ /* 0x000fe400000010ff */
[----:B------:R-:W-:Y:S01]  /*dda0*/  F2FP.BF16.PACK_AB R9, R181, R180 ;  /* 0x000000b4b509723e */ /* 0x000fe200000010ff */
[----:B------:R-:W-:Y:S01]  /*ddb0*/  STS [R0+0x2080], R33 ;  /* 0x0020802100007388 */ /* 0x000fe20000000800 */
[----:B-----5:R-:W-:-:S02]  /*ddc0*/  F2FP.BF16.PACK_AB R8, R183, R182 ;  /* 0x000000b6b708723e */ /* 0x020fc400000010ff */
[----:B------:R-:W-:Y:S01]  /*ddd0*/  F2FP.BF16.PACK_AB R11, R173, R172 ;  /* 0x000000acad0b723e */ /* 0x000fe200000010ff */
[----:B------:R2:W-:Y:S01]  /*dde0*/  STS [R0+0x2480], R122 ;  /* 0x0024807a00007388 */ /* 0x0005e20000000800 */
[----:B------:R-:W-:Y:S02]  /*ddf0*/  F2FP.BF16.PACK_AB R15, R15, R174 ;  /* 0x000000ae0f0f723e */ /* 0x000fe400000010ff */
[----:B------:R-:W-:Y:S01]  /*de00*/  F2FP.BF16.PACK_AB R10, R177, R176 ;  /* 0x000000b0b10a723e */ /* 0x000fe200000010ff */
[----:B------:R-:W-:Y:S01]  /*de10*/  STS [R3+0x2080], R32 ;  /* 0x0020802003007388 */ /* 0x000fe20000000800 */
[----:B-1----:R-:W-:Y:S01]  /*de20*/  IMAD.MOV.U32 R6, RZ, RZ, 0x20 ;  /* 0x00000020ff067424 */ /* 0x002fe200078e00ff */
[----:B------:R-:W-:Y:S02]  /*de30*/  F2FP.BF16.PACK_AB R7, R179, R178 ;  /* 0x000000b2b307723e */ /* 0x000fe400000010ff */
[----:B------:R1:W-:Y:S02]  /*de40*/  STS [R3+0x2480], R130 ;  /* 0x0024808203007388 */ /* 0x0003e40000000800 */
[----:B------:R-:W-:-:S02]  /*de50*/  SEL R6, R6, 0xffffffe0, !P1 ;  /* 0xffffffe006067807 */ /* 0x000fc40004800000 */
[----:B------:R-:W-:-:S03]  /*de60*/  PLOP3.LUT P1, PT, PT, PT, UP1, 0x80, 0x0 ;  /* 0x000000000000781c */ /* 0x000fc60003f2f018 */
[----:B------:R-:W-:-:S05]  /*de70*/  IMAD.IADD R4, R0, 0x1, R6 ;  /* 0x0000000100047824 */ /* 0x000fca00078e0206 */
[----:B------:R-:W-:Y:S04]  /*de80*/  STS [R4+0x80], R30 ;  /* 0x0000801e04007388 */ /* 0x000fe80000000800 */
[----:B------:R-:W-:Y:S01]  /*de90*/  STS [R4+0x480], R29 ;  /* 0x0004801d04007388 */ /* 0x000fe20000000800 */
[----:B--2---:R-:W-:-:S05]  /*dea0*/  IMAD.IADD R0, R6, 0x1, R3 ;  /* 0x0000000106007824 */ /* 0x004fca00078e0203 */
[----:B------:R-:W-:Y:S01]  /*deb0*/  STS [R0+0x80], R20 ;  /* 0x0000801400007388 */ /* 0x000fe20000000800 */
[----:B-1----:R-:W-:-:S03]  /*dec0*/  IADD3 R3, R6, 0x400, R2 ;  /* 0x0000040006037810 */ /* 0x002fc60007ffe002 */
[----:B------:R-:W-:Y:S04]  /*ded0*/  STS [R0+0x480], R19 ;  /* 0x0004801300007388 */ /* 0x000fe80000000800 */
[----:B------:R-:W-:Y:S04]  /*dee0*/  STS [R4+0x2080], R28 ;  /* 0x0020801c04007388 */ /* 0x000fe80000000800 */
[----:B------:R1:W-:Y:S04]  /*def0*/  STS [R4+0x2480], R142 ;  /* 0x0024808e04007388 */ /* 0x0003e80000000800 */
[----:B------:R-:W-:Y:S04]  /*df00*/  STS [R0+0x2080], R25 ;  /* 0x0020801900007388 */ /* 0x000fe80000000800 */
[----:B------:R2:W-:Y:S04]  /*df10*/  STS [R0+0x2480], R147 ;  /* 0x0024809300007388 */ /* 0x0005e80000000800 */
[----:B------:R-:W-:Y:S04]  /*df20*/  STS [R2], R24 ;  /* 0x0000001802007388 */ /* 0x000fe80000000800 */
[----:B------:R-:W-:Y:S01]  /*df30*/  STS [R2+0x400], R23 ;  /* 0x0004001702007388 */ /* 0x000fe20000000800 */
[----:B-1----:R-:W-:-:S02]  /*df40*/  IMAD.IADD R4, R5, 0x1, R3 ;  /* 0x0000000105047824 */ /* 0x002fc400078e0203 */
[----:B--2---:R-:W-:-:S04]  /*df50*/  IMAD.IADD R0, R5, 0x1, R2 ;  /* 0x0000000105007824 */ /* 0x004fc800078e0202 */
[C---:B------:R-:W-:Y:S01]  /*df60*/  IMAD.IADD R3, R6.reuse, 0x1, R0 ;  /* 0x0000000106037824 */ /* 0x040fe200078e0200 */
[----:B------:R-:W-:Y:S04]  /*df70*/  STS [R0], R18 ;  /* 0x0000001200007388 */ /* 0x000fe80000000800 */
[----:B------:R-:W-:Y:S04]  /*df80*/  STS [R0+0x400], R13 ;  /* 0x0004000d00007388 */ /* 0x000fe80000000800 */
[----:B------:R-:W-:Y:S04]  /*df90*/  STS [R2+0x2000], R22 ;  /* 0x0020001602007388 */ /* 0x000fe80000000800 */
[----:B------:R1:W-:Y:S04]  /*dfa0*/  STS [R2+0x2400], R159 ;  /* 0x0024009f02007388 */ /* 0x0003e80000000800 */
[----:B------:R-:W-:Y:S04]  /*dfb0*/  STS [R0+0x2000], R12 ;  /* 0x0020000c00007388 */ /* 0x000fe80000000800 */
[----:B------:R-:W-:Y:S01]  /*dfc0*/  STS [R0+0x2400], R21 ;  /* 0x0024001500007388 */ /* 0x000fe20000000800 */
[----:B-1----:R-:W-:-:S05]  /*dfd0*/  IMAD.IADD R2, R6, 0x1, R2 ;  /* 0x0000000106027824 */ /* 0x002fca00078e0202 */
[----:B------:R-:W-:Y:S04]  /*dfe0*/  STS [R2], R17 ;  /* 0x0000001102007388 */ /* 0x000fe80000000800 */
[----:B------:R-:W-:Y:S04]  /*dff0*/  STS [R2+0x400], R16 ;  /* 0x0004001002007388 */ /* 0x000fe80000000800 */
[----:B------:R1:W-:Y:S04]  /*e000*/  STS [R3], R9 ;  /* 0x0000000903007388 */ /* 0x0003e80000000800 */
[----:B------:R2:W-:Y:S04]  /*e010*/  STS [R4], R8 ;  /* 0x0000000804007388 */ /* 0x0005e80000000800 */
[----:B------:R-:W-:Y:S04]  /*e020*/  STS [R2+0x2000], R11 ;  /* 0x0020000b02007388 */ /* 0x000fe80000000800 */
[----:B------:R3:W-:Y:S04]  /*e030*/  STS [R2+0x2400], R15 ;  /* 0x0024000f02007388 */ /* 0x0007e80000000800 */
[----:B------:R4:W-:Y:S04]  /*e040*/  STS [R3+0x2000], R10 ;  /* 0x0020000a03007388 */ /* 0x0009e80000000800 */
[----:B------:R3:W-:Y:S01]  /*e050*/  STS [R4+0x2000], R7 ;  /* 0x0020000704007388 */ /* 0x0007e20000000800 */
[----:B-1----:R-:W-:-:S02]  /*e060*/  IMAD.U32 R9, RZ, RZ, UR5 ;  /* 0x00000005ff097e24 */ /* 0x002fc4000f8e00ff */
[----:B--2---:R-:W-:Y:S01]  /*e070*/  IMAD.U32 R8, RZ, RZ, UR4 ;  /* 0x00000004ff087e24 */ /* 0x004fe2000f8e00ff */
[----:B------:R-:W-:Y:S06]  /*e080*/  BAR.SYNC.DEFER_BLOCKING 0x1, 0x80 ;  /* 0x0042000000007b1d */ /* 0x000fec0000010000 */
[----:B------:R-:W-:Y:S02]  /*e090*/  ULDC.64 UR4, c[0x0][0x508] ;  /* 0x0001420000047ab9 */ /* 0x000fe40000000a00 */
[----:B------:R-:W-:Y:S01]  /*e0a0*/  UISETP.NE.U32.AND UP0, UPT, URZ, UR4, UPT ;  /* 0x000000043f00728c */ /* 0x000fe2000bf05070 */
[----:B------:R-:W2:Y:S03]  /*e0b0*/  @P1 LDG.E R0, [R8.64] ;  /* 0x0000000c08001981 */ /* 0x000ea6000c1e1900 */
[----:B------:R-:W-:Y:S01]  /*e0c0*/  UISETP.NE.AND.EX UP0, UPT, URZ, UR5, UPT, UP0 ;  /* 0x000000053f00728c */ /* 0x000fe2000bf05300 */
[----:B------:R-:W-:-:S02]  /*e0d0*/  IMAD.MOV.U32 R12, RZ, RZ, c[0x0][0x388] ;  /* 0x0000e200ff0c7624 */ /* 0x000fc400078e00ff */
[----:B------:R-:W-:-:S03]  /*e0e0*/  ULDC.64 UR4, c[0x0][0x508] ;  /* 0x0001420000047ab9 */ /* 0x000fc60000000a00 */
[----:B------:R-:W-:-:S05]  /*e0f0*/  PLOP3.LUT P0, PT, PT, PT, UP0, 0x80, 0x0 ;  /* 0x000000000000781c */ /* 0x000fca0003f0f008 */
[----:B------:R-:W-:-:S06]  /*e100*/  @UP0 UIMAD.WIDE UR4, UR11, UR6, UR4 ;  /* 0x000000060b0402a5 */ /* 0x000fcc000f8e0204 */
[----:B---3--:R-:W-:Y:S02]  /*e110*/  IMAD.U32 R2, RZ, RZ, UR4 ;  /* 0x00000004ff027e24 */ /* 0x008fe4000f8e00ff */
[----:B----4-:R-:W-:-:S05]  /*e120*/  IMAD.U32 R3, RZ, RZ, UR5 ;  /* 0x00000005ff037e24 */ /* 0x010fca000f8e00ff */
[----:B------:R1:W5:Y:S01]  /*e130*/  @P0 LDG.E R12, [R2.64] ;  /* 0x0000000c020c0981 */ /* 0x000362000c1e1900 */
[----:B------:R-:W-:Y:S02]  /*e140*/  UMOV UR6, URZ ;  /* 0x0000003f00067c82 */ /* 0x000fe40008000000 */
[----:B------:R-:W-:Y:S01]  /*e150*/  UMOV UR7, URZ ;  /* 0x0000003f00077c82 */ /* 0x000fe20008000000 */
[----:B--2---:R-:W2:Y:S02]  /*e160*/  @P1 R2UR UR5, R0 ;  /* 0x00000000000513c2 */ /* 0x004ea400000e0000 */
[----:B--2---:R-:W-:Y:S02]  /*e170*/  @UP1 USHF.R.S32.HI UR4, URZ, 0x1f, UR5 ;  /* 0x0000001f3f041899 */ /* 0x004fe40008011405 */
[----:B------:R-:W-:-:S05]  /*e180*/  @UP1 UMOV UR6, UR5 ;  /* 0x0000000500061c82 */ /* 0x000fca0008000000 */
[----:B------:R-:W-:Y:S01]  /*e190*/  @UP1 UMOV UR7, UR4 ;  /* 0x0000000400071c82 */ /* 0x000fe20008000000 */
[----:B------:R-:W-:Y:S05]  /*e1a0*/  @P0 BRA `(.L_x_39) ;  /* 0x0000004000000947 */ /* 0x000fea0003800000 */
[----:B-1----:R-:W-:Y:S05]  /*e1b0*/  @!P1 BRA `(.L_x_39) ;  /* 0x0000003000009947 */ /* 0x002fea0003800000 */
[----:B------:R-:W2:Y:S04]  /*e1c0*/  LDG.E R0, [R8.64] ;  /* 0x0000000c08007981 */ /* 0x000ea8000c1e1900 */
[----:B------:R-:W2:Y:S02]  /*e1d0*/  LDG.E R2, [R8.64+0x4] ;  /* 0x0000040c08027981 */ /* 0x000ea4000c1e1900 */
[----:B--2--5:R-:W-:Y:S02]  /*e1e0*/  IADD3 R12, -R0, R2, RZ ;  /* 0x00000002000c7210 */ /* 0x024fe40007ffe1ff */
.L_x_39:
[----:B-1----:R-:W-:Y:S01]  /*e1f0*/  LEA.HI R0, R14, R14, RZ, 0x1 ;  /* 0x0000000e0e007211 */ /* 0x002fe200078f08ff */
[----:B------:R-:W-:Y:S01]  /*e200*/  IMAD.MOV.U32 R3, RZ, RZ, c[0x0][0x4e8] ;  /* 0x00013a00ff037624 */ /* 0x000fe200078e00ff */
[----:B------:R-:W-:Y:S01]  /*e210*/  LOP3.LUT R5, R35, 0xffffffe0, RZ, 0xc0, !PT ;  /* 0xffffffe023057812 */ /* 0x000fe200078ec0ff */
[----:B------:R-:W1:Y:S01]  /*e220*/  S2R R22, SR_CTAID.X ;  /* 0x0000000000167919 */ /* 0x000e620000002500 */
[C---:B------:R-:W-:Y:S01]  /*e230*/  LOP3.LUT R2, R0.reuse, 0x1ffffffe, RZ, 0xc0, !PT ;  /* 0x1ffffffe00027812 */ /* 0x040fe200078ec0ff */
[----:B------:R-:W-:Y:S01]  /*e240*/  IMAD.SHL.U32 R0, R0, 0x20, RZ ;  /* 0x0000002000007824 */ /* 0x000fe200078e00ff */
[----:B------:R-:W-:Y:S01]  /*e250*/  ISETP.NE.AND P0, PT, R3, 0x1, PT ;  /* 0x000000010300780c */ /* 0x000fe20003f05270 */
[----:B------:R-:W-:Y:S01]  /*e260*/  IMAD.IADD R5, R40, 0x1, -R5 ;  /* 0x0000000128057824 */ /* 0x000fe200078e0a05 */
[----:B------:R-:W-:Y:S01]  /*e270*/  LEA.HI R6, R41, R40, RZ, 0x3 ;  /* 0x0000002829067211 */ /* 0x000fe200078f18ff */
[----:B------:R-:W-:Y:S01]  /*e280*/  IMAD.IADD R2, R14, 0x1, -R2 ;  /* 0x000000010e027824 */ /* 0x000fe200078e0a02 */
[----:B------:R-:W-:Y:S01]  /*e290*/  LOP3.LUT R0, R0, 0xffffffc0, RZ, 0xc0, !PT ;  /* 0xffffffc000007812 */ /* 0x000fe200078ec0ff */
[----:B------:R-:W-:Y:S01]  /*e2a0*/  ULDC.64 UR14, c[0x0][0x490] ;  /* 0x00012400000e7ab9 */ /* 0x000fe20000000a00 */
[----:B------:R-:W-:Y:S01]  /*e2b0*/  SHF.R.S32.HI R3, RZ, 0x1f, R5 ;  /* 0x0000001fff037819 */ /* 0x000fe20000011405 */
[----:B------:R-:W-:Y:S01]  /*e2c0*/  UIMAD UR4, UR8, UR14, URZ ;  /* 0x0000000e080472a4 */ /* 0x000fe2000f8e023f */
[----:B------:R-:W-:Y:S01]  /*e2d0*/  SHF.R.S32.HI R19, RZ, 0x3, R6 ;  /* 0x00000003ff137819 */ /* 0x000fe20000011406 */
[----:B------:R-:W-:Y:S01]  /*e2e0*/  IMAD R4, R2, 0x8, R0 ;  /* 0x0000000802047824 */ /* 0x000fe200078e0200 */
[----:B------:R-:W-:Y:S01]  /*e2f0*/  SHF.R.S32.HI R0, RZ, 0x1f, R34 ;  /* 0x0000001fff007819 */ /* 0x000fe20000011422 */
[----:B------:R-:W-:Y:S01]  /*e300*/  UIMAD UR15, UR9, UR15, UR4 ;  /* 0x0000000f090f72a4 */ /* 0x000fe2000f8e0204 */
[----:B------:R-:W-:Y:S01]  /*e310*/  LOP3.LUT P1, RZ, R5, 0x3, RZ, 0xc0, !PT ;  /* 0x0000000305ff7812 */ /* 0x000fe2000782c0ff */
[----:B------:R-:W-:Y:S01]  /*e320*/  USHF.R.S32.HI UR10, URZ, 0x1f, UR11 ;  /* 0x0000001f3f0a7899 */ /* 0x000fe2000801140b */
[----:B------:R-:W-:Y:S01]  /*e330*/  LEA.HI R0, R0, R34, RZ, 0x2 ;  /* 0x0000002200007211 */ /* 0x000fe200078f10ff */
[----:B------:R-:W-:Y:S01]  /*e340*/  ULDC.64 UR4, c[0x0][0x3a0] ;  /* 0x0000e80000047ab9 */ /* 0x000fe20000000a00 */
[----:B------:R-:W-:Y:S01]  /*e350*/  LEA.HI R21, R41, R40, RZ, 0x6 ;  /* 0x0000002829157211 */ /* 0x000fe200078f30ff */
[----:B------:R-:W-:Y:S01]  /*e360*/  UIMAD UR17, UR7, UR4, URZ ;  /* 0x00000004071172a4 */ /* 0x000fe2000f8e023f */
[----:B------:R-:W-:Y:S01]  /*e370*/  LOP3.LUT R2, R0, 0xffffffc, RZ, 0xc0, !PT ;  /* 0x0ffffffc00027812 */ /* 0x000fe200078ec0ff */
[----:B------:R-:W-:Y:S01]  /*e380*/  UMOV UR18, UR6 ;  /* 0x0000000600127c82 */ /* 0x000fe20008000000 */
[----:B------:R-:W-:Y:S01]  /*e390*/  LEA.HI R0, R3, R5, RZ, 0x2 ;  /* 0x0000000503007211 */ /* 0x000fe200078f10ff */
[----:B------:R-:W-:-:S02]  /*e3a0*/  UMOV UR19, UR7 ;  /* 0x0000000700137c82 */ /* 0x000fc40008000000 */
[----:B------:R-:W-:Y:S01]  /*e3b0*/  IMAD.IADD R2, R34, 0x1, -R2 ;  /* 0x0000000122027824 */ /* 0x000fe200078e0a02 */
[----:B------:R-:W-:Y:S01]  /*e3c0*/  SHF.R.S32.HI R0, RZ, 0x2, R0 ;  /* 0x00000002ff007819 */ /* 0x000fe20000011400 */
[----:B------:R-:W-:Y:S02]  /*e3d0*/  USEL UR10, UR10, URZ, !UP1 ;  /* 0x0000003f0a0a7287 */ /* 0x000fe4000c800000 */
[----:B------:R-:W-:Y:S02]  /*e3e0*/  UIMAD.WIDE.U32 UR18, UR9, UR14, UR18 ;  /* 0x0000000e091272a5 */ /* 0x000fe4000f8e0012 */
[----:B------:R-:W-:Y:S01]  /*e3f0*/  IMAD R11, R2, 0x10, R0 ;  /* 0x00000010020b7824 */ /* 0x000fe200078e0200 */
[----:B------:R-:W-:Y:S01]  /*e400*/  LOP3.LUT R0, R6, 0xfffffff8, RZ, 0xc0, !PT ;  /* 0xfffffff806007812 */ /* 0x000fe200078ec0ff */
[----:B------:R-:W-:Y:S02]  /*e410*/  UIMAD.WIDE.U32 UR22, UR6, UR4, URZ ;  /* 0x00000004061672a5 */ /* 0x000fe4000f8e003f */
[----:B------:R-:W-:Y:S01]  /*e420*/  IMAD.IADD R3, R11, 0x1, R4 ;  /* 0x000000010b037824 */ /* 0x000fe200078e0204 */
[----:B------:R-:W-:Y:S01]  /*e430*/  UIMAD UR17, UR6, UR5, UR17 ;  /* 0x00000005061172a4 */ /* 0x000fe2000f8e0211 */
[----:B------:R-:W-:Y:S01]  /*e440*/  IMAD.IADD R0, R40, 0x1, -R0 ;  /* 0x0000000128007824 */ /* 0x000fe200078e0a00 */
[----:B------:R-:W-:Y:S01]  /*e450*/  USEL UR14, UR11, URZ, !UP1 ;  /* 0x0000003f0b0e7287 */ /* 0x000fe2000c800000 */
[----:B-1----:R-:W-:Y:S01]  /*e460*/  IMAD R3, R22, 0x80, R3 ;  /* 0x0000008016037824 */ /* 0x002fe200078e0203 */
[----:B------:R-:W-:Y:S01]  /*e470*/  ULDC.64 UR6, c[0x0][0x498] ;  /* 0x0001260000067ab9 */ /* 0x000fe20000000a00 */
[----:B------:R-:W-:Y:S01]  /*e480*/  IMAD R6, R0, 0x10, R19 ;  /* 0x0000001000067824 */ /* 0x000fe200078e0213 */
[----:B------:R-:W-:Y:S01]  /*e490*/  ULDC.64 UR4, c[0x0][0x3e8] ;  /* 0x0000fa0000047ab9 */ /* 0x000fe20000000a00 */
[----:B------:R-:W-:Y:S01]  /*e4a0*/  @P0 IMAD.HI.U32 R4, R3, c[0x0][0x4ec], RZ ;  /* 0x00013b0003040a27 */ /* 0x000fe200078e00ff */
[----:B------:R-:W-:-:S02]  /*e4b0*/  UIMAD UR20, UR10, UR6, URZ ;  /* 0x000000060a1472a4 */ /* 0x000fc4000f8e023f */
[----:B------:R-:W-:Y:S01]  /*e4c0*/  UIMAD UR16, UR8, UR4, URZ ;  /* 0x00000004081072a4 */ /* 0x000fe2000f8e023f */
[----:B------:R-:W-:Y:S01]  /*e4d0*/  IMAD R9, R22, 0x80, R6 ;  /* 0x0000008016097824 */ /* 0x000fe200078e0206 */
[----:B------:R-:W-:Y:S01]  /*e4e0*/  UIADD3 UR19, UR19, UR15, URZ ;  /* 0x0000000f13137290 */ /* 0x000fe2000fffe03f */
[----:B------:R-:W-:Y:S01]  /*e4f0*/  IMAD.MOV.U32 R2, RZ, RZ, R3 ;  /* 0x000000ffff027224 */ /* 0x000fe200078e0003 */
[----:B------:R-:W-:Y:S01]  /*e500*/  @P0 SHF.R.U32.HI R2, RZ, c[0x0][0x4f0], R4 ;  /* 0x00013c00ff020a19 */ /* 0x000fe20000011604 */
[----:B------:R-:W-:Y:S01]  /*e510*/  @P0 IMAD.HI.U32 R4, R9, c[0x0][0x4ec], RZ ;  /* 0x00013b0009040a27 */ /* 0x000fe200078e00ff */
[----:B------:R-:W-:Y:S02]  /*e520*/  UIADD3 UR23, UR23, UR17, URZ ;  /* 0x0000001117177290 */ /* 0x000fe4000fffe03f */
[----:B------:R-:W-:Y:S01]  /*e530*/  UIMAD UR7, UR14, UR7, UR20 ;  /* 0x000000070e0772a4 */ /* 0x000fe2000f8e0214 */
[----:B------:R-:W-:Y:S01]  /*e540*/  IMAD.MOV.U32 R7, RZ, RZ, R9 ;  /* 0x000000ffff077224 */ /* 0x000fe200078e0009 */
[----:B------:R-:W-:Y:S01]  /*e550*/  @P0 SHF.R.U32.HI R7, RZ, c[0x0][0x4f0], R4 ;  /* 0x00013c00ff070a19 */ /* 0x000fe20000011604 */
[----:B------:R-:W-:Y:S01]  /*e560*/  IMAD.SHL.U32 R4, R19, 0x40, RZ ;  /* 0x0000004013047824 */ /* 0x000fe200078e00ff */
[----:B------:R-:W-:Y:S01]  /*e570*/  UIMAD.WIDE.U32 UR18, UR14, UR6, UR18 ;  /* 0x000000060e1272a5 */ /* 0x000fe2000f8e0012 */
[----:B------:R-:W-:Y:S01]  /*e580*/  IMAD.MOV R6, RZ, RZ, -R2 ;  /* 0x000000ffff067224 */ /* 0x000fe200078e0a02 */
[----:B------:R-:W-:Y:S01]  /*e590*/  UIMAD UR16, UR9, UR5, UR16 ;  /* 0x00000005091072a4 */ /* 0x000fe2000f8e0210 */
[----:B------:R-:W-:Y:S01]  /*e5a0*/  IMAD.SHL.U32 R0, R0, 0x8, RZ ;  /* 0x0000000800007824 */ /* 0x000fe200078e00ff */
[----:B------:R-:W-:Y:S01]  /*e5b0*/  UIMAD.WIDE.U32 UR22, UR9, UR4, UR22 ;  /* 0x00000004091672a5 */ /* 0x000fe2000f8e0016 */
[----:B------:R-:W-:Y:S01]  /*e5c0*/  LOP3.LUT R4, R4, 0x1c0, RZ, 0xc0, !PT ;  /* 0x000001c004047812 */ /* 0x000fe200078ec0ff */
[----:B------:R-:W-:Y:S01]  /*e5d0*/  IMAD R6, R6, c[0x0][0x4e8], R3 ;  /* 0x00013a0006067a24 */ /* 0x000fe200078e0203 */
[----:B------:R-:W-:Y:S01]  /*e5e0*/  ULDC.64 UR4, c[0x0][0x3f0] ;  /* 0x0000fc0000047ab9 */ /* 0x000fe20000000a00 */
[----:B------:R-:W-:Y:S01]  /*e5f0*/  IMAD.U32 R3, RZ, RZ, UR7 ;  /* 0x00000007ff037e24 */ /* 0x000fe2000f8e00ff */
[----:B------:R-:W-:Y:S01]  /*e600*/  UIMAD UR10, UR10, UR4, URZ ;  /* 0x000000040a0a72a4 */ /* 0x000fe2000f8e023f */
[----:B------:R-:W-:Y:S01]  /*e610*/  LOP3.LUT R10, R4, 0x38, R0, 0xf8, !PT ;  /* 0x00000038040a7812 */ /* 0x000fe200078ef800 */
[----:B------:R-:W-:Y:S01]  /*e620*/  UIADD3 UR17, UR23, UR16, URZ ;  /* 0x0000001017117290 */ /* 0x000fe2000fffe03f */
[----:B------:R-:W-:Y:S01]  /*e630*/  SHF.R.U32.HI R5, RZ, 0x3, R4 ;  /* 0x00000003ff057819 */ /* 0x000fe20000011604 */
[----:B------:R-:W-:Y:S01]  /*e640*/  UIMAD UR5, UR14, UR5, UR10 ;  /* 0x000000050e0572a4 */ /* 0x000fe2000f8e020a */
[----:B------:R-:W-:Y:S01]  /*e650*/  SHF.R.S32.HI R8, RZ, 0x1f, R2 ;  /* 0x0000001fff087819 */ /* 0x000fe20000011402 */
[----:B------:R-:W-:Y:S01]  /*e660*/  UMOV UR16, UR22 ;  /* 0x0000001600107c82 */ /* 0x000fe20008000000 */
[----:B------:R-:W-:Y:S01]  /*e670*/  IADD3 R2, P0, R2, UR18, RZ ;  /* 0x0000001202027c10 */ /* 0x000fe2000ff1e0ff */
[----:B------:R-:W-:Y:S01]  /*e680*/  UIMAD.WIDE.U32 UR14, UR14, UR4, UR16 ;  /* 0x000000040e0e72a5 */ /* 0x000fe2000f8e0010 */
[----:B------:R-:W-:Y:S01]  /*e690*/  SHF.R.S32.HI R4, RZ, 0x1f, R6 ;  /* 0x0000001fff047819 */ /* 0x000fe20000011406 */
[----:B------:R-:W-:Y:S01]  /*e6a0*/  IMAD.MOV R18, RZ, RZ, -R7 ;  /* 0x000000ffff127224 */ /* 0x000fe200078e0a07 */
[----:B------:R-:W-:Y:S01]  /*e6b0*/  IADD3.X R3, R8, UR19, R3, P0, !PT ;  /* 0x0000001308037c10 */ /* 0x000fe200087fe403 */
[----:B------:R-:W-:Y:S01]  /*e6c0*/  UIADD3 UR5, UR15, UR5, URZ ;  /* 0x000000050f057290 */ /* 0x000fe2000fffe03f */
[----:B------:R-:W-:Y:S01]  /*e6d0*/  LOP3.LUT R20, R10, R5, RZ, 0x3c, !PT ;  /* 0x000000050a147212 */ /* 0x000fe200078e3cff */
[----:B------:R-:W-:Y:S01]  /*e6e0*/  IMAD R8, R4, c[0x0][0x488], RZ ;  /* 0x0001220004087a24 */ /* 0x000fe200078e02ff */
[----:B------:R-:W-:Y:S01]  /*e6f0*/  SHF.R.S32.HI R10, RZ, 0x1f, R7 ;  /* 0x0000001fff0a7819 */ /* 0x000fe20000011407 */
[----:B------:R-:W-:Y:S01]  /*e700*/  IMAD.WIDE.U32 R4, R6, c[0x0][0x488], R2 ;  /* 0x0001220006047a25 */ /* 0x000fe200078e0002 */
[----:B------:R-:W-:-:S02]  /*e710*/  ISETP.GE.AND P6, PT, R0, c[0x0][0x3c8], PT ;  /* 0x0000f20000007a0c */ /* 0x000fc40003fc6270 */
[----:B------:R-:W-:Y:S01]  /*e720*/  SHF.R.S32.HI R53, RZ, 0x1f, R0 ;  /* 0x0000001fff357819 */ /* 0x000fe20000011400 */
[----:B------:R-:W-:Y:S02]  /*e730*/  IMAD R8, R6, c[0x0][0x48c], R8 ;  /* 0x0001230006087a24 */ /* 0x000fe400078e0208 */
[----:B------:R-:W-:Y:S02]  /*e740*/  IMAD.U32 R3, RZ, RZ, UR15 ;  /* 0x0000000fff037e24 */ /* 0x000fe4000f8e00ff */
[----:B------:R-:W-:Y:S02]  /*e750*/  IMAD R6, R10, c[0x0][0x3e0], RZ ;  /* 0x0000f8000a067a24 */ /* 0x000fe400078e02ff */
[----:B------:R-:W-:Y:S02]  /*e760*/  IMAD.U32 R2, RZ, RZ, UR14 ;  /* 0x0000000eff027e24 */ /* 0x000fe4000f8e00ff */
[----:B------:R-:W-:Y:S02]  /*e770*/  IMAD.U32 R3, RZ, RZ, UR5 ;  /* 0x00000005ff037e24 */ /* 0x000fe4000f8e00ff */
[----:B------:R-:W-:Y:S01]  /*e780*/  IMAD R18, R18, c[0x0][0x4e8], R9 ;  /* 0x00013a0012127a24 */ /* 0x000fe200078e0209 */
[----:B------:R-:W-:Y:S01]  /*e790*/  LEA R9, P0, R4, c[0x0][0x450], 0x2 ;  /* 0x0001140004097a11 */ /* 0x000fe200078010ff */
[----:B------:R-:W-:-:S02]  /*e7a0*/  IMAD.IADD R8, R5, 0x1, R8 ;  /* 0x0000000105087824 */ /* 0x000fc400078e0208 */
[C---:B------:R-:W-:Y:S01]  /*e7b0*/  IMAD R5, R7.reuse, c[0x0][0x3e4], R6 ;  /* 0x0000f90007057a24 */ /* 0x040fe200078e0206 */
[----:B------:R-:W-:Y:S01]  /*e7c0*/  SHF.R.S32.HI R10, RZ, 0x1f, R18 ;  /* 0x0000001fff0a7819 */ /* 0x000fe20000011412 */
[----:B------:R-:W-:Y:S01]  /*e7d0*/  IMAD.WIDE.U32 R6, R7, c[0x0][0x3e0], R2 ;  /* 0x0000f80007067a25 */ /* 0x000fe200078e0002 */
[----:B------:R-:W-:Y:S01]  /*e7e0*/  LEA.HI.X R3, R4, c[0x0][0x454], R8, 0x2, P0 ;  /* 0x0001150004037a11 */ /* 0x000fe200000f1408 */
[----:B------:R-:W-:Y:S02]  /*e7f0*/  SHFL.IDX PT, R16, R9, RZ, 0x1c1f ;  /* 0x001c1fff09107589 */ /* 0x000fe400000e0000 */
[----:B-----5:R-:W-:Y:S02]  /*e800*/  IMAD R2, R12, c[0x0][0x4e8], RZ ;  /* 0x00013a000c027a24 */ /* 0x020fe400078e02ff */
[----:B------:R-:W1:Y:S01]  /*e810*/  SHFL.IDX PT, R17, R3, RZ, 0x1c1f ;  /* 0x001c1fff03117589 */ /* 0x000e6200000e0000 */
[----:B------:R-:W-:Y:S02]  /*e820*/  IMAD R8, R22, 0x80, R11 ;  /* 0x0000008016087824 */ /* 0x000fe400078e020b */
[----:B------:R-:W-:Y:S01]  /*e830*/  IMAD.IADD R5, R7, 0x1, R5 ;  /* 0x0000000107057824 */ /* 0x000fe200078e0205 */
[----:B------:R-:W-:Y:S01]  /*e840*/  SHFL.IDX PT, R14, R9, 0x1, 0x1c1f ;  /* 0x003c1f00090e7f89 */ /* 0x000fe200000e0000 */
[----:B------:R-:W-:Y:S01]  /*e850*/  IMAD.MOV.U32 R4, RZ, RZ, R6 ;  /* 0x000000ffff047224 */ /* 0x000fe200078e0006 */
[----:B------:R-:W-:Y:S01]  /*e860*/  IADD3 R7, R8, 0x8, RZ ;  /* 0x0000000808077810 */ /* 0x000fe20007ffe0ff */
[----:B------:R-:W-:Y:S01]  /*e870*/  IMAD R6, R10, c[0x0][0x3d8], RZ ;  /* 0x0000f6000a067a24 */ /* 0x000fe200078e02ff */
[----:B------:R-:W2:Y:S01]  /*e880*/  SHFL.IDX PT, R15, R3, 0x1, 0x1c1f ;  /* 0x003c1f00030f7f89 */ /* 0x000ea200000e0000 */
[-C--:B------:R-:W-:Y:S01]  /*e890*/  ISETP.GE.OR P4, PT, R8, R2.reuse, P1 ;  /* 0x000000020800720c */ /* 0x080fe20000f86670 */
[C---:B------:R-:W-:Y:S01]  /*e8a0*/  IMAD.WIDE.U32 R4, R18.reuse, c[0x0][0x3d8], R4 ;  /* 0x0000f60012047a25 */ /* 0x040fe200078e0004 */
[----:B------:R-:W-:Y:S01]  /*e8b0*/  ISETP.GE.OR P3, PT, R7, R2, P1 ;  /* 0x000000020700720c */ /* 0x000fe20000f66670 */
[----:B------:R-:W-:Y:S02]  /*e8c0*/  SHFL.IDX PT, R12, R9, 0x2, 0x1c1f ;  /* 0x005c1f00090c7f89 */ /* 0x000fe400000e0000 */
[----:B------:R-:W-:-:S02]  /*e8d0*/  IMAD R6, R18, c[0x0][0x3dc], R6 ;  /* 0x0000f70012067a24 */ /* 0x000fc400078e0206 */
[----:B------:R-:W3:Y:S01]  /*e8e0*/  SHFL.IDX PT, R13, R3, 0x2, 0x1c1f ;  /* 0x005c1f00030d7f89 */ /* 0x000ee200000e0000 */
[----:B------:R-:W-:Y:S02]  /*e8f0*/  IMAD.SHL.U32 R7, R21, 0x8, RZ ;  /* 0x0000000815077824 */ /* 0x000fe400078e00ff */
[----:B------:R-:W-:Y:S01]  /*e900*/  IMAD.IADD R6, R5, 0x1, R6 ;  /* 0x0000000105067824 */ /* 0x000fe200078e0206 */
[----:B------:R4:W-:Y:S01]  /*e910*/  SHFL.IDX PT, R11, R3, 0x3, 0x1c1f ;  /* 0x007c1f00030b7f89 */ /* 0x0009e200000e0000 */
[----:B------:R-:W-:Y:S02]  /*e920*/  LEA R5, P0, R4, c[0x0][0x380], 0x1 ;  /* 0x0000e00004057a11 */ /* 0x000fe400078008ff */
[----:B------:R-:W-:Y:S01]  /*e930*/  LOP3.LUT R7, R20, 0x7ffffe00, R7, 0xf8, !PT ;  /* 0x7ffffe0014077812 */ /* 0x000fe200078ef807 */
[----:B------:R-:W3:Y:S01]  /*e940*/  SHFL.IDX PT, R10, R9, 0x3, 0x1c1f ;  /* 0x007c1f00090a7f89 */ /* 0x000ee200000e0000 */
[----:B------:R-:W-:-:S03]  /*e950*/  LEA.HI.X R4, R4, c[0x0][0x384], R6, 0x1, P0 ;  /* 0x0000e10004047a11 */ /* 0x000fc600000f0c06 */
[----:B-1----:R-:W-:Y:S01]  /*e960*/  @!P4 ST.E [R16.64], R36 ;  /* 0x000000241000c985 */ /* 0x002fe2000c10190c */
[----:B------:R-:W-:-:S03]  /*e970*/  IMAD.SHL.U32 R6, R7, 0x2, RZ ;  /* 0x0000000207067824 */ /* 0x000fc600078e00ff */
[----:B--2---:R-:W-:Y:S04]  /*e980*/  @!P3 ST.E [R14.64], R37 ;  /* 0x000000250e00b985 */ /* 0x004fe8000c10190c */
[----:B------:R-:W-:Y:S04]  /*e990*/  SHFL.IDX PT, R9, R4, RZ, 0x181f ;  /* 0x00181fff04097589 */ /* 0x000fe800000e0000 */
[----:B------:R-:W-:Y:S01]  /*e9a0*/  SHFL.IDX PT, R14, R5, 0x2, 0x181f ;  /* 0x00581f00050e7f89 */ /* 0x000fe200000e0000 */
[----:B----4-:R-:W-:-:S03]  /*e9b0*/  IADD3 R3, R8, 0x40, RZ ;  /* 0x0000004008037810 */ /* 0x010fc60007ffe0ff */
[----:B------:R-:W-:Y:S01]  /*e9c0*/  SHFL.IDX PT, R15, R5, 0x3, 0x181f ;  /* 0x00781f00050f7f89 */ /* 0x000fe200000e0000 */
[----:B------:R-:W-:Y:S02]  /*e9d0*/  IADD3 R8, R8, 0x48, RZ ;  /* 0x0000004808087810 */ /* 0x000fe40007ffe0ff */
[-C--:B------:R-:W-:Y:S01]  /*e9e0*/  ISETP.GE.OR P2, PT, R3, R2.reuse, P1 ;  /* 0x000000020300720c */ /* 0x080fe20000f46670 */
[----:B------:R-:W-:Y:S01]  /*e9f0*/  IMAD R3, R22, 0x80, R19 ;  /* 0x0000008016037824 */ /* 0x000fe200078e0213 */
[-C--:B------:R-:W-:Y:S01]  /*ea00*/  ISETP.GE.OR P1, PT, R8, R2.reuse, P1 ;  /* 0x000000020800720c */ /* 0x080fe20000f26670 */
[----:B------:R-:W-:Y:S03]  /*ea10*/  SHFL.IDX PT, R44, R4, 0x3, 0x181f ;  /* 0x00781f00042c7f89 */ /* 0x000fe600000e0000 */
[C---:B------:R-:W-:Y:S01]  /*ea20*/  IADD3 R7, R3.reuse, 0x10, RZ ;  /* 0x0000001003077810 */ /* 0x040fe20007ffe0ff */
[----:B------:R-:W-:Y:S01]  /*ea30*/  SHFL.IDX PT, R8, R5, 0x1, 0x181f ;  /* 0x00381f0005087f89 */ /* 0x000fe200000e0000 */
[----:B------:R-:W-:-:S02]  /*ea40*/  ISETP.GE.OR P3, PT, R3, R2, P6 ;  /* 0x000000020300720c */ /* 0x000fc40003766670 */
[C---:B------:R-:W-:Y:S01]  /*ea50*/  IADD3 R32, R3.reuse, 0x40, RZ ;  /* 0x0000004003207810 */ /* 0x040fe20007ffe0ff */
[----:B------:R-:W-:Y:S01]  /*ea60*/  SHFL.IDX PT, R49, R5, 0x4, 0x181f ;  /* 0x00981f0005317f89 */ /* 0x000fe200000e0000 */
[C---:B------:R-:W-:Y:S02]  /*ea70*/  IADD3 R45, R3.reuse, 0x50, RZ ;  /* 0x00000050032d7810 */ /* 0x040fe40007ffe0ff */
[----:B------:R-:W-:Y:S01]  /*ea80*/  IADD3 R54, R3, 0x60, RZ ;  /* 0x0000006003367810 */ /* 0x000fe20007ffe0ff */
[----:B---3--:R-:W-:Y:S01]  /*ea90*/  @!P2 ST.E [R12.64], R38 ;  /* 0x000000260c00a985 */ /* 0x008fe2000c10190c */
[----:B------:R-:W-:-:S03]  /*eaa0*/  ISETP.GE.OR P2, PT, R7, R2, P6 ;  /* 0x000000020700720c */ /* 0x000fc60003746670 */
[----:B------:R-:W1:Y:S04]  /*eab0*/  SHFL.IDX PT, R12, R5, RZ, 0x181f ;  /* 0x00181fff050c7589 */ /* 0x000e6800000e0000 */
[----:B------:R2:W-:Y:S04]  /*eac0*/  @!P1 ST.E [R10.64], R39 ;  /* 0x000000270a009985 */ /* 0x0005e8000c10190c */
[----:B------:R-:W-:Y:S04]  /*ead0*/  LDS.128 R24, [R6+0x80] ;  /* 0x0000800006187984 */ /* 0x000fe80000000c00 */
[----:B------:R-:W3:Y:S04]  /*eae0*/  SHFL.IDX PT, R11, R4, 0x1, 0x181f ;  /* 0x00381f00040b7f89 */ /* 0x000ee800000e0000 */
[----:B------:R-:W4:Y:S04]  /*eaf0*/  SHFL.IDX PT, R7, R4, 0x2, 0x181f ;  /* 0x00581f0004077f89 */ /* 0x000f2800000e0000 */
[----:B------:R-:W4:Y:S04]  /*eb00*/  LDS.128 R20, [R6+0x880] ;  /* 0x0008800006147984 */ /* 0x000f280000000c00 */
[----:B------:R-:W4:Y:S01]  /*eb10*/  LDS.128 R16, [R6+0x1080] ;  /* 0x0010800006107984 */ /* 0x000f220000000c00 */
[----:B-1----:R-:W-:-:S03]  /*eb20*/  @!P3 LEA R12, P5, R0, R12, 0x1 ;  /* 0x0000000c000cb211 */ /* 0x002fc600078a08ff */
[----:B------:R-:W1:Y:S01]  /*eb30*/  LDS.128 R28, [R6+0x1880] ;  /* 0x00188000061c7984 */ /* 0x000e620000000c00 */
[----:B------:R-:W-:Y:S02]  /*eb40*/  @!P3 LEA.HI.X R13, R0, R9, R53, 0x1, P5 ;  /* 0x00000009000db211 */ /* 0x000fe400028f0c35 */
[C---:B--2---:R-:W-:Y:S01]  /*eb50*/  IADD3 R10, R3.reuse, 0x20, RZ ;  /* 0x00000020030a7810 */ /* 0x044fe20007ffe0ff */
[----:B------:R-:W-:Y:S01]  /*eb60*/  LDS.128 R36, [R6+0x2880] ;  /* 0x0028800006247984 */ /* 0x000fe20000000c00 */
[-C--:B------:R-:W-:Y:S02]  /*eb70*/  ISETP.GE.OR P5, PT, R32, R2.reuse, P6 ;  /* 0x000000022000720c */ /* 0x080fe400037a6670 */
[-C--:B------:R-:W-:Y:S01]  /*eb80*/  ISETP.GE.OR P1, PT, R10, R2.reuse, P6 ;  /* 0x000000020a00720c */ /* 0x080fe20003726670 */
[----:B------:R-:W-:Y:S01]  /*eb90*/  LDS.128 R32, [R6+0x2080] ;  /* 0x0020800006207984 */ /* 0x000fe20000000c00 */
[C---:B------:R-:W-:Y:S02]  /*eba0*/  IADD3 R10, R3.reuse, 0x30, RZ ;  /* 0x00000030030a7810 */ /* 0x040fe40007ffe0ff */
[----:B------:R-:W-:Y:S01]  /*ebb0*/  IADD3 R3, R3, 0x70, RZ ;  /* 0x0000007003037810 */ /* 0x000fe20007ffe0ff */
[----:B------:R-:W-:Y:S01]  /*ebc0*/  LDS.128 R40, [R6+0x3080] ;  /* 0x0030800006287984 */ /* 0x000fe20000000c00 */
[----:B------:R-:W-:-:S02]  /*ebd0*/  ISETP.GE.OR P0, PT, R10, R2, P6 ;  /* 0x000000020a00720c */ /* 0x000fc40003706670 */
[C---:B------:R-:W-:Y:S01]  /*ebe0*/  @!P2 LEA R10, P4, R0.reuse, R8, 0x1 ;  /* 0x00000008000aa211 */ /* 0x040fe200078808ff */
[----:B------:R-:W-:Y:S03]  /*ebf0*/  SHFL.IDX PT, R48, R5, 0x5, 0x181f ;  /* 0x00b81f0005307f89 */ /* 0x000fe600000e0000 */
[C---:B---3--:R-:W-:Y:S01]  /*ec00*/  @!P2 LEA.HI.X R11, R0.reuse, R11, R53, 0x1, P4 ;  /* 0x0000000b000ba211 */ /* 0x048fe200020f0c35 */
[----:B------:R-:W2:Y:S01]  /*ec10*/  SHFL.IDX PT, R50, R5, 0x6, 0x181f ;  /* 0x00d81f0005327f89 */ /* 0x000ea200000e0000 */
[----:B------:R-:W-:-:S03]  /*ec20*/  @!P1 LEA R8, P4, R0, R14, 0x1 ;  /* 0x0000000e00089211 */ /* 0x000fc600078808ff */
[----:B------:R-:W-:Y:S01]  /*ec30*/  SHFL.IDX PT, R52, R4, 0x4, 0x181f ;  /* 0x00981f0004347f89 */ /* 0x000fe200000e0000 */
[C-C-:B----4-:R-:W-:Y:S02]  /*ec40*/  @!P1 LEA.HI.X R9, R0.reuse, R7, R53.reuse, 0x1, P4 ;  /* 0x0000000700099211 */ /* 0x150fe400020f0c35 */
[C---:B------:R-:W-:Y:S01]  /*ec50*/  @!P0 LEA R14, P4, R0.reuse, R15, 0x1 ;  /* 0x0000000f000e8211 */ /* 0x040fe200078808ff */
[----:B------:R-:W-:Y:S03]  /*ec60*/  SHFL.IDX PT, R51, R4, 0x5, 0x181f ;  /* 0x00b81f0004337f89 */ /* 0x000fe600000e0000 */
[----:B------:R-:W-:Y:S01]  /*ec70*/  @!P0 LEA.HI.X R15, R0, R44, R53, 0x1, P4 ;  /* 0x0000002c000f8211 */ /* 0x000fe200020f0c35 */
[----:B------:R-:W3:Y:S01]  /*ec80*/  SHFL.IDX PT, R7, R4, 0x6, 0x181f ;  /* 0x00d81f0004077f89 */ /* 0x000ee200000e0000 */
[----:B------:R-:W-:-:S03]  /*ec90*/  ISETP.GE.OR P4, PT, R45, R2, P6 ;  /* 0x000000022d00720c */ /* 0x000fc60003786670 */
[----:B------:R2:W4:Y:S04]  /*eca0*/  LDS.128 R44, [R6+0x3880] ;  /* 0x00388000062c7984 */ /* 0x0005280000000c00 */
[----:B------:R-:W-:Y:S01]  /*ecb0*/  @!P3 ST.E.128 [R12.64], R24 ;  /* 0x000000180c00b985 */ /* 0x000fe2000c101d0c */
[-C--:B------:R-:W-:Y:S02]  /*ecc0*/  ISETP.GE.OR P3, PT, R54, R2.reuse, P6 ;  /* 0x000000023600720c */ /* 0x080fe40003766670 */
[----:B------:R-:W-:Y:S01]  /*ecd0*/  ISETP.GE.OR P6, PT, R3, R2, P6 ;  /* 0x000000020300720c */ /* 0x000fe200037c6670 */
[----:B------:R4:W-:Y:S04]  /*ece0*/  @!P2 ST.E.128 [R10.64], R20 ;  /* 0x000000140a00a985 */ /* 0x0009e8000c101d0c */
[----:B------:R4:W-:Y:S04]  /*ecf0*/  @!P1 ST.E.128 [R8.64], R16 ;  /* 0x0000001008009985 */ /* 0x0009e8000c101d0c */
[----:B-1----:R1:W-:Y:S04]  /*ed00*/  @!P0 ST.E.128 [R14.64], R28 ;  /* 0x0000001c0e008985 */ /* 0x0023e8000c101d0c */
[----:B------:R-:W1:Y:S01]  /*ed10*/  SHFL.IDX PT, R5, R5, 0x7, 0x181f ;  /* 0x00f81f0005057f89 */ /* 0x000e6200000e0000 */
[----:B--2---:R-:W-:-:S03]  /*ed20*/  @!P3 LEA R6, P0, R0, R50, 0x1 ;  /* 0x000000320006b211 */ /* 0x004fc600078008ff */
[----:B------:R-:W2:Y:S01]  /*ed30*/  SHFL.IDX PT, R4, R4, 0x7, 0x181f ;  /* 0x00f81f0004047f89 */ /* 0x000ea200000e0000 */
[C-C-:B---3--:R-:W-:Y:S02]  /*ed40*/  @!P3 LEA.HI.X R7, R0.reuse, R7, R53.reuse, 0x1, P0 ;  /* 0x000000070007b211 */ /* 0x148fe400000f0c35 */
[C---:B----4-:R-:W-:Y:S02]  /*ed50*/  @!P5 LEA R10, P2, R0.reuse, R49, 0x1 ;  /* 0x00000031000ad211 */ /* 0x050fe400078408ff */
[C---:B------:R-:W-:Y:S02]  /*ed60*/  @!P4 LEA R8, P1, R0.reuse, R48, 0x1 ;  /* 0x000000300008c211 */ /* 0x040fe400078208ff */
[C-C-:B------:R-:W-:Y:S02]  /*ed70*/  @!P5 LEA.HI.X R11, R0.reuse, R52, R53.reuse, 0x1, P2 ;  /* 0x00000034000bd211 */ /* 0x140fe400010f0c35 */
[----:B------:R-:W-:-:S03]  /*ed80*/  @!P4 LEA.HI.X R9, R0, R51, R53, 0x1, P1 ;  /* 0x000000330009c211 */ /* 0x000fc600008f0c35 */
[----:B------:R3:W-:Y:S04]  /*ed90*/  @!P5 ST.E.128 [R10.64], R32 ;  /* 0x000000200a00d985 */ /* 0x0007e8000c101d0c */
[----:B------:R3:W-:Y:S04]  /*eda0*/  @!P4 ST.E.128 [R8.64], R36 ;  /* 0x000000240800c985 */ /* 0x0007e8000c101d0c */
[----:B------:R3:W-:Y:S01]  /*edb0*/  @!P3 ST.E.128 [R6.64], R40 ;  /* 0x000000280600b985 */ /* 0x0007e2000c101d0c */
[----:B------:R-:W-:Y:S05]  /*edc0*/  @P6 EXIT ;  /* 0x000000000000694d */ /* 0x000fea0003800000 */
[----:B-12---:R-:W-:-:S04]  /*edd0*/  LEA R2, P0, R0, R5, 0x1 ;  /* 0x0000000500027211 */ /* 0x006fc800078008ff */
[----:B------:R-:W-:-:S05]  /*ede0*/  LEA.HI.X R3, R0, R4, R53, 0x1, P0 ;  /* 0x0000000400037211 */ /* 0x000fca00000f0c35 */
[----:B------:R-:W-:Y:S01]  /*edf0*/  ST.E.128 [R2.64], R44 ;  /* 0x0000002c02007985 */ /* 0x000fe2000c101d0c */
[----:B------:R-:W-:Y:S05]  /*ee00*/  EXIT ;  /* 0x000000000000794d */ /* 0x000fea0003800000 */
.L_x_38:
[----:B------:R-:W-:Y:S02]  /*ee10*/  ULDC.64 UR4, c[0x0][0x500] ;  /* 0x0001400000047ab9 */ /* 0x000fe40000000a00 */
[----:B------:R-:W-:Y:S02]  /*ee20*/  UISETP.NE.U32.AND UP1, UPT, URZ, UR4, UPT ;  /* 0x000000043f00728c */ /* 0x000fe4000bf25070 */
[----:B------:R-:W-:Y:S02]  /*ee30*/  UMOV UR6, 0x4 ;  /* 0x0000000400067882 */ /* 0x000fe40000000000 */
[----:B------:R-:W-:-:S03]  /*ee40*/  UISETP.NE.AND.EX UP1, UPT, URZ, UR5, UPT, UP1 ;  /* 0x000000053f00728c */ /* 0x000fc6000bf25310 */
[----:B------:R-:W-:Y:S02]  /*ee50*/  ULDC.64 UR4, c[0x0][0x500] ;  /* 0x0001400000047ab9 */ /* 0x000fe40000000a00 */
[----:B------:R-:W-:Y:S01]  /*ee60*/  UIMAD.WIDE UR4, UR11, UR6, UR4 ;  /* 0x000000060b0472a5 */ /* 0x000fe2000f8e0204 */
[----:B------:R-:W-:-:S05]  /*ee70*/  PLOP3.LUT P1, PT, PT, PT, UP1, 0x80, 0x0 ;  /* 0x000000000000781c */ /* 0x000fca0003f2f018 */
[----:B------:R-:W-:Y:S01]  /*ee80*/  IMAD.U32 R4, RZ, RZ, UR4 ;  /* 0x00000004ff047e24 */ /* 0x000fe2000f8e00ff */
[----:B------:R-:W-:Y:S01]  /*ee90*/  MOV R5, UR5 ;  /* 0x0000000500057c02 */ /* 0x000fe20008000f00 */
[----:B------:R-:W-:-:S06]  /*eea0*/  ULDC.64 UR4, c[0x0][0x508] ;  /* 0x0001420000047ab9 */ /* 0x000fcc0000000a00 */
[----:B------:R-:W2:Y:S01]  /*eeb0*/  @P1 LDG.E R0, [R4.64] ;  /* 0x0000000c04001981 */ /* 0x000ea2000c1e1900 */
[----:B------:R-:W-:Y:S01]  /*eec0*/  UISETP.NE.U32.AND UP0, UPT, URZ, UR4, UPT ;  /* 0x000000043f00728c */ /* 0x000fe2000bf05070 */
[----:B------:R-:W-:-:S03]  /*eed0*/  IMAD.MOV.U32 R9, RZ, RZ, c[0x0][0x388] ;  /* 0x0000e200ff097624 */ /* 0x000fc600078e00ff */
[----:B------:R-:W-:-:S03]  /*eee0*/  UISETP.NE.AND.EX UP0, UPT, URZ, UR5, UPT, UP0 ;  /* 0x000000053f00728c */ /* 0x000fc6000bf05300 */
[----:B------:R-:W-:-:S03]  /*eef0*/  ULDC.64 UR4, c[0x0][0x508] ;  /* 0x0001420000047ab9 */ /* 0x000fc60000000a00 */
[----:B------:R-:W-:-:S05]  /*ef00*/  PLOP3.LUT P0, PT, PT, PT, UP0, 0x80, 0x0 ;  /* 0x000000000000781c */ /* 0x000fca0003f0f008 */
[----:B------:R-:W-:-:S06]  /*ef10*/  @UP0 UIMAD.WIDE UR4, UR11, UR6, UR4 ;  /* 0x000000060b0402a5 */ /* 0x000fcc000f8e0204 */
[----:B------:R-:W-:Y:S01]  /*ef20*/  MOV R2, UR4 ;  /* 0x0000000400027c02 */ /* 0x000fe20008000f00 */
[----:B------:R-:W-:-:S05]  /*ef30*/  IMAD.U32 R3, RZ, RZ, UR5 ;  /* 0x00000005ff037e24 */ /* 0x000fca000f8e00ff */
        /* <DEDUP_REMOVED lines=12> */
.L_x_40:
[----:B-1----:R-:W1:Y:S01]  /*f000*/  S2R R7, SR_TID.X ;  /* 0x0000000000077919 */ /* 0x002e620000002100 */
[----:B------:R-:W-:Y:S01]  /*f010*/  USHF.R.S32.HI UR6, URZ, 0x1f, UR11 ;  /* 0x0000001f3f067899 */ /* 0x000fe2000801140b */
[----:B------:R-:W-:Y:S01]  /*f020*/  BSSY B0, `(.L_x_41) ;  /* 0x0000029000007945 */ /* 0x000fe20003800000 */
[----:B------:R-:W-:-:S02]  /*f030*/  USEL UR11, UR11, URZ, !UP1 ;  /* 0x0000003f0b0b7287 */ /* 0x000fc4000c800000 */
[----:B------:R-:W-:Y:S01]  /*f040*/  USEL UR6, UR6, URZ, !UP1 ;  /* 0x0000003f06067287 */ /* 0x000fe2000c800000 */
[----:B-1----:R-:W-:-:S13]  /*f050*/  ISETP.GE.AND P0, PT, R7, 0x80, PT ;  /* 0x000000800700780c */ /* 0x002fda0003f06270 */
[----:B------:R-:W-:Y:S05]  /*f060*/  @P0 BRA `(.L_x_42) ;  /* 0x0000024000000947 */ /* 0x000fea0003800000 */
[----:B------:R-:W1:Y:S01]  /*f070*/  S2R R3, SR_CTAID.X ;  /* 0x0000000000037919 */ /* 0x000e620000002500 */
[----:B-----5:R-:W-:Y:S01]  /*f080*/  IMAD R0, R9, c[0x0][0x4e8], RZ ;  /* 0x00013a0009007a24 */ /* 0x020fe200078e02ff */
[----:B-1----:R-:W-:-:S04]  /*f090*/  LEA R3, R3, R7, 0x7 ;  /* 0x0000000703037211 */ /* 0x002fc800078e38ff */
[----:B------:R-:W-:-:S13]  /*f0a0*/  ISETP.GE.AND P0, PT, R3, R0, PT ;  /* 0x000000000300720c */ /* 0x000fda0003f06270 */
[----:B------:R-:W-:Y:S05]  /*f0b0*/  @P0 BRA `(.L_x_42) ;  /* 0x000001f000000947 */ /* 0x000fea0003800000 */
[----:B------:R-:W-:Y:S01]  /*f0c0*/  IMAD.MOV.U32 R0, RZ, RZ, c[0x0][0x4e8] ;  /* 0x00013a00ff007624 */ /* 0x000fe200078e00ff */
[----:B------:R-:W-:Y:S02]  /*f0d0*/  ULDC.64 UR4, c[0x0][0x490] ;  /* 0x0001240000047ab9 */ /* 0x000fe40000000a00 */
[----:B------:R-:W-:Y:S02]  /*f0e0*/  UIMAD UR7, UR8, UR4, URZ ;  /* 0x00000004080772a4 */ /* 0x000fe4000f8e023f */
[----:B------:R-:W-:Y:S01]  /*f0f0*/  ISETP.NE.AND P0, PT, R0, 0x1, PT ;  /* 0x000000010000780c */ /* 0x000fe20003f05270 */
[----:B------:R-:W-:Y:S01]  /*f100*/  UMOV UR16, UR14 ;  /* 0x0000000e00107c82 */ /* 0x000fe20008000000 */
[----:B------:R-:W-:Y:S01]  /*f110*/  IMAD.MOV.U32 R0, RZ, RZ, R3 ;  /* 0x000000ffff007224 */ /* 0x000fe200078e0003 */
[----:B------:R-:W-:Y:S02]  /*f120*/  UMOV UR17, UR15 ;  /* 0x0000000f00117c82 */ /* 0x000fe40008000000 */
[----:B------:R-:W-:-:S02]  /*f130*/  UIMAD.WIDE.U32 UR16, UR9, UR4, UR16 ;  /* 0x00000004091072a5 */ /* 0x000fc4000f8e0010 */
[----:B------:R-:W-:-:S03]  /*f140*/  UIMAD UR7, UR9, UR5, UR7 ;  /* 0x00000005090772a4 */ /* 0x000fc6000f8e0207 */
[----:B------:R-:W-:Y:S02]  /*f150*/  ULDC.64 UR4, c[0x0][0x498] ;  /* 0x0001260000047ab9 */ /* 0x000fe40000000a00 */
[----:B------:R-:W-:Y:S01]  /*f160*/  UIADD3 UR17, UR7, UR17, URZ ;  /* 0x0000001107117290 */ /* 0x000fe2000fffe03f */
[----:B------:R-:W-:Y:S01]  /*f170*/  @P0 IMAD.HI.U32 R2, R3, c[0x0][0x4ec], RZ ;  /* 0x00013b0003020a27 */ /* 0x000fe200078e00ff */
[----:B------:R-:W-:Y:S02]  /*f180*/  UIMAD UR7, UR6, UR4, URZ ;  /* 0x00000004060772a4 */ /* 0x000fe4000f8e023f */
[----:B------:R-:W-:Y:S02]  /*f190*/  UIMAD.WIDE.U32 UR16, UR11, UR4, UR16 ;  /* 0x000000040b1072a5 */ /* 0x000fe4000f8e0010 */
[----:B------:R-:W-:Y:S01]  /*f1a0*/  @P0 SHF.R.U32.HI R0, RZ, c[0x0][0x4f0], R2 ;  /* 0x00013c00ff000a19 */ /* 0x000fe20000011602 */
[----:B------:R-:W-:-:S03]  /*f1b0*/  UIMAD UR5, UR11, UR5, UR7 ;  /* 0x000000050b0572a4 */ /* 0x000fc6000f8e0207 */
[----:B------:R-:W-:-:S03]  /*f1c0*/  IADD3 R2, -R0, RZ, RZ ;  /* 0x000000ff00027210 */ /* 0x000fc60007ffe1ff */
[----:B------:R-:W-:Y:S02]  /*f1d0*/  IMAD.U32 R5, RZ, RZ, UR5 ;  /* 0x00000005ff057e24 */ /* 0x000fe4000f8e00ff */
[----:B------:R-:W-:Y:S01]  /*f1e0*/  IMAD R4, R2, c[0x0][0x4e8], R3 ;  /* 0x00013a0002047a24 */ /* 0x000fe200078e0203 */
[----:B------:R-:W-:Y:S02]  /*f1f0*/  SHF.R.S32.HI R3, RZ, 0x1f, R0 ;  /* 0x0000001fff037819 */ /* 0x000fe40000011400 */
[----:B------:R-:W-:Y:S02]  /*f200*/  IADD3 R2, P0, R0, UR16, RZ ;  /* 0x0000001000027c10 */ /* 0x000fe4000ff1e0ff */
[----:B------:R-:W-:Y:S02]  /*f210*/  SHF.R.S32.HI R0, RZ, 0x1f, R4 ;  /* 0x0000001fff007819 */ /* 0x000fe40000011404 */
[----:B------:R-:W-:-:S03]  /*f220*/  IADD3.X R3, R3, UR17, R5, P0, !PT ;  /* 0x0000001103037c10 */ /* 0x000fc600087fe405 */
[----:B------:R-:W-:Y:S02]  /*f230*/  IMAD R0, R0, c[0x0][0x488], RZ ;  /* 0x0001220000007a24 */ /* 0x000fe400078e02ff */
[----:B------:R-:W-:-:S04]  /*f240*/  IMAD.WIDE.U32 R2, R4, c[0x0][0x488], R2 ;  /* 0x0001220004027a25 */ /* 0x000fc800078e0002 */
[----:B------:R-:W-:Y:S01]  /*f250*/  IMAD R0, R4, c[0x0][0x48c], R0 ;  /* 0x0001230004007a24 */ /* 0x000fe200078e0200 */
[----:B------:R-:W-:-:S04]  /*f260*/  LEA R4, P0, R2, c[0x0][0x450], 0x2 ;  /* 0x0001140002047a11 */ /* 0x000fc800078010ff */
[----:B------:R-:W-:-:S04]  /*f270*/  IADD3 R0, R3, R0, RZ ;  /* 0x0000000003007210 */ /* 0x000fc80007ffe0ff */
[----:B------:R-:W-:Y:S01]  /*f280*/  LEA.HI.X R5, R2, c[0x0][0x454], R0, 0x2, P0 ;  /* 0x0001150002057a11 */ /* 0x000fe200000f1400 */
[----:B------:R-:W-:-:S05]  /*f290*/  IMAD.MOV.U32 R0, RZ, RZ, -0x800000 ;  /* 0xff800000ff007424 */ /* 0x000fca00078e00ff */
[----:B------:R1:W-:Y:S02]  /*f2a0*/  STG.E [R4.64], R0 ;  /* 0x0000000004007986 */ /* 0x0003e4000c10190c */
.L_x_42:
[----:B------:R-:W-:Y:S05]  /*f2b0*/  BSYNC B0 ;  /* 0x0000000000007941 */ /* 0x000fea0003800000 */
.L_x_41:
[----:B------:R-:W2:Y:S01]  /*f2c0*/  S2R R10, SR_CTAID.X ;  /* 0x00000000000a7919 */ /* 0x000ea20000002500 */
[----:B-1----:R-:W-:Y:S01]  /*f2d0*/  SHF.R.S32.HI R0, RZ, 0x1f, R7 ;  /* 0x0000001fff007819 */ /* 0x002fe20000011407 */
[----:B------:R-:W-:Y:S01]  /*f2e0*/  IMAD.MOV.U32 R3, RZ, RZ, c[0x0][0x4e8] ;  /* 0x00013a00ff037624 */ /* 0x000fe200078e00ff */
[----:B------:R-:W-:Y:S01]  /*f2f0*/  ULDC.64 UR4, c[0x0][0x3a0] ;  /* 0x0000e80000047ab9 */ /* 0x000fe20000000a00 */
[----:B-----5:R-:W-:Y:S01]  /*f300*/  IMAD R18, R9, c[0x0][0x4e8], RZ ;  /* 0x00013a0009127a24 */ /* 0x020fe200078e02ff */
[----:B------:R-:W-:Y:S01]  /*f310*/  LEA.HI R0, R0, R7, RZ, 0x3 ;  /* 0x0000000700007211 */ /* 0x000fe200078f18ff */
[----:B------:R-:W-:Y:S01]  /*f320*/  UIMAD UR7, UR15, UR4, URZ ;  /* 0x000000040f0772a4 */ /* 0x000fe2000f8e023f */
[----:B------:R-:W-:Y:S01]  /*f330*/  ISETP.NE.AND P0, PT, R3, 0x1, PT ;  /* 0x000000010300780c */ /* 0x000fe20003f05270 */
[----:B------:R-:W-:Y:S01]  /*f340*/  UIMAD.WIDE.U32 UR16, UR14, UR4, URZ ;  /* 0x000000040e1072a5 */ /* 0x000fe2000f8e003f */
[----:B------:R-:W-:Y:S01]  /*f350*/  LOP3.LUT R2, R0, 0xfffffff8, RZ, 0xc0, !PT ;  /* 0xfffffff800027812 */ /* 0x000fe200078ec0ff */
[----:B------:R-:W-:Y:S01]  /*f360*/  UIMAD UR7, UR14, UR5, UR7 ;  /* 0x000000050e0772a4 */ /* 0x000fe2000f8e0207 */
[----:B------:R-:W-:-:S02]  /*f370*/  SHF.R.S32.HI R8, RZ, 0x3, R0 ;  /* 0x00000003ff087819 */ /* 0x000fc40000011400 */
[----:B------:R-:W-:Y:S01]  /*f380*/  ULDC.64 UR4, c[0x0][0x3e8] ;  /* 0x0000fa0000047ab9 */ /* 0x000fe20000000a00 */
[----:B------:R-:W-:Y:S01]  /*f390*/  IMAD.IADD R7, R7, 0x1, -R2 ;  /* 0x0000000107077824 */ /* 0x000fe200078e0a02 */
[----:B------:R-:W-:Y:S02]  /*f3a0*/  UIADD3 UR17, UR17, UR7, URZ ;  /* 0x0000000711117290 */ /* 0x000fe4000fffe03f */
[----:B------:R-:W-:Y:S01]  /*f3b0*/  UIMAD UR7, UR8, UR4, URZ ;  /* 0x00000004080772a4 */ /* 0x000fe2000f8e023f */
[----:B------:R-:W-:Y:S01]  /*f3c0*/  IMAD R0, R7, 0x10, R8 ;  /* 0x0000001007007824 */ /* 0x000fe200078e0208 */
[----:B------:R-:W-:Y:S02]  /*f3d0*/  UIMAD.WIDE.U32 UR16, UR9, UR4, UR16 ;  /* 0x00000004091072a5 */ /* 0x000fe4000f8e0010 */
[----:B------:R-:W-:Y:S01]  /*f3e0*/  UIMAD UR7, UR9, UR5, UR7 ;  /* 0x00000005090772a4 */ /* 0x000fe2000f8e0207 */
[----:B--2---:R-:W-:Y:S02]  /*f3f0*/  IMAD R0, R10, 0x80, R0 ;  /* 0x000000800a007824 */ /* 0x004fe400078e0200 */
[----:B------:R-:W-:-:S02]  /*f400*/  ULDC.64 UR4, c[0x0][0x3f0] ;  /* 0x0000fc0000047ab9 */ /* 0x000fc40000000a00 */
[----:B------:R-:W-:Y:S01]  /*f410*/  UIMAD UR10, UR6, UR4, URZ ;  /* 0x00000004060a72a4 */ /* 0x000fe2000f8e023f */
[----:B------:R-:W-:Y:S01]  /*f420*/  @P0 IMAD.HI.U32 R2, R0, c[0x0][0x4ec], RZ ;  /* 0x00013b0000020a27 */ /* 0x000fe200078e00ff */
[----:B------:R-:W-:Y:S02]  /*f430*/  UIADD3 UR17, UR7, UR17, URZ ;  /* 0x0000001107117290 */ /* 0x000fe4000fffe03f */
[----:B------:R-:W-:Y:S01]  /*f440*/  UIMAD UR5, UR11, UR5, UR10 ;  /* 0x000000050b0572a4 */ /* 0x000fe2000f8e020a */
[----:B------:R-:W-:Y:S01]  /*f450*/  IMAD.MOV.U32 R4, RZ, RZ, R0 ;  /* 0x000000ffff047224 */ /* 0x000fe200078e0000 */
[----:B------:R-:W-:Y:S01]  /*f460*/  @P0 SHF.R.U32.HI R4, RZ, c[0x0][0x4f0], R2 ;  /* 0x00013c00ff040a19 */ /* 0x000fe20000011602 */
[----:B------:R-:W-:-:S03]  /*f470*/  UIMAD.WIDE.U32 UR16, UR11, UR4, UR16 ;  /* 0x000000040b1072a5 */ /* 0x000fc6000f8e0010 */
[--C-:B------:R-:W-:Y:S01]  /*f480*/  SHF.R.S32.HI R3, RZ, 0x1f, R4.reuse ;  /* 0x0000001fff037819 */ /* 0x100fe20000011404 */
[----:B------:R-:W-:Y:S01]  /*f490*/  IMAD.MOV R2, RZ, RZ, -R4 ;  /* 0x000000ffff027224 */ /* 0x000fe200078e0a04 */
[----:B------:R-:W-:-:S03]  /*f4a0*/  UIADD3 UR5, UR17, UR5, URZ ;  /* 0x0000000511057290 */ /* 0x000fc6000fffe03f */
[----:B------:R-:W-:Y:S02]  /*f4b0*/  IMAD R5, R2, c[0x0][0x4e8], R0 ;  /* 0x00013a0002057a24 */ /* 0x000fe400078e0200 */
[----:B------:R-:W-:Y:S02]  /*f4c0*/  IMAD R0, R3, c[0x0][0x3e0], RZ ;  /* 0x0000f80003007a24 */ /* 0x000fe400078e02ff */
[----:B------:R-:W-:Y:S02]  /*f4d0*/  IMAD.U32 R3, RZ, RZ, UR17 ;  /* 0x00000011ff037e24 */ /* 0x000fe4000f8e00ff */
[----:B------:R-:W-:Y:S02]  /*f4e0*/  IMAD.U32 R2, RZ, RZ, UR16 ;  /* 0x00000010ff027e24 */ /* 0x000fe4000f8e00ff */
[----:B------:R-:W-:Y:S02]  /*f4f0*/  IMAD.U32 R3, RZ, RZ, UR5 ;  /* 0x00000005ff037e24 */ /* 0x000fe4000f8e00ff */
[C---:B------:R-:W-:Y:S01]  /*f500*/  IMAD R6, R4.reuse, c[0x0][0x3e4], R0 ;  /* 0x0000f90004067a24 */ /* 0x040fe200078e0200 */
[----:B------:R-:W-:Y:S01]  /*f510*/  SHF.R.S32.HI R0, RZ, 0x1f, R5 ;  /* 0x0000001fff007819 */ /* 0x000fe20000011405 */
[----:B------:R-:W-:-:S04]  /*f520*/  IMAD.WIDE.U32 R2, R4, c[0x0][0x3e0], R2 ;  /* 0x0000f80004027a25 */ /* 0x000fc800078e0002 */
[----:B------:R-:W-:Y:S02]  /*f530*/  IMAD R0, R0, c[0x0][0x3d8], RZ ;  /* 0x0000f60000007a24 */ /* 0x000fe400078e02ff */
[----:B------:R-:W-:Y:S02]  /*f540*/  IMAD.IADD R3, R3, 0x1, R6 ;  /* 0x0000000103037824 */ /* 0x000fe400078e0206 */
[C---:B------:R-:W-:Y:S02]  /*f550*/  IMAD R0, R5.reuse, c[0x0][0x3dc], R0 ;  /* 0x0000f70005007a24 */ /* 0x040fe400078e0200 */
[----:B------:R-:W-:-:S04]  /*f560*/  IMAD.WIDE.U32 R2, R5, c[0x0][0x3d8], R2 ;  /* 0x0000f60005027a25 */ /* 0x000fc800078e0002 */
[----:B------:R-:W-:Y:S01]  /*f570*/  IMAD.IADD R3, R3, 0x1, R0 ;  /* 0x0000000103037824 */ /* 0x000fe200078e0200 */
[----:B------:R-:W-:Y:S01]  /*f580*/  LEA R4, P0, R2, c[0x0][0x380], 0x1 ;  /* 0x0000e00002047a11 */ /* 0x000fe200078008ff */
[----:B------:R-:W-:-:S03]  /*f590*/  IMAD.SHL.U32 R0, R7, 0x8, RZ ;  /* 0x0000000807007824 */ /* 0x000fc600078e00ff */
[----:B------:R-:W-:Y:S01]  /*f5a0*/  LEA.HI.X R3, R2, c[0x0][0x384], R3, 0x1, P0 ;  /* 0x0000e10002037a11 */ /* 0x000fe200000f0c03 */
[----:B------:R-:W1:Y:S01]  /*f5b0*/  SHFL.IDX PT, R6, R4, RZ, 0x181f ;  /* 0x00181fff04067589 */ /* 0x000e6200000e0000 */
[----:B------:R-:W-:Y:S01]  /*f5c0*/  IMAD R2, R10, 0x80, R8 ;  /* 0x000000800a027824 */ /* 0x000fe200078e0208 */
[----:B------:R-:W-:Y:S02]  /*f5d0*/  ISETP.GE.AND P0, PT, R0, c[0x0][0x3c8], PT ;  /* 0x0000f20000007a0c */ /* 0x000fe40003f06270 */
[----:B------:R-:W2:Y:S01]  /*f5e0*/  SHFL.IDX PT, R7, R3, RZ, 0x181f ;  /* 0x00181fff03077589 */ /* 0x000ea200000e0000 */
[----:B------:R-:W-:Y:S02]  /*f5f0*/  SHF.R.S32.HI R19, RZ, 0x1f, R0 ;  /* 0x0000001fff137819 */ /* 0x000fe40000011400 */
[C---:B------:R-:W-:Y:S01]  /*f600*/  ISETP.GE.OR P2, PT, R2.reuse, R18, P0 ;  /* 0x000000120200720c */ /* 0x040fe20000746670 */
[----:B------:R-:W3:Y:S01]  /*f610*/  SHFL.IDX PT, R5, R4, 0x1, 0x181f ;  /* 0x00381f0004057f89 */ /* 0x000ee200000e0000 */
[----:B------:R-:W-:-:S02]  /*f620*/  IADD3 R8, R2, 0x10, RZ ;  /* 0x0000001002087810 */ /* 0x000fc40007ffe0ff */
[----:B------:R-:W-:Y:S01]  /*f630*/  IADD3 R14, R2, 0x20, RZ ;  /* 0x00000020020e7810 */ /* 0x000fe20007ffe0ff */
[----:B------:R-:W4:Y:S01]  /*f640*/  SHFL.IDX PT, R9, R3, 0x1, 0x181f ;  /* 0x00381f0003097f89 */ /* 0x000f2200000e0000 */
[-C--:B------:R-:W-:Y:S02]  /*f650*/  ISETP.GE.OR P4, PT, R8, R18.reuse, P0 ;  /* 0x000000120800720c */ /* 0x080fe40000786670 */
[C---:B------:R-:W-:Y:S01]  /*f660*/  IADD3 R10, R2.reuse, 0x40, RZ ;  /* 0x00000040020a7810 */ /* 0x040fe20007ffe0ff */
[----:B------:R-:W3:Y:S01]  /*f670*/  SHFL.IDX PT, R8, R4, 0x2, 0x181f ;  /* 0x00581f0004087f89 */ /* 0x000ee200000e0000 */
[----:B------:R-:W-:Y:S02]  /*f680*/  IADD3 R13, R2, 0x30, RZ ;  /* 0x00000030020d7810 */ /* 0x000fe40007ffe0ff */
[-C--:B------:R-:W-:Y:S01]  /*f690*/  ISETP.GE.OR P3, PT, R14, R18.reuse, P0 ;  /* 0x000000120e00720c */ /* 0x080fe20000766670 */
[----:B------:R-:W3:Y:S01]  /*f6a0*/  SHFL.IDX PT, R12, R3, 0x2, 0x181f ;  /* 0x00581f00030c7f89 */ /* 0x000ee200000e0000 */
[----:B------:R-:W-:-:S02]  /*f6b0*/  ISETP.GE.OR P6, PT, R10, R18, P0 ;  /* 0x000000120a00720c */ /* 0x000fc400007c6670 */
[C---:B-1----:R-:W-:Y:S01]  /*f6c0*/  @!P2 LEA R6, P1, R0.reuse, R6, 0x1 ;  /* 0x000000060006a211 */ /* 0x042fe200078208ff */
[----:B------:R-:W-:Y:S03]  /*f6d0*/  SHFL.IDX PT, R11, R4, 0x3, 0x181f ;  /* 0x00781f00040b7f89 */ /* 0x000fe600000e0000 */
[----:B--2---:R-:W-:Y:S01]  /*f6e0*/  @!P2 LEA.HI.X R7, R0, R7, R19, 0x1, P1 ;  /* 0x000000070007a211 */ /* 0x004fe200008f0c13 */
[----:B------:R-:W-:Y:S01]  /*f6f0*/  SHFL.IDX PT, R14, R3, 0x3, 0x181f ;  /* 0x00781f00030e7f89 */ /* 0x000fe200000e0000 */
[----:B------:R-:W-:-:S03]  /*f700*/  ISETP.GE.OR P1, PT, R13, R18, P0 ;  /* 0x000000120d00720c */ /* 0x000fc60000726670 */
[----:B------:R3:W-:Y:S04]  /*f710*/  @!P2 ST.E.128 [R6.64], RZ ;  /* 0x000000ff0600a985 */ /* 0x0007e8000c101d0c */
[----:B------:R-:W1:Y:S04]  /*f720*/  SHFL.IDX PT, R10, R4, 0x4, 0x181f ;  /* 0x00981f00040a7f89 */ /* 0x000e6800000e0000 */
[----:B------:R-:W-:Y:S04]  /*f730*/  SHFL.IDX PT, R13, R4, 0x5, 0x181f ;  /* 0x00b81f00040d7f89 */ /* 0x000fe800000e0000 */
[----:B------:R-:W2:Y:S04]  /*f740*/  SHFL.IDX PT, R17, R3, 0x4, 0x181f ;  /* 0x00981f0003117f89 */ /* 0x000ea800000e0000 */
[----:B------:R-:W1:Y:S04]  /*f750*/  SHFL.IDX PT, R16, R3, 0x5, 0x181f ;  /* 0x00b81f0003107f89 */ /* 0x000e6800000e0000 */
[----:B------:R-:W-:Y:S04]  /*f760*/  SHFL.IDX PT, R15, R3, 0x6, 0x181f ;  /* 0x00d81f00030f7f89 */ /* 0x000fe800000e0000 */
[----:B------:R-:W-:Y:S01]  /*f770*/  SHFL.IDX PT, R3, R3, 0x7, 0x181f ;  /* 0x00f81f0003037f89 */ /* 0x000fe200000e0000 */
[----:B---3--:R-:W-:-:S02]  /*f780*/  @!P4 LEA R6, P2, R0, R5, 0x1 ;  /* 0x000000050006c211 */ /* 0x008fc400078408ff */
[----:B------:R-:W-:Y:S01]  /*f790*/  IADD3 R7, R2, 0x50, RZ ;  /* 0x0000005002077810 */ /* 0x000fe20007ffe0ff */
[----:B------:R-:W3:Y:S03]  /*f7a0*/  SHFL.IDX PT, R5, R4, 0x6, 0x181f ;  /* 0x00d81f0004057f89 */ /* 0x000ee600000e0000 */
[----:B------:R-:W-:Y:S01]  /*f7b0*/  ISETP.GE.OR P5, PT, R7, R18, P0 ;  /* 0x000000120700720c */ /* 0x000fe200007a6670 */
[----:B------:R-:W2:Y:S01]  /*f7c0*/  SHFL.IDX PT, R4, R4, 0x7, 0x181f ;  /* 0x00f81f0004047f89 */ /* 0x000ea200000e0000 */
[----:B----4-:R-:W-:Y:S02]  /*f7d0*/  @!P4 LEA.HI.X R7, R0, R9, R19, 0x1, P2 ;  /* 0x000000090007c211 */ /* 0x010fe400010f0c13 */
[----:B------:R-:W-:Y:S02]  /*f7e0*/  IADD3 R9, R2, 0x60, RZ ;  /* 0x0000006002097810 */ /* 0x000fe40007ffe0ff */
[----:B------:R-:W-:Y:S01]  /*f7f0*/  @!P3 LEA R8, P2, R0, R8, 0x1 ;  /* 0x000000080008b211 */ /* 0x000fe200078408ff */
[----:B------:R4:W-:Y:S01]  /*f800*/  @!P4 ST.E.128 [R6.64], RZ ;  /* 0x000000ff0600c985 */ /* 0x0009e2000c101d0c */
[----:B------:R-:W-:-:S02]  /*f810*/  ISETP.GE.OR P4, PT, R9, R18, P0 ;  /* 0x000000120900720c */ /* 0x000fc40000786670 */
[----:B------:R-:W-:Y:S02]  /*f820*/  @!P3 LEA.HI.X R9, R0, R12, R19, 0x1, P2 ;  /* 0x0000000c0009b211 */ /* 0x000fe400010f0c13 */
[----:B------:R-:W-:-:S03]  /*f830*/  IADD3 R2, R2, 0x70, RZ ;  /* 0x0000007002027810 */ /* 0x000fc60007ffe0ff */
[----:B------:R3:W-:Y:S01]  /*f840*/  @!P3 ST.E.128 [R8.64], RZ ;  /* 0x000000ff0800b985 */ /* 0x0007e2000c101d0c */
[----:B------:R-:W-:Y:S02]  /*f850*/  ISETP.GE.OR P0, PT, R2, R18, P0 ;  /* 0x000000120200720c */ /* 0x000fe40000706670 */
[C---:B-1----:R-:W-:Y:S02]  /*f860*/  @!P6 LEA R10, P3, R0.reuse, R10, 0x1 ;  /* 0x0000000a000ae211 */ /* 0x042fe400078608ff */
[C---:B----4-:R-:W-:Y:S02]  /*f870*/  @!P1 LEA R6, P2, R0.reuse, R11, 0x1 ;  /* 0x0000000b00069211 */ /* 0x050fe400078408ff */
[C-C-:B--2---:R-:W-:Y:S02]  /*f880*/  @!P6 LEA.HI.X R11, R0.reuse, R17, R19.reuse, 0x1, P3 ;  /* 0x00000011000be211 */ /* 0x144fe400018f0c13 */
[C---:B------:R-:W-:Y:S02]  /*f890*/  @!P1 LEA.HI.X R7, R0.reuse, R14, R19, 0x1, P2 ;  /* 0x0000000e00079211 */ /* 0x040fe400010f0c13 */
[----:B---3--:R-:W-:-:S03]  /*f8a0*/  @!P5 LEA R8, P2, R0, R13, 0x1 ;  /* 0x0000000d0008d211 */ /* 0x008fc600078408ff */
[----:B------:R1:W-:Y:S01]  /*f8b0*/  @!P1 ST.E.128 [R6.64], RZ ;  /* 0x000000ff06009985 */ /* 0x0003e2000c101d0c */
[----:B------:R-:W-:-:S03]  /*f8c0*/  @!P5 LEA.HI.X R9, R0, R16, R19, 0x1, P2 ;  /* 0x000000100009d211 */ /* 0x000fc600010f0c13 */
[----:B------:R2:W-:Y:S04]  /*f8d0*/  @!P6 ST.E.128 [R10.64], RZ ;  /* 0x000000ff0a00e985 */ /* 0x0005e8000c101d0c */
[----:B------:R2:W-:Y:S01]  /*f8e0*/  @!P5 ST.E.128 [R8.64], RZ ;  /* 0x000000ff0800d985 */ /* 0x0005e2000c101d0c */
[----:B-1----:R-:W-:-:S04]  /*f8f0*/  @!P4 LEA R6, P1, R0, R5, 0x1 ;  /* 0x000000050006c211 */ /* 0x002fc800078208ff */
[----:B------:R-:W-:-:S05]  /*f900*/  @!P4 LEA.HI.X R7, R0, R15, R19, 0x1, P1 ;  /* 0x0000000f0007c211 */ /* 0x000fca00008f0c13 */
[----:B------:R2:W-:Y:S01]  /*f910*/  @!P4 ST.E.128 [R6.64], RZ ;  /* 0x000000ff0600c985 */ /* 0x0005e2000c101d0c */
[----:B------:R-:W-:Y:S05]  /*f920*/  @P0 EXIT ;  /* 0x000000000000094d */ /* 0x000fea0003800000 */
[----:B------:R-:W-:-:S04]  /*f930*/  LEA R2, P0, R0, R4, 0x1 ;  /* 0x0000000400027211 */ /* 0x000fc800078008ff */
[----:B------:R-:W-:-:S05]  /*f940*/  LEA.HI.X R3, R0, R3, R19, 0x1, P0 ;  /* 0x0000000300037211 */ /* 0x000fca00000f0c13 */
[----:B------:R-:W-:Y:S01]  /*f950*/  ST.E.128 [R2.64], RZ ;  /* 0x000000ff02007985 */ /* 0x000fe2000c101d0c */
[----:B------:R-:W-:Y:S05]  /*f960*/  EXIT ;  /* 0x000000000000794d */ /* 0x000fea0003800000 */
.L_x_43:
        /* <DEDUP_REMOVED lines=9> */
.L_x_799:


//--------------------- .text._ZN7cutlass13device_kernelIN5flash19enable_sm80_to_sm89INS1_16FlashAttnFwdSm80INS1_25CollectiveMainloopFwdSm80ILi4ELi1ELb0EN4cute5tupleIJNS5_1CILi128EEENS7_ILi112EEENS7_ILi64EEEEEELi64ENS_10bfloat16_tEfNS_4arch4Sm80ELb0ELb0ELb1ELb1ELb1ELb1ELb1ELb0EEENS1_21CollectiveEpilogueFwdINS6_IJS8_SA_S9_EEENS6_IJNS7_ILi1EEESI_SI_EEESC_SE_Li128ELb1ELb1ELb0ELb0EEENS1_19SingleTileSchedulerILb1ELb0ELb1ELi128EEEEEEEEEvNT_6ParamsE --------------------------
	.section	.text._ZN7cutlass13device_kernelIN5flash19enable_sm80_to_sm89INS1_16FlashAttnFwdSm80INS1_25CollectiveMainloopFwdSm80ILi4ELi1ELb0EN4cute5tupleIJNS5_1CILi128EEENS7_ILi112EEENS7_ILi64EEEEEELi64ENS_10bfloat16_tEfNS_4arch4Sm80ELb0ELb0ELb1ELb1ELb1ELb1ELb1ELb0EEENS1_21CollectiveEpilogueFwdINS6_IJS8_SA_S9_EEENS6_IJNS7_ILi1EEESI_SI_EEESC_SE_Li128ELb1ELb1ELb0ELb0EEENS1_19SingleTileSchedulerILb1ELb0ELb1ELi128EEEEEEEEEvNT_6ParamsE,"ax",@progbits
	.sectioninfo	@"SHI_REGISTERS=255"
	.align	128
.text._ZN7cutlass13device_kernelIN5flash19enable_sm80_to_sm89INS1_16FlashAttnFwdSm80INS1_25CollectiveMainloopFwdSm80ILi4ELi1ELb0EN4cute5tupleIJNS5_1CILi128EEENS7_ILi112EEENS7_ILi64EEEEEELi64ENS_10bfloat16_tEfNS_4arch4Sm80ELb0ELb0ELb1ELb1ELb1ELb1ELb1ELb0EEENS1_21CollectiveEpilogueFwdINS6_IJS8_SA_S9_EEENS6_IJNS7_ILi1EEESI_SI_EEESC_SE_Li128ELb1ELb1ELb0ELb0EEENS1_19SingleTileSchedulerILb1ELb0ELb1ELi128EEEEEEEEEvNT_6ParamsE:
        .type           _ZN7cutlass13device_kernelIN5flash19enable_sm80_to_sm89INS1_16FlashAttnFwdSm80INS1_25CollectiveMainloopFwdSm80ILi4ELi1ELb0EN4cute5tupleIJNS5_1CILi128EEENS7_ILi112EEENS7_ILi64EEEEEELi64ENS_10bfloat16_tEfNS_4arch4Sm80ELb0ELb0ELb1ELb1ELb1ELb1ELb1ELb0EEENS1_21CollectiveEpilogueFwdINS6_IJS8_SA_S9_EEENS6_IJNS7_ILi1EEESI_SI_EEESC_SE_Li128ELb1ELb1ELb0ELb0EEENS1_19SingleTileSchedulerILb1ELb0ELb1ELi128EEEEEEEEEvNT_6ParamsE,@function
        .size           _ZN7cutlass13device_kernelIN5flash19enable_sm80_to_sm89INS1_16FlashAttnFwdSm80INS1_25CollectiveMainloopFwdSm80ILi4ELi1ELb0EN4cute5tupleIJNS5_1CILi128EEENS7_ILi112EEENS7_ILi64EEEEEELi64ENS_10bfloat16_tEfNS_4arch4Sm80ELb0ELb0ELb1ELb1ELb1ELb1ELb1ELb0EEENS1_21CollectiveEpilogueFwdINS6_IJS8_SA_S9_EEENS6_IJNS7_ILi1EEESI_SI_EEESC_SE_Li128ELb1ELb1ELb0ELb0EEENS1_19SingleTileSchedulerILb1ELb0ELb1ELi128EEEEEEEEEvNT_6ParamsE,(.L_x_800 - _ZN7cutlass13device_kernelIN5flash19enable_sm80_to_sm89INS1_16FlashAttnFwdSm80INS1_25CollectiveMainloopFwdSm80ILi4ELi1ELb0EN4cute5tupleIJNS5_1CILi128EEENS7_ILi112EEENS7_ILi64EEEEEELi64ENS_10bfloat16_tEfNS_4arch4Sm80ELb0ELb0ELb1ELb1ELb1ELb1ELb1ELb0EEENS1_21CollectiveEpilogueFwdINS6_IJS8_SA_S9_EEENS6_IJNS7_ILi1EEESI_SI_EEESC_SE_Li128ELb1ELb1ELb0ELb0EEENS1_19SingleTileSchedulerILb1ELb0ELb1ELi128EEEEEEEEEvNT_6ParamsE)
        .other          _ZN7cutlass13device_kernelIN5flash19enable_sm80_to_sm89INS1_16FlashAttnFwdSm80INS1_25CollectiveMainloopFwdSm80ILi4ELi1ELb0EN4cute5tupleIJNS5_1CILi128EEENS7_ILi112EEENS7_ILi64EEEEEELi64ENS_10bfloat16_tEfNS_4arch4Sm80ELb0ELb0ELb1ELb1ELb1ELb1ELb1ELb0EEENS1_21CollectiveEpilogueFwdINS6_IJS8_SA_S9_EEENS6_IJNS7_ILi1EEESI_SI_EEESC_SE_Li128ELb1ELb1ELb0ELb0EEENS1_19SingleTileSchedulerILb1ELb0ELb1ELi128EEEEEEEEEvNT_6ParamsE,@"STO_CUDA_ENTRY STV_DEFAULT"
_ZN7cutlass13device_kernelIN5flash19enable_sm80_to_sm89INS1_16FlashAttnFwdSm80INS1_25CollectiveMainloopFwdSm80ILi4ELi1ELb0EN4cute5tupleIJNS5_1CILi128EEENS7_ILi112EEENS7_ILi64EEEEEELi64ENS_10bfloat16_tEfNS_4arch4Sm80ELb0ELb0ELb1ELb1ELb1ELb1ELb1ELb0EEENS1_21CollectiveEpilogueFwdINS6_IJS8_SA_S9_EEENS6_IJNS7_ILi1EEESI_SI_EEESC_SE_Li128ELb1ELb1ELb0ELb0EEENS1_19SingleTileSchedulerILb1ELb0ELb1ELi128EEEEEEEEEvNT_6ParamsE:
        /* <DEDUP_REMOVED lines=12> */
[----:B------:R-:W-:Y:S05]  /*00c0*/  @!P0 BRA `(.L_x_44) ;  /* 0x000001c000008947 */ /* 0x000fea0003800000 */
[----:B---3--:R-:W-:-:S04]  /*00d0*/  ISETP.NE.U32.AND P0, PT, RZ, c[0x0][0x568], PT ;  /* 0x00015a00ff007a0c */ /* 0x008fc80003f05070 */
[----:B------:R-:W-:-:S13]  /*00e0*/  ISETP.NE.AND.EX P0, PT, RZ, c[0x0][0x56c], PT, P0 ;  /* 0x00015b00ff007a0c */ /* 0x000fda0003f05300 */
[----:B------:R-:W-:Y:S05]  /*00f0*/  @!P0 BRA `(.L_x_45) ;  /* 0x0000005000008947 */ /* 0x000fea0003800000 */
[----:B------:R-:W-:Y:S02]  /*0100*/  MOV R2, UR4 ;  /* 0x0000000400027c02 */ /* 0x000fe40008000f00 */
[----:B------:R-:W-:-:S05]  /*0110*/  MOV R3, UR5 ;  /* 0x0000000500037c02 */ /* 0x000fca0008000f00 */
[----:B------:R-:W2:Y:S02]  /*0120*/  LDG.E R0, [R2.64] ;  /* 0x0000001602007981 */ /* 0x000ea4000c1e1900 */
[----:B--2---:R1:W2:Y:S02]  /*0130*/  R2UR UR6, R0 ;  /* 0x00000000000673c2 */ /* 0x0042a400000e0000 */
[----:B-12---:R-:W-:Y:S05]  /*0140*/  BRA `(.L_x_46) ;  /* 0x000000e000007947 */ /* 0x006fea0003800000 */
.L_x_45:
        /* <DEDUP_REMOVED lines=13> */
.L_x_47:
[----:B------:R-:W-:Y:S02]  /*0220*/  ULDC UR6, c[0x0][0x54c] ;  /* 0x0001530000067ab9 */ /* 0x000fe40000000800 */
.L_x_46:
[----:B------:R-:W-:Y:S02]  /*0230*/  ULDC UR4, c[0x0][0x548] ;  /* 0x0001520000047ab9 */ /* 0x000fe40000000800 */
[----:B------:R-:W-:-:S02]  /*0240*/  USHF.L.U32 UR5, UR16, 0x7, URZ ;  /* 0x0000000710057899 */ /* 0x000fc4000800063f */
[----:B------:R-:W-:-:S04]  /*0250*/  UIMAD UR4, UR6, UR4, URZ ;  /* 0x00000004060472a4 */ /* 0x000fc8000f8e023f */
[----:B------:R-:W-:-:S04]  /*0260*/  UISETP.GE.AND UP0, UPT, UR5, UR4, UPT ;  /* 0x000000040500728c */ /* 0x000fc8000bf06270 */
[----:B------:R-:W-:Y:S01]  /*0270*/  USEL UR20, UR20, 0xffffffff, !UP0 ;  /* 0xffffffff14147887 */ /* 0x000fe2000c000000 */
[----:B------:R-:W-:Y:S05]  /*0280*/  BRA `(.L_x_48) ;  /* 0x000001b000007947 */ /* 0x000fea0003800000 */
.L_x_44:
        /* <DEDUP_REMOVED lines=8> */
.L_x_49:
        /* <DEDUP_REMOVED lines=13> */
.L_x_51:
[----:B------:R-:W-:Y:S02]  /*03e0*/  ULDC UR6, c[0x0][0x54c] ;  /* 0x0001530000067ab9 */ /* 0x000fe40000000800 */
.L_x_50:
[----:B------:R-:W-:Y:S02]  /*03f0*/  ULDC UR4, c[0x0][0x548] ;  /* 0x0001520000047ab9 */ /* 0x000fe40000000800 */
[----:B------:R-:W-:-:S02]  /*0400*/  USHF.L.U32 UR5, UR16, 0x7, URZ ;  /* 0x0000000710057899 */ /* 0x000fc4000800063f */
[----:B------:R-:W-:-:S04]  /*0410*/  UIMAD UR4, UR6, UR4, URZ ;  /* 0x00000004060472a4 */ /* 0x000fc8000f8e023f */
[----:B------:R-:W-:-:S04]  /*0420*/  UISETP.GE.AND UP0, UPT, UR5, UR4, UPT ;  /* 0x000000040500728c */ /* 0x000fc8000bf06270 */
[----:B------:R-:W-:-:S06]  /*0430*/  USEL UR20, UR20, 0xffffffff, !UP0 ;  /* 0xffffffff14147887 */ /* 0x000fcc000c000000 */
.L_x_48:
[----:B------:R-:W-:-:S13]  /*0440*/  ISETP.LE.AND P0, PT, RZ, UR20, PT ;  /* 0x00000014ff007c0c */ /* 0x000fda000bf03270 */
[----:B------:R-:W-:Y:S05]  /*0450*/  @!P0 EXIT ;  /* 0x000000000000894d */ /* 0x000fea0003800000 */
[----:B------:R-:W-:Y:S01]  /*0460*/  ULDC.64 UR4, c[0x0][0x360] ;  /* 0x0000d80000047ab9 */ /* 0x000fe20000000a00 */
[----:B------:R-:W-:Y:S01]  /*0470*/  ISETP.NE.U32.AND P3, PT, RZ, c[0x0][0x348], PT ;  /* 0x0000d200ff007a0c */ /* 0x000fe20003f65070 */
[----:B------:R-:W-:Y:S02]  /*0480*/  UISETP.NE.U32.AND UP0, UPT, URZ, UR4, UPT ;  /* 0x000000043f00728c */ /* 0x000fe4000bf05070 */
[----:B------:R-:W-:Y:S01]  /*0490*/  ULDC.64 UR6, c[0x0][0x370] ;  /* 0x0000dc0000067ab9 */ /* 0x000fe20000000a00 */
[----:B------:R-:W-:Y:S01]  /*04a0*/  ISETP.NE.AND.EX P3, PT, RZ, c[0x0][0x34c], PT, P3 ;  /* 0x0000d300ff007a0c */ /* 0x000fe20003f65330 */
[----:B------:R-:W-:Y:S02]  /*04b0*/  UISETP.NE.AND.EX UP0, UPT, URZ, UR5, UPT, UP0 ;  /* 0x000000053f00728c */ /* 0x000fe4000bf05300 */
[----:B------:R-:W-:Y:S02]  /*04c0*/  UISETP.NE.U32.AND UP1, UPT, URZ, UR6, UPT ;  /* 0x000000063f00728c */ /* 0x000fe4000bf25070 */
[----:B------:R-:W-:-:S02]  /*04d0*/  ULDC.64 UR4, c[0x0][0x360] ;  /* 0x0000d80000047ab9 */ /* 0x000fc40000000a00 */
[----:B------:R-:W-:Y:S01]  /*04e0*/  UISETP.NE.AND.EX UP1, UPT, URZ, UR7, UPT, UP1 ;  /* 0x000000073f00728c */ /* 0x000fe2000bf25310 */
[----:B------:R-:W-:Y:S01]  /*04f0*/  PLOP3.LUT P1, PT, PT, PT, UP0, 0x80, 0x0 ;  /* 0x000000000000781c */ /* 0x000fe20003f2f008 */
[----:B------:R-:W-:Y:S02]  /*0500*/  ULDC.64 UR8, c[0x0][0x370] ;  /* 0x0000dc0000087ab9 */ /* 0x000fe40000000a00 */
[----:B------:R-:W-:Y:S02]  /*0510*/  ULDC.64 UR6, c[0x0][0x348] ;  /* 0x0000d20000067ab9 */ /* 0x000fe40000000a00 */
[----:B------:R-:W-:Y:S01]  /*0520*/  @UP0 UIMAD.WIDE UR4, UR20, UR10, UR4 ;  /* 0x0000000a140402a5 */ /* 0x000fe2000f8e0204 */
[----:B------:R-:W-:Y:S01]  /*0530*/  PLOP3.LUT P2, PT, PT, PT, UP1, 0x80, 0x0 ;  /* 0x000000000000781c */ /* 0x000fe20003f4f018 */
[----:B------:R-:W-:-:S03]  /*0540*/  UIMAD.WIDE UR6, UR20, UR10, UR6 ;  /* 0x0000000a140672a5 */ /* 0x000fc6000f8e0206 */
[----:B------:R-:W-:Y:S01]  /*0550*/  @UP1 UIMAD.WIDE UR8, UR20, UR10, UR8 ;  /* 0x0000000a140812a5 */ /* 0x000fe2000f8e0208 */
[----:B------:R-:W-:Y:S01]  /*0560*/  IMAD.U32 R2, RZ, RZ, UR4 ;  /* 0x00000004ff027e24 */ /* 0x000fe2000f8e00ff */
[----:B------:R-:W-:Y:S01]  /*0570*/  MOV R3, UR5 ;  /* 0x0000000500037c02 */ /* 0x000fe20008000f00 */
[----:B------:R-:W-:Y:S01]  /*0580*/  ULDC.64 UR4, c[0x0][0x358] ;  /* 0x0000d60000047ab9 */ /* 0x000fe20000000a00 */
[----:B------:R-:W-:Y:S01]  /*0590*/  ISETP.NE.U32.AND P4, PT, RZ, c[0x0][0x350], PT ;  /* 0x0000d400ff007a0c */ /* 0x000fe20003f85070 */
[----:B------:R-:W-:Y:S01]  /*05a0*/  UISETP.NE.U32.AND UP1, UPT, URZ, UR4, UPT ;  /* 0x000000043f00728c */ /* 0x000fe2000bf25070 */
[----:B------:R-:W-:Y:S01]  /*05b0*/  IMAD.U32 R8, RZ, RZ, UR6 ;  /* 0x00000006ff087e24 */ /* 0x000fe2000f8e00ff */
[----:B------:R1:W2:Y:S01]  /*05c0*/  @P1 LDG.E R0, [R2.64] ;  /* 0x0000001602001981 */ /* 0x0002a2000c1e1900 */
[----:B------:R-:W-:Y:S01]  /*05d0*/  IMAD.U32 R9, RZ, RZ, UR7 ;  /* 0x00000007ff097e24 */ /* 0x000fe2000f8e00ff */
[----:B------:R-:W-:Y:S01]  /*05e0*/  UISETP.NE.AND.EX UP1, UPT, URZ, UR5, UPT, UP1 ;  /* 0x000000053f00728c */ /* 0x000fe2000bf25310 */
[----:B------:R-:W-:Y:S01]  /*05f0*/  ISETP.NE.AND.EX P4, PT, RZ, c[0x0][0x354], PT, P4 ;  /* 0x0000d500ff007a0c */ /* 0x000fe20003f85340 */
[----:B------:R-:W-:Y:S01]  /*0600*/  ULDC.64 UR6, c[0x0][0x350] ;  /* 0x0000d40000067ab9 */ /* 0x000fe20000000a00 */
[----:B------:R-:W-:Y:S01]  /*0610*/  IMAD.U32 R4, RZ, RZ, UR8 ;  /* 0x00000008ff047e24 */ /* 0x000fe2000f8e00ff */
[----:B------:R-:W-:Y:S01]  /*0620*/  ULDC.64 UR4, c[0x0][0x358] ;  /* 0x0000d60000047ab9 */ /* 0x000fe20000000a00 */
[----:B------:R-:W-:Y:S01]  /*0630*/  IMAD.U32 R5, RZ, RZ, UR9 ;  /* 0x00000009ff057e24 */ /* 0x000fe2000f8e00ff */
[----:B------:R-:W-:Y:S01]  /*0640*/  PLOP3.LUT P0, PT, PT, PT, UP1, 0x80, 0x0 ;  /* 0x000000000000781c */ /* 0x000fe20003f0f018 */
[----:B------:R-:W-:Y:S01]  /*0650*/  UIMAD.WIDE UR6, UR20, UR10, UR6 ;  /* 0x0000000a140672a5 */ /* 0x000fe2000f8e0206 */
[----:B------:R-:W3:Y:S01]  /*0660*/  @P3 LDG.E R6, [R8.64] ;  /* 0x0000001608063981 */ /* 0x000ee2000c1e1900 */
[----:B------:R-:W-:Y:S01]  /*0670*/  UIMAD.WIDE UR4, UR20, UR10, UR4 ;  /* 0x0000000a140472a5 */ /* 0x000fe2000f8e0204 */
[----:B------:R-:W-:Y:S01]  /*0680*/  MOV R27, RZ ;  /* 0x000000ff001b7202 */ /* 0x000fe20000000f00 */
[----:B------:R-:W-:Y:S01]  /*0690*/  IMAD.MOV.U32 R10, RZ, RZ, RZ ;  /* 0x000000ffff0a7224 */ /* 0x000fe200078e00ff */
[----:B------:R4:W3:Y:S03]  /*06a0*/  @P2 LDG.E R7, [R4.64] ;  /* 0x0000001604072981 */ /* 0x0008e6000c1e1900 */
[----:B-1----:R-:W-:Y:S01]  /*06b0*/  IMAD.U32 R2, RZ, RZ, UR4 ;  /* 0x00000004ff027e24 */ /* 0x002fe2000f8e00ff */
[----:B------:R-:W-:-:S05]  /*06c0*/  MOV R3, UR5 ;  /* 0x0000000500037c02 */ /* 0x000fca0008000f00 */
[----:B------:R1:W5:Y:S01]  /*06d0*/  @P0 LDG.E R10, [R2.64] ;  /* 0x00000016020a0981 */ /* 0x000362000c1e1900 */
[----:B----4-:R-:W-:Y:S01]  /*06e0*/  IMAD.U32 R4, RZ, RZ, UR6 ;  /* 0x00000006ff047e24 */ /* 0x010fe2000f8e00ff */
[----:B------:R-:W-:-:S05]  /*06f0*/  MOV R5, UR7 ;  /* 0x0000000700057c02 */ /* 0x000fca0008000f00 */
[----:B------:R1:W5:Y:S01]  /*0700*/  @P4 LDG.E R27, [R4.64] ;  /* 0x00000016041b4981 */ /* 0x000362000c1e1900 */
[----:B------:R-:W4:Y:S01]  /*0710*/  S2UR UR15, SR_CTAID.Y ;  /* 0x00000000000f79c3 */ /* 0x000f220000002600 */
[----:B------:R-:W-:Y:S02]  /*0720*/  UMOV UR17, URZ ;  /* 0x0000003f00117c82 */ /* 0x000fe40008000000 */
[----:B------:R-:W-:Y:S02]  /*0730*/  ULDC UR19, c[0x0][0x168] ;  /* 0x00005a0000137ab9 */ /* 0x000fe40000000800 */
[----:B------:R-:W-:Y:S02]  /*0740*/  UMOV UR18, URZ ;  /* 0x0000003f00127c82 */ /* 0x000fe40008000000 */
[----:B------:R-:W-:Y:S02]  /*0750*/  ULDC UR4, c[0x0][0x2ac] ;  /* 0x0000ab0000047ab9 */ /* 0x000fe40000000800 */
[----:B------:R-:W-:-:S02]  /*0760*/  ULDC UR21, c[0x0][0x1d0] ;  /* 0x0000740000157ab9 */ /* 0x000fc40000000800 */
[----:B------:R-:W-:-:S03]  /*0770*/  UIMAD UR21, UR4, UR21, URZ ;  /* 0x00000015041572a4 */ /* 0x000fc6000f8e023f */
[----:B------:R-:W-:Y:S02]  /*0780*/  ULDC UR4, c[0x0][0x228] ;  /* 0x00008a0000047ab9 */ /* 0x000fe40000000800 */
[----:B----4-:R-:W-:Y:S01]  /*0790*/  USHF.R.S32.HI UR14, URZ, 0x1f, UR15 ;  /* 0x0000001f3f0e7899 */ /* 0x010fe2000801140f */
[----:B--2---:R1:W2:Y:S08]  /*07a0*/  @P1 R2UR UR19, R0 ;  /* 0x00000000001313c2 */ /* 0x0042b000000e0000 */
[----:B---3--:R1:W3:Y:S08]  /*07b0*/  @P3 R2UR UR18, R6 ;  /* 0x00000000061233c2 */ /* 0x0082f000000e0000 */
[----:B------:R1:W4:Y:S01]  /*07c0*/  @P2 R2UR UR17, R7 ;  /* 0x00000000071123c2 */ /* 0x00032200000e0000 */
[----:B------:R-:W-:Y:S05]  /*07d0*/  @P1 BRA `(.L_x_52) ;  /* 0x0000006000001947 */ /* 0x000fea0003800000 */
[----:B------:R-:W-:Y:S05]  /*07e0*/  @!P3 BRA `(.L_x_52) ;  /* 0x000000500000b947 */ /* 0x000fea0003800000 */
[----:B-1--4-:R-:W4:Y:S04]  /*07f0*/  LDG.E R6, [R8.64] ;  /* 0x0000001608067981 */ /* 0x012f28000c1e1900 */
[----:B---3--:R-:W3:Y:S01]  /*0800*/  LDG.E R0, [R8.64+0x4] ;  /* 0x0000041608007981 */ /* 0x008ee2000c1e1900 */
[----:B--2-4-:R-:W1:Y:S08]  /*0810*/  R2UR UR19, R6 ;  /* 0x00000000061373c2 */ /* 0x014e7000000e0000 */
[----:B---3--:R-:W1:Y:S02]  /*0820*/  R2UR UR5, R0 ;  /* 0x00000000000573c2 */ /* 0x008e6400000e0000 */
[----:B-1----:R-:W-:-:S06]  /*0830*/  UIADD3 UR19, -UR19, UR5, URZ ;  /* 0x0000000513137290 */ /* 0x002fcc000fffe13f */
.L_x_52:
[----:B------:R-:W-:-:S04]  /*0840*/  ISETP.NE.U32.AND P1, PT, RZ, c[0x0][0x368], PT ;  /* 0x0000da00ff007a0c */ /* 0x000fc80003f25070 */
[----:B------:R-:W-:-:S13]  /*0850*/  ISETP.NE.AND.EX P1, PT, RZ, c[0x0][0x36c], PT, P1 ;  /* 0x0000db00ff007a0c */ /* 0x000fda0003f25310 */
[----:B------:R-:W-:Y:S05]  /*0860*/  @!P1 BRA `(.L_x_53) ;  /* 0x0000007000009947 */ /* 0x000fea0003800000 */
[----:B------:R-:W-:Y:S02]  /*0870*/  ULDC.64 UR6, c[0x0][0x368] ;  /* 0x0000da0000067ab9 */ /* 0x000fe40000000a00 */
[----:B------:R-:W-:-:S06]  /*0880*/  UIMAD.WIDE UR6, UR20, UR10, UR6 ;  /* 0x0000000a140672a5 */ /* 0x000fcc000f8e0206 */
[----:B-1----:R-:W-:Y:S02]  /*0890*/  MOV R4, UR6 ;  /* 0x0000000600047c02 */ /* 0x002fe40008000f00 */
[----:B------:R-:W-:-:S05]  /*08a0*/  MOV R5, UR7 ;  /* 0x0000000700057c02 */ /* 0x000fca0008000f00 */
[----:B----4-:R-:W4:Y:S02]  /*08b0*/  LDG.E R0, [R4.64] ;  /* 0x0000001604007981 */ /* 0x010f24000c1e1900 */
[----:B----4-:R1:W4:Y:S02]  /*08c0*/  R2UR UR21, R0 ;  /* 0x00000000001573c2 */ /* 0x01032400000e0000 */
[----:B-1--4-:R-:W-:Y:S05]  /*08d0*/  BRA `(.L_x_54) ;  /* 0x0000006000007947 */ /* 0x012fea0003800000 */
.L_x_53:
[----:B------:R-:W-:Y:S05]  /*08e0*/  @!P4 BRA `(.L_x_54) ;  /* 0x000000500000c947 */ /* 0x000fea0003800000 */
[----:B-1--4-:R1:W4:Y:S04]  /*08f0*/  LDG.E R0, [R4.64] ;  /* 0x0000001604007981 */ /* 0x012328000c1e1900 */
[----:B-1-3--:R-:W3:Y:S01]  /*0900*/  LDG.E R4, [R4.64+0x4] ;  /* 0x0000041604047981 */ /* 0x00aee2000c1e1900 */
[----:B----4-:R-:W1:Y:S08]  /*0910*/  R2UR UR21, R0 ;  /* 0x00000000001573c2 */ /* 0x010e7000000e0000 */
[----:B---3--:R-:W1:Y:S02]  /*0920*/  R2UR UR5, R4 ;  /* 0x00000000040573c2 */ /* 0x008e6400000e0000 */
[----:B-1----:R-:W-:-:S06]  /*0930*/  UIADD3 UR21, -UR21, UR5, URZ ;  /* 0x0000000515157290 */ /* 0x002fcc000fffe13f */
.L_x_54:
[----:B-1--4-:R1:W4:Y:S01]  /*0940*/  @P0 LDG.E R0, [R2.64] ;  /* 0x0000001602000981 */ /* 0x012322000c1e1900 */
[----:B------:R-:W-:-:S03]  /*0950*/  ULDC.64 UR6, c[0x0][0x378] ;  /* 0x0000de0000067ab9 */ /* 0x000fc60000000a00 */
[----:B-1-3--:R-:W3:Y:S01]  /*0960*/  @P0 LDG.E R2, [R2.64+0x4] ;  /* 0x0000041602020981 */ /* 0x00aee2000c1e1900 */
[----:B------:R-:W-:Y:S01]  /*0970*/  UISETP.NE.U32.AND UP0, UPT, URZ, UR6, UPT ;  /* 0x000000063f00728c */ /* 0x000fe2000bf05070 */
[----:B------:R-:W-:-:S03]  /*0980*/  IMAD.U32 R149, RZ, RZ, UR21 ;  /* 0x00000015ff957e24 */ /* 0x000fc6000f8e00ff */
[----:B------:R-:W-:-:S03]  /*0990*/  UISETP.NE.AND.EX UP0, UPT, URZ, UR7, UPT, UP0 ;  /* 0x000000073f00728c */ /* 0x000fc6000bf05300 */
[----:B------:R-:W-:-:S03]  /*09a0*/  ULDC.64 UR6, c[0x0][0x378] ;  /* 0x0000de0000067ab9 */ /* 0x000fc60000000a00 */
[----:B------:R-:W-:-:S05]  /*09b0*/  PLOP3.LUT P1, PT, PT, PT, UP0, 0x80, 0x0 ;  /* 0x000000000000781c */ /* 0x000fca0003f2f008 */
[----:B------:R-:W-:-:S06]  /*09c0*/  @UP0 UIMAD.WIDE UR6, UR20, UR10, UR6 ;  /* 0x0000000a140602a5 */ /* 0x000fcc000f8e0206 */
[----:B------:R-:W-:Y:S01]  /*09d0*/  IMAD.U32 R4, RZ, RZ, UR6 ;  /* 0x00000006ff047e24 */ /* 0x000fe2000f8e00ff */
[----:B------:R-:W-:-:S05]  /*09e0*/  MOV R5, UR7 ;  /* 0x0000000700057c02 */ /* 0x000fca0008000f00 */
[----:B------:R1:W5:Y:S01]  /*09f0*/  @P1 LDG.E R149, [R4.64] ;  /* 0x0000001604951981 */ /* 0x000362000c1e1900 */
[----:B------:R-:W-:Y:S02]  /*0a00*/  UIADD3 UR5, -UR17, UR21, URZ ;  /* 0x0000001511057290 */ /* 0x000fe4000fffe13f */
[----:B------:R-:W-:Y:S01]  /*0a10*/  UMOV UR24, URZ ;  /* 0x0000003f00187c82 */ /* 0x000fe20008000000 */
[----:B----4-:R-:W4:Y:S08]  /*0a20*/  @P0 R2UR UR6, R0 ;  /* 0x00000000000603c2 */ /* 0x010f3000000e0000 */
[----:B---3--:R-:W4:Y:S02]  /*0a30*/  @P0 R2UR UR7, R2 ;  /* 0x00000000020703c2 */ /* 0x008f2400000e0000 */
[----:B----4-:R-:W-:-:S02]  /*0a40*/  @UP1 UIADD3 UR4, -UR6, UR7, URZ ;  /* 0x0000000706041290 */ /* 0x010fc4000fffe13f */
[----:B------:R-:W-:Y:S02]  /*0a50*/  UIADD3 UR6, -UR5, URZ, URZ ;  /* 0x0000003f05067290 */ /* 0x000fe4000fffe13f */
[----:B------:R-:W-:Y:S02]  /*0a60*/  UIADD3 UR13, UR5, UR4, URZ ;  /* 0x00000004050d7290 */ /* 0x000fe4000fffe03f */
[----:B------:R-:W-:Y:S02]  /*0a70*/  UISETP.LT.AND UP0, UPT, URZ, UR6, UPT ;  /* 0x000000063f00728c */ /* 0x000fe4000bf01270 */
[----:B------:R-:W-:Y:S02]  /*0a80*/  UIADD3 UR25, UR13, 0x6f, URZ ;  /* 0x0000006f0d197890 */ /* 0x000fe4000fffe03f */
[----:B------:R-:W-:Y:S02]  /*0a90*/  USEL UR6, URZ, UR6, !UP0 ;  /* 0x000000063f067287 */ /* 0x000fe4000c000000 */
[----:B------:R-:W-:-:S07]  /*0aa0*/  UIMAD.WIDE UR24, UR25, -0x6db6db6d, UR24 ;  /* 0x92492493191878a5 */ /* 0x000fce000f8e0218 */
[----:B------:R-:W-:Y:S02]  /*0ab0*/  UMOV UR7, UR25 ;  /* 0x0000001900077c82 */ /* 0x000fe40008000000 */
[----:B------:R-:W-:-:S04]  /*0ac0*/  USHF.R.U32.HI UR12, URZ, 0x1f, UR7 ;  /* 0x0000001f3f0c7899 */ /* 0x000fc80008011607 */
[----:B------:R-:W-:Y:S02]  /*0ad0*/  ULEA.HI.SX32 UR12, UR7, UR12, 0x1a ;  /* 0x0000000c070c7291 */ /* 0x000fe4000f8fd23f */
[----:B------:R-:W-:Y:S02]  /*0ae0*/  USHF.R.U32.HI UR7, URZ, 0x4, UR6 ;  /* 0x000000043f077899 */ /* 0x000fe40008011606 */
[----:B------:R-:W-:-:S04]  /*0af0*/  UIMAD UR5, UR12, 0x70, -UR5 ;  /* 0x000000700c0578a4 */ /* 0x000fc8000f8e0a05 */
[----:B------:R-:W-:Y:S01]  /*0b00*/  MOV R0, UR7 ;  /* 0x0000000700007c02 */ /* 0x000fe20008000f00 */
[----:B------:R-:W-:-:S04]  /*0b10*/  UISETP.LT.AND UP0, UPT, UR5, UR4, UPT ;  /* 0x000000040500728c */ /* 0x000fc8000bf01270 */
[----:B------:R-:W-:Y:S01]  /*0b20*/  IMAD.WIDE.U32 R2, R0, 0x24924925, RZ ;  /* 0x2492492500027825 */ /* 0x000fe200078e00ff */
[----:B------:R-:W-:-:S03]  /*0b30*/  USEL UR5, UR5, UR4, UP0 ;  /* 0x0000000405057287 */ /* 0x000fc60008000000 */
[----:B------:R-:W3:Y:S01]  /*0b40*/  R2UR UR7, R3 ;  /* 0x00000000030773c2 */ /* 0x000ee200000e0000 */
[----:B------:R-:W-:-:S07]  /*0b50*/  UISETP.GT.AND UP0, UPT, UR5, UR6, UPT ;  /* 0x000000060500728c */ /* 0x000fce000bf04270 */
[----:B------:R1:W4:Y:S04]  /*0b60*/  R2UR UR6, R2 ;  /* 0x00000000020673c2 */ /* 0x00032800000e0000 */
[----:B------:R-:W-:Y:S02]  /*0b70*/  @UP0 UIADD3 UR25, UR5, 0x6f, URZ ;  /* 0x0000006f05190890 */ /* 0x000fe4000fffe03f */
[----:B------:R-:W-:Y:S02]  /*0b80*/  @UP0 UMOV UR24, URZ ;  /* 0x0000003f00180c82 */ /* 0x000fe40008000000 */
[----:B------:R-:W-:-:S04]  /*0b90*/  @UP0 UIMAD.WIDE UR8, UR25, -0x6db6db6d, UR24 ;  /* 0x92492493190808a5 */ /* 0x000fc8000f8e0218 */
[----:B----4-:R-:W-:Y:S02]  /*0ba0*/  @UP0 USHF.R.U32.HI UR6, URZ, 0x1f, UR9 ;  /* 0x0000001f3f060899 */ /* 0x010fe40008011609 */
[----:B---3--:R-:W-:Y:S02]  /*0bb0*/  UMOV UR5, UR7 ;  /* 0x0000000700057c82 */ /* 0x008fe40008000000 */
[----:B------:R-:W-:-:S04]  /*0bc0*/  @UP0 ULEA.HI.SX32 UR5, UR9, UR6, 0x1a ;  /* 0x0000000609050291 */ /* 0x000fc8000f8fd23f */
[----:B------:R-:W-:-:S06]  /*0bd0*/  UISETP.GT.AND UP0, UPT, UR5, UR7, UPT ;  /* 0x000000070500728c */ /* 0x000fcc000bf04270 */
[----:B------:R-:W-:-:S13]  /*0be0*/  PLOP3.LUT P0, PT, PT, PT, UP0, 0x80, 0x0 ;  /* 0x000000000000781c */ /* 0x000fda0003f0f008 */
[----:B-1----:R-:W-:Y:S05]  /*0bf0*/  @!P0 BRA `(.L_x_55) ;  /* 0x0000761000008947 */ /* 0x002fea0003800000 */
[----:B------:R-:W-:Y:S02]  /*0c00*/  ULDC.64 UR8, c[0x0][0x340] ;  /* 0x0000d00000087ab9 */ /* 0x000fe40000000a00 */
[----:B------:R-:W-:-:S04]  /*0c10*/  UISETP.NE.U32.AND UP0, UPT, URZ, UR8, UPT ;  /* 0x000000083f00728c */ /* 0x000fc8000bf05070 */
[----:B------:R-:W-:-:S03]  /*0c20*/  UISETP.NE.AND.EX UP0, UPT, URZ, UR9, UPT, UP0 ;  /* 0x000000093f00728c */ /* 0x000fc6000bf05300 */
[----:B------:R-:W-:-:S03]  /*0c30*/  ULDC.64 UR8, c[0x0][0x340] ;  /* 0x0000d00000087ab9 */ /* 0x000fc60000000a00 */
[----:B------:R-:W-:-:S05]  /*0c40*/  PLOP3.LUT P5, PT, PT, PT, UP0, 0x80, 0x0 ;  /* 0x000000000000781c */ /* 0x000fca0003faf008 */
[----:B------:R-:W-:Y:S01]  /*0c50*/  @UP0 UIMAD.WIDE UR8, UR20, UR10, UR8 ;  /* 0x0000000a140802a5 */ /* 0x000fe2000f8e0208 */
[----:B------:R-:W-:Y:S01]  /*0c60*/  SHF.R.S32.HI R28, RZ, 0x1f, R194 ;  /* 0x0000001fff1c7819 */ /* 0x000fe200000114c2 */
[----:B------:R-:W-:Y:S02]  /*0c70*/  UIADD3 UR6, UR5, -0x1, URZ ;  /* 0xffffffff05067890 */ /* 0x000fe4000fffe03f */
[----:B------:R-:W-:Y:S02]  /*0c80*/  ULDC.64 UR10, c[0x0][0x238] ;  /* 0x00008e00000a7ab9 */ /* 0x000fe40000000a00 */
[----:B------:R-:W-:Y:S02]  /*0c90*/  IMAD.U32 R2, RZ, RZ, UR8 ;  /* 0x00000008ff027e24 */ /* 0x000fe4000f8e00ff */
[----:B------:R-:W-:Y:S01]  /*0ca0*/  IMAD.U32 R3, RZ, RZ, UR9 ;  /* 0x00000009ff037e24 */ /* 0x000fe2000f8e00ff */
[----:B------:R-:W-:Y:S01]  /*0cb0*/  LEA.HI R0, R28, R194, RZ, 0x3 ;  /* 0x000000c21c007211 */ /* 0x000fe200078f18ff */
[----:B------:R-:W-:-:S03]  /*0cc0*/  ULDC.64 UR8, c[0x0][0x240] ;  /* 0x0000900000087ab9 */ /* 0x000fc60000000a00 */
[----:B------:R-:W-:Y:S01]  /*0cd0*/  SHF.R.S32.HI R8, RZ, 0x3, R0 ;  /* 0x00000003ff087819 */ /* 0x000fe20000011400 */
[----:B------:R1:W3:Y:S01]  /*0ce0*/  @P5 LDG.E R17, [R2.64] ;  /* 0x0000001602115981 */ /* 0x0002e2000c1e1900 */
[----:B------:R-:W-:Y:S01]  /*0cf0*/  LOP3.LUT R0, R0, 0x1ffffff8, RZ, 0xc0, !PT ;  /* 0x1ffffff800007812 */ /* 0x000fe200078ec0ff */
[----:B------:R-:W-:Y:S01]  /*0d00*/  UMOV UR5, 0x70 ;  /* 0x0000007000057882 */ /* 0x000fe20000000000 */
[C---:B-----5:R-:W-:Y:S01]  /*0d10*/  IADD3 R128, P0, R8.reuse, R10, RZ ;  /* 0x0000000a08807210 */ /* 0x060fe20007f1e0ff */
[----:B------:R-:W-:Y:S01]  /*0d20*/  UIMAD UR8, UR14, UR8, URZ ;  /* 0x000000080e0872a4 */ /* 0x000fe2000f8e023f */
[----:B------:R-:W-:Y:S01]  /*0d30*/  IADD3 R132, -R8, UR4, RZ ;  /* 0x0000000408847c10 */ /* 0x000fe2000fffe1ff */
[----:B------:R-:W-:Y:S01]  /*0d40*/  IMAD.IADD R0, R194, 0x1, -R0 ;  /* 0x00000001c2007824 */ /* 0x000fe200078e0a00 */
[----:B------:R-:W-:Y:S01]  /*0d50*/  UIMAD.WIDE.U32 UR24, UR5, UR10, URZ ;  /* 0x0000000a051872a5 */ /* 0x000fe2000f8e003f */
[----:B------:R-:W-:Y:S01]  /*0d60*/  IMAD.MOV.U32 R150, RZ, RZ, c[0x0][0x238] ;  /* 0x00008e00ff967624 */ /* 0x000fe200078e00ff */
[----:B------:R-:W-:Y:S01]  /*0d70*/  USHF.R.S32.HI UR10, URZ, 0x1f, UR20 ;  /* 0x0000001f3f0a7899 */ /* 0x000fe20008011414 */
[----:B------:R-:W-:Y:S01]  /*0d80*/  IMAD.SHL.U32 R4, R0, 0x8, RZ ;  /* 0x0000000800047824 */ /* 0x000fe200078e00ff */
[----:B------:R-:W-:Y:S01]  /*0d90*/  UIMAD UR28, UR15, UR9, UR8 ;  /* 0x000000090f1c72a4 */ /* 0x000fe2000f8e0208 */
[----:B------:R-:W-:Y:S01]  /*0da0*/  IMAD.MOV.U32 R29, RZ, RZ, c[0x0][0x23c] ;  /* 0x00008f00ff1d7624 */ /* 0x000fe200078e00ff */
[----:B------:R-:W-:Y:S01]  /*0db0*/  USEL UR27, UR20, URZ, !UP1 ;  /* 0x0000003f141b7287 */ /* 0x000fe2000c800000 */
[----:B------:R-:W-:Y:S01]  /*0dc0*/  IMAD.U32 R6, RZ, RZ, UR24 ;  /* 0x00000018ff067e24 */ /* 0x000fe2000f8e00ff */
[----:B------:R-:W-:Y:S01]  /*0dd0*/  SHF.R.S32.HI R5, RZ, 0x1f, R4 ;  /* 0x0000001fff057819 */ /* 0x000fe20000011404 */
[----:B------:R-:W-:Y:S01]  /*0de0*/  USEL UR26, UR10, URZ, !UP1 ;  /* 0x0000003f0a1a7287 */ /* 0x000fe2000c800000 */
[----:B------:R-:W-:Y:S01]  /*0df0*/  IMAD.WIDE.U32 R12, R150, 0x20, RZ ;  /* 0x00000020960c7825 */ /* 0x000fe200078e00ff */
[----:B------:R-:W-:Y:S01]  /*0e00*/  ULDC.64 UR8, c[0x0][0x248] ;  /* 0x0000920000087ab9 */ /* 0x000fe20000000a00 */
[----:B------:R-:W-:Y:S01]  /*0e10*/  LEA.HI R91, R28, R194, RZ, 0x6 ;  /* 0x000000c21c5b7211 */ /* 0x000fe200078f30ff */
[----:B------:R-:W-:Y:S01]  /*0e20*/  UIMAD UR8, UR26, UR8, URZ ;  /* 0x000000081a0872a4 */ /* 0x000fe2000f8e023f */
[----:B------:R-:W-:Y:S01]  /*0e30*/  IMAD.U32 R96, RZ, RZ, UR27 ;  /* 0x0000001bff607e24 */ /* 0x000fe2000f8e00ff */
[----:B------:R-:W-:Y:S01]  /*0e40*/  UIMAD UR11, UR5, UR11, URZ ;  /* 0x0000000b050b72a4 */ /* 0x000fe2000f8e023f */
[----:B------:R-:W-:Y:S01]  /*0e50*/  IMAD.MOV.U32 R146, RZ, RZ, R6 ;  /* 0x000000ffff927224 */ /* 0x000fe200078e0006 */
[----:B------:R-:W-:Y:S01]  /*0e60*/  UIMAD UR8, UR27, UR9, UR8 ;  /* 0x000000091b0872a4 */ /* 0x000fe2000f8e0208 */
[----:B-1----:R-:W-:Y:S01]  /*0e70*/  SHF.R.S32.HI R2, RZ, 0x1f, R10 ;  /* 0x0000001fff027819 */ /* 0x002fe2000001140a */
[----:B------:R-:W-:Y:S01]  /*0e80*/  UIADD3 UR11, UR25, UR11, URZ ;  /* 0x0000000b190b7290 */ /* 0x000fe2000fffe03f */
[----:B------:R-:W-:Y:S01]  /*0e90*/  IMAD.U32 R7, RZ, RZ, UR25 ;  /* 0x00000019ff077e24 */ /* 0x000fe2000f8e00ff */
[----:B------:R-:W-:Y:S01]  /*0ea0*/  ISETP.GE.AND P6, PT, R4, c[0x0][0x1d4], PT ;  /* 0x0000750004007a0c */ /* 0x000fe20003fc6270 */
[----:B------:R-:W-:Y:S01]  /*0eb0*/  IMAD.SHL.U32 R11, R29, 0x20, RZ ;  /* 0x000000201d0b7824 */ /* 0x000fe200078e00ff */
[----:B------:R-:W-:Y:S01]  /*0ec0*/  LEA.HI.X.SX32 R129, R8, R2, 0x1, P0 ;  /* 0x0000000208817211 */ /* 0x000fe200000f0eff */
[----:B------:R-:W-:Y:S01]  /*0ed0*/  IMAD.WIDE.U32 R2, R128, c[0x0][0x238], R4 ;  /* 0x00008e0080027a25 */ /* 0x000fe200078e0004 */
[----:B------:R-:W-:Y:S01]  /*0ee0*/  UIMAD UR9, UR11, UR6, URZ ;  /* 0x000000060b0972a4 */ /* 0x000fe2000f8e023f */
[----:B------:R-:W-:-:S02]  /*0ef0*/  LEA.HI R26, R28, R194, RZ, 0x2 ;  /* 0x000000c21c1a7211 */ /* 0x000fc400078f10ff */
[----:B------:R-:W-:Y:S01]  /*0f00*/  IMAD R0, R129, c[0x0][0x238], RZ ;  /* 0x00008e0081007a24 */ /* 0x000fe200078e02ff */
[----:B------:R-:W-:Y:S01]  /*0f10*/  IADD3 R147, R27, UR21, RZ ;  /* 0x000000151b937c10 */ /* 0x000fe2000fffe0ff */
[----:B------:R-:W-:Y:S01]  /*0f20*/  IMAD.SHL.U32 R91, R91, 0x8, RZ ;  /* 0x000000085b5b7824 */ /* 0x000fe200078e00ff */
[----:B------:R-:W-:Y:S01]  /*0f30*/  SHF.R.S32.HI R35, RZ, 0x2, R26 ;  /* 0x00000002ff237819 */ /* 0x000fe2000001141a */
[----:B------:R-:W-:Y:S01]  /*0f40*/  IMAD R0, R128, c[0x0][0x23c], R0 ;  /* 0x00008f0080007a24 */ /* 0x000fe200078e0200 */
[----:B------:R-:W-:Y:S01]  /*0f50*/  ULDC UR21, c[0x0][0x294] ;  /* 0x0000a50000157ab9 */ /* 0x000fe20000000800 */
[----:B------:R-:W-:Y:S01]  /*0f60*/  IMAD.MOV.U32 R154, RZ, RZ, 0x6 ;  /* 0x00000006ff9a7424 */ /* 0x000fe200078e00ff */
[----:B------:R-:W-:Y:S01]  /*0f70*/  IADD3 R158, R35, 0x40, RZ ;  /* 0x00000040239e7810 */ /* 0x000fe20007ffe0ff */
[----:B------:R-:W-:Y:S01]  /*0f80*/  IMAD.IADD R3, R3, 0x1, R0 ;  /* 0x0000000103037824 */ /* 0x000fe200078e0200 */
[C---:B------:R-:W-:Y:S01]  /*0f90*/  IADD3 R159, R35.reuse, 0x20, RZ ;  /* 0x00000020239f7810 */ /* 0x040fe20007ffe0ff */
[----:B------:R-:W-:Y:S01]  /*0fa0*/  IMAD.U32 R0, RZ, RZ, UR15 ;  /* 0x0000000fff007e24 */ /* 0x000fe2000f8e00ff */
[----:B------:R-:W-:Y:S01]  /*0fb0*/  IADD3 R157, R35, 0x60, RZ ;  /* 0x00000060239d7810 */ /* 0x000fe20007ffe0ff */
[----:B------:R-:W-:Y:S01]  /*0fc0*/  IMAD.MOV.U32 R156, RZ, RZ, 0x5 ;  /* 0x00000005ff9c7424 */ /* 0x000fe200078e00ff */
[----:B------:R-:W-:Y:S01]  /*0fd0*/  UIMAD UR21, UR5, UR21, URZ ;  /* 0x00000015051572a4 */ /* 0x000fe2000f8e023f */
[----:B------:R-:W-:Y:S01]  /*0fe0*/  IMAD.WIDE.U32 R2, R0, c[0x0][0x240], R2 ;  /* 0x0000900000027a25 */ /* 0x000fe200078e0002 */
[----:B------:R-:W-:-:S03]  /*0ff0*/  P2R R122, PR, RZ, 0x40 ;  /* 0x00000040ff7a7803 */ /* 0x000fc60000000000 */
[----:B------:R-:W-:Y:S01]  /*1000*/  IMAD.U32 R0, RZ, RZ, UR6 ;  /* 0x00000006ff007e24 */ /* 0x000fe2000f8e00ff */
[----:B------:R-:W-:Y:S01]  /*1010*/  IADD3 R3, R3, UR28, RZ ;  /* 0x0000001c03037c10 */ /* 0x000fe2000fffe0ff */
[----:B------:R-:W-:Y:S01]  /*1020*/  USHF.R.S32.HI UR28, URZ, 0x1f, UR6 ;  /* 0x0000001f3f1c7899 */ /* 0x000fe20008011406 */
[----:B------:R-:W-:Y:S02]  /*1030*/  IMAD.SHL.U32 R151, R150, 0x20, RZ ;  /* 0x0000002096977824 */ /* 0x000fe400078e00ff */
[----:B------:R-:W-:Y:S01]  /*1040*/  IMAD R10, R0, -0x70, R132 ;  /* 0xffffff90000a7824 */ /* 0x000fe200078e0284 */
[----:B------:R-:W-:Y:S01]  /*1050*/  UIMAD UR9, UR28, UR24, UR9 ;  /* 0x000000181c0972a4 */ /* 0x000fe2000f8e0209 */
[----:B------:R-:W-:-:S03]  /*1060*/  IMAD.WIDE.U32 R130, R96, c[0x0][0x248], R2 ;  /* 0x0000920060827a25 */ /* 0x000fc600078e0002 */
[----:B------:R-:W-:Y:S01]  /*1070*/  ISETP.GE.AND P0, PT, R10, 0x11, PT ;  /* 0x000000110a00780c */ /* 0x000fe20003f06270 */
[----:B------:R-:W-:Y:S01]  /*1080*/  IMAD.SHL.U32 R0, R8, 0x40, RZ ;  /* 0x0000004008007824 */ /* 0x000fe200078e00ff */
[----:B------:R-:W-:Y:S01]  /*1090*/  ISETP.GE.AND P4, PT, R10, 0x21, PT ;  /* 0x000000210a00780c */ /* 0x000fe20003f86270 */
[----:B------:R-:W-:Y:S01]  /*10a0*/  IMAD.MOV.U32 R126, RZ, RZ, R130 ;  /* 0x000000ffff7e7224 */ /* 0x000fe200078e0082 */
[----:B------:R-:W-:Y:S01]  /*10b0*/  IADD3 R127, R131, UR8, RZ ;  /* 0x00000008837f7c10 */ /* 0x000fe2000fffe0ff */
[----:B------:R-:W-:Y:S01]  /*10c0*/  IMAD.MOV.U32 R176, RZ, RZ, c[0x0][0x2b8] ;  /* 0x0000ae00ffb07624 */ /* 0x000fe200078e00ff */
[----:B------:R-:W-:Y:S01]  /*10d0*/  LOP3.LUT R0, R0, 0x1c0, RZ, 0xc0, !PT ;  /* 0x000001c000007812 */ /* 0x000fe200078ec0ff */
[----:B------:R-:W-:Y:S01]  /*10e0*/  IMAD.MOV.U32 R175, RZ, RZ, c[0x0][0x27c] ;  /* 0x00009f00ffaf7624 */ /* 0x000fe200078e00ff */
[----:B------:R-:W-:Y:S01]  /*10f0*/  ISETP.GE.AND P1, PT, R10, 0x1, PT ;  /* 0x000000010a00780c */ /* 0x000fe20003f26270 */
[----:B------:R-:W-:Y:S01]  /*1100*/  IMAD.WIDE.U32 R2, R146, UR6, R126 ;  /* 0x0000000692027c25 */ /* 0x000fe2000f8e007e */
[----:B------:R-:W-:-:S02]  /*1110*/  LOP3.LUT R7, R0, 0x38, R4, 0xf8, !PT ;  /* 0x0000003800077812 */ /* 0x000fc400078ef804 */
[----:B------:R-:W-:Y:S01]  /*1120*/  SHF.R.U32.HI R6, RZ, 0x3, R0 ;  /* 0x00000003ff067819 */ /* 0x000fe20000011600 */
[----:B------:R-:W-:Y:S01]  /*1130*/  IMAD.MOV.U32 R152, RZ, RZ, c[0x0][0x27c] ;  /* 0x00009f00ff987624 */ /* 0x000fe200078e00ff */
[----:B------:R-:W-:Y:S01]  /*1140*/  IADD3 R3, R3, UR9, RZ ;  /* 0x0000000903037c10 */ /* 0x000fe2000fffe0ff */
[----:B------:R-:W-:Y:S01]  /*1150*/  ULDC.64 UR8, c[0x0][0x260] ;  /* 0x0000980000087ab9 */ /* 0x000fe20000000a00 */
[----:B------:R-:W-:Y:S01]  /*1160*/  @P0 LEA R0, P2, R150, R2, 0x4 ;  /* 0x0000000296000211 */ /* 0x000fe200078420ff */
[----:B------:R-:W-:Y:S01]  /*1170*/  UIMAD UR8, UR14, UR8, URZ ;  /* 0x000000080e0872a4 */ /* 0x000fe2000f8e023f */
[----:B------:R-:W-:Y:S01]  /*1180*/  @P4 IADD3 R8, P3, R2, R12, RZ ;  /* 0x0000000c02084210 */ /* 0x000fe20007f7e0ff */
[----:B------:R-:W-:Y:S01]  /*1190*/  IMAD.U32 R12, RZ, RZ, UR15 ;  /* 0x0000000fff0c7e24 */ /* 0x000fe2000f8e00ff */
[----:B------:R-:W-:Y:S01]  /*11a0*/  LOP3.LUT R9, R7, R6, RZ, 0x3c, !PT ;  /* 0x0000000607097212 */ /* 0x000fe200078e3cff */
[----:B------:R-:W-:Y:S01]  /*11b0*/  UIMAD UR8, UR15, UR9, UR8 ;  /* 0x000000090f0872a4 */ /* 0x000fe2000f8e0208 */
[----:B------:R-:W-:Y:S01]  /*11c0*/  @P0 LEA.HI.X R7, R150, R3, R29, 0x4, P2 ;  /* 0x0000000396070211 */ /* 0x000fe200010f241d */
[----:B------:R-:W-:Y:S01]  /*11d0*/  IMAD.SHL.U32 R152, R152, 0x2, RZ ;  /* 0x0000000298987824 */ /* 0x000fe200078e00ff */
[----:B------:R-:W-:-:S02]  /*11e0*/  @P0 LEA R6, P2, R0, c[0x0][0x220], 0x1 ;  /* 0x0000880000060a11 */ /* 0x000fc400078408ff */
[----:B------:R-:W-:Y:S01]  /*11f0*/  @P4 IADD3.X R11, R3, R13, R11, P3, !PT ;  /* 0x0000000d030b4210 */ /* 0x000fe20001ffe40b */
[----:B------:R-:W-:Y:S01]  /*1200*/  IMAD.WIDE.U32 R12, R12, c[0x0][0x260], R4 ;  /* 0x000098000c0c7a25 */ /* 0x000fe200078e0004 */
[----:B------:R-:W-:Y:S02]  /*1210*/  LOP3.LUT R91, R9, 0xfffffe00, R91, 0xf8, !PT ;  /* 0xfffffe00095b7812 */ /* 0x000fe400078ef85b */
[----:B------:R-:W-:Y:S02]  /*1220*/  @P1 LEA R4, P3, R2, c[0x0][0x220], 0x1 ;  /* 0x0000880002041a11 */ /* 0x000fe400078608ff */
[----:B------:R-:W-:Y:S01]  /*1230*/  @P0 LEA.HI.X R7, R0, c[0x0][0x224], R7, 0x1, P2 ;  /* 0x0000890000070a11 */ /* 0x000fe200010f0c07 */
[----:B------:R-:W-:Y:S01]  /*1240*/  IMAD.SHL.U32 R91, R91, 0x2, RZ ;  /* 0x000000025b5b7824 */ /* 0x000fe200078e00ff */
[----:B------:R-:W-:Y:S02]  /*1250*/  LOP3.LUT R0, R26, 0xfffffffc, RZ, 0xc0, !PT ;  /* 0xfffffffc1a007812 */ /* 0x000fe400078ec0ff */
[----:B------:R-:W-:-:S02]  /*1260*/  @P1 LEA.HI.X R5, R2, c[0x0][0x224], R3, 0x1, P3 ;  /* 0x0000890002051a11 */ /* 0x000fc400018f0c03 */
[----:B------:R-:W-:Y:S01]  /*1270*/  @P4 LEA R14, P2, R8, c[0x0][0x220], 0x1 ;  /* 0x00008800080e4a11 */ /* 0x000fe200078408ff */
[----:B------:R-:W-:Y:S01]  /*1280*/  IMAD.IADD R0, R194, 0x1, -R0 ;  /* 0x00000001c2007824 */ /* 0x000fe200078e0a00 */
[----:B------:R-:W-:Y:S01]  /*1290*/  ISETP.GE.AND P3, PT, R10, 0x41, PT ;  /* 0x000000410a00780c */ /* 0x000fe20003f66270 */
[----:B------:R-:W-:Y:S01]  /*12a0*/  @!PT LDS RZ, [RZ] ;  /* 0x00000000fffff984 */ /* 0x000fe20000000800 */
[----:B------:R-:W-:Y:S01]  /*12b0*/  @!PT LDS RZ, [RZ] ;  /* 0x00000000fffff984 */ /* 0x000fe20000000800 */
[----:B------:R-:W-:Y:S01]  /*12c0*/  @!PT LDS RZ, [RZ] ;  /* 0x00000000fffff984 */ /* 0x000fe20000000800 */
[----:B------:R1:W-:Y:S01]  /*12d0*/  @P1 LDGSTS.E.BYPASS.LTC128B.128 [R91+0x3900], [R4.64], !P6 ;  /* 0x03900000045b1fae */ /* 0x0003e2000f101d56 */
[----:B------:R-:W-:Y:S01]  /*12e0*/  @P4 LEA.HI.X R15, R8, c[0x0][0x224], R11, 0x1, P2 ;  /* 0x00008900080f4a11 */ /* 0x000fe200010f0c0b */
[----:B------:R-:W-:Y:S01]  /*12f0*/  IMAD.SHL.U32 R32, R0, 0x4, RZ ;  /* 0x0000000400207824 */ /* 0x000fe200078e00ff */
[----:B------:R-:W-:Y:S01]  /*1300*/  ISETP.GE.AND P2, PT, R10, 0x31, PT ;  /* 0x000000310a00780c */ /* 0x000fe20003f46270 */
[----:B------:R-:W-:Y:S01]  /*1310*/  IMAD.SHL.U32 R18, R0, 0x8, RZ ;  /* 0x0000000800127824 */ /* 0x000fe200078e00ff */
[----:B------:R4:W-:Y:S01]  /*1320*/  @P0 LDGSTS.E.BYPASS.LTC128B.128 [R91+0x4100], [R6.64], !P6 ;  /* 0x04100000065b0fae */ /* 0x0009e2000f101d56 */
[----:B------:R-:W-:Y:S01]  /*1330*/  ISETP.GE.AND P1, PT, R10, 0x51, PT ;  /* 0x000000510a00780c */ /* 0x000fe20003f26270 */
[----:B------:R-:W-:Y:S01]  /*1340*/  IMAD R0, R0, 0x20, R35 ;  /* 0x0000002000007824 */ /* 0x000fe200078e0223 */
[----:B------:R-:W-:Y:S01]  /*1350*/  SHF.R.S32.HI R33, RZ, 0x1f, R32 ;  /* 0x0000001fff217819 */ /* 0x000fe20000011420 */
[----:B------:R2:W-:Y:S01]  /*1360*/  @P4 LDGSTS.E.BYPASS.LTC128B.128 [R91+0x4900], [R14.64], !P6 ;  /* 0x049000000e5b4fae */ /* 0x0005e2000f101d56 */
[----:B------:R-:W-:-:S02]  /*1370*/  SHF.R.S32.HI R19, RZ, 0x1f, R18 ;  /* 0x0000001fff137819 */ /* 0x000fc40000011412 */
[----:B------:R-:W-:Y:S01]  /*1380*/  ISETP.GE.AND P4, PT, R18, c[0x0][0x27c], PT ;  /* 0x00009f0012007a0c */ /* 0x000fe20003f86270 */
[----:B------:R-:W-:Y:S01]  /*1390*/  IMAD.WIDE.U32 R8, R35, c[0x0][0x280], R32 ;  /* 0x0000a00023087a25 */ /* 0x000fe200078e0020 */
[----:B------:R-:W-:Y:S02]  /*13a0*/  ISETP.GT.AND P0, PT, R10, 0x60, PT ;  /* 0x000000600a00780c */ /* 0x000fe40003f04270 */
[----:B------:R-:W-:Y:S01]  /*13b0*/  P2R R148, PR, RZ, 0x10 ;  /* 0x00000010ff947803 */ /* 0x000fe20000000000 */
[----:B------:R-:W-:Y:S01]  /*13c0*/  IMAD.MOV.U32 R24, RZ, RZ, R8 ;  /* 0x000000ffff187224 */ /* 0x000fe200078e0008 */
[----:B------:R-:W-:Y:S02]  /*13d0*/  SEL R8, RZ, c[0x0][0x27c], !P4 ;  /* 0x00009f00ff087a07 */ /* 0x000fe40006000000 */
[----:B------:R-:W-:Y:S01]  /*13e0*/  IADD3 R13, R13, UR8, RZ ;  /* 0x000000080d0d7c10 */ /* 0x000fe2000fffe0ff */
[----:B------:R-:W-:Y:S01]  /*13f0*/  ULDC.64 UR8, c[0x0][0x210] ;  /* 0x0000840000087ab9 */ /* 0x000fe20000000a00 */
[----:B------:R-:W-:Y:S01]  /*1400*/  IADD3 R95, R18, 0x20, RZ ;  /* 0x00000020125f7810 */ /* 0x000fe20007ffe0ff */
[----:B------:R-:W-:Y:S01]  /*1410*/  UIMAD UR29, UR14, UR8, URZ ;  /* 0x000000080e1d72a4 */ /* 0x000fe2000f8e023f */
[----:B------:R-:W-:Y:S01]  /*1420*/  IADD3 R34, R32, 0x10, RZ ;  /* 0x0000001020227810 */ /* 0x000fe20007ffe0ff */
[----:B------:R-:W-:Y:S01]  /*1430*/  UIMAD.WIDE.U32 UR30, UR15, UR8, URZ ;  /* 0x000000080f1e72a5 */ /* 0x000fe2000f8e003f */
[----:B------:R-:W-:Y:S01]  /*1440*/  SHF.R.S32.HI R83, RZ, 0x1f, R95 ;  /* 0x0000001fff537819 */ /* 0x000fe2000001145f */
[----:B------:R-:W-:Y:S01]  /*1450*/  UIMAD UR29, UR15, UR9, UR29 ;  /* 0x000000090f1d72a4 */ /* 0x000fe2000f8e021d */
[----:B-1----:R-:W-:Y:S01]  /*1460*/  SHF.R.S32.HI R4, RZ, 0x1f, R35 ;  /* 0x0000001fff047819 */ /* 0x002fe20000011423 */
[----:B------:R-:W-:Y:S01]  /*1470*/  IMAD.WIDE.U32 R96, R96, c[0x0][0x268], R12 ;  /* 0x00009a0060607a25 */ /* 0x000fe200078e000c */
[----:B------:R-:W-:Y:S01]  /*1480*/  ULDC.64 UR8, c[0x0][0x1e8] ;  /* 0x00007a0000087ab9 */ /* 0x000fe20000000a00 */
[----:B------:R-:W-:Y:S01]  /*1490*/  LEA.HI R83, R83, R95, RZ, 0x3 ;  /* 0x0000005f53537211 */ /* 0x000fe200078f18ff */
[----:B------:R-:W-:Y:S01]  /*14a0*/  UIMAD UR32, UR14, UR8, URZ ;  /* 0x000000080e2072a4 */ /* 0x000fe2000f8e023f */
[C---:B------:R-:W-:Y:S01]  /*14b0*/  IMAD R11, R4.reuse, c[0x0][0x280], RZ ;  /* 0x0000a000040b7a24 */ /* 0x040fe200078e02ff */
[----:B------:R-:W-:Y:S01]  /*14c0*/  UIMAD.WIDE.U32 UR34, UR15, UR8, URZ ;  /* 0x000000080f2272a5 */ /* 0x000fe2000f8e003f */
[----:B------:R-:W-:Y:S01]  /*14d0*/  IMAD R4, R4, c[0x0][0x290], RZ ;  /* 0x0000a40004047a24 */ /* 0x000fe200078e02ff */
[----:B------:R-:W-:Y:S01]  /*14e0*/  UIMAD UR32, UR15, UR9, UR32 ;  /* 0x000000090f2072a4 */ /* 0x000fe2000f8e0220 */
[----:B------:R-:W-:Y:S01]  /*14f0*/  IMAD R11, R35, c[0x0][0x284], R11 ;  /* 0x0000a100230b7a24 */ /* 0x000fe200078e020b */
[----:B------:R-:W-:Y:S01]  /*1500*/  LOP3.LUT R83, R83, 0xfffffff8, RZ, 0xc0, !PT ;  /* 0xfffffff853537812 */ /* 0x000fe200078ec0ff */
[C---:B------:R-:W-:Y:S01]  /*1510*/  IMAD R16, R35.reuse, c[0x0][0x294], R4 ;  /* 0x0000a50023107a24 */ /* 0x040fe200078e0204 */
[----:B------:R-:W-:Y:S01]  /*1520*/  ULDC.64 UR8, c[0x0][0x268] ;  /* 0x00009a0000087ab9 */ /* 0x000fe20000000a00 */
[C---:B----4-:R-:W-:Y:S01]  /*1530*/  IMAD.WIDE.U32 R6, R35.reuse, c[0x0][0x290], R32 ;  /* 0x0000a40023067a25 */ /* 0x050fe200078e0020 */
[----:B------:R-:W-:Y:S01]  /*1540*/  UIMAD UR8, UR26, UR8, URZ ;  /* 0x000000081a0872a4 */ /* 0x000fe2000f8e023f */
[----:B------:R-:W-:Y:S01]  /*1550*/  SHF.R.S32.HI R94, RZ, 0x1f, R83 ;  /* 0x0000001fff5e7819 */ /* 0x000fe20000011453 */
[----:B------:R-:W-:Y:S01]  /*1560*/  UIADD3 UR29, UR31, UR29, URZ ;  /* 0x0000001d1f1d7290 */ /* 0x000fe2000fffe03f */
[----:B------:R-:W-:Y:S01]  /*1570*/  IMAD.WIDE.U32 R4, R35, c[0x0][0x280], R18 ;  /* 0x0000a00023047a25 */ /* 0x000fe200078e0012 */
[----:B------:R-:W-:-:S02]  /*1580*/  UIMAD UR27, UR27, UR9, UR8 ;  /* 0x000000091b1b72a4 */ /* 0x000fc4000f8e0208 */
[----:B------:R-:W-:Y:S01]  /*1590*/  UMOV UR26, 0x60 ;  /* 0x00000060001a7882 */ /* 0x000fe20000000000 */
[----:B------:R-:W-:Y:S01]  /*15a0*/  IMAD.IADD R25, R9, 0x1, R11 ;  /* 0x0000000109197824 */ /* 0x000fe200078e020b */
[----:B------:R-:W-:Y:S01]  /*15b0*/  ULDC.64 UR8, c[0x0][0x2b0] ;  /* 0x0000ac0000087ab9 */ /* 0x000fe20000000a00 */
[----:B------:R-:W-:Y:S01]  /*15c0*/  IMAD.IADD R23, R7, 0x1, R16 ;  /* 0x0000000107177824 */ /* 0x000fe200078e0210 */
[----:B------:R-:W-:Y:S01]  /*15d0*/  IADD3 R99, R97, UR27, RZ ;  /* 0x0000001b61637c10 */ /* 0x000fe2000fffe0ff */
[----:B------:R-:W-:Y:S01]  /*15e0*/  IMAD.IADD R21, R11, 0x1, R5 ;  /* 0x000000010b157824 */ /* 0x000fe200078e0205 */
[----:B------:R-:W-:Y:S01]  /*15f0*/  UIADD3 UR32, UR35, UR32, URZ ;  /* 0x0000002023207290 */ /* 0x000fe2000fffe03f */
[----:B------:R-:W-:Y:S02]  /*1600*/  IMAD.MOV.U32 R22, RZ, RZ, R6 ;  /* 0x000000ffff167224 */ /* 0x000fe400078e0006 */
[----:B------:R-:W-:Y:S02]  /*1610*/  IMAD.MOV.U32 R20, RZ, RZ, R4 ;  /* 0x000000ffff147224 */ /* 0x000fe400078e0004 */
[----:B------:R-:W-:-:S02]  /*1620*/  @P2 IMAD R9, R29, 0x30, RZ ;  /* 0x000000301d092824 */ /* 0x000fc400078e02ff */
[----:B------:R-:W-:-:S04]  /*1630*/  IMAD.WIDE.U32 R6, R35, c[0x0][0x290], R18 ;  /* 0x0000a40023067a25 */ /* 0x000fc800078e0012 */
[----:B------:R-:W-:-:S04]  /*1640*/  @P2 IMAD.WIDE.U32 R4, R150, 0x30, R2 ;  /* 0x0000003096042825 */ /* 0x000fc800078e0002 */
[----:B------:R-:W-:Y:S01]  /*1650*/  @P2 IMAD.IADD R9, R5, 0x1, R9 ;  /* 0x0000000105092824 */ /* 0x000fe200078e0209 */
[C---:B------:R-:W-:Y:S01]  /*1660*/  @P2 LEA R10, P4, R4.reuse, c[0x0][0x220], 0x1 ;  /* 0x00008800040a2a11 */ /* 0x040fe200078808ff */
[----:B------:R-:W-:Y:S02]  /*1670*/  @P1 IMAD.MOV.U32 R5, RZ, RZ, R3 ;  /* 0x000000ffff051224 */ /* 0x000fe400078e0003 */
[----:B------:R-:W-:Y:S01]  /*1680*/  IMAD.WIDE.U32 R110, R149, c[0x0][0x280], R24 ;  /* 0x0000a000956e7a25 */ /* 0x000fe200078e0018 */
[----:B------:R-:W-:-:S03]  /*1690*/  @P2 LEA.HI.X R11, R4, c[0x0][0x224], R9, 0x1, P4 ;  /* 0x00008900040b2a11 */ /* 0x000fc600020f0c09 */
[----:B------:R-:W-:Y:S02]  /*16a0*/  @P1 IMAD.MOV.U32 R4, RZ, RZ, R2 ;  /* 0x000000ffff041224 */ /* 0x000fe400078e0002 */
[----:B------:R1:W-:Y:S01]  /*16b0*/  @P2 LDGSTS.E.BYPASS.LTC128B.128 [R91+0x5100], [R10.64], !P6 ;  /* 0x051000000a5b2fae */ /* 0x0003e2000f101d56 */
[----:B------:R-:W-:-:S04]  /*16c0*/  IMAD.WIDE.U32 R108, R149, c[0x0][0x290], R22 ;  /* 0x0000a400956c7a25 */ /* 0x000fc800078e0016 */
[----:B------:R-:W-:-:S04]  /*16d0*/  @P1 IMAD.WIDE.U32 R4, R150, 0x50, R4 ;  /* 0x0000005096041825 */ /* 0x000fc800078e0004 */
[----:B------:R-:W-:-:S04]  /*16e0*/  IMAD.WIDE.U32 R106, R149, c[0x0][0x280], R20 ;  /* 0x0000a000956a7a25 */ /* 0x000fc800078e0014 */
[----:B-1----:R-:W-:-:S05]  /*16f0*/  IMAD.SHL.U32 R10, R157, 0x40, RZ ;  /* 0x000000409d0a7824 */ /* 0x002fca00078e00ff */
[----:B------:R-:W-:-:S04]  /*1700*/  LOP3.LUT R123, R10, 0x1c0, RZ, 0xc0, !PT ;  /* 0x000001c00a7b7812 */ /* 0x000fc800078ec0ff */
[----:B------:R-:W-:Y:S01]  /*1710*/  SHF.R.U32.HI R160, RZ, 0x3, R123 ;  /* 0x00000003ffa07819 */ /* 0x000fe2000001167b */
[----:B---3--:R1:W3:Y:S02]  /*1720*/  @P5 R2UR UR28, R17 ;  /* 0x00000000111c53c2 */ /* 0x0082e400000e0000 */
[----:B-1----:R-:W-:Y:S01]  /*1730*/  IMAD.IADD R17, R16, 0x1, R7 ;  /* 0x0000000110117824 */ /* 0x002fe200078e0207 */
[----:B---3--:R-:W-:Y:S01]  /*1740*/  @UP0 USHF.R.S32.HI UR39, URZ, 0x1f, UR28 ;  /* 0x0000001f3f270899 */ /* 0x008fe2000801141c */
[----:B------:R-:W-:Y:S01]  /*1750*/  IMAD.IADD R7, R18, 0x1, R8 ;  /* 0x0000000112077824 */ /* 0x000fe200078e0208 */
[----:B------:R-:W-:Y:S01]  /*1760*/  @UP0 UMOV UR38, UR28 ;  /* 0x0000001c00260c82 */ /* 0x000fe20008000000 */
[----:B------:R-:W-:Y:S01]  /*1770*/  IMAD.MOV.U32 R16, RZ, RZ, R6 ;  /* 0x000000ffff107224 */ /* 0x000fe200078e0006 */
[C---:B------:R-:W-:Y:S01]  /*1780*/  @P3 LEA R6, P4, R150.reuse, R2, 0x6 ;  /* 0x0000000296063211 */ /* 0x040fe200078830ff */
[----:B------:R-:W-:Y:S01]  /*1790*/  @!UP0 UMOV UR38, UR20 ;  /* 0x0000001400268c82 */ /* 0x000fe20008000000 */
[----:B--2---:R-:W-:Y:S01]  /*17a0*/  SHF.R.S32.HI R14, RZ, 0x1f, R7 ;  /* 0x0000001fff0e7819 */ /* 0x004fe20000011407 */
[----:B------:R-:W-:Y:S01]  /*17b0*/  @!UP0 UMOV UR39, UR10 ;  /* 0x0000000a00278c82 */ /* 0x000fe20008000000 */
[C---:B------:R-:W-:Y:S01]  /*17c0*/  @P3 LEA.HI.X R9, R150.reuse, R3, R29, 0x6, P4 ;  /* 0x0000000396093211 */ /* 0x040fe200020f341d */
[----:B------:R-:W-:Y:S01]  /*17d0*/  @P0 IMAD.WIDE.U32 R2, R150, 0x60, R2 ;  /* 0x0000006096020825 */ /* 0x000fe200078e0002 */
[----:B------:R-:W-:Y:S01]  /*17e0*/  LEA.HI R14, R14, R7, RZ, 0x3 ;  /* 0x000000070e0e7211 */ /* 0x000fe200078f18ff */
[----:B------:R-:W-:Y:S01]  /*17f0*/  UIMAD UR28, UR39, UR8, URZ ;  /* 0x00000008271c72a4 */ /* 0x000fe2000f8e023f */
[----:B------:R-:W-:Y:S01]  /*1800*/  @P3 LEA R8, P4, R6, c[0x0][0x220], 0x1 ;  /* 0x0000880006083a11 */ /* 0x000fe200078808ff */
[----:B------:R-:W-:Y:S01]  /*1810*/  @P1 IMAD R7, R29, 0x50, RZ ;  /* 0x000000501d071824 */ /* 0x000fe200078e02ff */
[----:B------:R-:W-:Y:S01]  /*1820*/  SHF.L.U64.HI R150, R150, R156, c[0x0][0x23c] ;  /* 0x00008f0096967619 */ /* 0x000fe2000001029c */
[----:B------:R-:W-:Y:S01]  /*1830*/  UIMAD UR28, UR38, UR9, UR28 ;  /* 0x00000009261c72a4 */ /* 0x000fe2000f8e021c */
[----:B------:R-:W-:Y:S01]  /*1840*/  @P3 LEA.HI.X R9, R6, c[0x0][0x224], R9, 0x1, P4 ;  /* 0x0000890006093a11 */ /* 0x000fe200020f0c09 */
[----:B------:R-:W-:Y:S01]  /*1850*/  @P1 IMAD.IADD R7, R5, 0x1, R7 ;  /* 0x0000000105071824 */ /* 0x000fe200078e0207 */
[C---:B------:R-:W-:Y:S01]  /*1860*/  @P1 LEA R6, P4, R4.reuse, c[0x0][0x220], 0x1 ;  /* 0x0000880004061a11 */ /* 0x040fe200078808ff */
[----:B------:R-:W-:Y:S01]  /*1870*/  @P0 IMAD R5, R29, 0x60, RZ ;  /* 0x000000601d050824 */ /* 0x000fe200078e02ff */
[----:B------:R-:W-:Y:S01]  /*1880*/  ULDC UR10, c[0x0][0x284] ;  /* 0x0000a100000a7ab9 */ /* 0x000fe20000000800 */
[----:B------:R1:W-:Y:S01]  /*1890*/  @P3 LDGSTS.E.BYPASS.LTC128B.128 [R91+0x5900], [R8.64], !P6 ;  /* 0x05900000085b3fae */ /* 0x0003e2000f101d56 */
[----:B------:R-:W-:Y:S01]  /*18a0*/  @P1 LEA.HI.X R7, R4, c[0x0][0x224], R7, 0x1, P4 ;  /* 0x0000890004071a11 */ /* 0x000fe200020f0c07 */
[----:B------:R-:W-:Y:S01]  /*18b0*/  @P0 IMAD.IADD R5, R3, 0x1, R5 ;  /* 0x0000000103050824 */ /* 0x000fe200078e0205 */
[----:B------:R-:W-:Y:S01]  /*18c0*/  @P0 LEA R4, P4, R2, c[0x0][0x220], 0x1 ;  /* 0x0000880002040a11 */ /* 0x000fe200078808ff */
[----:B------:R-:W-:Y:S01]  /*18d0*/  ULDC UR9, c[0x0][0x294] ;  /* 0x0000a50000097ab9 */ /* 0x000fe20000000800 */
[----:B------:R-:W-:Y:S01]  /*18e0*/  LEA.HI R3, R28, R194, RZ, 0x5 ;  /* 0x000000c21c037211 */ /* 0x000fe200078f28ff */
[----:B------:R2:W-:Y:S01]  /*18f0*/  @P1 LDGSTS.E.BYPASS.LTC128B.128 [R91+0x6100], [R6.64], !P6 ;  /* 0x06100000065b1fae */ /* 0x0005e2000f101d56 */
[----:B------:R-:W-:Y:S01]  /*1900*/  @P0 LEA.HI.X R5, R2, c[0x0][0x224], R5, 0x1, P4 ;  /* 0x0000890002050a11 */ /* 0x000fe200020f0c05 */
[----:B------:R-:W-:Y:S01]  /*1910*/  UIMAD.WIDE.U32 UR36, UR38, UR8, URZ ;  /* 0x00000008262472a5 */ /* 0x000fe2000f8e003f */
[----:B------:R-:W-:Y:S01]  /*1920*/  SHF.R.S32.HI R2, RZ, 0x1f, R149 ;  /* 0x0000001fff027819 */ /* 0x000fe20000011495 */
[----:B------:R-:W-:Y:S01]  /*1930*/  IMAD.SHL.U32 R3, R3, 0x10, RZ ;  /* 0x0000001003037824 */ /* 0x000fe200078e00ff */
[----:B------:R-:W-:Y:S01]  /*1940*/  ULDC UR8, c[0x0][0x284] ;  /* 0x0000a10000087ab9 */ /* 0x000fe20000000800 */
[----:B------:R3:W-:Y:S01]  /*1950*/  @P0 LDGSTS.E.BYPASS.LTC128B.128 [R91+0x6900], [R4.64], !P6 ;  /* 0x06900000045b0fae */ /* 0x0007e2000f101d56 */
[----:B------:R-:W-:Y:S01]  /*1960*/  ISETP.GE.AND P0, PT, R18, c[0x0][0x1d4], PT ;  /* 0x0000750012007a0c */ /* 0x000fe20003f06270 */
[----:B------:R-:W-:Y:S01]  /*1970*/  UIMAD UR10, UR26, UR10, URZ ;  /* 0x0000000a1a0a72a4 */ /* 0x000fe2000f8e023f */
[----:B------:R-:W-:Y:S01]  /*1980*/  LOP3.LUT R136, R3, 0xfffffe00, RZ, 0xc0, !PT ;  /* 0xfffffe0003887812 */ /* 0x000fe200078ec0ff */
[----:B------:R-:W-:Y:S01]  /*1990*/  IMAD.SHL.U32 R3, R159, 0x40, RZ ;  /* 0x000000409f037824 */ /* 0x000fe200078e00ff */
[----:B------:R-:W-:Y:S01]  /*19a0*/  P2R R102, PR, RZ, 0x1 ;  /* 0x00000001ff667803 */ /* 0x000fe20000000000 */
[----:B------:R-:W0:Y:S01]  /*19b0*/  LDGDEPBAR ;  /* 0x00000000000079af */ /* 0x000e220000000000 */
[----:B------:R-:W-:Y:S01]  /*19c0*/  UIMAD UR9, UR26, UR9, URZ ;  /* 0x000000091a0972a4 */ /* 0x000fe2000f8e023f */
[----:B------:R-:W-:Y:S01]  /*19d0*/  ISETP.GE.AND P1, PT, R95, c[0x0][0x1d4], PT ;  /* 0x000075005f007a0c */ /* 0x000fe20003f26270 */
[----:B------:R-:W-:Y:S01]  /*19e0*/  UIMAD UR8, UR5, UR8, URZ ;  /* 0x00000008050872a4 */ /* 0x000fe2000f8e023f */
[----:B------:R-:W-:Y:S01]  /*19f0*/  LOP3.LUT R125, R3, 0x1c0, RZ, 0xc0, !PT ;  /* 0x000001c0037d7812 */ /* 0x000fe200078ec0ff */
[----:B------:R-:W-:Y:S01]  /*1a00*/  IMAD.WIDE.U32 R104, R149, c[0x0][0x290], R16 ;  /* 0x0000a40095687a25 */ /* 0x000fe200078e0010 */
[----:B------:R-:W-:Y:S01]  /*1a10*/  LOP3.LUT R98, R14, 0xfffffff8, RZ, 0xc0, !PT ;  /* 0xfffffff80e627812 */ /* 0x000fe200078ec0ff */
[----:B------:R-:W-:Y:S01]  /*1a20*/  UIADD3 UR28, UR37, UR28, URZ ;  /* 0x0000001c251c7290 */ /* 0x000fe2000fffe03f */
[----:B------:R-:W-:-:S02]  /*1a30*/  SHF.R.U32.HI R162, RZ, 0x3, R125 ;  /* 0x00000003ffa27819 */ /* 0x000fc4000001167d */
[----:B-1----:R-:W-:Y:S02]  /*1a40*/  SHF.R.S32.HI R9, RZ, 0x1f, R157 ;  /* 0x0000001fff097819 */ /* 0x002fe4000001149d */
[----:B------:R-:W-:Y:S02]  /*1a50*/  P2R R117, PR, RZ, 0x2 ;  /* 0x00000002ff757803 */ /* 0x000fe40000000000 */
[----:B------:R-:W-:Y:S01]  /*1a60*/  LEA.HI R3, R9, R157, RZ, 0x3 ;  /* 0x0000009d09037211 */ /* 0x000fe200078f18ff */
[----:B--2---:R-:W-:Y:S01]  /*1a70*/  IMAD.MOV.U32 R6, RZ, RZ, c[0x0][0x280] ;  /* 0x0000a000ff067624 */ /* 0x004fe200078e00ff */
[----:B------:R-:W-:Y:S02]  /*1a80*/  SHF.R.S32.HI R116, RZ, 0x3, R14 ;  /* 0x00000003ff747819 */ /* 0x000fe4000001140e */
[----:B------:R-:W-:Y:S01]  /*1a90*/  SHF.R.S32.HI R103, RZ, 0x1f, R98 ;  /* 0x0000001fff677819 */ /* 0x000fe20000011462 */
[C---:B------:R-:W-:Y:S01]  /*1aa0*/  IMAD.SHL.U32 R173, R6.reuse, 0x40, RZ ;  /* 0x0000004006ad7824 */ /* 0x040fe200078e00ff */
[C---:B------:R-:W-:Y:S01]  /*1ab0*/  SHF.L.U64.HI R153, R6.reuse, R154, c[0x0][0x284] ;  /* 0x0000a10006997619 */ /* 0x040fe2000001029a */
[----:B---3--:R-:W-:Y:S01]  /*1ac0*/  IMAD.MOV.U32 R4, RZ, RZ, c[0x0][0x290] ;  /* 0x0000a400ff047624 */ /* 0x008fe200078e00ff */
[----:B------:R-:W-:Y:S01]  /*1ad0*/  SHF.L.U64.HI R155, R6, R156, c[0x0][0x284] ;  /* 0x0000a100069b7619 */ /* 0x000fe2000001029c */
[----:B------:R-:W-:Y:S01]  /*1ae0*/  IMAD R5, R2, c[0x0][0x280], RZ ;  /* 0x0000a00002057a24 */ /* 0x000fe200078e02ff */
[----:B------:R-:W-:Y:S01]  /*1af0*/  ISETP.NE.AND P1, PT, R176, 0x1, PT ;  /* 0x00000001b000780c */ /* 0x000fe20003f25270 */
[----:B------:R-:W-:Y:S01]  /*1b00*/  IMAD R2, R2, c[0x0][0x290], RZ ;  /* 0x0000a40002027a24 */ /* 0x000fe200078e02ff */
[C---:B------:R-:W-:Y:S01]  /*1b10*/  SHF.L.U64.HI R154, R4.reuse, R154, c[0x0][0x294] ;  /* 0x0000a500049a7619 */ /* 0x040fe2000001029a */
[C---:B------:R-:W-:Y:S01]  /*1b20*/  IMAD.SHL.U32 R163, R4.reuse, 0x40, RZ ;  /* 0x0000004004a37824 */ /* 0x040fe200078e00ff */
[C---:B------:R-:W-:Y:S01]  /*1b30*/  SHF.L.U64.HI R156, R4.reuse, R156, c[0x0][0x294] ;  /* 0x0000a500049c7619 */ /* 0x040fe2000001029c */
[----:B------:R-:W-:-:S02]  /*1b40*/  IMAD.SHL.U32 R172, R4, 0x20, RZ ;  /* 0x0000002004ac7824 */ /* 0x000fc400078e00ff */
[----:B------:R-:W-:-:S04]  /*1b50*/  IMAD.WIDE.U32 R168, R4, 0x60, RZ ;  /* 0x0000006004a87825 */ /* 0x000fc800078e00ff */
[----:B------:R-:W-:Y:S01]  /*1b60*/  IMAD.WIDE.U32 R164, R4, 0x70, RZ ;  /* 0x0000007004a47825 */ /* 0x000fe200078e00ff */
[----:B------:R-:W-:Y:S02]  /*1b70*/  SHF.R.S32.HI R4, RZ, 0x1f, R26 ;  /* 0x0000001fff047819 */ /* 0x000fe4000001141a */
[----:B------:R-:W-:Y:S01]  /*1b80*/  IADD3 R121, R169, UR9, RZ ;  /* 0x00000009a9797c10 */ /* 0x000fe2000fffe0ff */
[----:B------:R-:W-:Y:S01]  /*1b90*/  IMAD R7, R149, c[0x0][0x294], R2 ;  /* 0x0000a50095077a24 */ /* 0x000fe200078e0202 */
[----:B------:R-:W-:Y:S01]  /*1ba0*/  LEA.HI R2, R4, R35, RZ, 0x3 ;  /* 0x0000002304027211 */ /* 0x000fe200078f18ff */
[C---:B------:R-:W-:Y:S01]  /*1bb0*/  IMAD.SHL.U32 R174, R6.reuse, 0x20, RZ ;  /* 0x0000002006ae7824 */ /* 0x040fe200078e00ff */
[----:B------:R-:W-:Y:S01]  /*1bc0*/  SHF.R.S32.HI R4, RZ, 0x1f, R158 ;  /* 0x0000001fff047819 */ /* 0x000fe2000001149e */
[----:B------:R-:W-:Y:S01]  /*1bd0*/  IMAD.WIDE.U32 R170, R6, 0x60, RZ ;  /* 0x0000006006aa7825 */ /* 0x000fe200078e00ff */
[----:B------:R-:W-:Y:S02]  /*1be0*/  LOP3.LUT R2, R2, 0xfffffff8, RZ, 0xc0, !PT ;  /* 0xfffffff802027812 */ /* 0x000fe400078ec0ff */
[----:B------:R-:W-:Y:S01]  /*1bf0*/  LEA.HI R4, R4, R158, RZ, 0x3 ;  /* 0x0000009e04047211 */ /* 0x000fe200078f18ff */
[----:B------:R-:W-:Y:S01]  /*1c00*/  IMAD.WIDE.U32 R166, R6, 0x70, RZ ;  /* 0x0000007006a67825 */ /* 0x000fe200078e00ff */
[----:B------:R-:W-:-:S02]  /*1c10*/  SHF.R.S32.HI R6, RZ, 0x1f, R159 ;  /* 0x0000001fff067819 */ /* 0x000fc4000001149f */
[----:B------:R-:W-:Y:S01]  /*1c20*/  IADD3 R120, R171, UR10, RZ ;  /* 0x0000000aab787c10 */ /* 0x000fe2000fffe0ff */
[----:B------:R-:W-:Y:S01]  /*1c30*/  IMAD R8, R149, c[0x0][0x284], R5 ;  /* 0x0000a10095087a24 */ /* 0x000fe200078e0205 */
[----:B------:R-:W-:Y:S01]  /*1c40*/  LEA.HI R6, R6, R159, RZ, 0x3 ;  /* 0x0000009f06067211 */ /* 0x000fe200078f18ff */
[----:B------:R-:W-:Y:S01]  /*1c50*/  IMAD.SHL.U32 R5, R158, 0x40, RZ ;  /* 0x000000409e057824 */ /* 0x000fe200078e00ff */
[----:B------:R-:W-:Y:S01]  /*1c60*/  IADD3 R145, R165, UR21, RZ ;  /* 0x00000015a5917c10 */ /* 0x000fe2000fffe0ff */
[----:B------:R-:W-:Y:S01]  /*1c70*/  IMAD.IADD R2, R35, 0x1, -R2 ;  /* 0x0000000123027824 */ /* 0x000fe200078e0a02 */
[----:B------:R-:W-:Y:S01]  /*1c80*/  IADD3 R144, R167, UR8, RZ ;  /* 0x00000008a7907c10 */ /* 0x000fe2000fffe0ff */
[----:B------:R-:W-:Y:S01]  /*1c90*/  IMAD.SHL.U32 R3, R3, 0x40, RZ ;  /* 0x0000004003037824 */ /* 0x000fe200078e00ff */
[----:B------:R-:W-:Y:S01]  /*1ca0*/  LOP3.LUT R124, R5, 0x1c0, RZ, 0xc0, !PT ;  /* 0x000001c0057c7812 */ /* 0x000fe200078ec0ff */
[C---:B------:R-:W-:Y:S01]  /*1cb0*/  IMAD.SHL.U32 R5, R2.reuse, 0x40, RZ ;  /* 0x0000004002057824 */ /* 0x040fe200078e00ff */
[----:B------:R-:W-:Y:S01]  /*1cc0*/  LOP3.LUT P0, RZ, R2, 0x4, RZ, 0xc0, !PT ;  /* 0x0000000402ff7812 */ /* 0x000fe2000780c0ff */
[----:B------:R-:W-:Y:S01]  /*1cd0*/  IMAD.SHL.U32 R2, R6, 0x40, RZ ;  /* 0x0000004006027824 */ /* 0x000fe200078e00ff */
[----:B------:R-:W-:Y:S01]  /*1ce0*/  LOP3.LUT R137, R3, 0xfffffe00, RZ, 0xc0, !PT ;  /* 0xfffffe0003897812 */ /* 0x000fe200078ec0ff */
[----:B------:R-:W-:Y:S01]  /*1cf0*/  IMAD.SHL.U32 R4, R4, 0x40, RZ ;  /* 0x0000004004047824 */ /* 0x000fe200078e00ff */
[----:B------:R-:W-:Y:S01]  /*1d00*/  LOP3.LUT R134, R5, 0x1c0, RZ, 0xc0, !PT ;  /* 0x000001c005867812 */ /* 0x000fe200078ec0ff */
[----:B------:R-:W-:Y:S01]  /*1d10*/  IMAD.IADD R115, R111, 0x1, R8 ;  /* 0x000000016f737824 */ /* 0x000fe200078e0208 */
[----:B------:R-:W-:Y:S01]  /*1d20*/  LOP3.LUT R139, R2, 0xfffffe00, RZ, 0xc0, !PT ;  /* 0xfffffe00028b7812 */ /* 0x000fe200078ec0ff */
[----:B------:R-:W-:Y:S01]  /*1d30*/  IMAD.IADD R113, R8, 0x1, R107 ;  /* 0x0000000108717824 */ /* 0x000fe200078e026b */
[----:B------:R-:W-:Y:S01]  /*1d40*/  SHF.R.U32.HI R135, RZ, 0x3, R134 ;  /* 0x00000003ff877819 */ /* 0x000fe20000011686 */
[----:B------:R-:W-:Y:S01]  /*1d50*/  IMAD.IADD R114, R109, 0x1, R7 ;  /* 0x000000016d727824 */ /* 0x000fe200078e0207 */
[C---:B------:R-:W-:Y:S01]  /*1d60*/  LOP3.LUT R2, R134.reuse, 0x18, R18, 0xf8, !PT ;  /* 0x0000001886027812 */ /* 0x040fe200078ef812 */
[----:B------:R-:W-:Y:S01]  /*1d70*/  IMAD.IADD R112, R7, 0x1, R105 ;  /* 0x0000000107707824 */ /* 0x000fe200078e0269 */
[----:B------:R-:W-:Y:S01]  /*1d80*/  LOP3.LUT R3, R134, 0x38, R14, 0xf8, !PT ;  /* 0x0000003886037812 */ /* 0x000fe200078ef80e */
[----:B------:R-:W-:Y:S01]  /*1d90*/  ULDC.U8 UR8, c[0x0][0x298] ;  /* 0x0000a60000087ab9 */ /* 0x000fe20000000000 */
[----:B------:R-:W-:-:S02]  /*1da0*/  LOP3.LUT R2, R2, R135, RZ, 0x3c, !PT ;  /* 0x0000008702027212 */ /* 0x000fc400078e3cff */
[----:B------:R-:W-:Y:S02]  /*1db0*/  LOP3.LUT R138, R4, 0xfffffe00, RZ, 0xc0, !PT ;  /* 0xfffffe00048a7812 */ /* 0x000fe400078ec0ff */
[----:B------:R-:W-:Y:S01]  /*1dc0*/  SHF.R.U32.HI R161, RZ, 0x3, R124 ;  /* 0x00000003ffa17819 */ /* 0x000fe2000001167c */
[----:B------:R-:W-:Y:S01]  /*1dd0*/  IMAD.IADD R2, R2, 0x1, R136 ;  /* 0x0000000102027824 */ /* 0x000fe200078e0288 */
[--C-:B------:R-:W-:Y:S02]  /*1de0*/  LOP3.LUT R6, R125, 0x38, R14.reuse, 0xf8, !PT ;  /* 0x000000387d067812 */ /* 0x100fe400078ef80e */
[--C-:B------:R-:W-:Y:S02]  /*1df0*/  LOP3.LUT R5, R124, 0x38, R14.reuse, 0xf8, !PT ;  /* 0x000000387c057812 */ /* 0x100fe400078ef80e */
[----:B------:R-:W-:Y:S02]  /*1e00*/  LEA R92, R2, 0x100, 0x1 ;  /* 0x00000100025c7811 */ /* 0x000fe400078e08ff */
[----:B------:R-:W-:-:S02]  /*1e10*/  LOP3.LUT R4, R123, 0x38, R14, 0xf8, !PT ;  /* 0x000000387b047812 */ /* 0x000fc400078ef80e */
[----:B------:R-:W-:Y:S02]  /*1e20*/  LOP3.LUT R2, R3, R135, RZ, 0x3c, !PT ;  /* 0x0000008703027212 */ /* 0x000fe400078e3cff */
[----:B------:R-:W-:Y:S02]  /*1e30*/  LOP3.LUT R6, R139, R6, R162, 0xf6, !PT ;  /* 0x000000068b067212 */ /* 0x000fe400078ef6a2 */
[----:B------:R-:W-:Y:S01]  /*1e40*/  LOP3.LUT R5, R138, R5, R161, 0xf6, !PT ;  /* 0x000000058a057212 */ /* 0x000fe200078ef6a1 */
[----:B------:R-:W-:Y:S01]  /*1e50*/  IMAD.IADD R2, R2, 0x1, R136 ;  /* 0x0000000102027824 */ /* 0x000fe200078e0288 */
[----:B------:R-:W-:Y:S01]  /*1e60*/  LOP3.LUT R3, R137, R4, R160, 0xf6, !PT ;  /* 0x0000000489037212 */ /* 0x000fe200078ef6a0 */
[----:B------:R-:W-:Y:S01]  /*1e70*/  IMAD.SHL.U32 R143, R6, 0x2, RZ ;  /* 0x00000002068f7824 */ /* 0x000fe200078e00ff */
[C---:B------:R-:W-:Y:S01]  /*1e80*/  IADD3 R93, R92.reuse, 0x40, RZ ;  /* 0x000000405c5d7810 */ /* 0x040fe20007ffe0ff */
[----:B------:R-:W-:Y:S01]  /*1e90*/  IMAD.SHL.U32 R142, R5, 0x2, RZ ;  /* 0x00000002058e7824 */ /* 0x000fe200078e00ff */
[----:B------:R-:W-:Y:S01]  /*1ea0*/  @P0 IADD3 R93, R92, -0x40, RZ ;  /* 0xffffffc05c5d0810 */ /* 0x000fe20007ffe0ff */
[----:B------:R-:W-:Y:S01]  /*1eb0*/  IMAD.SHL.U32 R141, R3, 0x2, RZ ;  /* 0x00000002038d7824 */ /* 0x000fe200078e00ff */
[----:B------:R-:W-:Y:S01]  /*1ec0*/  BAR.SYNC.DEFER_BLOCKING 0x0 ;  /* 0x0000000000007b1d */ /* 0x000fe20000010000 */
[----:B------:R-:W-:Y:S01]  /*1ed0*/  IMAD.SHL.U32 R140, R2, 0x2, RZ ;  /* 0x00000002028c7824 */ /* 0x000fe200078e00ff */
[----:B------:R-:W-:-:S04]  /*1ee0*/  ISETP.GE.AND P0, PT, R175, 0x1, PT ;  /* 0x00000001af00780c */ /* 0x000fc80003f06270 */
.L_x_102:
[----:B-1----:R-:W-:Y:S01]  /*1ef0*/  IMAD.U32 R2, RZ, RZ, UR6 ;  /* 0x00000006ff027e24 */ /* 0x002fe2000f8e00ff */
[----:B------:R-:W-:Y:S04]  /*1f00*/  DEPBAR.LE SB0, 0x0 ;  /* 0x000080000000791a */ /* 0x000fe80000000000 */
[----:B------:R-:W-:Y:S01]  /*1f10*/  IMAD R2, R2, 0x70, R0 ;  /* 0x0000007002027824 */ /* 0x000fe200078e0200 */
[----:B------:R-:W-:Y:S01]  /*1f20*/  ISETP.NE.AND P1, PT, R176, 0x1, PT ;  /* 0x00000001b000780c */ /* 0x000fe20003f25270 */
[----:B------:R-:W-:Y:S01]  /*1f30*/  IMAD.MOV.U32 R100, RZ, RZ, RZ ;  /* 0x000000ffff647224 */ /* 0x000fe200078e00ff */
[----:B------:R-:W-:Y:S01]  /*1f40*/  ISETP.GE.AND P2, PT, R175, 0x1, PT ;  /* 0x00000001af00780c */ /* 0x000fe20003f46270 */
[----:B------:R-:W-:Y:S01]  /*1f50*/  IMAD.IADD R4, R147, 0x1, R2 ;  /* 0x0000000193047824 */ /* 0x000fe200078e0202 */
[----:B------:R-:W-:Y:S01]  /*1f60*/  ISETP.GE.AND P0, PT, R2, UR4, PT ;  /* 0x0000000402007c0c */ /* 0x000fe2000bf06270 */
[----:B------:R-:W-:Y:S02]  /*1f70*/  BSSY B2, `(.L_x_56) ;  /* 0x0000546000027945 */ /* 0x000fe40003800000 */
[----:B------:R-:W-:Y:S01]  /*1f80*/  IMAD.MOV.U32 R5, RZ, RZ, R4 ;  /* 0x000000ffff057224 */ /* 0x000fe200078e0004 */
[----:B------:R-:W-:Y:S05]  /*1f90*/  ISETP.GT.OR P0, PT, R0, 0x6f, P0 ;  /* 0x0000006f0000780c */ /* 0x000fea0000704670 */
[----:B------:R-:W-:Y:S05]  /*1fa0*/  @P1 IMAD.HI.U32 R2, R4, c[0x0][0x2bc], RZ ;  /* 0x0000af0004021a27 */ /* 0x000fea00078e00ff */
[----:B------:R-:W-:Y:S04]  /*1fb0*/  @P1 SHF.R.U32.HI R5, RZ, c[0x0][0x2c0], R2 ;  /* 0x0000b000ff051a19 */ /* 0x000fe80000011602 */
[C---:B------:R-:W-:Y:S04]  /*1fc0*/  @!P0 IADD3 R3, P1, R5.reuse, UR36, RZ ;  /* 0x0000002405038c10 */ /* 0x040fe8000ff3e0ff */
[----:B------:R-:W-:Y:S02]  /*1fd0*/  @!P0 LEA.HI.X.SX32 R6, R5, UR28, 0x1, P1 ;  /* 0x0000001c05068c11 */ /* 0x000fe400088f0eff */
[C---:B------:R-:W-:Y:S04]  /*1fe0*/  @!P0 LEA R2, P1, R3.reuse, c[0x0][0x2a0], 0x2 ;  /* 0x0000a80003028a11 */ /* 0x040fe800078210ff */
[----:B------:R-:W-:Y:S05]  /*1ff0*/  @!P0 LEA.HI.X R3, R3, c[0x0][0x2a4], R6, 0x2, P1 ;  /* 0x0000a90003038a11 */ /* 0x000fea00008f1406 */
[----:B------:R1:W2:Y:S04]  /*2000*/  @!P0 LDG.E R100, [R2.64] ;  /* 0x0000001602648981 */ /* 0x0002a8000c1e1900 */
[----:B------:R-:W-:Y:S01]  /*2010*/  BAR.SYNC.DEFER_BLOCKING 0x0 ;  /* 0x0000000000007b1d */ /* 0x000fe20000010000 */
[----:B-1----:R-:W-:Y:S04]  /*2020*/  IMAD.MOV R2, RZ, RZ, -R5 ;  /* 0x000000ffff027224 */ /* 0x002fe800078e0a05 */
[----:B------:R-:W-:Y:S04]  /*2030*/  IMAD R101, R2, c[0x0][0x2b8], R4 ;  /* 0x0000ae0002657a24 */ /* 0x000fe800078e0204 */
[C---:B------:R-:W-:Y:S01]  /*2040*/  IMAD.WIDE.U32 R2, R101.reuse, c[0x0][0x1e0], RZ ;  /* 0x0000780065027a25 */ /* 0x040fe200078e00ff */
[----:B------:R-:W-:Y:S05]  /*2050*/  SHF.R.S32.HI R118, RZ, 0x1f, R101 ;  /* 0x0000001fff767819 */ /* 0x000fea0000011465 */
[----:B------:R-:W-:Y:S04]  /*2060*/  IMAD R4, R118, c[0x0][0x1e0], RZ ;  /* 0x0000780076047a24 */ /* 0x000fe800078e02ff */
[----:B------:R-:W-:Y:S04]  /*2070*/  IMAD R4, R101, c[0x0][0x1e4], R4 ;  /* 0x0000790065047a24 */ /* 0x000fe800078e0204 */
[----:B------:R-:W-:Y:S01]  /*2080*/  IMAD.IADD R3, R3, 0x1, R4 ;  /* 0x0000000103037824 */ /* 0x000fe200078e0204 */
[----:B--2---:R-:W-:Y:S03]  /*2090*/  SHF.R.S32.HI R119, RZ, 0x1f, R100 ;  /* 0x0000001fff777819 */ /* 0x004fe60000011464 */
[----:B------:R-:W-:Y:S04]  /*20a0*/  IMAD.WIDE.U32 R2, R100, c[0x0][0x1f0], R2 ;  /* 0x00007c0064027a25 */ /* 0x000fe800078e0002 */
[----:B------:R-:W-:Y:S01]  /*20b0*/  IMAD R4, R119, c[0x0][0x1f0], RZ ;  /* 0x00007c0077047a24 */ /* 0x000fe200078e02ff */
[----:B------:R-:W-:Y:S03]  /*20c0*/  IADD3 R2, P0, R2, UR34, RZ ;  /* 0x0000002202027c10 */ /* 0x000fe6000ff1e0ff */
[----:B------:R-:W-:Y:S05]  /*20d0*/  IMAD R4, R100, c[0x0][0x1f4], R4 ;  /* 0x00007d0064047a24 */ /* 0x000fea00078e0204 */
[----:B------:R-:W-:Y:S02]  /*20e0*/  IADD3.X R3, R3, UR32, R4, P0, !PT ;  /* 0x0000002003037c10 */ /* 0x000fe400087fe404 */
[C---:B------:R-:W-:Y:S04]  /*20f0*/  LEA R90, P0, R2.reuse, c[0x0][0x1c8], 0x1 ;  /* 0x00007200025a7a11 */ /* 0x040fe800078008ff */
[----:B------:R-:W-:Y:S01]  /*2100*/  LEA.HI.X R89, R2, c[0x0][0x1cc], R3, 0x1, P0 ;  /* 0x0000730002597a11 */ /* 0x000fe200000f0c03 */
[----:B------:R-:W-:-:S05]  /*2110*/  @!P2 BRA `(.L_x_57) ;  /* 0x00004e000000a947 */ /* 0x000fca0003800000 */
[----:B------:R-:W-:Y:S01]  /*2120*/  IMAD R3, R144, UR6, RZ ;  /* 0x0000000690037c24 */ /* 0x000fe2000f8e02ff */
[----:B------:R-:W-:Y:S01]  /*2130*/  ISETP.NE.AND P0, PT, RZ, UR8, PT ;  /* 0x00000008ff007c0c */ /* 0x000fe2000bf05270 */
[----:B------:R-:W-:Y:S01]  /*2140*/  IMAD R2, R145, UR6, RZ ;  /* 0x0000000691027c24 */ /* 0x000fe2000f8e02ff */
[----:B------:R-:W-:Y:S01]  /*2150*/  USHF.R.S32.HI UR9, URZ, 0x1f, UR6 ;  /* 0x0000001f3f097899 */ /* 0x000fe20008011406 */
[----:B------:R-:W-:Y:S01]  /*2160*/  IMAD.WIDE.U32 R38, R166, UR6, RZ ;  /* 0x00000006a6267c25 */ /* 0x000fe2000f8e00ff */
[----:B------:R-:W-:Y:S03]  /*2170*/  UIMAD UR5, UR6, -0x70, UR4 ;  /* 0xffffff90060578a4 */ /* 0x000fe6000f8e0204 */
[----:B------:R-:W-:Y:S01]  /*2180*/  IMAD.WIDE.U32 R72, R164, UR6, RZ ;  /* 0x00000006a4487c25 */ /* 0x000fe2000f8e00ff */
[----:B------:R-:W-:Y:S03]  /*2190*/  UISETP.LT.AND UP0, UPT, UR5, 0x70, UPT ;  /* 0x000000700500788c */ /* 0x000fe6000bf01270 */
[----:B------:R-:W-:Y:S02]  /*21a0*/  IMAD R3, R166, UR9, R3 ;  /* 0x00000009a6037c24 */ /* 0x000fe4000f8e0203 */
[----:B------:R-:W-:Y:S01]  /*21b0*/  IMAD R2, R164, UR9, R2 ;  /* 0x00000009a4027c24 */ /* 0x000fe2000f8e0202 */
[----:B------:R-:W-:Y:S02]  /*21c0*/  USEL UR9, UR5, 0x70, UP0 ;  /* 0x0000007005097887 */ /* 0x000fe40008000000 */
[----:B------:R-:W-:Y:S02]  /*21d0*/  IADD3 R43, R39, R3, RZ ;  /* 0x00000003272b7210 */ /* 0x000fe40007ffe0ff */
[----:B------:R-:W-:Y:S01]  /*21e0*/  IADD3 R44, R73, R2, RZ ;  /* 0x00000002492c7210 */ /* 0x000fe20007ffe0ff */
[----:B------:R-:W-:-:S05]  /*21f0*/  @!P0 BRA `(.L_x_58) ;  /* 0x0000283000008947 */ /* 0x000fca0003800000 */
[----:B------:R-:W-:Y:S01]  /*2200*/  ISETP.GE.AND P4, PT, R35, UR9, PT ;  /* 0x0000000923007c0c */ /* 0x000fe2000bf86270 */
[----:B------:R-:W-:Y:S01]  /*2210*/  BSSY B0, `(.L_x_59) ;  /* 0x000001b000007945 */ /* 0x000fe20003800000 */
[----:B------:R-:W-:Y:S01]  /*2220*/  CS2R R16, SRZ ;  /* 0x0000000000107805 */ /* 0x000fe2000001ff00 */
[----:B------:R-:W-:Y:S01]  /*2230*/  CS2R R12, SRZ ;  /* 0x00000000000c7805 */ /* 0x000fe2000001ff00 */
[----:B------:R-:W-:Y:S01]  /*2240*/  CS2R R2, SRZ ;  /* 0x0000000000027805 */ /* 0x000fe2000001ff00 */
[----:B------:R-:W-:Y:S01]  /*2250*/  CS2R R46, SRZ ;  /* 0x00000000002e7805 */ /* 0x000fe2000001ff00 */
[----:B------:R-:W-:Y:S07]  /*2260*/  CS2R R40, SRZ ;  /* 0x0000000000287805 */ /* 0x000fee000001ff00 */
[----:B------:R-:W-:-:S05]  /*2270*/  @P4 BRA `(.L_x_60) ;  /* 0x0000014000004947 */ /* 0x000fca0003800000 */
[----:B------:R-:W-:Y:S01]  /*2280*/  IADD3 R2, P0, R110, R38, RZ ;  /* 0x000000266e027210 */ /* 0x000fe20007f1e0ff */
[----:B------:R-:W-:Y:S01]  /*2290*/  CS2R R40, SRZ ;  /* 0x0000000000287805 */ /* 0x000fe2000001ff00 */
[----:B------:R-:W-:Y:S01]  /*22a0*/  CS2R R12, SRZ ;  /* 0x00000000000c7805 */ /* 0x000fe2000001ff00 */
[----:B------:R-:W-:Y:S02]  /*22b0*/  CS2R R46, SRZ ;  /* 0x00000000002e7805 */ /* 0x000fe4000001ff00 */
[----:B------:R-:W-:Y:S01]  /*22c0*/  IMAD.X R4, R43, 0x1, R115, P0 ;  /* 0x000000012b047824 */ /* 0x000fe200000e0673 */
[----:B------:R-:W-:Y:S05]  /*22d0*/  IADD3 R3, P0, R108, R72, RZ ;  /* 0x000000486c037210 */ /* 0x000fea0007f1e0ff */
[----:B------:R-:W-:Y:S01]  /*22e0*/  IMAD.X R5, R44, 0x1, R114, P0 ;  /* 0x000000012c057824 */ /* 0x000fe200000e0672 */
[C---:B------:R-:W-:Y:S04]  /*22f0*/  LEA R6, P0, R2.reuse, c[0x0][0x270], 0x1 ;  /* 0x00009c0002067a11 */ /* 0x040fe800078008ff */
[----:B------:R-:W-:Y:S02]  /*2300*/  LEA.HI.X R7, R2, c[0x0][0x274], R4, 0x1, P0 ;  /* 0x00009d0002077a11 */ /* 0x000fe400000f0c04 */
[C---:B------:R-:W-:Y:S04]  /*2310*/  LEA R4, P0, R3.reuse, c[0x0][0x288], 0x1 ;  /* 0x0000a20003047a11 */ /* 0x040fe800078008ff */
[----:B------:R-:W-:Y:S02]  /*2320*/  LEA.HI.X R5, R3, c[0x0][0x28c], R5, 0x1, P0 ;  /* 0x0000a30003057a11 */ /* 0x000fe400000f0c05 */
[----:B------:R-:W-:Y:S01]  /*2330*/  ISETP.GE.AND P0, PT, R32, c[0x0][0x27c], PT ;  /* 0x00009f0020007a0c */ /* 0x000fe20003f06270 */
[----:B------:R-:W-:Y:S11]  /*2340*/  CS2R R2, SRZ ;  /* 0x0000000000027805 */ /* 0x000ff6000001ff00 */
[----:B------:R-:W-:Y:S01]  /*2350*/  @!UPT UIADD3 URZ, URZ, URZ, URZ ;  /* 0x0000003f3f3ff290 */ /* 0x000fe2000fffe03f */
[----:B------:R1:W5:Y:S04]  /*2360*/  @!P0 LDG.E.64 R2, [R6.64] ;  /* 0x0000001606028981 */ /* 0x000368000c1e1b00 */
[----:B------:R1:W5:Y:S01]  /*2370*/  @!P0 LDG.E.64 R40, [R4.64] ;  /* 0x0000001604288981 */ /* 0x000362000c1e1b00 */
[----:B------:R-:W-:Y:S11]  /*2380*/  ISETP.GE.AND P0, PT, R34, c[0x0][0x27c], PT ;  /* 0x00009f0022007a0c */ /* 0x000ff60003f06270 */
[----:B------:R-:W-:Y:S02]  /*2390*/  @!UPT UIADD3 URZ, URZ, URZ, URZ ;  /* 0x0000003f3f3ff290 */ /* 0x000fe4000fffe03f */
[----:B------:R1:W5:Y:S04]  /*23a0*/  @!P0 LDG.E.64 R12, [R6.64+0x20] ;  /* 0x00002016060c8981 */ /* 0x000368000c1e1b00 */
[----:B------:R1:W5:Y:S02]  /*23b0*/  @!P0 LDG.E.64 R46, [R4.64+0x20] ;  /* 0x00002016042e8981 */ /* 0x000364000c1e1b00 */
.L_x_60:
[----:B------:R-:W-:Y:S05]  /*23c0*/  BSYNC B0 ;  /* 0x0000000000007941 */ /* 0x000fea0003800000 */
.L_x_59:
[----:B------:R-:W-:Y:S01]  /*23d0*/  ISETP.GE.AND P5, PT, R159, UR9, PT ;  /* 0x000000099f007c0c */ /* 0x000fe2000bfa6270 */
[----:B-1---5:R-:W-:Y:S01]  /*23e0*/  IMAD.MOV.U32 R7, RZ, RZ, R12 ;  /* 0x000000ffff077224 */ /* 0x022fe200078e000c */
[----:B------:R-:W-:Y:S01]  /*23f0*/  MOV R5, R2 ;  /* 0x0000000200057202 */ /* 0x000fe20000000f00 */
[----:B------:R-:W-:Y:S01]  /*2400*/  IMAD.MOV.U32 R6, RZ, RZ, R13 ;  /* 0x000000ffff067224 */ /* 0x000fe200078e000d */
[----:B------:R-:W-:Y:S01]  /*2410*/  BSSY B0, `(.L_x_61) ;  /* 0x0000022000007945 */ /* 0x000fe20003800000 */
[----:B------:R-:W-:Y:S01]  /*2420*/  IMAD.MOV.U32 R4, RZ, RZ, R3 ;  /* 0x000000ffff047224 */ /* 0x000fe200078e0003 */
[----:B------:R-:W-:Y:S01]  /*2430*/  CS2R R14, SRZ ;  /* 0x00000000000e7805 */ /* 0x000fe2000001ff00 */
[----:B------:R-:W-:Y:S01]  /*2440*/  CS2R R50, SRZ ;  /* 0x0000000000327805 */ /* 0x000fe2000001ff00 */
[----:B------:R-:W-:Y:S01]  /*2450*/  PRMT R27, R6, 0x5410, R7 ;  /* 0x00005410061b7816 */ /* 0x000fe20000000007 */
[----:B------:R-:W-:Y:S01]  /*2460*/  IMAD.MOV.U32 R7, RZ, RZ, R46 ;  /* 0x000000ffff077224 */ /* 0x000fe200078e002e */
[----:B------:R-:W-:Y:S01]  /*2470*/  PRMT R26, R4, 0x5410, R5 ;  /* 0x00005410041a7816 */ /* 0x000fe20000000005 */
[----:B------:R-:W-:Y:S01]  /*2480*/  IMAD.MOV.U32 R5, RZ, RZ, R40 ;  /* 0x000000ffff057224 */ /* 0x000fe200078e0028 */
[----:B------:R-:W-:Y:S01]  /*2490*/  MOV R6, R47 ;  /* 0x0000002f00067202 */ /* 0x000fe20000000f00 */
[----:B------:R-:W-:Y:S01]  /*24a0*/  CS2R R48, SRZ ;  /* 0x0000000000307805 */ /* 0x000fe2000001ff00 */
[----:B------:R-:W-:Y:S02]  /*24b0*/  MOV R4, R41 ;  /* 0x0000002900047202 */ /* 0x000fe40000000f00 */
[----:B------:R-:W-:Y:S02]  /*24c0*/  PRMT R45, R7, 0x5410, R6 ;  /* 0x00005410072d7816 */ /* 0x000fe40000000006 */
[----:B------:R-:W-:Y:S01]  /*24d0*/  PRMT R42, R5, 0x5410, R4 ;  /* 0x00005410052a7816 */ /* 0x000fe20000000004 */
[----:B------:R-:W-:-:S05]  /*24e0*/  @P5 BRA `(.L_x_62) ;  /* 0x0000014000005947 */ /* 0x000fca0003800000 */
[----:B------:R-:W-:Y:S01]  /*24f0*/  IADD3 R4, P1, P0, R110, R38, R174 ;  /* 0x000000266e047210 */ /* 0x000fe2000783e0ae */
[----:B------:R-:W-:Y:S01]  /*2500*/  CS2R R14, SRZ ;  /* 0x00000000000e7805 */ /* 0x000fe2000001ff00 */
[----:B------:R-:W-:Y:S01]  /*2510*/  CS2R R48, SRZ ;  /* 0x0000000000307805 */ /* 0x000fe2000001ff00 */
[----:B------:R-:W-:Y:S01]  /*2520*/  CS2R R16, SRZ ;  /* 0x0000000000107805 */ /* 0x000fe2000001ff00 */
[----:B------:R-:W-:Y:S01]  /*2530*/  IADD3.X R7, R115, R43, R155, P1, P0 ;  /* 0x0000002b73077210 */ /* 0x000fe20000fe049b */
[----:B------:R-:W-:Y:S01]  /*2540*/  CS2R R50, SRZ ;  /* 0x0000000000327805 */ /* 0x000fe2000001ff00 */
[----:B------:R-:W-:Y:S04]  /*2550*/  IADD3 R5, P1, P0, R108, R72, R172 ;  /* 0x000000486c057210 */ /* 0x000fe8000783e0ac */
[----:B------:R-:W-:Y:S02]  /*2560*/  IADD3.X R8, R114, R44, R156, P1, P0 ;  /* 0x0000002c72087210 */ /* 0x000fe40000fe049c */
[C---:B------:R-:W-:Y:S04]  /*2570*/  LEA R6, P0, R4.reuse, c[0x0][0x270], 0x1 ;  /* 0x00009c0004067a11 */ /* 0x040fe800078008ff */
[----:B------:R-:W-:Y:S02]  /*2580*/  LEA.HI.X R7, R4, c[0x0][0x274], R7, 0x1, P0 ;  /* 0x00009d0004077a11 */ /* 0x000fe400000f0c07 */
[C---:B------:R-:W-:Y:S04]  /*2590*/  LEA R4, P0, R5.reuse, c[0x0][0x288], 0x1 ;  /* 0x0000a20005047a11 */ /* 0x040fe800078008ff */
[----:B------:R-:W-:Y:S02]  /*25a0*/  LEA.HI.X R5, R5, c[0x0][0x28c], R8, 0x1, P0 ;  /* 0x0000a30005057a11 */ /* 0x000fe400000f0c08 */
[----:B------:R-:W-:Y:S11]  /*25b0*/  ISETP.GE.AND P0, PT, R32, c[0x0][0x27c], PT ;  /* 0x00009f0020007a0c */ /* 0x000ff60003f06270 */
[----:B------:R-:W-:Y:S02]  /*25c0*/  @!UPT UIADD3 URZ, URZ, URZ, URZ ;  /* 0x0000003f3f3ff290 */ /* 0x000fe4000fffe03f */
[----:B------:R1:W5:Y:S04]  /*25d0*/  @!P0 LDG.E.64 R14, [R6.64] ;  /* 0x00000016060e8981 */ /* 0x000368000c1e1b00 */
[----:B------:R1:W5:Y:S01]  /*25e0*/  @!P0 LDG.E.64 R48, [R4.64] ;  /* 0x0000001604308981 */ /* 0x000362000c1e1b00 */
[----:B------:R-:W-:Y:S11]  /*25f0*/  ISETP.GE.AND P0, PT, R34, c[0x0][0x27c], PT ;  /* 0x00009f0022007a0c */ /* 0x000ff60003f06270 */
[----:B------:R-:W-:Y:S02]  /*2600*/  @!UPT UIADD3 URZ, URZ, URZ, URZ ;  /* 0x0000003f3f3ff290 */ /* 0x000fe4000fffe03f */
[----:B------:R1:W5:Y:S04]  /*2610*/  @!P0 LDG.E.64 R16, [R6.64+0x20] ;  /* 0x0000201606108981 */ /* 0x000368000c1e1b00 */
[----:B------:R1:W5:Y:S02]  /*2620*/  @!P0 LDG.E.64 R50, [R4.64+0x20] ;  /* 0x0000201604328981 */ /* 0x000364000c1e1b00 */
.L_x_62:
[----:B------:R-:W-:Y:S05]  /*2630*/  BSYNC B0 ;  /* 0x0000000000007941 */ /* 0x000fea0003800000 */
.L_x_61:
        /* <DEDUP_REMOVED lines=14> */
[----:B------:R-:W-:Y:S01]  /*2720*/  MOV R4, R49 ;  /* 0x0000003100047202 */ /* 0x000fe20000000f00 */
[----:B------:R-:W-:Y:S01]  /*2730*/  CS2R R54, SRZ ;  /* 0x0000000000367805 */ /* 0x000fe2000001ff00 */
[----:B------:R-:W-:Y:S01]  /*2740*/  PRMT R61, R7, 0x5410, R6 ;  /* 0x00005410073d7816 */ /* 0x000fe20000000006 */
[----:B------:R-:W-:Y:S01]  /*2750*/  CS2R R52, SRZ ;  /* 0x0000000000347805 */ /* 0x000fe2000001ff00 */
        /* <DEDUP_REMOVED lines=22> */
.L_x_64:
[----:B------:R-:W-:Y:S05]  /*28c0*/  BSYNC B0 ;  /* 0x0000000000007941 */ /* 0x000fea0003800000 */
.L_x_63:
        /* <DEDUP_REMOVED lines=38> */
.L_x_66:
[----:B------:R-:W-:Y:S05]  /*2b30*/  BSYNC B0 ;  /* 0x0000000000007941 */ /* 0x000fea0003800000 */
.L_x_65:
[----:B-1---5:R-:W-:Y:S01]  /*2b40*/  MOV R5, R24 ;  /* 0x0000001800057202 */ /* 0x022fe20000000f00 */
[----:B------:R1:W2:Y:S01]  /*2b50*/  SHFL.IDX PT, R70, R89, RZ, 0x1c1f ;  /* 0x001c1fff59467589 */ /* 0x0002a200000e0000 */
[----:B------:R-:W-:Y:S01]  /*2b60*/  IMAD.MOV.U32 R7, RZ, RZ, R28 ;  /* 0x000000ffff077224 */ /* 0x000fe200078e001c */
[----:B------:R-:W-:Y:S01]  /*2b70*/  BSSY B1, `(.L_x_67) ;  /* 0x0000081000017945 */ /* 0x000fe20003800000 */
[----:B------:R-:W-:Y:S02]  /*2b80*/  IMAD.MOV.U32 R6, RZ, RZ, R29 ;  /* 0x000000ffff067224 */ /* 0x000fe400078e001d */
[----:B------:R-:W-:Y:S01]  /*2b90*/  IMAD.MOV.U32 R4, RZ, RZ, R25 ;  /* 0x000000ffff047224 */ /* 0x000fe200078e0019 */
[----:B------:R1:W3:Y:S02]  /*2ba0*/  SHFL.IDX PT, R68, R90, RZ, 0x1c1f ;  /* 0x001c1fff5a447589 */ /* 0x0002e400000e0000 */
[----:B------:R-:W-:Y:S01]  /*2bb0*/  PRMT R39, R6, 0x5410, R7 ;  /* 0x0000541006277816 */ /* 0x000fe20000000007 */
[----:B------:R-:W-:Y:S01]  /*2bc0*/  IMAD.MOV.U32 R7, RZ, RZ, R58 ;  /* 0x000000ffff077224 */ /* 0x000fe200078e003a */
[----:B------:R-:W-:Y:S01]  /*2bd0*/  PRMT R38, R4, 0x5410, R5 ;  /* 0x0000541004267816 */ /* 0x000fe20000000005 */
[----:B------:R-:W-:Y:S01]  /*2be0*/  IMAD.MOV.U32 R5, RZ, RZ, R56 ;  /* 0x000000ffff057224 */ /* 0x000fe200078e0038 */
[----:B------:R-:W-:Y:S02]  /*2bf0*/  MOV R6, R59 ;  /* 0x0000003b00067202 */ /* 0x000fe40000000f00 */
[----:B------:R-:W-:Y:S02]  /*2c00*/  MOV R4, R57 ;  /* 0x0000003900047202 */ /* 0x000fe40000000f00 */
[----:B------:R-:W-:Y:S02]  /*2c10*/  PRMT R65, R7, 0x5410, R6 ;  /* 0x0000541007417816 */ /* 0x000fe40000000006 */
[----:B------:R-:W-:Y:S01]  /*2c20*/  PRMT R64, R5, 0x5410, R4 ;  /* 0x0000541005407816 */ /* 0x000fe20000000004 */
[----:B------:R-:W-:-:S05]  /*2c30*/  @P4 BRA `(.L_x_68) ;  /* 0x0000074000004947 */ /* 0x000fca0003800000 */
[----:B------:R-:W-:Y:S01]  /*2c40*/  ISETP.NE.AND P0, PT, R102, RZ, PT ;  /* 0x000000ff6600720c */ /* 0x000fe20003f05270 */
[----:B------:R-:W-:Y:S01]  /*2c50*/  @!UPT UIADD3 URZ, URZ, URZ, URZ ;  /* 0x0000003f3f3ff290 */ /* 0x000fe2000fffe03f */
[----:B------:R-:W-:Y:S11]  /*2c60*/  BSSY B0, `(.L_x_69) ;  /* 0x0000038000007945 */ /* 0x000ff60003800000 */
[----:B------:R-:W-:-:S05]  /*2c70*/  @P0 BRA `(.L_x_70) ;  /* 0x0000036000000947 */ /* 0x000fca0003800000 */
[C---:B---3--:R-:W-:Y:S01]  /*2c80*/  LEA R66, P0, R18.reuse, R68, 0x1 ;  /* 0x0000004412427211 */ /* 0x048fe200078008ff */
[----:B------:R-:W3:Y:S03]  /*2c90*/  LDS.128 R8, [R92+0x3800] ;  /* 0x003800005c087984 */ /* 0x000ee60000000c00 */
[----:B--2---:R-:W-:Y:S02]  /*2ca0*/  LEA.HI.X R67, R18, R70, R19, 0x1, P0 ;  /* 0x0000004612437211 */ /* 0x004fe400000f0c13 */
[----:B------:R-:W-:Y:S11]  /*2cb0*/  ISETP.GE.AND P0, PT, R32, c[0x0][0x27c], PT ;  /* 0x00009f0020007a0c */ /* 0x000ff60003f06270 */
[----:B------:R-:W-:Y:S02]  /*2cc0*/  @!UPT UIADD3 URZ, URZ, URZ, URZ ;  /* 0x0000003f3f3ff290 */ /* 0x000fe4000fffe03f */
[----:B------:R-:W-:Y:S02]  /*2cd0*/  @!P0 SHF.R.U64 R4, R40, 0x10, R41 ;  /* 0x0000001028048819 */ /* 0x000fe40000001229 */
[--C-:B------:R-:W-:Y:S02]  /*2ce0*/  @!P0 SHF.R.U64 R2, R2, 0x10, R3.reuse ;  /* 0x0000001002028819 */ /* 0x100fe40000001203 */
[----:B------:R-:W-:Y:S02]  /*2cf0*/  @!P0 SHF.R.U32.HI R3, RZ, 0x10, R3 ;  /* 0x00000010ff038819 */ /* 0x000fe40000011603 */
[----:B------:R-:W-:Y:S02]  /*2d00*/  @!P0 SHF.R.U32.HI R43, RZ, 0x10, R41 ;  /* 0x00000010ff2b8819 */ /* 0x000fe40000011629 */
[----:B------:R-:W-:Y:S02]  /*2d10*/  @!P0 PRMT R41, R42, 0x5410, R4 ;  /* 0x000054102a298816 */ /* 0x000fe40000000004 */
[C---:B------:R-:W-:Y:S02]  /*2d20*/  @!P0 PRMT R2, R26.reuse, 0x5432, R2 ;  /* 0x000054321a028816 */ /* 0x040fe40000000002 */
[----:B------:R-:W-:Y:S01]  /*2d30*/  @!P0 PRMT R6, R26, 0x5410, R3 ;  /* 0x000054101a068816 */ /* 0x000fe20000000003 */
[C---:B------:R-:W-:Y:S01]  /*2d40*/  @!P0 IMAD.U32 R26, R41.reuse, 0x10000, RZ ;  /* 0x00010000291a8824 */ /* 0x040fe200078e00ff */
[C---:B------:R-:W-:Y:S01]  /*2d50*/  @!P0 LOP3.LUT R5, R2.reuse, 0xffff0000, RZ, 0xc0, !PT ;  /* 0xffff000002058812 */ /* 0x040fe200078ec0ff */
[----:B------:R-:W-:Y:S01]  /*2d60*/  @!P0 IMAD.U32 R7, R2, 0x10000, RZ ;  /* 0x0001000002078824 */ /* 0x000fe200078e00ff */
[----:B------:R-:W-:Y:S02]  /*2d70*/  @!P0 LOP3.LUT R41, R41, 0xffff0000, RZ, 0xc0, !PT ;  /* 0xffff000029298812 */ /* 0x000fe400078ec0ff */
[----:B------:R-:W-:Y:S01]  /*2d80*/  @!P0 PRMT R43, R42, 0x5432, R43 ;  /* 0x000054322a2b8816 */ /* 0x000fe2000000002b */
[C---:B---3--:R-:W-:Y:S01]  /*2d90*/  @!P0 IMAD.U32 R40, R8.reuse, 0x10000, RZ ;  /* 0x0001000008288824 */ /* 0x048fe200078e00ff */
[----:B------:R-:W-:Y:S02]  /*2da0*/  @!P0 LOP3.LUT R3, R8, 0xffff0000, RZ, 0xc0, !PT ;  /* 0xffff000008038812 */ /* 0x000fe400078ec0ff */
[C---:B------:R-:W-:Y:S02]  /*2db0*/  @!P0 LOP3.LUT R4, R9.reuse, 0xffff0000, RZ, 0xc0, !PT ;  /* 0xffff000009048812 */ /* 0x040fe400078ec0ff */
[----:B------:R-:W-:Y:S01]  /*2dc0*/  @!P0 SHF.L.U32 R42, R9, 0x10, RZ ;  /* 0x00000010092a8819 */ /* 0x000fe200000006ff */
[C---:B------:R-:W-:Y:S02]  /*2dd0*/  @!P0 FMUL.FTZ R44, R3.reuse, R26 ;  /* 0x0000001a032c8220 */ /* 0x040fe40000410000 */
[----:B------:R-:W-:Y:S02]  /*2de0*/  @!P0 FMUL.FTZ R2, R3, R7 ;  /* 0x0000000703028220 */ /* 0x000fe40000410000 */
[----:B------:R-:W-:Y:S02]  /*2df0*/  @!P0 FMUL.FTZ R69, R4, R41 ;  /* 0x0000002904458220 */ /* 0x000fe40000410000 */
[----:B------:R-:W-:Y:S01]  /*2e00*/  @!P0 FFMA.FTZ R73, R40, R7, -R44 ;  /* 0x0000000728498223 */ /* 0x000fe2000001082c */
[----:B------:R-:W-:Y:S01]  /*2e10*/  @!P0 SHF.L.U32 R7, R6, 0x10, RZ ;  /* 0x0000001006078819 */ /* 0x000fe200000006ff */
[-C--:B------:R-:W-:Y:S01]  /*2e20*/  @!P0 FMUL.FTZ R3, R4, R5.reuse ;  /* 0x0000000504038220 */ /* 0x080fe20000410000 */
[----:B------:R-:W-:Y:S01]  /*2e30*/  @!P0 LOP3.LUT R4, R10, 0xffff0000, RZ, 0xc0, !PT ;  /* 0xffff00000a048812 */ /* 0x000fe200078ec0ff */
[----:B------:R-:W-:Y:S01]  /*2e40*/  @!P0 FFMA.FTZ R2, R26, R40, R2 ;  /* 0x000000281a028223 */ /* 0x000fe20000010002 */
[----:B------:R-:W-:Y:S01]  /*2e50*/  @!P0 LOP3.LUT R6, R6, 0xffff0000, RZ, 0xc0, !PT ;  /* 0xffff000006068812 */ /* 0x000fe200078ec0ff */
[C---:B------:R-:W-:Y:S01]  /*2e60*/  @!P0 IMAD.U32 R26, R43.reuse, 0x10000, RZ ;  /* 0x000100002b1a8824 */ /* 0x040fe200078e00ff */
[----:B------:R-:W-:Y:S01]  /*2e70*/  @!P0 LOP3.LUT R43, R43, 0xffff0000, RZ, 0xc0, !PT ;  /* 0xffff00002b2b8812 */ /* 0x000fe200078ec0ff */
[----:B------:R-:W-:Y:S01]  /*2e80*/  @!P0 FFMA.FTZ R72, R42, R5, -R69 ;  /* 0x000000052a488223 */ /* 0x000fe20000010845 */
[C---:B------:R-:W-:Y:S01]  /*2e90*/  @!P0 LOP3.LUT R5, R11.reuse, 0xffff0000, RZ, 0xc0, !PT ;  /* 0xffff00000b058812 */ /* 0x040fe200078ec0ff */
[----:B------:R-:W-:Y:S01]  /*2ea0*/  @!P0 IMAD.U32 R40, R10, 0x10000, RZ ;  /* 0x000100000a288824 */ /* 0x000fe200078e00ff */
[----:B------:R-:W-:Y:S01]  /*2eb0*/  @!P0 F2FP.BF16.PACK_AB R2, R2, R73 ;  /* 0x000000490202823e */ /* 0x000fe200000010ff */
[C---:B------:R-:W-:Y:S02]  /*2ec0*/  @!P0 FMUL.FTZ R69, R4.reuse, R26 ;  /* 0x0000001a04458220 */ /* 0x040fe40000410000 */
[----:B------:R-:W-:Y:S02]  /*2ed0*/  @!P0 FMUL.FTZ R4, R4, R7 ;  /* 0x0000000704048220 */ /* 0x000fe40000410000 */
[----:B------:R-:W-:Y:S02]  /*2ee0*/  @!P0 IMAD.U32 R44, R11, 0x10000, RZ ;  /* 0x000100000b2c8824 */ /* 0x000fe400078e00ff */
[C---:B------:R-:W-:Y:S02]  /*2ef0*/  @!P0 FMUL.FTZ R71, R5.reuse, R43 ;  /* 0x0000002b05478220 */ /* 0x040fe40000410000 */
[----:B------:R-:W-:Y:S02]  /*2f00*/  @!P0 FMUL.FTZ R5, R5, R6 ;  /* 0x0000000605058220 */ /* 0x000fe40000410000 */
[----:B------:R-:W-:Y:S02]  /*2f10*/  @!P0 FFMA.FTZ R3, R41, R42, R3 ;  /* 0x0000002a29038223 */ /* 0x000fe40000010003 */
[----:B------:R-:W-:Y:S02]  /*2f20*/  @!P0 FFMA.FTZ R4, R26, R40, R4 ;  /* 0x000000281a048223 */ /* 0x000fe40000010004 */
[----:B------:R-:W-:Y:S01]  /*2f30*/  @!P0 FFMA.FTZ R69, R40, R7, -R69 ;  /* 0x0000000728458223 */ /* 0x000fe20000010845 */
[----:B------:R-:W-:Y:S01]  /*2f40*/  @!P0 F2FP.BF16.PACK_AB R3, R3, R72 ;  /* 0x000000480303823e */ /* 0x000fe200000010ff */
[----:B------:R-:W-:Y:S02]  /*2f50*/  @!P0 FFMA.FTZ R71, R44, R6, -R71 ;  /* 0x000000062c478223 */ /* 0x000fe40000010847 */
[----:B------:R-:W-:Y:S01]  /*2f60*/  @!P0 FFMA.FTZ R5, R43, R44, R5 ;  /* 0x0000002c2b058223 */ /* 0x000fe20000010005 */
[----:B------:R-:W-:Y:S01]  /*2f70*/  @!P0 F2FP.BF16.PACK_AB R4, R4, R69 ;  /* 0x000000450404823e */ /* 0x000fe200000010ff */
[----:B------:R-:W-:Y:S01]  /*2f80*/  @!P0 IMAD.MOV.U32 R8, RZ, RZ, R2 ;  /* 0x000000ffff088224 */ /* 0x000fe200078e0002 */
[----:B------:R-:W-:Y:S02]  /*2f90*/  @!P0 MOV R9, R3 ;  /* 0x0000000300098202 */ /* 0x000fe40000000f00 */
[----:B------:R-:W-:Y:S01]  /*2fa0*/  @!P0 F2FP.BF16.PACK_AB R5, R5, R71 ;  /* 0x000000470505823e */ /* 0x000fe200000010ff */
[----:B------:R-:W-:Y:S03]  /*2fb0*/  @!P0 IMAD.MOV.U32 R10, RZ, RZ, R4 ;  /* 0x000000ffff0a8224 */ /* 0x000fe600078e0004 */
[----:B------:R-:W-:Y:S05]  /*2fc0*/  @!P0 MOV R11, R5 ;  /* 0x00000005000b8202 */ /* 0x000fea0000000f00 */
[----:B------:R2:W-:Y:S02]  /*2fd0*/  ST.E.128 [R66.64], R8 ;  /* 0x0000000842007985 */ /* 0x0005e4000c101d16 */
.L_x_70:
[----:B------:R-:W-:Y:S05]  /*2fe0*/  BSYNC B0 ;  /* 0x0000000000007941 */ /* 0x000fea0003800000 */
.L_x_69:
[----:B------:R-:W-:Y:S11]  /*2ff0*/  ISETP.NE.AND P0, PT, R117, RZ, PT ;  /* 0x000000ff7500720c */ /* 0x000ff60003f05270 */
[----:B------:R-:W-:Y:S02]  /*3000*/  @!UPT UIADD3 URZ, URZ, URZ, URZ ;  /* 0x0000003f3f3ff290 */ /* 0x000fe4000fffe03f */
[----:B------:R-:W-:-:S05]  /*3010*/  @P0 BRA `(.L_x_68) ;  /* 0x0000036000000947 */ /* 0x000fca0003800000 */
[C---:B---3--:R-:W-:Y:S01]  /*3020*/  LEA R42, P0, R83.reuse, R68, 0x1 ;  /* 0x00000044532a7211 */ /* 0x048fe200078008ff */
[----:B--2---:R-:W2:Y:S03]  /*3030*/  LDS.128 R8, [R93+0x3800] ;  /* 0x003800005d087984 */ /* 0x004ea60000000c00 */
[----:B------:R-:W-:Y:S02]  /*3040*/  LEA.HI.X R43, R83, R70, R94, 0x1, P0 ;  /* 0x00000046532b7211 */ /* 0x000fe400000f0c5e */
[----:B------:R-:W-:Y:S11]  /*3050*/  ISETP.GE.AND P0, PT, R34, c[0x0][0x27c], PT ;  /* 0x00009f0022007a0c */ /* 0x000ff60003f06270 */
[----:B------:R-:W-:Y:S02]  /*3060*/  @!UPT UIADD3 URZ, URZ, URZ, URZ ;  /* 0x0000003f3f3ff290 */ /* 0x000fe4000fffe03f */
[----:B------:R-:W-:Y:S02]  /*3070*/  @!P0 SHF.R.U64 R26, R46, 0x10, R47 ;  /* 0x000000102e1a8819 */ /* 0x000fe4000000122f */
[--C-:B------:R-:W-:Y:S02]  /*3080*/  @!P0 SHF.R.U64 R2, R12, 0x10, R13.reuse ;  /* 0x000000100c028819 */ /* 0x100fe4000000120d */
[----:B------:R-:W-:Y:S02]  /*3090*/  @!P0 SHF.R.U32.HI R3, RZ, 0x10, R13 ;  /* 0x00000010ff038819 */ /* 0x000fe4000001160d */
[----:B------:R-:W-:Y:S02]  /*30a0*/  @!P0 PRMT R26, R45, 0x5410, R26 ;  /* 0x000054102d1a8816 */ /* 0x000fe4000000001a */
[C---:B------:R-:W-:Y:S02]  /*30b0*/  @!P0 PRMT R2, R27.reuse, 0x5432, R2 ;  /* 0x000054321b028816 */ /* 0x040fe40000000002 */
[----:B------:R-:W-:Y:S01]  /*30c0*/  @!P0 PRMT R6, R27, 0x5410, R3 ;  /* 0x000054101b068816 */ /* 0x000fe20000000003 */
[----:B------:R-:W-:Y:S01]  /*30d0*/  @!P0 IMAD.U32 R12, R26, 0x10000, RZ ;  /* 0x000100001a0c8824 */ /* 0x000fe200078e00ff */
[----:B------:R-:W-:Y:S01]  /*30e0*/  @!P0 SHF.R.U32.HI R40, RZ, 0x10, R47 ;  /* 0x00000010ff288819 */ /* 0x000fe2000001162f */
[----:B------:R-:W-:Y:S01]  /*30f0*/  @!P0 IMAD.U32 R7, R2, 0x10000, RZ ;  /* 0x0001000002078824 */ /* 0x000fe200078e00ff */
[----:B------:R-:W-:Y:S02]  /*3100*/  @!P0 LOP3.LUT R26, R26, 0xffff0000, RZ, 0xc0, !PT ;  /* 0xffff00001a1a8812 */ /* 0x000fe400078ec0ff */
[----:B------:R-:W-:Y:S02]  /*3110*/  @!P0 LOP3.LUT R5, R2, 0xffff0000, RZ, 0xc0, !PT ;  /* 0xffff000002058812 */ /* 0x000fe400078ec0ff */
[----:B------:R-:W-:Y:S01]  /*3120*/  @!P0 PRMT R40, R45, 0x5432, R40 ;  /* 0x000054322d288816 */ /* 0x000fe20000000028 */
[C---:B--2---:R-:W-:Y:S01]  /*3130*/  @!P0 IMAD.U32 R13, R8.reuse, 0x10000, RZ ;  /* 0x00010000080d8824 */ /* 0x044fe200078e00ff */
[----:B------:R-:W-:Y:S02]  /*3140*/  @!P0 LOP3.LUT R3, R8, 0xffff0000, RZ, 0xc0, !PT ;  /* 0xffff000008038812 */ /* 0x000fe400078ec0ff */
[C---:B------:R-:W-:Y:S02]  /*3150*/  @!P0 LOP3.LUT R4, R9.reuse, 0xffff0000, RZ, 0xc0, !PT ;  /* 0xffff000009048812 */ /* 0x040fe400078ec0ff */
[----:B------:R-:W-:Y:S01]  /*3160*/  @!P0 SHF.L.U32 R27, R9, 0x10, RZ ;  /* 0x00000010091b8819 */ /* 0x000fe200000006ff */
[C---:B------:R-:W-:Y:S02]  /*3170*/  @!P0 FMUL.FTZ R41, R3.reuse, R12 ;  /* 0x0000000c03298220 */ /* 0x040fe40000410000 */
[-C--:B------:R-:W-:Y:S02]  /*3180*/  @!P0 FMUL.FTZ R2, R3, R7.reuse ;  /* 0x0000000703028220 */ /* 0x080fe40000410000 */
[----:B------:R-:W-:Y:S02]  /*3190*/  @!P0 FMUL.FTZ R44, R4, R26 ;  /* 0x0000001a042c8220 */ /* 0x000fe40000410000 */
[----:B------:R-:W-:Y:S01]  /*31a0*/  @!P0 FFMA.FTZ R47, R13, R7, -R41 ;  /* 0x000000070d2f8223 */ /* 0x000fe20000010829 */
[----:B------:R-:W-:Y:S01]  /*31b0*/  @!P0 SHF.L.U32 R7, R6, 0x10, RZ ;  /* 0x0000001006078819 */ /* 0x000fe200000006ff */
[----:B------:R-:W-:Y:S01]  /*31c0*/  @!P0 FMUL.FTZ R3, R4, R5 ;  /* 0x0000000504038220 */ /* 0x000fe20000410000 */
        /* <DEDUP_REMOVED lines=27> */
.L_x_68:
[----:B------:R-:W-:Y:S05]  /*3380*/  BSYNC B1 ;  /* 0x0000000000017941 */ /* 0x000fea0003800000 */
.L_x_67:
[----:B--2---:R2:W4:Y:S01]  /*3390*/  SHFL.IDX PT, R43, R89, 0x1, 0x1c1f ;  /* 0x003c1f00592b7f89 */ /* 0x00452200000e0000 */
[----:B------:R-:W-:Y:S03]  /*33a0*/  BSSY B1, `(.L_x_71) ;  /* 0x0000077000017945 */ /* 0x000fe60003800000 */
[----:B------:R2:W1:Y:S01]  /*33b0*/  SHFL.IDX PT, R42, R90, 0x1, 0x1c1f ;  /* 0x003c1f005a2a7f89 */ /* 0x00046200000e0000 */
[----:B------:R-:W-:-:S05]  /*33c0*/  @P5 BRA `(.L_x_72) ;  /* 0x0000074000005947 */ /* 0x000fca0003800000 */
[----:B------:R-:W-:Y:S01]  /*33d0*/  ISETP.NE.AND P0, PT, R102, RZ, PT ;  /* 0x000000ff6600720c */ /* 0x000fe20003f05270 */
[----:B------:R-:W-:Y:S01]  /*33e0*/  @!UPT UIADD3 URZ, URZ, URZ, URZ ;  /* 0x0000003f3f3ff290 */ /* 0x000fe2000fffe03f */
[----:B------:R-:W-:Y:S11]  /*33f0*/  BSSY B0, `(.L_x_73) ;  /* 0x0000038000007945 */ /* 0x000ff60003800000 */
[----:B------:R-:W-:-:S05]  /*3400*/  @P0 BRA `(.L_x_74) ;  /* 0x0000036000000947 */ /* 0x000fca0003800000 */
[C---:B-1----:R-:W-:Y:S01]  /*3410*/  LEA R40, P0, R18.reuse, R42, 0x1 ;  /* 0x0000002a12287211 */ /* 0x042fe200078008ff */
[----:B------:R-:W1:Y:S03]  /*3420*/  LDS.128 R8, [R92+0x4800] ;  /* 0x004800005c087984 */ /* 0x000e660000000c00 */
[----:B----4-:R-:W-:Y:S02]  /*3430*/  LEA.HI.X R41, R18, R43, R19, 0x1, P0 ;  /* 0x0000002b12297211 */ /* 0x010fe400000f0c13 */
        /* <DEDUP_REMOVED lines=14> */
[C---:B-1----:R-:W-:Y:S01]  /*3520*/  @!P0 IMAD.U32 R13, R8.reuse, 0x10000, RZ ;  /* 0x00010000080d8824 */ /* 0x042fe200078e00ff */
        /* <DEDUP_REMOVED lines=22> */
[-C--:B------:R-:W-:Y:S02]  /*3690*/  @!P0 FMUL.FTZ R5, R5, R6.reuse ;  /* 0x0000000605058220 */ /* 0x080fe40000410000 */
        /* <DEDUP_REMOVED lines=13> */
.L_x_74:
[----:B------:R-:W-:Y:S05]  /*3770*/  BSYNC B0 ;  /* 0x0000000000007941 */ /* 0x000fea0003800000 */
.L_x_73:
[----:B------:R-:W-:Y:S11]  /*3780*/  ISETP.NE.AND P0, PT, R117, RZ, PT ;  /* 0x000000ff7500720c */ /* 0x000ff60003f05270 */
[----:B------:R-:W-:Y:S02]  /*3790*/  @!UPT UIADD3 URZ, URZ, URZ, URZ ;  /* 0x0000003f3f3ff290 */ /* 0x000fe4000fffe03f */
        /* <DEDUP_REMOVED lines=55> */
.L_x_72:
[----:B------:R-:W-:Y:S05]  /*3b10*/  BSYNC B1 ;  /* 0x0000000000017941 */ /* 0x000fea0003800000 */
.L_x_71:
[----:B------:R2:W4:Y:S01]  /*3b20*/  SHFL.IDX PT, R31, R89, 0x2, 0x1c1f ;  /* 0x005c1f00591f7f89 */ /* 0x00052200000e0000 */
[----:B------:R-:W-:Y:S03]  /*3b30*/  BSSY B1, `(.L_x_75) ;  /* 0x0000077000017945 */ /* 0x000fe60003800000 */
[----:B------:R2:W3:Y:S01]  /*3b40*/  SHFL.IDX PT, R30, R90, 0x2, 0x1c1f ;  /* 0x005c1f005a1e7f89 */ /* 0x0004e200000e0000 */
[----:B------:R-:W-:-:S05]  /*3b50*/  @P3 BRA `(.L_x_76) ;  /* 0x0000074000003947 */ /* 0x000fca0003800000 */
[----:B------:R-:W-:Y:S01]  /*3b60*/  ISETP.NE.AND P0, PT, R102, RZ, PT ;  /* 0x000000ff6600720c */ /* 0x000fe20003f05270 */
[----:B------:R-:W-:Y:S01]  /*3b70*/  @!UPT UIADD3 URZ, URZ, URZ, URZ ;  /* 0x0000003f3f3ff290 */ /* 0x000fe2000fffe03f */
[----:B------:R-:W-:Y:S11]  /*3b80*/  BSSY B0, `(.L_x_77) ;  /* 0x0000038000007945 */ /* 0x000ff60003800000 */
[----:B------:R-:W-:-:S05]  /*3b90*/  @P0 BRA `(.L_x_78) ;  /* 0x0000036000000947 */ /* 0x000fca0003800000 */
[C---:B-1-3--:R-:W-:Y:S01]  /*3ba0*/  LEA R26, P0, R18.reuse, R30, 0x1 ;  /* 0x0000001e121a7211 */ /* 0x04afe200078008ff */
        /* <DEDUP_REMOVED lines=53> */
.L_x_78:
[----:B------:R-:W-:Y:S05]  /*3f00*/  BSYNC B0 ;  /* 0x0000000000007941 */ /* 0x000fea0003800000 */
.L_x_77:
[----:B------:R-:W-:Y:S11]  /*3f10*/  ISETP.NE.AND P0, PT, R117, RZ, PT ;  /* 0x000000ff7500720c */ /* 0x000ff60003f05270 */
[----:B------:R-:W-:Y:S02]  /*3f20*/  @!UPT UIADD3 URZ, URZ, URZ, URZ ;  /* 0x0000003f3f3ff290 */ /* 0x000fe4000fffe03f */
        /* <DEDUP_REMOVED lines=55> */
.L_x_76:
[----:B------:R-:W-:Y:S05]  /*42a0*/  BSYNC B1 ;  /* 0x0000000000017941 */ /* 0x000fea0003800000 */
.L_x_75:
[----:B-1----:R1:W2:Y:S04]  /*42b0*/  SHFL.IDX PT, R27, R89, 0x3, 0x1c1f ;  /* 0x007c1f00591b7f89 */ /* 0x0022a800000e0000 */
[----:B------:R1:W4:Y:S01]  /*42c0*/  SHFL.IDX PT, R26, R90, 0x3, 0x1c1f ;  /* 0x007c1f005a1a7f89 */ /* 0x00032200000e0000 */
[----:B------:R-:W-:-:S05]  /*42d0*/  @P2 BRA `(.L_x_79) ;  /* 0x000030f000002947 */ /* 0x000fca0003800000 */
[----:B------:R-:W-:Y:S01]  /*42e0*/  ISETP.NE.AND P0, PT, R102, RZ, PT ;  /* 0x000000ff6600720c */ /* 0x000fe20003f05270 */
[----:B------:R-:W-:Y:S01]  /*42f0*/  @!UPT UIADD3 URZ, URZ, URZ, URZ ;  /* 0x0000003f3f3ff290 */ /* 0x000fe2000fffe03f */
[----:B------:R-:W-:Y:S11]  /*4300*/  BSSY B0, `(.L_x_80) ;  /* 0x0000038000007945 */ /* 0x000ff60003800000 */
[----:B------:R-:W-:-:S05]  /*4310*/  @P0 BRA `(.L_x_81) ;  /* 0x0000036000000947 */ /* 0x000fca0003800000 */
[C---:B----4-:R-:W-:Y:S01]  /*4320*/  LEA R22, P0, R18.reuse, R26, 0x1 ;  /* 0x0000001a12167211 */ /* 0x050fe200078008ff */
[----:B------:R-:W4:Y:S03]  /*4330*/  LDS.128 R8, [R92+0x6800] ;  /* 0x006800005c087984 */ /* 0x000f260000000c00 */
[----:B--2---:R-:W-:Y:S02]  /*4340*/  LEA.HI.X R23, R18, R27, R19, 0x1, P0 ;  /* 0x0000001b12177211 */ /* 0x004fe400000f0c13 */
        /* <DEDUP_REMOVED lines=14> */
[C---:B----4-:R-:W-:Y:S01]  /*4430*/  @!P0 IMAD.U32 R13, R8.reuse, 0x10000, RZ ;  /* 0x00010000080d8824 */ /* 0x050fe200078e00ff */
        /* <DEDUP_REMOVED lines=36> */
.L_x_81:
[----:B------:R-:W-:Y:S05]  /*4680*/  BSYNC B0 ;  /* 0x0000000000007941 */ /* 0x000fea0003800000 */
.L_x_80:
[----:B------:R-:W-:Y:S11]  /*4690*/  ISETP.NE.AND P0, PT, R117, RZ, PT ;  /* 0x000000ff7500720c */ /* 0x000ff60003f05270 */
[----:B------:R-:W-:Y:S02]  /*46a0*/  @!UPT UIADD3 URZ, URZ, URZ, URZ ;  /* 0x0000003f3f3ff290 */ /* 0x000fe4000fffe03f */
[----:B------:R-:W-:-:S05]  /*46b0*/  @P0 BRA `(.L_x_79) ;  /* 0x00002d1000000947 */ /* 0x000fca0003800000 */
[C---:B--2-4-:R-:W-:Y:S01]  /*46c0*/  LEA R22, P0, R83.reuse, R26, 0x1 ;  /* 0x0000001a53167211 */ /* 0x054fe200078008ff */
[----:B------:R-:W2:Y:S03]  /*46d0*/  LDS.128 R8, [R93+0x6800] ;  /* 0x006800005d087984 */ /* 0x000ea60000000c00 */
        /* <DEDUP_REMOVED lines=8> */
[----:B------:R-:W-:Y:S01]  /*4760*/  @!P0 SHF.R.U32.HI R4, RZ, 0x10, R59 ;  /* 0x00000010ff048819 */ /* 0x000fe2000001163b */
[----:B------:R-:W-:Y:S01]  /*4770*/  @!P0 IMAD.U32 R12, R14, 0x10000, RZ ;  /* 0x000100000e0c8824 */ /* 0x000fe200078e00ff */
[----:B------:R-:W-:Y:S01]  /*4780*/  @!P0 PRMT R6, R39, 0x5410, R3 ;  /* 0x0000541027068816 */ /* 0x000fe20000000003 */
[----:B------:R-:W-:Y:S01]  /*4790*/  @!P0 IMAD.U32 R7, R2, 0x10000, RZ ;  /* 0x0001000002078824 */ /* 0x000fe200078e00ff */
[----:B------:R-:W-:Y:S02]  /*47a0*/  @!P0 PRMT R16, R65, 0x5432, R4 ;  /* 0x0000543241108816 */ /* 0x000fe40000000004 */
[----:B------:R-:W-:Y:S02]  /*47b0*/  @!P0 LOP3.LUT R14, R14, 0xffff0000, RZ, 0xc0, !PT ;  /* 0xffff00000e0e8812 */ /* 0x000fe400078ec0ff */
[----:B------:R-:W-:Y:S01]  /*47c0*/  @!P0 LOP3.LUT R5, R2, 0xffff0000, RZ, 0xc0, !PT ;  /* 0xffff000002058812 */ /* 0x000fe200078ec0ff */
        /* <DEDUP_REMOVED lines=36> */
[----:B------:R2:W-:Y:S01]  /*4a10*/  ST.E.128 [R22.64], R8 ;  /* 0x0000000816007985 */ /* 0x0005e2000c101d16 */
[----:B------:R-:W-:-:S05]  /*4a20*/  BRA `(.L_x_79) ;  /* 0x000029a000007947 */ /* 0x000fca0003800000 */
.L_x_58:
[----:B------:R-:W-:Y:S01]  /*4a30*/  ISETP.GE.AND P0, PT, R159, UR9, PT ;  /* 0x000000099f007c0c */ /* 0x000fe2000bf06270 */
[----:B------:R-:W-:Y:S01]  /*4a40*/  CS2R R26, SRZ ;  /* 0x00000000001a7805 */ /* 0x000fe2000001ff00 */
[----:B------:R-:W-:Y:S01]  /*4a50*/  ISETP.NE.AND P6, PT, R102, RZ, PT ;  /* 0x000000ff6600720c */ /* 0x000fe20003fc5270 */
[----:B------:R-:W-:Y:S01]  /*4a60*/  CS2R R24, SRZ ;  /* 0x0000000000187805 */ /* 0x000fe2000001ff00 */
[----:B------:R-:W-:Y:S01]  /*4a70*/  ISETP.GE.OR P4, PT, R18, c[0x0][0x27c], P0 ;  /* 0x00009f0012007a0c */ /* 0x000fe20000786670 */
[----:B------:R-:W-:Y:S01]  /*4a80*/  CS2R R62, SRZ ;  /* 0x00000000003e7805 */ /* 0x000fe2000001ff00 */
[----:B------:R-:W-:Y:S01]  /*4a90*/  ISETP.NE.AND P5, PT, R148, RZ, PT ;  /* 0x000000ff9400720c */ /* 0x000fe20003fa5270 */
[----:B------:R-:W-:Y:S01]  /*4aa0*/  CS2R R60, SRZ ;  /* 0x00000000003c7805 */ /* 0x000fe2000001ff00 */
[----:B------:R-:W-:Y:S01]  /*4ab0*/  IADD3 R133, -R152, c[0x0][0x1d4], RZ ;  /* 0x0000750098857a10 */ /* 0x000fe20007ffe1ff */
[----:B------:R-:W-:Y:S01]  /*4ac0*/  CS2R R22, SRZ ;  /* 0x0000000000167805 */ /* 0x000fe2000001ff00 */
[----:B------:R-:W-:Y:S01]  /*4ad0*/  CS2R R20, SRZ ;  /* 0x0000000000147805 */ /* 0x000fe2000001ff00 */
[----:B------:R-:W-:Y:S01]  /*4ae0*/  CS2R R66, SRZ ;  /* 0x0000000000427805 */ /* 0x000fe2000001ff00 */
[----:B------:R-:W-:Y:S01]  /*4af0*/  CS2R R64, SRZ ;  /* 0x0000000000407805 */ /* 0x000fe2000001ff00 */
[----:B------:R-:W-:Y:S01]  /*4b00*/  CS2R R30, SRZ ;  /* 0x00000000001e7805 */ /* 0x000fe2000001ff00 */
[----:B------:R-:W-:Y:S01]  /*4b10*/  CS2R R28, SRZ ;  /* 0x00000000001c7805 */ /* 0x000fe2000001ff00 */
[----:B------:R-:W-:Y:S01]  /*4b20*/  CS2R R70, SRZ ;  /* 0x0000000000467805 */ /* 0x000fe2000001ff00 */
[----:B------:R-:W-:Y:S01]  /*4b30*/  CS2R R68, SRZ ;  /* 0x0000000000447805 */ /* 0x000fe2000001ff00 */
[----:B------:R-:W-:Y:S01]  /*4b40*/  @!P4 IADD3 R2, P1, P0, R106, R38, R174 ;  /* 0x000000266a02c210 */ /* 0x000fe2000783e0ae */
[----:B------:R-:W-:Y:S01]  /*4b50*/  CS2R R40, SRZ ;  /* 0x0000000000287805 */ /* 0x000fe2000001ff00 */
[----:B------:R1:W2:Y:S01]  /*4b60*/  SHFL.IDX PT, R51, R89, RZ, 0x1c1f ;  /* 0x001c1fff59337589 */ /* 0x0002a200000e0000 */
[----:B------:R-:W-:Y:S01]  /*4b70*/  BSSY B0, `(.L_x_82) ;  /* 0x00000d4000007945 */ /* 0x000fe20003800000 */
[C---:B------:R-:W-:Y:S02]  /*4b80*/  @!P4 IADD3.X R5, R113.reuse, R43, R155, P1, P0 ;  /* 0x0000002b7105c210 */ /* 0x040fe40000fe049b */
[----:B------:R-:W-:Y:S04]  /*4b90*/  @!P4 IADD3 R3, P1, P0, R104, R72, R172 ;  /* 0x000000486803c210 */ /* 0x000fe8000783e0ac */
[----:B------:R-:W-:Y:S01]  /*4ba0*/  @!P4 IADD3.X R8, R112, R44, R156, P1, P0 ;  /* 0x0000002c7008c210 */ /* 0x000fe20000fe049c */
[----:B------:R1:W3:Y:S01]  /*4bb0*/  SHFL.IDX PT, R50, R90, RZ, 0x1c1f ;  /* 0x001c1fff5a327589 */ /* 0x0002e200000e0000 */
[----:B------:R-:W-:Y:S04]  /*4bc0*/  ISETP.GE.AND P0, PT, R158, UR9, PT ;  /* 0x000000099e007c0c */ /* 0x000fe8000bf06270 */
[----:B------:R-:W-:Y:S11]  /*4bd0*/  ISETP.GE.OR P2, PT, R18, c[0x0][0x27c], P0 ;  /* 0x00009f0012007a0c */ /* 0x000ff60000746670 */
[----:B------:R-:W-:Y:S02]  /*4be0*/  @!UPT UIADD3 URZ, URZ, URZ, URZ ;  /* 0x0000003f3f3ff290 */ /* 0x000fe4000fffe03f */
[----:B------:R-:W-:Y:S04]  /*4bf0*/  @!P2 IADD3 R6, P1, P0, R106, R173, R38 ;  /* 0x000000ad6a06a210 */ /* 0x000fe8000783e026 */
[--C-:B------:R-:W-:Y:S02]  /*4c00*/  @!P2 IADD3.X R9, R113, R153, R43.reuse, P1, P0 ;  /* 0x000000997109a210 */ /* 0x100fe40000fe042b */
[----:B------:R-:W-:Y:S04]  /*4c10*/  @!P2 IADD3 R7, P1, P0, R104, R163, R72 ;  /* 0x000000a36807a210 */ /* 0x000fe8000783e048 */
[----:B------:R-:W-:Y:S02]  /*4c20*/  @!P2 IADD3.X R12, R112, R154, R44, P1, P0 ;  /* 0x0000009a700ca210 */ /* 0x000fe40000fe042c */
[----:B------:R-:W-:Y:S04]  /*4c30*/  ISETP.GE.AND P0, PT, R157, UR9, PT ;  /* 0x000000099d007c0c */ /* 0x000fe8000bf06270 */
[----:B------:R-:W-:Y:S11]  /*4c40*/  ISETP.GE.OR P1, PT, R18, c[0x0][0x27c], P0 ;  /* 0x00009f0012007a0c */ /* 0x000ff60000726670 */
[----:B------:R-:W-:Y:S02]  /*4c50*/  @!UPT UIADD3 URZ, URZ, URZ, URZ ;  /* 0x0000003f3f3ff290 */ /* 0x000fe4000fffe03f */
[----:B------:R-:W-:Y:S04]  /*4c60*/  @!P1 IADD3 R10, P3, P0, R106, R170, R38 ;  /* 0x000000aa6a0a9210 */ /* 0x000fe8000787e026 */
[----:B------:R-:W-:Y:S02]  /*4c70*/  @!P1 IADD3.X R13, R113, R120, R43, P3, P0 ;  /* 0x00000078710d9210 */ /* 0x000fe40001fe042b */
[----:B------:R-:W-:Y:S04]  /*4c80*/  @!P1 IADD3 R11, P3, P0, R104, R168, R72 ;  /* 0x000000a8680b9210 */ /* 0x000fe8000787e048 */
[----:B------:R-:W-:Y:S02]  /*4c90*/  @!P1 IADD3.X R14, R112, R121, R44, P3, P0 ;  /* 0x00000079700e9210 */ /* 0x000fe40001fe042c */
[C---:B------:R-:W-:Y:S04]  /*4ca0*/  @!P4 LEA R4, P0, R2.reuse, c[0x0][0x270], 0x1 ;  /* 0x00009c000204ca11 */ /* 0x040fe800078008ff */
[----:B------:R-:W-:Y:S02]  /*4cb0*/  @!P4 LEA.HI.X R5, R2, c[0x0][0x274], R5, 0x1, P0 ;  /* 0x00009d000205ca11 */ /* 0x000fe400000f0c05 */
[C---:B------:R-:W-:Y:S03]  /*4cc0*/  @!P4 LEA R2, P0, R3.reuse, c[0x0][0x288], 0x1 ;  /* 0x0000a2000302ca11 */ /* 0x040fe600078008ff */
[----:B------:R4:W2:Y:S01]  /*4cd0*/  @!P4 LDG.E.128 R20, [R4.64] ;  /* 0x000000160414c981 */ /* 0x0008a2000c1e1d00 */
[----:B------:R-:W-:Y:S02]  /*4ce0*/  @!P4 LEA.HI.X R3, R3, c[0x0][0x28c], R8, 0x1, P0 ;  /* 0x0000a3000303ca11 */ /* 0x000fe400000f0c08 */
[C---:B------:R-:W-:Y:S04]  /*4cf0*/  @!P2 LEA R8, P0, R6.reuse, c[0x0][0x270], 0x1 ;  /* 0x00009c000608aa11 */ /* 0x040fe800078008ff */
[----:B------:R-:W-:Y:S01]  /*4d00*/  @!P2 LEA.HI.X R9, R6, c[0x0][0x274], R9, 0x1, P0 ;  /* 0x00009d000609aa11 */ /* 0x000fe200000f0c09 */
[----:B------:R1:W3:Y:S01]  /*4d10*/  @!P4 LDG.E.128 R60, [R2.64] ;  /* 0x00000016023cc981 */ /* 0x0002e2000c1e1d00 */
[C---:B------:R-:W-:Y:S04]  /*4d20*/  @!P2 LEA R6, P0, R7.reuse, c[0x0][0x288], 0x1 ;  /* 0x0000a2000706aa11 */ /* 0x040fe800078008ff */
[----:B------:R-:W-:Y:S02]  /*4d30*/  @!P2 LEA.HI.X R7, R7, c[0x0][0x28c], R12, 0x1, P0 ;  /* 0x0000a3000707aa11 */ /* 0x000fe400000f0c0c */
[C---:B------:R-:W-:Y:S01]  /*4d40*/  @!P1 LEA R12, P0, R10.reuse, c[0x0][0x270], 0x1 ;  /* 0x00009c000a0c9a11 */ /* 0x040fe200078008ff */
[----:B------:R1:W3:Y:S03]  /*4d50*/  @!P2 LDG.E.128 R24, [R8.64] ;  /* 0x000000160818a981 */ /* 0x0002e6000c1e1d00 */
[----:B------:R-:W-:Y:S02]  /*4d60*/  @!P1 LEA.HI.X R13, R10, c[0x0][0x274], R13, 0x1, P0 ;  /* 0x00009d000a0d9a11 */ /* 0x000fe400000f0c0d */
[C---:B------:R-:W-:Y:S03]  /*4d70*/  @!P1 LEA R10, P0, R11.reuse, c[0x0][0x288], 0x1 ;  /* 0x0000a2000b0a9a11 */ /* 0x040fe600078008ff */
[----:B------:R1:W3:Y:S01]  /*4d80*/  @!P2 LDG.E.128 R64, [R6.64] ;  /* 0x000000160640a981 */ /* 0x0002e2000c1e1d00 */
[----:B------:R-:W-:Y:S01]  /*4d90*/  @!P1 LEA.HI.X R11, R11, c[0x0][0x28c], R14, 0x1, P0 ;  /* 0x0000a3000b0b9a11 */ /* 0x000fe200000f0c0e */
[----:B----4-:R-:W-:Y:S01]  /*4da0*/  CS2R R4, SRZ ;  /* 0x0000000000047805 */ /* 0x010fe2000001ff00 */
[----:B------:R-:W-:Y:S04]  /*4db0*/  ISETP.GE.AND P0, PT, R35, UR9, PT ;  /* 0x0000000923007c0c */ /* 0x000fe8000bf06270 */
[----:B------:R-:W-:Y:S01]  /*4dc0*/  ISETP.GE.OR P0, PT, R18, c[0x0][0x27c], P0 ;  /* 0x00009f0012007a0c */ /* 0x000fe20000706670 */
[----:B------:R-:W4:Y:S08]  /*4dd0*/  @!P1 LDG.E.128 R28, [R12.64] ;  /* 0x000000160c1c9981 */ /* 0x000f30000c1e1d00 */
[----:B------:R-:W4:Y:S04]  /*4de0*/  @!P1 LDG.E.128 R68, [R10.64] ;  /* 0x000000160a449981 */ /* 0x000f28000c1e1d00 */
[----:B------:R-:W-:Y:S05]  /*4df0*/  @!P0 IADD3 R38, P1, R106, R38, RZ ;  /* 0x000000266a268210 */ /* 0x000fea0007f3e0ff */
[----:B------:R-:W-:Y:S01]  /*4e00*/  @!P0 IMAD.X R43, R113, 0x1, R43, P1 ;  /* 0x00000001712b8824 */ /* 0x000fe200008e062b */
[C---:B-1----:R-:W-:Y:S01]  /*4e10*/  @!P0 LEA R8, P1, R38.reuse, c[0x0][0x270], 0x1 ;  /* 0x00009c0026088a11 */ /* 0x042fe200078208ff */
[----:B------:R-:W-:Y:S03]  /*4e20*/  CS2R R6, SRZ ;  /* 0x0000000000067805 */ /* 0x000fe6000001ff00 */
[----:B------:R-:W-:Y:S02]  /*4e30*/  @!P0 LEA.HI.X R9, R38, c[0x0][0x274], R43, 0x1, P1 ;  /* 0x00009d0026098a11 */ /* 0x000fe400008f0c2b */
[----:B------:R-:W-:Y:S01]  /*4e40*/  @!P0 IADD3 R72, P1, R104, R72, RZ ;  /* 0x0000004868488210 */ /* 0x000fe20007f3e0ff */
[----:B------:R-:W-:Y:S02]  /*4e50*/  CS2R R42, SRZ ;  /* 0x00000000002a7805 */ /* 0x000fe4000001ff00 */
[----:B------:R2:W5:Y:S02]  /*4e60*/  @!P0 LDG.E.128 R4, [R8.64] ;  /* 0x0000001608048981 */ /* 0x000564000c1e1d00 */
[----:B------:R-:W-:Y:S01]  /*4e70*/  @!P0 IMAD.X R3, R112, 0x1, R44, P1 ;  /* 0x0000000170038824 */ /* 0x000fe200008e062c */
[C---:B------:R-:W-:Y:S04]  /*4e80*/  @!P0 LEA R2, P1, R72.reuse, c[0x0][0x288], 0x1 ;  /* 0x0000a20048028a11 */ /* 0x040fe800078208ff */
[----:B------:R-:W-:Y:S02]  /*4e90*/  @!P0 LEA.HI.X R3, R72, c[0x0][0x28c], R3, 0x1, P1 ;  /* 0x0000a30048038a11 */ /* 0x000fe400008f0c03 */
[----:B------:R-:W-:Y:S03]  /*4ea0*/  ISETP.GE.AND P1, PT, R18, c[0x0][0x27c], PT ;  /* 0x00009f0012007a0c */ /* 0x000fe60003f26270 */
[----:B------:R1:W5:Y:S01]  /*4eb0*/  @!P0 LDG.E.128 R40, [R2.64] ;  /* 0x0000001602288981 */ /* 0x000362000c1e1d00 */
[----:B------:R-:W-:Y:S01]  /*4ec0*/  ISETP.GE.OR P0, PT, R35, UR9, P6 ;  /* 0x0000000923007c0c */ /* 0x000fe2000b706670 */
[----:B--2---:R-:W-:Y:S02]  /*4ed0*/  IMAD.MOV.U32 R9, RZ, RZ, R22 ;  /* 0x000000ffff097224 */ /* 0x004fe400078e0016 */
[----:B------:R-:W-:Y:S02]  /*4ee0*/  IMAD.MOV.U32 R8, RZ, RZ, R23 ;  /* 0x000000ffff087224 */ /* 0x000fe400078e0017 */
[----:B-1----:R-:W-:Y:S02]  /*4ef0*/  IMAD.MOV.U32 R3, RZ, RZ, R20 ;  /* 0x000000ffff037224 */ /* 0x002fe400078e0014 */
[----:B------:R-:W-:Y:S01]  /*4f00*/  IMAD.MOV.U32 R2, RZ, RZ, R21 ;  /* 0x000000ffff027224 */ /* 0x000fe200078e0015 */
[----:B------:R-:W-:Y:S01]  /*4f10*/  PRMT R17, R8, 0x5410, R9 ;  /* 0x0000541008117816 */ /* 0x000fe20000000009 */
[----:B---3--:R-:W-:Y:S02]  /*4f20*/  IMAD.MOV.U32 R9, RZ, RZ, R62 ;  /* 0x000000ffff097224 */ /* 0x008fe400078e003e */
[----:B------:R-:W-:Y:S01]  /*4f30*/  IMAD.MOV.U32 R8, RZ, RZ, R63 ;  /* 0x000000ffff087224 */ /* 0x000fe200078e003f */
[----:B------:R-:W-:Y:S01]  /*4f40*/  PRMT R16, R2, 0x5410, R3 ;  /* 0x0000541002107816 */ /* 0x000fe20000000003 */
[----:B------:R-:W-:Y:S02]  /*4f50*/  IMAD.MOV.U32 R3, RZ, RZ, R60 ;  /* 0x000000ffff037224 */ /* 0x000fe400078e003c */
        /* <DEDUP_REMOVED lines=14> */
[----:B----4-:R-:W-:Y:S02]  /*5040*/  IMAD.MOV.U32 R9, RZ, RZ, R30 ;  /* 0x000000ffff097224 */ /* 0x010fe400078e001e */
        /* <DEDUP_REMOVED lines=10> */
[----:B------:R-:W-:Y:S04]  /*50f0*/  PRMT R75, R9, 0x5410, R8 ;  /* 0x00005410094b7816 */ /* 0x000fe80000000008 */
[----:B------:R-:W-:Y:S01]  /*5100*/  PRMT R74, R2, 0x5410, R3 ;  /* 0x00005410024a7816 */ /* 0x000fe20000000003 */
[----:B------:R-:W-:-:S05]  /*5110*/  @P0 BRA `(.L_x_83) ;  /* 0x0000079000000947 */ /* 0x000fca0003800000 */
[----:B------:R-:W-:Y:S01]  /*5120*/  SEL R2, R152, R133, !P5 ;  /* 0x0000008598027207 */ /* 0x000fe20006800000 */
[----:B------:R-:W1:Y:S01]  /*5130*/  LDS.128 R56, [R140+0x3900] ;  /* 0x003900008c387984 */ /* 0x000e620000000c00 */
[----:B-----5:R-:W-:Y:S01]  /*5140*/  MOV R11, R40 ;  /* 0x00000028000b7202 */ /* 0x020fe20000000f00 */
[----:B------:R-:W-:Y:S01]  /*5150*/  IMAD.MOV.U32 R10, RZ, RZ, R7 ;  /* 0x000000ffff0a7224 */ /* 0x000fe200078e0007 */
[----:B------:R-:W-:Y:S01]  /*5160*/  SHF.R.S32.HI R47, RZ, 0x1f, R2 ;  /* 0x0000001fff2f7819 */ /* 0x000fe20000011402 */
[--C-:B------:R-:W-:Y:S01]  /*5170*/  IMAD.MOV.U32 R45, RZ, RZ, R41.reuse ;  /* 0x000000ffff2d7224 */ /* 0x100fe200078e0029 */
[----:B------:R-:W-:Y:S01]  /*5180*/  @!P1 SHF.R.U64 R40, R40, 0x10, R41 ;  /* 0x0000001028289819 */ /* 0x000fe20000001229 */
[----:B------:R-:W-:Y:S01]  /*5190*/  IMAD.MOV.U32 R46, RZ, RZ, R43 ;  /* 0x000000ffff2e7224 */ /* 0x000fe200078e002b */
[----:B------:R-:W-:Y:S02]  /*51a0*/  LEA.HI R47, R47, R2, RZ, 0x4 ;  /* 0x000000022f2f7211 */ /* 0x000fe400078f20ff */
[----:B------:R-:W-:Y:S02]  /*51b0*/  @!P1 SHF.R.U64 R8, R4, 0x10, R5 ;  /* 0x0000001004089819 */ /* 0x000fe40000001205 */
[----:B------:R-:W-:Y:S02]  /*51c0*/  LEA.HI.SX32 R47, R47, R116, 0x1c ;  /* 0x000000742f2f7211 */ /* 0x000fe400078fe2ff */
[C---:B------:R-:W-:Y:S02]  /*51d0*/  LEA R78, P0, R98.reuse, R50, 0x1 ;  /* 0x00000032624e7211 */ /* 0x040fe400078008ff */
[----:B------:R-:W-:Y:S01]  /*51e0*/  @!P1 SHF.R.U32.HI R3, RZ, 0x10, R7 ;  /* 0x00000010ff039819 */ /* 0x000fe20000011607 */
[----:B------:R-:W-:Y:S01]  /*51f0*/  IMAD.SHL.U32 R47, R47, 0x8, RZ ;  /* 0x000000082f2f7824 */ /* 0x000fe200078e00ff */
[----:B------:R-:W-:Y:S02]  /*5200*/  LEA.HI.X R79, R98, R51, R103, 0x1, P0 ;  /* 0x00000033624f7211 */ /* 0x000fe400000f0c67 */
[----:B------:R-:W-:Y:S02]  /*5210*/  MOV R9, R5 ;  /* 0x0000000500097202 */ /* 0x000fe40000000f00 */
[----:B------:R-:W-:Y:S02]  /*5220*/  LOP3.LUT R2, R134, 0x38, R47, 0xf8, !PT ;  /* 0x0000003886027812 */ /* 0x000fe400078ef82f */
[----:B------:R-:W-:Y:S02]  /*5230*/  ISETP.GE.AND P0, PT, R47, c[0x0][0x1d4], PT ;  /* 0x000075002f007a0c */ /* 0x000fe40003f06270 */
[----:B------:R-:W-:Y:S02]  /*5240*/  LOP3.LUT R2, R2, R135, RZ, 0x3c, !PT ;  /* 0x0000008702027212 */ /* 0x000fe400078e3cff */
[----:B------:R-:W-:Y:S02]  /*5250*/  @!P1 PRMT R40, R11, 0x5410, R40 ;  /* 0x000054100b289816 */ /* 0x000fe40000000028 */
[----:B------:R-:W-:Y:S01]  /*5260*/  @!P1 PRMT R11, R10, 0x5410, R3 ;  /* 0x000054100a0b9816 */ /* 0x000fe20000000003 */
[----:B------:R-:W-:Y:S01]  /*5270*/  IMAD.IADD R2, R2, 0x1, R136 ;  /* 0x0000000102027824 */ /* 0x000fe200078e0288 */
[----:B------:R-:W-:Y:S01]  /*5280*/  @!P1 SHF.R.U32.HI R44, RZ, 0x10, R41 ;  /* 0x00000010ff2c9819 */ /* 0x000fe20000011629 */
[----:B------:R-:W-:Y:S01]  /*5290*/  IMAD.MOV.U32 R41, RZ, RZ, R42 ;  /* 0x000000ffff297224 */ /* 0x000fe200078e002a */
[----:B------:R-:W-:Y:S01]  /*52a0*/  @!P1 SHF.R.U64 R42, R42, 0x10, R43 ;  /* 0x000000102a2a9819 */ /* 0x000fe2000000122b */
[----:B------:R-:W-:Y:S01]  /*52b0*/  IMAD.SHL.U32 R2, R2, 0x2, RZ ;  /* 0x0000000202027824 */ /* 0x000fe200078e00ff */
[----:B------:R-:W-:Y:S01]  /*52c0*/  @!P1 PRMT R44, R45, 0x5410, R44 ;  /* 0x000054102d2c9816 */ /* 0x000fe2000000002c */
[----:B------:R-:W-:Y:S01]  /*52d0*/  @!P0 IMAD.WIDE R86, R47, 0x2, R50 ;  /* 0x000000022f568825 */ /* 0x000fe200078e0232 */
[----:B------:R-:W-:Y:S02]  /*52e0*/  @!P1 PRMT R48, R41, 0x5410, R42 ;  /* 0x0000541029309816 */ /* 0x000fe4000000002a */
[----:B------:R2:W3:Y:S01]  /*52f0*/  LDS.128 R12, [R2+0x3900] ;  /* 0x00390000020c7984 */ /* 0x0004e20000000c00 */
[C---:B-1----:R-:W-:Y:S01]  /*5300*/  @!P1 IMAD.U32 R10, R56.reuse, 0x10000, RZ ;  /* 0x00010000380a9824 */ /* 0x042fe200078e00ff */
[----:B------:R-:W-:Y:S01]  /*5310*/  @!P1 LOP3.LUT R41, R56, 0xffff0000, RZ, 0xc0, !PT ;  /* 0xffff000038299812 */ /* 0x000fe200078ec0ff */
[C---:B------:R-:W-:Y:S01]  /*5320*/  @!P1 IMAD.U32 R47, R58.reuse, 0x10000, RZ ;  /* 0x000100003a2f9824 */ /* 0x040fe200078e00ff */
[----:B------:R-:W-:Y:S01]  /*5330*/  @!P1 LOP3.LUT R45, R57, 0xffff0000, RZ, 0xc0, !PT ;  /* 0xffff0000392d9812 */ /* 0x000fe200078ec0ff */
[C---:B------:R-:W-:Y:S01]  /*5340*/  @!P1 IMAD.U32 R51, R59.reuse, 0x10000, RZ ;  /* 0x000100003b339824 */ /* 0x040fe200078e00ff */
[----:B------:R-:W-:Y:S02]  /*5350*/  @!P1 LOP3.LUT R49, R58, 0xffff0000, RZ, 0xc0, !PT ;  /* 0xffff00003a319812 */ /* 0x000fe400078ec0ff */
[----:B------:R-:W-:Y:S02]  /*5360*/  @!P1 LOP3.LUT R53, R59, 0xffff0000, RZ, 0xc0, !PT ;  /* 0xffff00003b359812 */ /* 0x000fe400078ec0ff */
[----:B------:R-:W-:Y:S04]  /*5370*/  @!P1 SHF.R.U32.HI R43, RZ, 0x10, R43 ;  /* 0x00000010ff2b9819 */ /* 0x000fe8000001162b */
[----:B------:R-:W-:Y:S01]  /*5380*/  @!P1 PRMT R52, R46, 0x5410, R43 ;  /* 0x000054102e349816 */ /* 0x000fe2000000002b */
[C---:B------:R-:W-:Y:S01]  /*5390*/  @!P1 IMAD.U32 R46, R48.reuse, 0x10000, RZ ;  /* 0x00010000302e9824 */ /* 0x040fe200078e00ff */
[----:B------:R-:W-:Y:S01]  /*53a0*/  @!P1 LOP3.LUT R48, R48, 0xffff0000, RZ, 0xc0, !PT ;  /* 0xffff000030309812 */ /* 0x000fe200078ec0ff */
[----:B--2---:R-:W-:Y:S01]  /*53b0*/  IMAD.MOV.U32 R2, RZ, RZ, R4 ;  /* 0x000000ffff027224 */ /* 0x004fe200078e0004 */
[----:B------:R-:W-:Y:S02]  /*53c0*/  @!P1 SHF.R.U32.HI R4, RZ, 0x10, R5 ;  /* 0x00000010ff049819 */ /* 0x000fe40000011605 */
[----:B------:R-:W-:Y:S02]  /*53d0*/  MOV R5, R6 ;  /* 0x0000000600057202 */ /* 0x000fe40000000f00 */
[----:B------:R-:W-:Y:S02]  /*53e0*/  @!P1 SHF.R.U64 R6, R6, 0x10, R7 ;  /* 0x0000001006069819 */ /* 0x000fe40000001207 */
[----:B------:R-:W-:Y:S02]  /*53f0*/  @!P1 PRMT R2, R2, 0x5410, R8 ;  /* 0x0000541002029816 */ /* 0x000fe40000000008 */
[----:B------:R-:W-:Y:S02]  /*5400*/  @!P1 PRMT R7, R9, 0x5410, R4 ;  /* 0x0000541009079816 */ /* 0x000fe40000000004 */
[----:B------:R-:W-:Y:S01]  /*5410*/  @!P1 PRMT R9, R5, 0x5410, R6 ;  /* 0x0000541005099816 */ /* 0x000fe20000000006 */
[C---:B------:R-:W-:Y:S01]  /*5420*/  @!P1 IMAD.U32 R5, R2.reuse, 0x10000, RZ ;  /* 0x0001000002059824 */ /* 0x040fe200078e00ff */
[----:B------:R-:W-:Y:S02]  /*5430*/  @!P1 LOP3.LUT R4, R2, 0xffff0000, RZ, 0xc0, !PT ;  /* 0xffff000002049812 */ /* 0x000fe400078ec0ff */
[----:B------:R-:W-:Y:S01]  /*5440*/  @!P1 SHF.L.U32 R8, R40, 0x10, RZ ;  /* 0x0000001028089819 */ /* 0x000fe200000006ff */
[C---:B---3--:R-:W-:Y:S01]  /*5450*/  @!P1 IMAD.U32 R3, R12.reuse, 0x10000, RZ ;  /* 0x000100000c039824 */ /* 0x048fe200078e00ff */
[----:B------:R-:W-:Y:S02]  /*5460*/  @!P1 LOP3.LUT R6, R12, 0xffff0000, RZ, 0xc0, !PT ;  /* 0xffff00000c069812 */ /* 0x000fe400078ec0ff */
[----:B------:R-:W-:Y:S01]  /*5470*/  @!P1 LOP3.LUT R40, R40, 0xffff0000, RZ, 0xc0, !PT ;  /* 0xffff000028289812 */ /* 0x000fe200078ec0ff */
[C---:B------:R-:W-:Y:S02]  /*5480*/  @!P1 FMUL.FTZ R42, R3.reuse, R8 ;  /* 0x00000008032a9220 */ /* 0x040fe40000410000 */
[-C--:B------:R-:W-:Y:S02]  /*5490*/  @!P1 FMUL.FTZ R2, R3, R5.reuse ;  /* 0x0000000503029220 */ /* 0x080fe40000410000 */
[----:B------:R-:W-:Y:S02]  /*54a0*/  @!P1 FMUL.FTZ R43, R6, R40 ;  /* 0x00000028062b9220 */ /* 0x000fe40000410000 */
[----:B------:R-:W-:Y:S01]  /*54b0*/  @!P1 FFMA.FTZ R88, R10, R5, -R42 ;  /* 0x000000050a589223 */ /* 0x000fe2000001082a */
[----:B------:R-:W-:Y:S01]  /*54c0*/  @!P1 SHF.L.U32 R5, R7, 0x10, RZ ;  /* 0x0000001007059819 */ /* 0x000fe200000006ff */
[-C--:B------:R-:W-:Y:S01]  /*54d0*/  @!P1 FMUL.FTZ R3, R6, R4.reuse ;  /* 0x0000000406039220 */ /* 0x080fe20000410000 */
[----:B------:R-:W-:Y:S01]  /*54e0*/  @!P1 LOP3.LUT R6, R13, 0xffff0000, RZ, 0xc0, !PT ;  /* 0xffff00000d069812 */ /* 0x000fe200078ec0ff */
[----:B------:R-:W-:Y:S01]  /*54f0*/  @!P1 FFMA.FTZ R85, R41, R4, -R43 ;  /* 0x0000000429559223 */ /* 0x000fe2000001082b */
[----:B------:R-:W-:Y:S01]  /*5500*/  @!P1 SHF.L.U32 R43, R57, 0x10, RZ ;  /* 0x00000010392b9819 */ /* 0x000fe200000006ff */
[C---:B------:R-:W-:Y:S01]  /*5510*/  @!P1 IMAD.U32 R42, R44.reuse, 0x10000, RZ ;  /* 0x000100002c2a9824 */ /* 0x040fe200078e00ff */
[----:B------:R-:W-:Y:S01]  /*5520*/  @!P1 LOP3.LUT R44, R44, 0xffff0000, RZ, 0xc0, !PT ;  /* 0xffff00002c2c9812 */ /* 0x000fe200078ec0ff */
[----:B------:R-:W-:Y:S01]  /*5530*/  @!P1 IMAD.U32 R4, R13, 0x10000, RZ ;  /* 0x000100000d049824 */ /* 0x000fe200078e00ff */
[----:B------:R-:W-:Y:S01]  /*5540*/  @!P1 LOP3.LUT R7, R7, 0xffff0000, RZ, 0xc0, !PT ;  /* 0xffff000007079812 */ /* 0x000fe200078ec0ff */
[----:B------:R-:W-:Y:S02]  /*5550*/  @!P1 FFMA.FTZ R2, R8, R10, R2 ;  /* 0x0000000a08029223 */ /* 0x000fe40000010002 */
[----:B------:R-:W-:Y:S02]  /*5560*/  @!P1 FMUL.FTZ R8, R4, R42 ;  /* 0x0000002a04089220 */ /* 0x000fe40000410000 */
[----:B------:R-:W-:Y:S02]  /*5570*/  @!P1 FMUL.FTZ R10, R6, R44 ;  /* 0x0000002c060a9220 */ /* 0x000fe40000410000 */
[-C--:B------:R-:W-:Y:S02]  /*5580*/  @!P1 FMUL.FTZ R4, R4, R5.reuse ;  /* 0x0000000504049220 */ /* 0x080fe40000410000 */
[----:B------:R-:W-:Y:S01]  /*5590*/  @!P1 FFMA.FTZ R84, R43, R5, -R8 ;  /* 0x000000052b549223 */ /* 0x000fe20000010808 */
[----:B------:R-:W-:Y:S01]  /*55a0*/  @!P1 LOP3.LUT R8, R14, 0xffff0000, RZ, 0xc0, !PT ;  /* 0xffff00000e089812 */ /* 0x000fe200078ec0ff */
[-C--:B------:R-:W-:Y:S01]  /*55b0*/  @!P1 FMUL.FTZ R5, R6, R7.reuse ;  /* 0x0000000706059220 */ /* 0x080fe20000410000 */
[----:B------:R-:W-:Y:S01]  /*55c0*/  @!P1 SHF.L.U32 R6, R14, 0x10, RZ ;  /* 0x000000100e069819 */ /* 0x000fe200000006ff */
[----:B------:R-:W-:Y:S02]  /*55d0*/  @!P1 FFMA.FTZ R82, R45, R7, -R10 ;  /* 0x000000072d529223 */ /* 0x000fe4000001080a */
[C---:B------:R-:W-:Y:S01]  /*55e0*/  @!P1 IMAD.U32 R7, R9.reuse, 0x10000, RZ ;  /* 0x0001000009079824 */ /* 0x040fe200078e00ff */
[----:B------:R-:W-:Y:S01]  /*55f0*/  @!P1 LOP3.LUT R9, R9, 0xffff0000, RZ, 0xc0, !PT ;  /* 0xffff000009099812 */ /* 0x000fe200078ec0ff */
[----:B------:R-:W-:Y:S02]  /*5600*/  @!P1 FMUL.FTZ R10, R6, R46 ;  /* 0x0000002e060a9220 */ /* 0x000fe40000410000 */
[----:B------:R-:W-:Y:S02]  /*5610*/  @!P1 FMUL.FTZ R50, R8, R48 ;  /* 0x0000003008329220 */ /* 0x000fe40000410000 */
[----:B------:R-:W-:Y:S01]  /*5620*/  @!P1 FFMA.FTZ R81, R47, R7, -R10 ;  /* 0x000000072f519223 */ /* 0x000fe2000001080a */
[----:B------:R-:W-:Y:S01]  /*5630*/  @!P1 LOP3.LUT R10, R15, 0xffff0000, RZ, 0xc0, !PT ;  /* 0xffff00000f0a9812 */ /* 0x000fe200078ec0ff */
[----:B------:R-:W-:Y:S01]  /*5640*/  @!P1 FFMA.FTZ R80, R49, R9, -R50 ;  /* 0x0000000931509223 */ /* 0x000fe20000010832 */
[----:B------:R-:W-:Y:S01]  /*5650*/  @!P1 SHF.L.U32 R50, R52, 0x10, RZ ;  /* 0x0000001034329819 */ /* 0x000fe200000006ff */
[----:B------:R-:W-:Y:S01]  /*5660*/  @!P1 FMUL.FTZ R6, R6, R7 ;  /* 0x0000000706069220 */ /* 0x000fe20000410000 */
[----:B------:R-:W-:Y:S01]  /*5670*/  @!P1 LOP3.LUT R52, R52, 0xffff0000, RZ, 0xc0, !PT ;  /* 0xffff000034349812 */ /* 0x000fe200078ec0ff */
[----:B------:R-:W-:Y:S02]  /*5680*/  @!P1 FMUL.FTZ R7, R8, R9 ;  /* 0x0000000908079220 */ /* 0x000fe40000410000 */
[----:B------:R-:W-:Y:S02]  /*5690*/  @!P1 IMAD.U32 R8, R15, 0x10000, RZ ;  /* 0x000100000f089824 */ /* 0x000fe400078e00ff */
[C---:B------:R-:W-:Y:S01]  /*56a0*/  @!P1 IMAD.U32 R9, R11.reuse, 0x10000, RZ ;  /* 0x000100000b099824 */ /* 0x040fe200078e00ff */
[----:B------:R-:W-:Y:S01]  /*56b0*/  @!P1 LOP3.LUT R11, R11, 0xffff0000, RZ, 0xc0, !PT ;  /* 0xffff00000b0b9812 */ /* 0x000fe200078ec0ff */
[----:B------:R-:W-:Y:S01]  /*56c0*/  @!P1 FFMA.FTZ R3, R40, R41, R3 ;  /* 0x0000002928039223 */ /* 0x000fe20000010003 */
[----:B------:R-:W-:Y:S01]  /*56d0*/  @!P1 F2FP.BF16.PACK_AB R40, R80, R81 ;  /* 0x000000515028923e */ /* 0x000fe200000010ff */
[----:B------:R-:W-:Y:S02]  /*56e0*/  @!P1 FMUL.FTZ R76, R8, R50 ;  /* 0x00000032084c9220 */ /* 0x000fe40000410000 */
[----:B------:R-:W-:Y:S01]  /*56f0*/  @!P1 FMUL.FTZ R77, R10, R52 ;  /* 0x000000340a4d9220 */ /* 0x000fe20000410000 */
[----:B------:R-:W-:Y:S01]  /*5700*/  @!P1 F2FP.BF16.PACK_AB R2, R3, R2 ;  /* 0x000000020302923e */ /* 0x000fe200000010ff */
[----:B------:R-:W-:Y:S02]  /*5710*/  @!P1 FFMA.FTZ R4, R42, R43, R4 ;  /* 0x0000002b2a049223 */ /* 0x000fe40000010004 */
[----:B------:R-:W-:Y:S02]  /*5720*/  @!P1 FFMA.FTZ R5, R44, R45, R5 ;  /* 0x0000002d2c059223 */ /* 0x000fe40000010005 */
[----:B------:R-:W-:Y:S02]  /*5730*/  @!P1 FFMA.FTZ R76, R51, R9, -R76 ;  /* 0x00000009334c9223 */ /* 0x000fe4000001084c */
[----:B------:R-:W-:Y:S01]  /*5740*/  @!P1 FFMA.FTZ R77, R53, R11, -R77 ;  /* 0x0000000b354d9223 */ /* 0x000fe2000001084d */
[----:B------:R-:W-:Y:S01]  /*5750*/  @!P1 F2FP.BF16.PACK_AB R4, R5, R4 ;  /* 0x000000040504923e */ /* 0x000fe200000010ff */
[----:B------:R-:W-:Y:S02]  /*5760*/  @!P1 FMUL.FTZ R8, R8, R9 ;  /* 0x0000000908089220 */ /* 0x000fe40000410000 */
[----:B------:R-:W-:Y:S01]  /*5770*/  @!P1 FFMA.FTZ R6, R46, R47, R6 ;  /* 0x0000002f2e069223 */ /* 0x000fe20000010006 */
[----:B------:R-:W-:Y:S01]  /*5780*/  @!P1 F2FP.BF16.PACK_AB R41, R77, R76 ;  /* 0x0000004c4d29923e */ /* 0x000fe200000010ff */
[----:B------:R-:W-:Y:S01]  /*5790*/  @!P1 FMUL.FTZ R9, R10, R11 ;  /* 0x0000000b0a099220 */ /* 0x000fe20000410000 */
[----:B------:R-:W-:Y:S01]  /*57a0*/  @!P1 F2FP.BF16.PACK_AB R11, R82, R84 ;  /* 0x00000054520b923e */ /* 0x000fe200000010ff */
[----:B------:R-:W-:Y:S01]  /*57b0*/  @!P1 FFMA.FTZ R7, R48, R49, R7 ;  /* 0x0000003130079223 */ /* 0x000fe20000010007 */
[----:B------:R-:W-:Y:S01]  /*57c0*/  @!P1 F2FP.BF16.PACK_AB R10, R85, R88 ;  /* 0x00000058550a923e */ /* 0x000fe200000010ff */
[----:B------:R-:W-:Y:S01]  /*57d0*/  @!P1 FFMA.FTZ R8, R50, R51, R8 ;  /* 0x0000003332089223 */ /* 0x000fe20000010008 */
[----:B------:R-:W-:Y:S01]  /*57e0*/  @!P1 MOV R59, R41 ;  /* 0x00000029003b9202 */ /* 0x000fe20000000f00 */
[----:B------:R-:W-:Y:S01]  /*57f0*/  @!P1 FFMA.FTZ R9, R52, R53, R9 ;  /* 0x0000003534099223 */ /* 0x000fe20000010009 */
[----:B------:R-:W-:Y:S01]  /*5800*/  @!P1 MOV R56, R10 ;  /* 0x0000000a00389202 */ /* 0x000fe20000000f00 */
[----:B------:R-:W-:Y:S01]  /*5810*/  @!P1 IMAD.MOV.U32 R57, RZ, RZ, R11 ;  /* 0x000000ffff399224 */ /* 0x000fe200078e000b */
[----:B------:R-:W-:Y:S01]  /*5820*/  @!P1 F2FP.BF16.PACK_AB R6, R7, R6 ;  /* 0x000000060706923e */ /* 0x000fe200000010ff */
[----:B------:R-:W-:Y:S01]  /*5830*/  @!P1 IMAD.MOV.U32 R58, RZ, RZ, R40 ;  /* 0x000000ffff3a9224 */ /* 0x000fe200078e0028 */
[----:B------:R-:W-:Y:S01]  /*5840*/  @!P1 F2FP.BF16.PACK_AB R8, R9, R8 ;  /* 0x000000080908923e */ /* 0x000fe200000010ff */
[----:B------:R-:W-:Y:S01]  /*5850*/  @!P1 IMAD.MOV.U32 R12, RZ, RZ, R2 ;  /* 0x000000ffff0c9224 */ /* 0x000fe200078e0002 */
[----:B------:R-:W-:Y:S01]  /*5860*/  @!P1 MOV R14, R6 ;  /* 0x00000006000e9202 */ /* 0x000fe20000000f00 */
[----:B------:R-:W-:Y:S01]  /*5870*/  @!P1 IMAD.MOV.U32 R13, RZ, RZ, R4 ;  /* 0x000000ffff0d9224 */ /* 0x000fe200078e0004 */
[----:B------:R1:W-:Y:S01]  /*5880*/  ST.E.128 [R78.64], R56 ;  /* 0x000000384e007985 */ /* 0x0003e2000c101d16 */
[----:B------:R-:W-:Y:S07]  /*5890*/  @!P1 IMAD.MOV.U32 R15, RZ, RZ, R8 ;  /* 0x000000ffff0f9224 */ /* 0x000fee00078e0008 */
[----:B------:R1:W-:Y:S02]  /*58a0*/  @!P0 ST.E.128 [R86.64], R12 ;  /* 0x0000000c56008985 */ /* 0x0003e4000c101d16 */
.L_x_83:
[----:B------:R-:W-:Y:S05]  /*58b0*/  BSYNC B0 ;  /* 0x0000000000007941 */ /* 0x000fea0003800000 */
.L_x_82:
[----:B------:R2:W3:Y:S01]  /*58c0*/  SHFL.IDX PT, R45, R89, 0x1, 0x1c1f ;  /* 0x003c1f00592d7f89 */ /* 0x0004e200000e0000 */
[----:B------:R-:W-:Y:S01]  /*58d0*/  ISETP.GE.OR P0, PT, R159, UR9, P6 ;  /* 0x000000099f007c0c */ /* 0x000fe2000b706670 */
[----:B------:R-:W-:Y:S02]  /*58e0*/  BSSY B0, `(.L_x_84) ;  /* 0x0000074000007945 */ /* 0x000fe40003800000 */
[----:B------:R2:W4:Y:S10]  /*58f0*/  SHFL.IDX PT, R44, R90, 0x1, 0x1c1f ;  /* 0x003c1f005a2c7f89 */ /* 0x00053400000e0000 */
[----:B------:R-:W-:-:S05]  /*5900*/  @P0 BRA `(.L_x_85) ;  /* 0x0000071000000947 */ /* 0x000fca0003800000 */
[----:B------:R-:W-:Y:S01]  /*5910*/  SEL R2, R152, R133, !P5 ;  /* 0x0000008598027207 */ /* 0x000fe20006800000 */
[----:B------:R-:W1:Y:S01]  /*5920*/  LDS.128 R48, [R143+0x3900] ;  /* 0x003900008f307984 */ /* 0x000e620000000c00 */
[----:B-----5:R-:W-:Y:S02]  /*5930*/  @!P1 SHF.R.U64 R6, R60, 0x10, R61 ;  /* 0x000000103c069819 */ /* 0x020fe4000000123d */
[----:B------:R-:W-:Y:S02]  /*5940*/  SHF.R.S32.HI R43, RZ, 0x1f, R2 ;  /* 0x0000001fff2b7819 */ /* 0x000fe40000011402 */
[C---:B-1--4-:R-:W-:Y:S02]  /*5950*/  LEA R56, P0, R98.reuse, R44, 0x1 ;  /* 0x0000002c62387211 */ /* 0x052fe400078008ff */
[----:B------:R-:W-:Y:S02]  /*5960*/  LEA.HI R43, R43, R2, RZ, 0x4 ;  /* 0x000000022b2b7211 */ /* 0x000fe400078f20ff */
[----:B---3--:R-:W-:Y:S02]  /*5970*/  LEA.HI.X R57, R98, R45, R103, 0x1, P0 ;  /* 0x0000002d62397211 */ /* 0x008fe400000f0c67 */
[----:B------:R-:W-:Y:S02]  /*5980*/  LEA.HI.SX32 R43, R43, R116, 0x1c ;  /* 0x000000742b2b7211 */ /* 0x000fe400078fe2ff */
[--C-:B------:R-:W-:Y:S02]  /*5990*/  @!P1 SHF.R.U64 R9, R62, 0x10, R63.reuse ;  /* 0x000000103e099819 */ /* 0x100fe4000000123f */
[----:B------:R-:W-:Y:S01]  /*59a0*/  @!P1 SHF.R.U32.HI R10, RZ, 0x10, R63 ;  /* 0x00000010ff0a9819 */ /* 0x000fe2000001163f */
[----:B------:R-:W-:Y:S01]  /*59b0*/  IMAD.SHL.U32 R43, R43, 0x8, RZ ;  /* 0x000000082b2b7824 */ /* 0x000fe200078e00ff */
[----:B------:R-:W-:Y:S02]  /*59c0*/  @!P1 SHF.R.U32.HI R3, RZ, 0x10, R21 ;  /* 0x00000010ff039819 */ /* 0x000fe40000011615 */
[----:B------:R-:W-:Y:S02]  /*59d0*/  @!P1 SHF.R.U64 R4, R22, 0x10, R23 ;  /* 0x0000001016049819 */ /* 0x000fe40000001217 */
[----:B------:R-:W-:Y:S02]  /*59e0*/  LOP3.LUT R2, R125, 0x38, R43, 0xf8, !PT ;  /* 0x000000387d027812 */ /* 0x000fe400078ef82b */
[----:B------:R-:W-:Y:S02]  /*59f0*/  ISETP.GE.AND P0, PT, R43, c[0x0][0x1d4], PT ;  /* 0x000075002b007a0c */ /* 0x000fe40003f06270 */
[----:B------:R-:W-:Y:S02]  /*5a00*/  LOP3.LUT R2, R2, R162, RZ, 0x3c, !PT ;  /* 0x000000a202027212 */ /* 0x000fe400078e3cff */
[----:B------:R-:W-:Y:S02]  /*5a10*/  @!P1 PRMT R42, R55, 0x5432, R9 ;  /* 0x00005432372a9816 */ /* 0x000fe40000000009 */
[----:B------:R-:W-:Y:S01]  /*5a20*/  @!P1 SHF.R.U32.HI R5, RZ, 0x10, R23 ;  /* 0x00000010ff059819 */ /* 0x000fe20000011617 */
[----:B------:R-:W-:Y:S01]  /*5a30*/  IMAD.IADD R2, R139, 0x1, R2 ;  /* 0x000000018b027824 */ /* 0x000fe200078e0202 */
[----:B------:R-:W-:Y:S02]  /*5a40*/  @!P1 PRMT R11, R17, 0x5432, R4 ;  /* 0x00005432110b9816 */ /* 0x000fe40000000004 */
[----:B------:R-:W-:Y:S01]  /*5a50*/  @!P1 PRMT R40, R54, 0x5410, R6 ;  /* 0x0000541036289816 */ /* 0x000fe20000000006 */
[----:B------:R-:W-:Y:S01]  /*5a60*/  IMAD.SHL.U32 R2, R2, 0x2, RZ ;  /* 0x0000000202027824 */ /* 0x000fe200078e00ff */
[----:B------:R-:W-:Y:S01]  /*5a70*/  @!P1 SHF.R.U32.HI R7, RZ, 0x10, R61 ;  /* 0x00000010ff079819 */ /* 0x000fe2000001163d */
[----:B------:R-:W-:Y:S01]  /*5a80*/  @!P0 IMAD.WIDE R62, R43, 0x2, R44 ;  /* 0x000000022b3e8825 */ /* 0x000fe200078e022c */
[----:B------:R-:W-:Y:S02]  /*5a90*/  @!P1 PRMT R6, R16, 0x5410, R3 ;  /* 0x0000541010069816 */ /* 0x000fe40000000003 */
[----:B------:R1:W3:Y:S01]  /*5aa0*/  LDS.128 R12, [R2+0x3900] ;  /* 0x00390000020c7984 */ /* 0x0002e20000000c00 */
[----:B------:R-:W-:Y:S01]  /*5ab0*/  @!P1 PRMT R22, R54, 0x5432, R7 ;  /* 0x0000543236169816 */ /* 0x000fe20000000007 */
[----:B------:R-:W-:Y:S01]  /*5ac0*/  @!P1 IMAD.U32 R7, R40, 0x10000, RZ ;  /* 0x0001000028079824 */ /* 0x000fe200078e00ff */
[----:B------:R-:W-:Y:S02]  /*5ad0*/  @!P1 PRMT R41, R55, 0x5410, R10 ;  /* 0x0000541037299816 */ /* 0x000fe4000000000a */
[----:B------:R-:W-:Y:S01]  /*5ae0*/  @!P1 PRMT R10, R17, 0x5410, R5 ;  /* 0x00005410110a9816 */ /* 0x000fe20000000005 */
[C---:B------:R-:W-:Y:S01]  /*5af0*/  @!P1 IMAD.U32 R5, R6.reuse, 0x10000, RZ ;  /* 0x0001000006059824 */ /* 0x040fe200078e00ff */
[----:B------:R-:W-:Y:S01]  /*5b00*/  @!P1 LOP3.LUT R6, R6, 0xffff0000, RZ, 0xc0, !PT ;  /* 0xffff000006069812 */ /* 0x000fe200078ec0ff */
[C---:B------:R-:W-:Y:S01]  /*5b10*/  @!P1 IMAD.U32 R44, R41.reuse, 0x10000, RZ ;  /* 0x00010000292c9824 */ /* 0x040fe200078e00ff */
[----:B------:R-:W-:Y:S02]  /*5b20*/  @!P1 LOP3.LUT R46, R41, 0xffff0000, RZ, 0xc0, !PT ;  /* 0xffff0000292e9812 */ /* 0x000fe400078ec0ff */
[----:B-1----:R-:W-:Y:S01]  /*5b30*/  @!P1 SHF.R.U64 R2, R20, 0x10, R21 ;  /* 0x0000001014029819 */ /* 0x002fe20000001215 */
[C---:B------:R-:W-:Y:S01]  /*5b40*/  @!P1 IMAD.U32 R21, R49.reuse, 0x10000, RZ ;  /* 0x0001000031159824 */ /* 0x040fe200078e00ff */
[----:B------:R-:W-:Y:S02]  /*5b50*/  @!P1 SHF.L.U32 R9, R48, 0x10, RZ ;  /* 0x0000001030099819 */ /* 0x000fe400000006ff */
[----:B------:R-:W-:Y:S02]  /*5b60*/  @!P1 LOP3.LUT R23, R49, 0xffff0000, RZ, 0xc0, !PT ;  /* 0xffff000031179812 */ /* 0x000fe400078ec0ff */
[C---:B------:R-:W-:Y:S02]  /*5b70*/  @!P1 SHF.L.U32 R45, R51.reuse, 0x10, RZ ;  /* 0x00000010332d9819 */ /* 0x040fe400000006ff */
[----:B------:R-:W-:Y:S02]  /*5b80*/  @!P1 LOP3.LUT R47, R51, 0xffff0000, RZ, 0xc0, !PT ;  /* 0xffff0000332f9812 */ /* 0x000fe400078ec0ff */
[----:B------:R-:W-:Y:S02]  /*5b90*/  @!P1 LOP3.LUT R43, R50, 0xffff0000, RZ, 0xc0, !PT ;  /* 0xffff0000322b9812 */ /* 0x000fe400078ec0ff */
[----:B------:R-:W-:Y:S02]  /*5ba0*/  @!P1 PRMT R8, R16, 0x5432, R2 ;  /* 0x0000543210089816 */ /* 0x000fe40000000002 */
[C---:B------:R-:W-:Y:S02]  /*5bb0*/  @!P1 SHF.L.U32 R20, R22.reuse, 0x10, RZ ;  /* 0x0000001016149819 */ /* 0x040fe400000006ff */
[----:B------:R-:W-:Y:S01]  /*5bc0*/  @!P1 LOP3.LUT R22, R22, 0xffff0000, RZ, 0xc0, !PT ;  /* 0xffff000016169812 */ /* 0x000fe200078ec0ff */
[----:B---3--:R-:W-:Y:S02]  /*5bd0*/  @!P1 IMAD.U32 R2, R12, 0x10000, RZ ;  /* 0x000100000c029824 */ /* 0x008fe400078e00ff */
[C---:B------:R-:W-:Y:S01]  /*5be0*/  @!P1 IMAD.U32 R3, R8.reuse, 0x10000, RZ ;  /* 0x0001000008039824 */ /* 0x040fe200078e00ff */
[----:B------:R-:W-:Y:S01]  /*5bf0*/  @!P1 LOP3.LUT R8, R8, 0xffff0000, RZ, 0xc0, !PT ;  /* 0xffff000008089812 */ /* 0x000fe200078ec0ff */
[C---:B------:R-:W-:Y:S02]  /*5c00*/  @!P1 FMUL.FTZ R16, R2.reuse, R7 ;  /* 0x0000000702109220 */ /* 0x040fe40000410000 */
[-C--:B------:R-:W-:Y:S02]  /*5c10*/  @!P1 FMUL.FTZ R2, R2, R3.reuse ;  /* 0x0000000302029220 */ /* 0x080fe40000410000 */
[----:B------:R-:W-:Y:S01]  /*5c20*/  @!P1 FFMA.FTZ R61, R9, R3, -R16 ;  /* 0x00000003093d9223 */ /* 0x000fe20000010810 */
[C---:B------:R-:W-:Y:S01]  /*5c30*/  @!P1 LOP3.LUT R3, R13.reuse, 0xffff0000, RZ, 0xc0, !PT ;  /* 0xffff00000d039812 */ /* 0x040fe200078ec0ff */
[----:B------:R-:W-:Y:S01]  /*5c40*/  @!P1 IMAD.U32 R4, R13, 0x10000, RZ ;  /* 0x000100000d049824 */ /* 0x000fe200078e00ff */
[----:B------:R-:W-:Y:S01]  /*5c50*/  @!P1 LOP3.LUT R16, R40, 0xffff0000, RZ, 0xc0, !PT ;  /* 0xffff000028109812 */ /* 0x000fe200078ec0ff */
[----:B------:R-:W-:Y:S01]  /*5c60*/  @!P1 FFMA.FTZ R2, R7, R9, R2 ;  /* 0x0000000907029223 */ /* 0x000fe20000010002 */
[----:B------:R-:W-:Y:S01]  /*5c70*/  @!P1 LOP3.LUT R7, R12, 0xffff0000, RZ, 0xc0, !PT ;  /* 0xffff00000c079812 */ /* 0x000fe200078ec0ff */
[----:B------:R-:W-:Y:S02]  /*5c80*/  @!P1 FMUL.FTZ R17, R4, R20 ;  /* 0x0000001404119220 */ /* 0x000fe40000410000 */
[----:B------:R-:W-:Y:S02]  /*5c90*/  @!P1 FMUL.FTZ R9, R3, R22 ;  /* 0x0000001603099220 */ /* 0x000fe40000410000 */
[-C--:B------:R-:W-:Y:S01]  /*5ca0*/  @!P1 FFMA.FTZ R60, R21, R5.reuse, -R17 ;  /* 0x00000005153c9223 */ /* 0x080fe20000010811 */
[----:B------:R-:W-:Y:S01]  /*5cb0*/  @!P1 LOP3.LUT R17, R48, 0xffff0000, RZ, 0xc0, !PT ;  /* 0xffff000030119812 */ /* 0x000fe200078ec0ff */
[----:B------:R-:W-:Y:S01]  /*5cc0*/  @!P1 FFMA.FTZ R59, R23, R6, -R9 ;  /* 0x00000006173b9223 */ /* 0x000fe20000010809 */
[----:B------:R-:W-:Y:S01]  /*5cd0*/  @!P1 LOP3.LUT R9, R15, 0xffff0000, RZ, 0xc0, !PT ;  /* 0xffff00000f099812 */ /* 0x000fe200078ec0ff */
[----:B------:R-:W-:Y:S02]  /*5ce0*/  @!P1 FMUL.FTZ R4, R4, R5 ;  /* 0x0000000504049220 */ /* 0x000fe40000410000 */
[----:B------:R-:W-:Y:S02]  /*5cf0*/  @!P1 FMUL.FTZ R40, R7, R16 ;  /* 0x0000001007289220 */ /* 0x000fe40000410000 */
[----:B------:R-:W-:Y:S02]  /*5d00*/  @!P1 FMUL.FTZ R5, R3, R6 ;  /* 0x0000000603059220 */ /* 0x000fe40000410000 */
[----:B------:R-:W-:Y:S02]  /*5d10*/  @!P1 IMAD.U32 R6, R15, 0x10000, RZ ;  /* 0x000100000f069824 */ /* 0x000fe400078e00ff */
[-C--:B------:R-:W-:Y:S02]  /*5d20*/  @!P1 FMUL.FTZ R3, R7, R8.reuse ;  /* 0x0000000807039220 */ /* 0x080fe40000410000 */
[C---:B------:R-:W-:Y:S01]  /*5d30*/  @!P1 IMAD.U32 R7, R10.reuse, 0x10000, RZ ;  /* 0x000100000a079824 */ /* 0x040fe200078e00ff */
[----:B------:R-:W-:Y:S01]  /*5d40*/  @!P1 LOP3.LUT R10, R10, 0xffff0000, RZ, 0xc0, !PT ;  /* 0xffff00000a0a9812 */ /* 0x000fe200078ec0ff */
[----:B------:R-:W-:Y:S02]  /*5d50*/  @!P1 FFMA.FTZ R58, R17, R8, -R40 ;  /* 0x00000008113a9223 */ /* 0x000fe40000010828 */
[----:B------:R-:W-:Y:S02]  /*5d60*/  @!P1 FMUL.FTZ R40, R6, R44 ;  /* 0x0000002c06289220 */ /* 0x000fe40000410000 */
[----:B------:R-:W-:Y:S02]  /*5d70*/  @!P1 FMUL.FTZ R41, R9, R46 ;  /* 0x0000002e09299220 */ /* 0x000fe40000410000 */
[-C--:B------:R-:W-:Y:S02]  /*5d80*/  @!P1 FFMA.FTZ R55, R45, R7.reuse, -R40 ;  /* 0x000000072d379223 */ /* 0x080fe40000010828 */
[-C--:B------:R-:W-:Y:S02]  /*5d90*/  @!P1 FMUL.FTZ R9, R9, R10.reuse ;  /* 0x0000000a09099220 */ /* 0x080fe40000410000 */
[----:B------:R-:W-:Y:S01]  /*5da0*/  @!P1 FFMA.FTZ R54, R47, R10, -R41 ;  /* 0x0000000a2f369223 */ /* 0x000fe20000010829 */
[----:B------:R-:W-:Y:S01]  /*5db0*/  @!P1 LOP3.LUT R10, R14, 0xffff0000, RZ, 0xc0, !PT ;  /* 0xffff00000e0a9812 */ /* 0x000fe200078ec0ff */
[C---:B------:R-:W-:Y:S01]  /*5dc0*/  @!P1 IMAD.U32 R40, R42.reuse, 0x10000, RZ ;  /* 0x000100002a289824 */ /* 0x040fe200078e00ff */
[----:B------:R-:W-:Y:S01]  /*5dd0*/  @!P1 LOP3.LUT R42, R42, 0xffff0000, RZ, 0xc0, !PT ;  /* 0xffff00002a2a9812 */ /* 0x000fe200078ec0ff */
[----:B------:R-:W-:Y:S01]  /*5de0*/  @!P1 FMUL.FTZ R8, R6, R7 ;  /* 0x0000000706089220 */ /* 0x000fe20000410000 */
[----:B------:R-:W-:Y:S01]  /*5df0*/  @!P1 SHF.L.U32 R41, R50, 0x10, RZ ;  /* 0x0000001032299819 */ /* 0x000fe200000006ff */
[----:B------:R-:W-:Y:S02]  /*5e00*/  @!P1 IMAD.U32 R6, R14, 0x10000, RZ ;  /* 0x000100000e069824 */ /* 0x000fe400078e00ff */
[C---:B------:R-:W-:Y:S01]  /*5e10*/  @!P1 IMAD.U32 R7, R11.reuse, 0x10000, RZ ;  /* 0x000100000b079824 */ /* 0x040fe200078e00ff */
[----:B------:R-:W-:Y:S01]  /*5e20*/  @!P1 LOP3.LUT R11, R11, 0xffff0000, RZ, 0xc0, !PT ;  /* 0xffff00000b0b9812 */ /* 0x000fe200078ec0ff */
[----:B------:R-:W-:Y:S02]  /*5e30*/  @!P1 FMUL.FTZ R52, R6, R40 ;  /* 0x0000002806349220 */ /* 0x000fe40000410000 */
[----:B------:R-:W-:Y:S02]  /*5e40*/  @!P1 FMUL.FTZ R53, R10, R42 ;  /* 0x0000002a0a359220 */ /* 0x000fe40000410000 */
[----:B------:R-:W-:Y:S01]  /*5e50*/  @!P1 FFMA.FTZ R3, R16, R17, R3 ;  /* 0x0000001110039223 */ /* 0x000fe20000010003 */
[----:B------:R-:W-:Y:S01]  /*5e60*/  @!P1 F2FP.BF16.PACK_AB R17, R54, R55 ;  /* 0x000000373611923e */ /* 0x000fe200000010ff */
[----:B------:R-:W-:Y:S02]  /*5e70*/  @!P1 FMUL.FTZ R6, R6, R7 ;  /* 0x0000000706069220 */ /* 0x000fe40000410000 */
[----:B------:R-:W-:Y:S01]  /*5e80*/  @!P1 FFMA.FTZ R4, R20, R21, R4 ;  /* 0x0000001514049223 */ /* 0x000fe20000010004 */
[----:B------:R-:W-:Y:S01]  /*5e90*/  @!P1 MOV R51, R17 ;  /* 0x0000001100339202 */ /* 0x000fe20000000f00 */
[----:B------:R-:W-:Y:S01]  /*5ea0*/  @!P1 FFMA.FTZ R52, R41, R7, -R52 ;  /* 0x0000000729349223 */ /* 0x000fe20000010834 */
[----:B------:R-:W-:Y:S01]  /*5eb0*/  @!P1 F2FP.BF16.PACK_AB R2, R3, R2 ;  /* 0x000000020302923e */ /* 0x000fe200000010ff */
[----:B------:R-:W-:Y:S01]  /*5ec0*/  @!P1 FMUL.FTZ R7, R10, R11 ;  /* 0x0000000b0a079220 */ /* 0x000fe20000410000 */
[----:B------:R-:W-:Y:S01]  /*5ed0*/  @!P1 F2FP.BF16.PACK_AB R10, R58, R61 ;  /* 0x0000003d3a0a923e */ /* 0x000fe200000010ff */
[----:B------:R-:W-:Y:S01]  /*5ee0*/  @!P1 FFMA.FTZ R53, R43, R11, -R53 ;  /* 0x0000000b2b359223 */ /* 0x000fe20000010835 */
[----:B------:R-:W-:Y:S01]  /*5ef0*/  @!P1 F2FP.BF16.PACK_AB R11, R59, R60 ;  /* 0x0000003c3b0b923e */ /* 0x000fe200000010ff */
[----:B------:R-:W-:Y:S01]  /*5f00*/  @!P1 FFMA.FTZ R5, R22, R23, R5 ;  /* 0x0000001716059223 */ /* 0x000fe20000010005 */
[----:B------:R-:W-:Y:S01]  /*5f10*/  @!P1 MOV R48, R10 ;  /* 0x0000000a00309202 */ /* 0x000fe20000000f00 */
[----:B------:R-:W-:Y:S01]  /*5f20*/  @!P1 FFMA.FTZ R6, R40, R41, R6 ;  /* 0x0000002928069223 */ /* 0x000fe20000010006 */
[----:B------:R-:W-:Y:S01]  /*5f30*/  @!P1 F2FP.BF16.PACK_AB R16, R53, R52 ;  /* 0x000000343510923e */ /* 0x000fe200000010ff */
[----:B------:R-:W-:Y:S01]  /*5f40*/  @!P1 FFMA.FTZ R7, R42, R43, R7 ;  /* 0x0000002b2a079223 */ /* 0x000fe20000010007 */
[----:B------:R-:W-:Y:S01]  /*5f50*/  @!P1 F2FP.BF16.PACK_AB R4, R5, R4 ;  /* 0x000000040504923e */ /* 0x000fe200000010ff */
[----:B------:R-:W-:Y:S02]  /*5f60*/  @!P1 FFMA.FTZ R8, R44, R45, R8 ;  /* 0x0000002d2c089223 */ /* 0x000fe40000010008 */
[----:B------:R-:W-:Y:S01]  /*5f70*/  @!P1 FFMA.FTZ R9, R46, R47, R9 ;  /* 0x0000002f2e099223 */ /* 0x000fe20000010009 */
[----:B------:R-:W-:Y:S01]  /*5f80*/  @!P1 F2FP.BF16.PACK_AB R6, R7, R6 ;  /* 0x000000060706923e */ /* 0x000fe200000010ff */
[----:B------:R-:W-:Y:S02]  /*5f90*/  @!P1 IMAD.MOV.U32 R49, RZ, RZ, R11 ;  /* 0x000000ffff319224 */ /* 0x000fe400078e000b */
        /* <DEDUP_REMOVED lines=8> */
.L_x_85:
[----:B------:R-:W-:Y:S05]  /*6020*/  BSYNC B0 ;  /* 0x0000000000007941 */ /* 0x000fea0003800000 */
.L_x_84:
[----:B------:R1:W2:Y:S01]  /*6030*/  SHFL.IDX PT, R21, R89, 0x2, 0x1c1f ;  /* 0x005c1f0059157f89 */ /* 0x0002a200000e0000 */
[----:B------:R-:W-:Y:S01]  /*6040*/  ISETP.GE.OR P0, PT, R158, UR9, P6 ;  /* 0x000000099e007c0c */ /* 0x000fe2000b706670 */
[----:B------:R-:W-:Y:S02]  /*6050*/  BSSY B0, `(.L_x_86) ;  /* 0x0000074000007945 */ /* 0x000fe40003800000 */
[----:B------:R1:W4:Y:S10]  /*6060*/  SHFL.IDX PT, R20, R90, 0x2, 0x1c1f ;  /* 0x005c1f005a147f89 */ /* 0x00033400000e0000 */
[----:B------:R-:W-:-:S05]  /*6070*/  @P0 BRA `(.L_x_87) ;  /* 0x0000071000000947 */ /* 0x000fca0003800000 */
[----:B------:R-:W-:Y:S01]  /*6080*/  SEL R2, R152, R133, !P5 ;  /* 0x0000008598027207 */ /* 0x000fe20006800000 */
[----:B---34-:R-:W3:Y:S01]  /*6090*/  LDS.128 R44, [R142+0x3900] ;  /* 0x003900008e2c7984 */ /* 0x018ee20000000c00 */
[C---:B------:R-:W-:Y:S02]  /*60a0*/  LEA R52, P0, R98.reuse, R20, 0x1 ;  /* 0x0000001462347211 */ /* 0x040fe400078008ff */
[----:B------:R-:W-:Y:S02]  /*60b0*/  SHF.R.S32.HI R22, RZ, 0x1f, R2 ;  /* 0x0000001fff167819 */ /* 0x000fe40000011402 */
[----:B--2---:R-:W-:Y:S02]  /*60c0*/  LEA.HI.X R53, R98, R21, R103, 0x1, P0 ;  /* 0x0000001562357211 */ /* 0x004fe400000f0c67 */
[----:B------:R-:W-:Y:S02]  /*60d0*/  LEA.HI R22, R22, R2, RZ, 0x4 ;  /* 0x0000000216167211 */ /* 0x000fe400078f20ff */
[----:B------:R-:W-:Y:S02]  /*60e0*/  @!P1 SHF.R.U32.HI R9, RZ, 0x10, R67 ;  /* 0x00000010ff099819 */ /* 0x000fe40000011643 */
[----:B------:R-:W-:Y:S02]  /*60f0*/  LEA.HI.SX32 R22, R22, R116, 0x1c ;  /* 0x0000007416167211 */ /* 0x000fe400078fe2ff */
[--C-:B-----5:R-:W-:Y:S02]  /*6100*/  @!P1 SHF.R.U64 R4, R26, 0x10, R27.reuse ;  /* 0x000000101a049819 */ /* 0x120fe4000000121b */
[----:B------:R-:W-:Y:S01]  /*6110*/  @!P1 SHF.R.U32.HI R5, RZ, 0x10, R27 ;  /* 0x00000010ff059819 */ /* 0x000fe2000001161b */
[----:B------:R-:W-:Y:S01]  /*6120*/  IMAD.SHL.U32 R22, R22, 0x8, RZ ;  /* 0x0000000816167824 */ /* 0x000fe200078e00ff */
[----:B------:R-:W-:Y:S02]  /*6130*/  @!P1 SHF.R.U64 R6, R64, 0x10, R65 ;  /* 0x0000001040069819 */ /* 0x000fe40000001241 */
[----:B------:R-:W-:Y:S02]  /*6140*/  @!P1 PRMT R10, R37, 0x5410, R5 ;  /* 0x00005410250a9816 */ /* 0x000fe40000000005 */
[----:B------:R-:W-:Y:S02]  /*6150*/  LOP3.LUT R2, R124, 0x38, R22, 0xf8, !PT ;  /* 0x000000387c027812 */ /* 0x000fe400078ef816 */
[----:B------:R-:W-:Y:S02]  /*6160*/  ISETP.GE.AND P0, PT, R22, c[0x0][0x1d4], PT ;  /* 0x0000750016007a0c */ /* 0x000fe40003f06270 */
[----:B------:R-:W-:Y:S02]  /*6170*/  LOP3.LUT R2, R2, R161, RZ, 0x3c, !PT ;  /* 0x000000a102027212 */ /* 0x000fe400078e3cff */
[----:B------:R-:W-:Y:S02]  /*6180*/  @!P1 PRMT R17, R72, 0x5410, R6 ;  /* 0x0000541048119816 */ /* 0x000fe40000000006 */
[----:B------:R-:W-:Y:S01]  /*6190*/  @!P1 SHF.R.U32.HI R7, RZ, 0x10, R65 ;  /* 0x00000010ff079819 */ /* 0x000fe20000011641 */
[----:B------:R-:W-:Y:S01]  /*61a0*/  IMAD.IADD R2, R138, 0x1, R2 ;  /* 0x000000018a027824 */ /* 0x000fe200078e0202 */
[----:B------:R-:W-:Y:S02]  /*61b0*/  @!P1 SHF.R.U32.HI R3, RZ, 0x10, R25 ;  /* 0x00000010ff039819 */ /* 0x000fe40000011619 */
[----:B------:R-:W-:Y:S01]  /*61c0*/  @!P1 PRMT R16, R72, 0x5432, R7 ;  /* 0x0000543248109816 */ /* 0x000fe20000000007 */
[----:B------:R-:W-:Y:S01]  /*61d0*/  IMAD.SHL.U32 R2, R2, 0x2, RZ ;  /* 0x0000000202027824 */ /* 0x000fe200078e00ff */
[----:B------:R-:W-:Y:S01]  /*61e0*/  @!P1 SHF.R.U64 R11, R66, 0x10, R67 ;  /* 0x00000010420b9819 */ /* 0x000fe20000001243 */
[----:B------:R-:W-:Y:S01]  /*61f0*/  @!P1 IMAD.U32 R7, R17, 0x10000, RZ ;  /* 0x0001000011079824 */ /* 0x000fe200078e00ff */
[----:B------:R-:W-:Y:S01]  /*6200*/  @!P1 PRMT R6, R36, 0x5410, R3 ;  /* 0x0000541024069816 */ /* 0x000fe20000000003 */
[----:B-1----:R-:W-:Y:S01]  /*6210*/  @!P0 IMAD.WIDE R56, R22, 0x2, R20 ;  /* 0x0000000216388825 */ /* 0x002fe200078e0214 */
[----:B------:R1:W2:Y:S01]  /*6220*/  LDS.128 R12, [R2+0x3900] ;  /* 0x00390000020c7984 */ /* 0x0002a20000000c00 */
[----:B------:R-:W-:Y:S02]  /*6230*/  @!P1 SHF.L.U32 R20, R16, 0x10, RZ ;  /* 0x0000001010149819 */ /* 0x000fe400000006ff */
[C---:B------:R-:W-:Y:S01]  /*6240*/  @!P1 IMAD.U32 R5, R6.reuse, 0x10000, RZ ;  /* 0x0001000006059824 */ /* 0x040fe200078e00ff */
[----:B------:R-:W-:Y:S01]  /*6250*/  @!P1 LOP3.LUT R6, R6, 0xffff0000, RZ, 0xc0, !PT ;  /* 0xffff000006069812 */ /* 0x000fe200078ec0ff */
[----:B---3--:R-:W-:Y:S01]  /*6260*/  @!P1 IMAD.U32 R21, R45, 0x10000, RZ ;  /* 0x000100002d159824 */ /* 0x008fe200078e00ff */
[----:B------:R-:W-:Y:S02]  /*6270*/  @!P1 LOP3.LUT R41, R47, 0xffff0000, RZ, 0xc0, !PT ;  /* 0xffff00002f299812 */ /* 0x000fe400078ec0ff */
[----:B------:R-:W-:Y:S02]  /*6280*/  @!P1 LOP3.LUT R27, R46, 0xffff0000, RZ, 0xc0, !PT ;  /* 0xffff00002e1b9812 */ /* 0x000fe400078ec0ff */
[----:B------:R-:W-:Y:S02]  /*6290*/  @!P1 PRMT R26, R73, 0x5432, R11 ;  /* 0x00005432491a9816 */ /* 0x000fe4000000000b */
[----:B------:R-:W-:Y:S02]  /*62a0*/  @!P1 PRMT R11, R37, 0x5432, R4 ;  /* 0x00005432250b9816 */ /* 0x000fe40000000004 */
[----:B------:R-:W-:Y:S02]  /*62b0*/  @!P1 SHF.L.U32 R37, R47, 0x10, RZ ;  /* 0x000000102f259819 */ /* 0x000fe400000006ff */
[----:B-1----:R-:W-:Y:S02]  /*62c0*/  @!P1 SHF.R.U64 R2, R24, 0x10, R25 ;  /* 0x0000001018029819 */ /* 0x002fe40000001219 */
[----:B------:R-:W-:Y:S02]  /*62d0*/  @!P1 PRMT R24, R73, 0x5410, R9 ;  /* 0x0000541049189816 */ /* 0x000fe40000000009 */
[----:B------:R-:W-:Y:S02]  /*62e0*/  @!P1 SHF.L.U32 R9, R44, 0x10, RZ ;  /* 0x000000102c099819 */ /* 0x000fe400000006ff */
[----:B------:R-:W-:Y:S01]  /*62f0*/  @!P1 PRMT R8, R36, 0x5432, R2 ;  /* 0x0000543224089816 */ /* 0x000fe20000000002 */
[C---:B------:R-:W-:Y:S01]  /*6300*/  @!P1 IMAD.U32 R36, R24.reuse, 0x10000, RZ ;  /* 0x0001000018249824 */ /* 0x040fe200078e00ff */
[----:B------:R-:W-:Y:S03]  /*6310*/  @!P1 LOP3.LUT R40, R24, 0xffff0000, RZ, 0xc0, !PT ;  /* 0xffff000018289812 */ /* 0x000fe600078ec0ff */
[C---:B------:R-:W-:Y:S01]  /*6320*/  @!P1 IMAD.U32 R3, R8.reuse, 0x10000, RZ ;  /* 0x0001000008039824 */ /* 0x040fe200078e00ff */
[----:B------:R-:W-:Y:S01]  /*6330*/  @!P1 LOP3.LUT R8, R8, 0xffff0000, RZ, 0xc0, !PT ;  /* 0xffff000008089812 */ /* 0x000fe200078ec0ff */
[----:B--2---:R-:W-:Y:S02]  /*6340*/  @!P1 IMAD.U32 R2, R12, 0x10000, RZ ;  /* 0x000100000c029824 */ /* 0x004fe400078e00ff */
[----:B------:R-:W-:Y:S02]  /*6350*/  @!P1 IMAD.U32 R4, R13, 0x10000, RZ ;  /* 0x000100000d049824 */ /* 0x000fe400078e00ff */
[C---:B------:R-:W-:Y:S02]  /*6360*/  @!P1 FMUL.FTZ R22, R2.reuse, R7 ;  /* 0x0000000702169220 */ /* 0x040fe40000410000 */
[-C--:B------:R-:W-:Y:S02]  /*6370*/  @!P1 FMUL.FTZ R2, R2, R3.reuse ;  /* 0x0000000302029220 */ /* 0x080fe40000410000 */
[----:B------:R-:W-:Y:S02]  /*6380*/  @!P1 FMUL.FTZ R23, R4, R20 ;  /* 0x0000001404179220 */ /* 0x000fe40000410000 */
[----:B------:R-:W-:Y:S01]  /*6390*/  @!P1 FFMA.FTZ R55, R9, R3, -R22 ;  /* 0x0000000309379223 */ /* 0x000fe20000010816 */
[----:B------:R-:W-:Y:S01]  /*63a0*/  @!P1 LOP3.LUT R3, R13, 0xffff0000, RZ, 0xc0, !PT ;  /* 0xffff00000d039812 */ /* 0x000fe200078ec0ff */
[----:B------:R-:W-:Y:S01]  /*63b0*/  @!P1 FFMA.FTZ R54, R21, R5, -R23 ;  /* 0x0000000515369223 */ /* 0x000fe20000010817 */
[----:B------:R-:W-:Y:S01]  /*63c0*/  @!P1 LOP3.LUT R23, R45, 0xffff0000, RZ, 0xc0, !PT ;  /* 0xffff00002d179812 */ /* 0x000fe200078ec0ff */
[----:B------:R-:W-:Y:S01]  /*63d0*/  @!P1 FFMA.FTZ R2, R7, R9, R2 ;  /* 0x0000000907029223 */ /* 0x000fe20000010002 */
[----:B------:R-:W-:Y:S01]  /*63e0*/  @!P1 LOP3.LUT R22, R16, 0xffff0000, RZ, 0xc0, !PT ;  /* 0xffff000010169812 */ /* 0x000fe200078ec0ff */
[----:B------:R-:W-:Y:S01]  /*63f0*/  @!P1 FMUL.FTZ R4, R4, R5 ;  /* 0x0000000504049220 */ /* 0x000fe20000410000 */
[----:B------:R-:W-:Y:S01]  /*6400*/  @!P1 LOP3.LUT R7, R12, 0xffff0000, RZ, 0xc0, !PT ;  /* 0xffff00000c079812 */ /* 0x000fe200078ec0ff */
[----:B------:R-:W-:Y:S01]  /*6410*/  @!P1 FMUL.FTZ R5, R3, R6 ;  /* 0x0000000603059220 */ /* 0x000fe20000410000 */
[----:B------:R-:W-:Y:S01]  /*6420*/  @!P1 LOP3.LUT R16, R17, 0xffff0000, RZ, 0xc0, !PT ;  /* 0xffff000011109812 */ /* 0x000fe200078ec0ff */
[----:B------:R-:W-:Y:S01]  /*6430*/  @!P1 FMUL.FTZ R9, R3, R22 ;  /* 0x0000001603099220 */ /* 0x000fe20000410000 */
[----:B------:R-:W-:Y:S01]  /*6440*/  @!P1 LOP3.LUT R17, R44, 0xffff0000, RZ, 0xc0, !PT ;  /* 0xffff00002c119812 */ /* 0x000fe200078ec0ff */
[----:B------:R-:W-:Y:S02]  /*6450*/  @!P1 FMUL.FTZ R3, R7, R8 ;  /* 0x0000000807039220 */ /* 0x000fe40000410000 */
[----:B------:R-:W-:Y:S01]  /*6460*/  @!P1 FFMA.FTZ R51, R23, R6, -R9 ;  /* 0x0000000617339223 */ /* 0x000fe20000010809 */
[----:B------:R-:W-:Y:S01]  /*6470*/  @!P1 LOP3.LUT R9, R15, 0xffff0000, RZ, 0xc0, !PT ;  /* 0xffff00000f099812 */ /* 0x000fe200078ec0ff */
[----:B------:R-:W-:Y:S02]  /*6480*/  @!P1 FMUL.FTZ R25, R7, R16 ;  /* 0x0000001007199220 */ /* 0x000fe40000410000 */
[----:B------:R-:W-:Y:S02]  /*6490*/  @!P1 IMAD.U32 R6, R15, 0x10000, RZ ;  /* 0x000100000f069824 */ /* 0x000fe400078e00ff */
        /* <DEDUP_REMOVED lines=47> */
.L_x_87:
[----:B------:R-:W-:Y:S05]  /*6790*/  BSYNC B0 ;  /* 0x0000000000007941 */ /* 0x000fea0003800000 */
.L_x_86:
[----:B-1----:R1:W4:Y:S01]  /*67a0*/  SHFL.IDX PT, R47, R89, 0x3, 0x1c1f ;  /* 0x007c1f00592f7f89 */ /* 0x00232200000e0000 */
[----:B------:R-:W-:Y:S03]  /*67b0*/  ISETP.GE.OR P0, PT, R157, UR9, P6 ;  /* 0x000000099d007c0c */ /* 0x000fe6000b706670 */
[----:B------:R1:W3:Y:S10]  /*67c0*/  SHFL.IDX PT, R46, R90, 0x3, 0x1c1f ;  /* 0x007c1f005a2e7f89 */ /* 0x0002f400000e0000 */
[----:B------:R-:W-:-:S05]  /*67d0*/  @P0 BRA `(.L_x_79) ;  /* 0x00000bf000000947 */ /* 0x000fca0003800000 */
[----:B------:R-:W-:Y:S01]  /*67e0*/  SEL R2, R152, R133, !P5 ;  /* 0x0000008598027207 */ /* 0x000fe20006800000 */
[----:B-----5:R-:W1:Y:S01]  /*67f0*/  LDS.128 R40, [R141+0x3900] ;  /* 0x003900008d287984 */ /* 0x020e620000000c00 */
[----:B------:R-:W-:Y:S02]  /*6800*/  @!P1 SHF.R.U32.HI R5, RZ, 0x10, R69 ;  /* 0x00000010ff059819 */ /* 0x000fe40000011645 */
[----:B------:R-:W-:Y:S02]  /*6810*/  SHF.R.S32.HI R3, RZ, 0x1f, R2 ;  /* 0x0000001fff037819 */ /* 0x000fe40000011402 */
[C---:B---3--:R-:W-:Y:S02]  /*6820*/  LEA R54, P0, R98.reuse, R46, 0x1 ;  /* 0x0000002e62367211 */ /* 0x048fe400078008ff */
[----:B------:R-:W-:Y:S02]  /*6830*/  LEA.HI R2, R3, R2, RZ, 0x4 ;  /* 0x0000000203027211 */ /* 0x000fe400078f20ff */
[----:B----4-:R-:W-:Y:S02]  /*6840*/  LEA.HI.X R55, R98, R47, R103, 0x1, P0 ;  /* 0x0000002f62377211 */ /* 0x010fe400000f0c67 */
[----:B------:R-:W-:Y:S02]  /*6850*/  LEA.HI.SX32 R2, R2, R116, 0x1c ;  /* 0x0000007402027211 */ /* 0x000fe400078fe2ff */
[----:B------:R-:W-:Y:S02]  /*6860*/  @!P1 SHF.R.U64 R3, R28, 0x10, R29 ;  /* 0x000000101c039819 */ /* 0x000fe4000000121d */
[----:B------:R-:W-:Y:S01]  /*6870*/  @!P1 SHF.R.U64 R4, R30, 0x10, R31 ;  /* 0x000000101e049819 */ /* 0x000fe2000000121f */
[----:B------:R-:W-:Y:S01]  /*6880*/  IMAD.SHL.U32 R48, R2, 0x8, RZ ;  /* 0x0000000802307824 */ /* 0x000fe200078e00ff */
[----:B------:R-:W-:Y:S02]  /*6890*/  @!P1 PRMT R8, R38, 0x5432, R3 ;  /* 0x0000543226089816 */ /* 0x000fe40000000003 */
[----:B------:R-:W-:Y:S02]  /*68a0*/  @!P1 SHF.R.U32.HI R2, RZ, 0x10, R29 ;  /* 0x00000010ff029819 */ /* 0x000fe4000001161d */
[----:B------:R-:W-:Y:S02]  /*68b0*/  LOP3.LUT R12, R123, 0x38, R48, 0xf8, !PT ;  /* 0x000000387b0c7812 */ /* 0x000fe400078ef830 */
[----:B------:R-:W-:Y:S02]  /*68c0*/  @!P1 PRMT R25, R74, 0x5410, R5 ;  /* 0x000054104a199816 */ /* 0x000fe40000000005 */
[----:B------:R-:W-:Y:S02]  /*68d0*/  LOP3.LUT R12, R12, R160, RZ, 0x3c, !PT ;  /* 0x000000a00c0c7212 */ /* 0x000fe400078e3cff */
[----:B------:R-:W-:Y:S01]  /*68e0*/  @!P1 PRMT R5, R38, 0x5410, R2 ;  /* 0x0000541026059816 */ /* 0x000fe20000000002 */
[----:B------:R-:W-:Y:S01]  /*68f0*/  @!P1 IMAD.U32 R23, R25, 0x10000, RZ ;  /* 0x0001000019179824 */ /* 0x000fe200078e00ff */
[----:B------:R-:W-:Y:S01]  /*6900*/  @!P1 SHF.R.U64 R7, R70, 0x10, R71 ;  /* 0x0000001046079819 */ /* 0x000fe20000001247 */
[----:B------:R-:W-:Y:S01]  /*6910*/  IMAD.IADD R12, R137, 0x1, R12 ;  /* 0x00000001890c7824 */ /* 0x000fe200078e020c */
[----:B------:R-:W-:Y:S01]  /*6920*/  @!P1 PRMT R9, R39, 0x5410, R4 ;  /* 0x0000541027099816 */ /* 0x000fe20000000004 */
[----:B------:R-:W-:Y:S01]  /*6930*/  @!P1 IMAD.U32 R3, R5, 0x10000, RZ ;  /* 0x0001000005039824 */ /* 0x000fe200078e00ff */
[----:B------:R-:W-:Y:S01]  /*6940*/  @!P1 PRMT R29, R75, 0x5410, R7 ;  /* 0x000054104b1d9816 */ /* 0x000fe20000000007 */
[----:B------:R-:W-:Y:S01]  /*6950*/  IMAD.SHL.U32 R12, R12, 0x2, RZ ;  /* 0x000000020c0c7824 */ /* 0x000fe200078e00ff */
[----:B------:R-:W-:Y:S02]  /*6960*/  @!P1 LOP3.LUT R25, R25, 0xffff0000, RZ, 0xc0, !PT ;  /* 0xffff000019199812 */ /* 0x000fe400078ec0ff */
[----:B------:R-:W-:Y:S01]  /*6970*/  @!P1 SHF.R.U32.HI R6, RZ, 0x10, R31 ;  /* 0x00000010ff069819 */ /* 0x000fe2000001161f */
[C---:B------:R-:W-:Y:S01]  /*6980*/  @!P1 IMAD.U32 R27, R29.reuse, 0x10000, RZ ;  /* 0x000100001d1b9824 */ /* 0x040fe200078e00ff */
[----:B------:R-:W-:Y:S01]  /*6990*/  @!P1 LOP3.LUT R29, R29, 0xffff0000, RZ, 0xc0, !PT ;  /* 0xffff00001d1d9812 */ /* 0x000fe200078ec0ff */
[C---:B-1----:R-:W-:Y:S01]  /*69a0*/  @!P1 IMAD.U32 R24, R41.reuse, 0x10000, RZ ;  /* 0x0001000029189824 */ /* 0x042fe200078e00ff */
[----:B------:R-:W1:Y:S01]  /*69b0*/  LDS.128 R12, [R12+0x3900] ;  /* 0x003900000c0c7984 */ /* 0x000e620000000c00 */
[----:B------:R-:W-:Y:S01]  /*69c0*/  @!P1 IMAD.U32 R20, R40, 0x10000, RZ ;  /* 0x0001000028149824 */ /* 0x000fe200078e00ff */
[----:B------:R-:W-:Y:S01]  /*69d0*/  @!P1 LOP3.LUT R26, R41, 0xffff0000, RZ, 0xc0, !PT ;  /* 0xffff0000291a9812 */ /* 0x000fe200078ec0ff */
[----:B------:R-:W-:Y:S01]  /*69e0*/  @!P1 IMAD.U32 R28, R42, 0x10000, RZ ;  /* 0x000100002a1c9824 */ /* 0x000fe200078e00ff */
[----:B------:R-:W-:Y:S01]  /*69f0*/  @!P1 LOP3.LUT R22, R40, 0xffff0000, RZ, 0xc0, !PT ;  /* 0xffff000028169812 */ /* 0x000fe200078ec0ff */
[C---:B------:R-:W-:Y:S01]  /*6a00*/  @!P1 IMAD.U32 R36, R43.reuse, 0x10000, RZ ;  /* 0x000100002b249824 */ /* 0x040fe200078e00ff */
[----:B------:R-:W-:Y:S02]  /*6a10*/  @!P1 LOP3.LUT R38, R43, 0xffff0000, RZ, 0xc0, !PT ;  /* 0xffff00002b269812 */ /* 0x000fe400078ec0ff */
[----:B------:R-:W-:Y:S02]  /*6a20*/  @!P1 LOP3.LUT R30, R42, 0xffff0000, RZ, 0xc0, !PT ;  /* 0xffff00002a1e9812 */ /* 0x000fe400078ec0ff */
[----:B------:R-:W-:Y:S01]  /*6a30*/  @!P1 PRMT R11, R39, 0x5432, R6 ;  /* 0x00005432270b9816 */ /* 0x000fe20000000006 */
[----:B------:R-:W-:Y:S01]  /*6a40*/  @!P1 IMAD.U32 R6, R8, 0x10000, RZ ;  /* 0x0001000008069824 */ /* 0x000fe200078e00ff */
[----:B------:R-:W-:Y:S02]  /*6a50*/  @!P1 SHF.R.U32.HI R37, RZ, 0x10, R71 ;  /* 0x00000010ff259819 */ /* 0x000fe40000011647 */
[----:B--2---:R-:W-:Y:S02]  /*6a60*/  @!P1 SHF.R.U64 R21, R68, 0x10, R69 ;  /* 0x0000001044159819 */ /* 0x004fe40000001245 */
[----:B------:R-:W-:Y:S02]  /*6a70*/  @!P1 PRMT R37, R75, 0x5432, R37 ;  /* 0x000054324b259816 */ /* 0x000fe40000000025 */
[----:B------:R-:W-:Y:S02]  /*6a80*/  @!P1 PRMT R21, R74, 0x5432, R21 ;  /* 0x000054324a159816 */ /* 0x000fe40000000015 */
[C---:B------:R-:W-:Y:S02]  /*6a90*/  @!P1 SHF.L.U32 R31, R37.reuse, 0x10, RZ ;  /* 0x00000010251f9819 */ /* 0x040fe400000006ff */
[----:B------:R-:W-:Y:S01]  /*6aa0*/  @!P1 LOP3.LUT R37, R37, 0xffff0000, RZ, 0xc0, !PT ;  /* 0xffff000025259812 */ /* 0x000fe200078ec0ff */
[C---:B------:R-:W-:Y:S01]  /*6ab0*/  @!P1 IMAD.U32 R17, R21.reuse, 0x10000, RZ ;  /* 0x0001000015119824 */ /* 0x040fe200078e00ff */
[----:B------:R-:W-:Y:S02]  /*6ac0*/  @!P1 LOP3.LUT R21, R21, 0xffff0000, RZ, 0xc0, !PT ;  /* 0xffff000015159812 */ /* 0x000fe400078ec0ff */
[----:B------:R-:W-:Y:S02]  /*6ad0*/  ISETP.GE.AND P0, PT, R48, c[0x0][0x1d4], PT ;  /* 0x0000750030007a0c */ /* 0x000fe40003f06270 */
[C---:B-1----:R-:W-:Y:S05]  /*6ae0*/  @!P1 SHF.L.U32 R2, R13.reuse, 0x10, RZ ;  /* 0x000000100d029819 */ /* 0x042fea00000006ff */
[C---:B------:R-:W-:Y:S02]  /*6af0*/  @!P1 FMUL.FTZ R7, R2.reuse, R23 ;  /* 0x0000001702079220 */ /* 0x040fe40000410000 */
[-C--:B------:R-:W-:Y:S01]  /*6b00*/  @!P1 FMUL.FTZ R4, R2, R3.reuse ;  /* 0x0000000302049220 */ /* 0x080fe20000410000 */
[----:B------:R-:W-:Y:S01]  /*6b10*/  @!P1 LOP3.LUT R2, R13, 0xffff0000, RZ, 0xc0, !PT ;  /* 0xffff00000d029812 */ /* 0x000fe200078ec0ff */
[----:B------:R-:W-:Y:S01]  /*6b20*/  @!P1 FFMA.FTZ R56, R24, R3, -R7 ;  /* 0x0000000318389223 */ /* 0x000fe20000010807 */
[----:B------:R-:W-:Y:S02]  /*6b30*/  @!P1 LOP3.LUT R3, R5, 0xffff0000, RZ, 0xc0, !PT ;  /* 0xffff000005039812 */ /* 0x000fe400078ec0ff */
[----:B------:R-:W-:Y:S01]  /*6b40*/  @!P1 SHF.L.U32 R7, R12, 0x10, RZ ;  /* 0x000000100c079819 */ /* 0x000fe200000006ff */
[C---:B------:R-:W-:Y:S02]  /*6b50*/  @!P1 FMUL.FTZ R10, R2.reuse, R25 ;  /* 0x00000019020a9220 */ /* 0x040fe40000410000 */
[----:B------:R-:W-:Y:S02]  /*6b60*/  @!P1 FMUL.FTZ R5, R2, R3 ;  /* 0x0000000302059220 */ /* 0x000fe40000410000 */
[C---:B------:R-:W-:Y:S02]  /*6b70*/  @!P1 FMUL.FTZ R16, R7.reuse, R17 ;  /* 0x0000001107109220 */ /* 0x040fe40000410000 */
[----:B------:R-:W-:Y:S01]  /*6b80*/  @!P1 FFMA.FTZ R53, R26, R3, -R10 ;  /* 0x000000031a359223 */ /* 0x000fe2000001080a */
[----:B------:R-:W-:Y:S01]  /*6b90*/  @!P1 LOP3.LUT R3, R12, 0xffff0000, RZ, 0xc0, !PT ;  /* 0xffff00000c039812 */ /* 0x000fe200078ec0ff */
[-C--:B------:R-:W-:Y:S01]  /*6ba0*/  @!P1 FMUL.FTZ R2, R7, R6.reuse ;  /* 0x0000000607029220 */ /* 0x080fe20000410000 */
[----:B------:R-:W-:Y:S01]  /*6bb0*/  @!P1 SHF.L.U32 R7, R14, 0x10, RZ ;  /* 0x000000100e079819 */ /* 0x000fe200000006ff */
[----:B------:R-:W-:Y:S01]  /*6bc0*/  @!P1 FFMA.FTZ R52, R20, R6, -R16 ;  /* 0x0000000614349223 */ /* 0x000fe20000010810 */
[----:B------:R-:W-:Y:S01]  /*6bd0*/  @!P1 LOP3.LUT R6, R8, 0xffff0000, RZ, 0xc0, !PT ;  /* 0xffff000008069812 */ /* 0x000fe200078ec0ff */
[C---:B------:R-:W-:Y:S01]  /*6be0*/  @!P1 IMAD.U32 R8, R9.reuse, 0x10000, RZ ;  /* 0x0001000009089824 */ /* 0x040fe200078e00ff */
[----:B------:R-:W-:Y:S01]  /*6bf0*/  @!P1 LOP3.LUT R9, R9, 0xffff0000, RZ, 0xc0, !PT ;  /* 0xffff000009099812 */ /* 0x000fe200078ec0ff */
[----:B------:R-:W-:Y:S02]  /*6c00*/  @!P1 FMUL.FTZ R10, R3, R21 ;  /* 0x00000015030a9220 */ /* 0x000fe40000410000 */
[----:B------:R-:W-:Y:S02]  /*6c10*/  @!P1 FMUL.FTZ R16, R7, R27 ;  /* 0x0000001b07109220 */ /* 0x000fe40000410000 */
[-C--:B------:R-:W-:Y:S02]  /*6c20*/  @!P1 FMUL.FTZ R3, R3, R6.reuse ;  /* 0x0000000603039220 */ /* 0x080fe40000410000 */
[----:B------:R-:W-:Y:S02]  /*6c30*/  @!P1 FFMA.FTZ R51, R22, R6, -R10 ;  /* 0x0000000616339223 */ /* 0x000fe4000001080a */
[-C--:B------:R-:W-:Y:S01]  /*6c40*/  @!P1 FMUL.FTZ R6, R7, R8.reuse ;  /* 0x0000000807069220 */ /* 0x080fe20000410000 */
[----:B------:R-:W-:Y:S01]  /*6c50*/  @!P1 LOP3.LUT R7, R14, 0xffff0000, RZ, 0xc0, !PT ;  /* 0xffff00000e079812 */ /* 0x000fe200078ec0ff */
[----:B------:R-:W-:Y:S01]  /*6c60*/  @!P1 FFMA.FTZ R50, R28, R8, -R16 ;  /* 0x000000081c329223 */ /* 0x000fe20000010810 */
[C---:B------:R-:W-:Y:S01]  /*6c70*/  @!P1 LOP3.LUT R16, R15.reuse, 0xffff0000, RZ, 0xc0, !PT ;  /* 0xffff00000f109812 */ /* 0x040fe200078ec0ff */
[----:B------:R-:W-:Y:S02]  /*6c80*/  @!P1 IMAD.U32 R10, R15, 0x10000, RZ ;  /* 0x000100000f0a9824 */ /* 0x000fe400078e00ff */
[C---:B------:R-:W-:Y:S01]  /*6c90*/  @!P1 IMAD.U32 R8, R11.reuse, 0x10000, RZ ;  /* 0x000100000b089824 */ /* 0x040fe200078e00ff */
[----:B------:R-:W-:Y:S01]  /*6ca0*/  @!P1 LOP3.LUT R11, R11, 0xffff0000, RZ, 0xc0, !PT ;  /* 0xffff00000b0b9812 */ /* 0x000fe200078ec0ff */
[----:B------:R-:W-:Y:S02]  /*6cb0*/  @!P1 FMUL.FTZ R44, R10, R31 ;  /* 0x0000001f0a2c9220 */ /* 0x000fe40000410000 */
[----:B------:R-:W-:Y:S02]  /*6cc0*/  @!P1 FMUL.FTZ R39, R16, R37 ;  /* 0x0000002510279220 */ /* 0x000fe40000410000 */
[C---:B------:R-:W-:Y:S02]  /*6cd0*/  @!P1 FMUL.FTZ R45, R7.reuse, R29 ;  /* 0x0000001d072d9220 */ /* 0x040fe40000410000 */
[----:B------:R-:W-:Y:S02]  /*6ce0*/  @!P1 FMUL.FTZ R7, R7, R9 ;  /* 0x0000000907079220 */ /* 0x000fe40000410000 */
[----:B------:R-:W-:Y:S01]  /*6cf0*/  @!P1 FFMA.FTZ R49, R36, R8, -R44 ;  /* 0x0000000824319223 */ /* 0x000fe2000001082c */
[----:B------:R-:W-:Y:S01]  /*6d00*/  @!P1 F2FP.BF16.PACK_AB R44, R51, R52 ;  /* 0x00000034332c923e */ /* 0x000fe200000010ff */
[----:B------:R-:W-:Y:S02]  /*6d10*/  @!P1 FFMA.FTZ R39, R38, R11, -R39 ;  /* 0x0000000b26279223 */ /* 0x000fe40000010827 */
[----:B------:R-:W-:Y:S01]  /*6d20*/  @!P1 FFMA.FTZ R9, R30, R9, -R45 ;  /* 0x000000091e099223 */ /* 0x000fe2000001082d */
[----:B------:R-:W-:Y:S01]  /*6d30*/  @!P1 F2FP.BF16.PACK_AB R45, R53, R56 ;  /* 0x00000038352d923e */ /* 0x000fe200000010ff */
[----:B------:R-:W-:Y:S01]  /*6d40*/  @!P1 FMUL.FTZ R8, R10, R8 ;  /* 0x000000080a089220 */ /* 0x000fe20000410000 */
[----:B------:R-:W-:Y:S01]  /*6d50*/  @!P1 F2FP.BF16.PACK_AB R39, R39, R49 ;  /* 0x000000312727923e */ /* 0x000fe200000010ff */
[----:B------:R-:W-:Y:S01]  /*6d60*/  @!P1 IMAD.MOV.U32 R40, RZ, RZ, R44 ;  /* 0x000000ffff289224 */ /* 0x000fe200078e002c */
[----:B------:R-:W-:Y:S01]  /*6d70*/  @!P1 F2FP.BF16.PACK_AB R10, R9, R50 ;  /* 0x00000032090a923e */ /* 0x000fe200000010ff */
[----:B------:R-:W-:Y:S01]  /*6d80*/  @!P1 FFMA.FTZ R2, R17, R20, R2 ;  /* 0x0000001411029223 */ /* 0x000fe20000010002 */
[----:B------:R-:W-:Y:S01]  /*6d90*/  @!P1 MOV R41, R45 ;  /* 0x0000002d00299202 */ /* 0x000fe20000000f00 */
[----:B------:R-:W-:Y:S02]  /*6da0*/  @!P1 IMAD.MOV.U32 R43, RZ, RZ, R39 ;  /* 0x000000ffff2b9224 */ /* 0x000fe400078e0027 */
[----:B------:R-:W-:Y:S02]  /*6db0*/  @!P1 IMAD.MOV.U32 R42, RZ, RZ, R10 ;  /* 0x000000ffff2a9224 */ /* 0x000fe400078e000a */
[----:B------:R-:W-:Y:S02]  /*6dc0*/  @!P1 FFMA.FTZ R3, R21, R22, R3 ;  /* 0x0000001615039223 */ /* 0x000fe40000010003 */
[----:B------:R-:W-:Y:S01]  /*6dd0*/  @!P1 FFMA.FTZ R4, R23, R24, R4 ;  /* 0x0000001817049223 */ /* 0x000fe20000010004 */
[----:B------:R1:W-:Y:S01]  /*6de0*/  ST.E.128 [R54.64], R40 ;  /* 0x0000002836007985 */ /* 0x0003e2000c101d16 */
[----:B------:R-:W-:Y:S01]  /*6df0*/  @!P1 FFMA.FTZ R5, R25, R26, R5 ;  /* 0x0000001a19059223 */ /* 0x000fe20000010005 */
[----:B------:R-:W-:Y:S01]  /*6e00*/  @!P1 F2FP.BF16.PACK_AB R2, R3, R2 ;  /* 0x000000020302923e */ /* 0x000fe200000010ff */
[----:B------:R-:W-:Y:S02]  /*6e10*/  @!P1 FFMA.FTZ R6, R27, R28, R6 ;  /* 0x0000001c1b069223 */ /* 0x000fe40000010006 */
[----:B------:R-:W-:Y:S01]  /*6e20*/  @!P1 FMUL.FTZ R9, R16, R11 ;  /* 0x0000000b10099220 */ /* 0x000fe20000410000 */
[----:B------:R-:W-:Y:S01]  /*6e30*/  @!P1 F2FP.BF16.PACK_AB R4, R5, R4 ;  /* 0x000000040504923e */ /* 0x000fe200000010ff */
[----:B------:R-:W-:Y:S02]  /*6e40*/  @!P1 FFMA.FTZ R7, R29, R30, R7 ;  /* 0x0000001e1d079223 */ /* 0x000fe40000010007 */
[----:B------:R-:W-:Y:S01]  /*6e50*/  @!P1 FFMA.FTZ R8, R31, R36, R8 ;  /* 0x000000241f089223 */ /* 0x000fe20000010008 */
[----:B------:R-:W-:Y:S01]  /*6e60*/  @!P1 MOV R13, R4 ;  /* 0x00000004000d9202 */ /* 0x000fe20000000f00 */
[----:B------:R-:W-:Y:S01]  /*6e70*/  @!P1 FFMA.FTZ R9, R37, R38, R9 ;  /* 0x0000002625099223 */ /* 0x000fe20000010009 */
[----:B------:R-:W-:Y:S01]  /*6e80*/  @!P1 F2FP.BF16.PACK_AB R6, R7, R6 ;  /* 0x000000060706923e */ /* 0x000fe200000010ff */
[----:B------:R-:W-:Y:S03]  /*6e90*/  @!P1 IMAD.MOV.U32 R12, RZ, RZ, R2 ;  /* 0x000000ffff0c9224 */ /* 0x000fe600078e0002 */
[----:B------:R-:W-:Y:S01]  /*6ea0*/  @!P1 F2FP.BF16.PACK_AB R8, R9, R8 ;  /* 0x000000080908923e */ /* 0x000fe200000010ff */
[----:B------:R-:W-:Y:S04]  /*6eb0*/  @!P1 IMAD.MOV.U32 R14, RZ, RZ, R6 ;  /* 0x000000ffff0e9224 */ /* 0x000fe800078e0006 */
[----:B------:R-:W-:Y:S01]  /*6ec0*/  @!P1 IMAD.MOV.U32 R15, RZ, RZ, R8 ;  /* 0x000000ffff0f9224 */ /* 0x000fe200078e0008 */
[----:B------:R-:W-:-:S05]  /*6ed0*/  @P0 BRA `(.L_x_79) ;  /* 0x000004f000000947 */ /* 0x000fca0003800000 */
[C---:B------:R-:W-:Y:S04]  /*6ee0*/  LEA R2, P0, R48.reuse, R46, 0x1 ;  /* 0x0000002e30027211 */ /* 0x040fe800078008ff */
[----:B------:R-:W-:Y:S05]  /*6ef0*/  LEA.HI.X.SX32 R3, R48, R47, 0x1, P0 ;  /* 0x0000002f30037211 */ /* 0x000fea00000f0eff */
[----:B------:R2:W-:Y:S01]  /*6f00*/  ST.E.128 [R2.64], R12 ;  /* 0x0000000c02007985 */ /* 0x0005e2000c101d16 */
[----:B------:R-:W-:-:S05]  /*6f10*/  BRA `(.L_x_79) ;  /* 0x000004b000007947 */ /* 0x000fca0003800000 */
.L_x_57:
[----:B------:R1:W2:Y:S01]  /*6f20*/  SHFL.IDX PT, R3, R89, RZ, 0x1c1f ;  /* 0x001c1fff59037589 */ /* 0x0002a200000e0000 */
[----:B------:R-:W-:Y:S01]  /*6f30*/  UIMAD UR5, UR6, -0x70, UR4 ;  /* 0xffffff90060578a4 */ /* 0x000fe2000f8e0204 */
[----:B------:R-:W-:Y:S02]  /*6f40*/  BSSY B0, `(.L_x_88) ;  /* 0x0000014000007945 */ /* 0x000fe40003800000 */
[----:B------:R1:W3:Y:S01]  /*6f50*/  SHFL.IDX PT, R2, R90, RZ, 0x1c1f ;  /* 0x001c1fff5a027589 */ /* 0x0002e200000e0000 */
[----:B------:R-:W-:Y:S04]  /*6f60*/  UISETP.LT.AND UP0, UPT, UR5, 0x70, UPT ;  /* 0x000000700500788c */ /* 0x000fe8000bf01270 */
[----:B------:R-:W-:Y:S06]  /*6f70*/  USEL UR9, UR5, 0x70, UP0 ;  /* 0x0000007005097887 */ /* 0x000fec0008000000 */
[----:B------:R-:W-:Y:S04]  /*6f80*/  IADD3 R12, -R35, UR9, RZ ;  /* 0x00000009230c7c10 */ /* 0x000fe8000fffe1ff */
[----:B------:R-:W-:Y:S11]  /*6f90*/  ISETP.GE.AND P0, PT, R12, 0x1, PT ;  /* 0x000000010c00780c */ /* 0x000ff60003f06270 */
[----:B------:R-:W-:Y:S02]  /*6fa0*/  @!UPT UIADD3 URZ, URZ, URZ, URZ ;  /* 0x0000003f3f3ff290 */ /* 0x000fe4000fffe03f */
[----:B------:R-:W-:-:S05]  /*6fb0*/  @!P0 BRA `(.L_x_89) ;  /* 0x000000c000008947 */ /* 0x000fca0003800000 */
[C---:B-123--:R-:W-:Y:S11]  /*6fc0*/  ISETP.GE.AND P1, PT, R18.reuse, c[0x0][0x1d4], PT ;  /* 0x0000750012007a0c */ /* 0x04eff60003f26270 */
[----:B------:R-:W-:Y:S02]  /*6fd0*/  @!UPT UIADD3 URZ, URZ, URZ, URZ ;  /* 0x0000003f3f3ff290 */ /* 0x000fe4000fffe03f */
[----:B------:R-:W1:Y:S01]  /*6fe0*/  @!P1 LDS.128 R8, [R92+0x3800] ;  /* 0x003800005c089984 */ /* 0x000e620000000c00 */
[CC--:B------:R-:W-:Y:S04]  /*6ff0*/  @!P1 LEA R4, P0, R18.reuse, R2.reuse, 0x1 ;  /* 0x0000000212049211 */ /* 0x0c0fe800078008ff */
[-C--:B------:R-:W-:Y:S02]  /*7000*/  @!P1 LEA.HI.X R5, R18, R3.reuse, R19, 0x1, P0 ;  /* 0x0000000312059211 */ /* 0x080fe400000f0c13 */
[----:B------:R-:W-:Y:S11]  /*7010*/  ISETP.GE.AND P0, PT, R95, c[0x0][0x1d4], PT ;  /* 0x000075005f007a0c */ /* 0x000ff60003f06270 */
[----:B------:R-:W-:Y:S02]  /*7020*/  @!UPT UIADD3 URZ, URZ, URZ, URZ ;  /* 0x0000003f3f3ff290 */ /* 0x000fe4000fffe03f */
[C---:B------:R-:W-:Y:S04]  /*7030*/  @!P0 LEA R2, P2, R83.reuse, R2, 0x1 ;  /* 0x0000000253028211 */ /* 0x040fe800078408ff */
[----:B------:R-:W-:Y:S01]  /*7040*/  @!P0 LEA.HI.X R3, R83, R3, R94, 0x1, P2 ;  /* 0x0000000353038211 */ /* 0x000fe200010f0c5e */
[----:B-1----:R-:W-:Y:S04]  /*7050*/  @!P1 ST.E.128 [R4.64], R8 ;  /* 0x0000000804009985 */ /* 0x002fe8000c101d16 */
[----:B------:R-:W1:Y:S04]  /*7060*/  @!P0 LDS.128 R4, [R93+0x3800] ;  /* 0x003800005d048984 */ /* 0x000e680000000c00 */
[----:B-1----:R1:W-:Y:S02]  /*7070*/  @!P0 ST.E.128 [R2.64], R4 ;  /* 0x0000000402008985 */ /* 0x0023e4000c101d16 */
.L_x_89:
[----:B-123--:R-:W-:Y:S05]  /*7080*/  BSYNC B0 ;  /* 0x0000000000007941 */ /* 0x00efea0003800000 */
.L_x_88:
[----:B------:R1:W2:Y:S01]  /*7090*/  SHFL.IDX PT, R3, R89, 0x1, 0x1c1f ;  /* 0x003c1f0059037f89 */ /* 0x0002a200000e0000 */
[----:B------:R-:W-:Y:S01]  /*70a0*/  ISETP.GE.AND P0, PT, R12, 0x21, PT ;  /* 0x000000210c00780c */ /* 0x000fe20003f06270 */
[----:B------:R-:W-:Y:S02]  /*70b0*/  BSSY B0, `(.L_x_90) ;  /* 0x000000f000007945 */ /* 0x000fe40003800000 */
[----:B------:R1:W3:Y:S10]  /*70c0*/  SHFL.IDX PT, R2, R90, 0x1, 0x1c1f ;  /* 0x003c1f005a027f89 */ /* 0x0002f400000e0000 */
[----:B------:R-:W-:-:S05]  /*70d0*/  @!P0 BRA `(.L_x_91) ;  /* 0x000000c000008947 */ /* 0x000fca0003800000 */
[C---:B------:R-:W-:Y:S11]  /*70e0*/  ISETP.GE.AND P1, PT, R18.reuse, c[0x0][0x1d4], PT ;  /* 0x0000750012007a0c */ /* 0x040ff60003f26270 */
[----:B------:R-:W-:Y:S02]  /*70f0*/  @!UPT UIADD3 URZ, URZ, URZ, URZ ;  /* 0x0000003f3f3ff290 */ /* 0x000fe4000fffe03f */
[----:B------:R-:W4:Y:S01]  /*7100*/  @!P1 LDS.128 R8, [R92+0x4800] ;  /* 0x004800005c089984 */ /* 0x000f220000000c00 */
[CC--:B---3--:R-:W-:Y:S04]  /*7110*/  @!P1 LEA R4, P0, R18.reuse, R2.reuse, 0x1 ;  /* 0x0000000212049211 */ /* 0x0c8fe800078008ff */
[-C--:B--2---:R-:W-:Y:S02]  /*7120*/  @!P1 LEA.HI.X R5, R18, R3.reuse, R19, 0x1, P0 ;  /* 0x0000000312059211 */ /* 0x084fe400000f0c13 */
[----:B------:R-:W-:Y:S11]  /*7130*/  ISETP.GE.AND P0, PT, R95, c[0x0][0x1d4], PT ;  /* 0x000075005f007a0c */ /* 0x000ff60003f06270 */
[----:B------:R-:W-:Y:S02]  /*7140*/  @!UPT UIADD3 URZ, URZ, URZ, URZ ;  /* 0x0000003f3f3ff290 */ /* 0x000fe4000fffe03f */
[C---:B------:R-:W-:Y:S04]  /*7150*/  @!P0 LEA R2, P2, R83.reuse, R2, 0x1 ;  /* 0x0000000253028211 */ /* 0x040fe800078408ff */
[----:B------:R-:W-:Y:S01]  /*7160*/  @!P0 LEA.HI.X R3, R83, R3, R94, 0x1, P2 ;  /* 0x0000000353038211 */ /* 0x000fe200010f0c5e */
[----:B----4-:R-:W-:Y:S04]  /*7170*/  @!P1 ST.E.128 [R4.64], R8 ;  /* 0x0000000804009985 */ /* 0x010fe8000c101d16 */
[----:B------:R-:W2:Y:S04]  /*7180*/  @!P0 LDS.128 R4, [R93+0x4800] ;  /* 0x004800005d048984 */ /* 0x000ea80000000c00 */
[----:B--2---:R2:W-:Y:S02]  /*7190*/  @!P0 ST.E.128 [R2.64], R4 ;  /* 0x0000000402008985 */ /* 0x0045e4000c101d16 */
.L_x_91:
[----:B------:R-:W-:Y:S05]  /*71a0*/  BSYNC B0 ;  /* 0x0000000000007941 */ /* 0x000fea0003800000 */
.L_x_90:
[----:B--2---:R2:W4:Y:S01]  /*71b0*/  SHFL.IDX PT, R3, R89, 0x2, 0x1c1f ;  /* 0x005c1f0059037f89 */ /* 0x00452200000e0000 */
[----:B------:R-:W-:Y:S01]  /*71c0*/  ISETP.GE.AND P0, PT, R12, 0x41, PT ;  /* 0x000000410c00780c */ /* 0x000fe20003f06270 */
[----:B------:R-:W-:Y:S02]  /*71d0*/  BSSY B0, `(.L_x_92) ;  /* 0x000000f000007945 */ /* 0x000fe40003800000 */
[----:B---3--:R2:W3:Y:S10]  /*71e0*/  SHFL.IDX PT, R2, R90, 0x2, 0x1c1f ;  /* 0x005c1f005a027f89 */ /* 0x0084f400000e0000 */
[----:B------:R-:W-:-:S05]  /*71f0*/  @!P0 BRA `(.L_x_93) ;  /* 0x000000c000008947 */ /* 0x000fca0003800000 */
[C---:B------:R-:W-:Y:S11]  /*7200*/  ISETP.GE.AND P1, PT, R18.reuse, c[0x0][0x1d4], PT ;  /* 0x0000750012007a0c */ /* 0x040ff60003f26270 */
[----:B------:R-:W-:Y:S02]  /*7210*/  @!UPT UIADD3 URZ, URZ, URZ, URZ ;  /* 0x0000003f3f3ff290 */ /* 0x000fe4000fffe03f */
[----:B------:R-:W5:Y:S01]  /*7220*/  @!P1 LDS.128 R8, [R92+0x5800] ;  /* 0x005800005c089984 */ /* 0x000f620000000c00 */
[CC--:B---3--:R-:W-:Y:S04]  /*7230*/  @!P1 LEA R4, P0, R18.reuse, R2.reuse, 0x1 ;  /* 0x0000000212049211 */ /* 0x0c8fe800078008ff */
[-C--:B----4-:R-:W-:Y:S02]  /*7240*/  @!P1 LEA.HI.X R5, R18, R3.reuse, R19, 0x1, P0 ;  /* 0x0000000312059211 */ /* 0x090fe400000f0c13 */
[----:B------:R-:W-:Y:S11]  /*7250*/  ISETP.GE.AND P0, PT, R95, c[0x0][0x1d4], PT ;  /* 0x000075005f007a0c */ /* 0x000ff60003f06270 */
[----:B------:R-:W-:Y:S02]  /*7260*/  @!UPT UIADD3 URZ, URZ, URZ, URZ ;  /* 0x0000003f3f3ff290 */ /* 0x000fe4000fffe03f */
[C---:B------:R-:W-:Y:S04]  /*7270*/  @!P0 LEA R2, P2, R83.reuse, R2, 0x1 ;  /* 0x0000000253028211 */ /* 0x040fe800078408ff */
[----:B------:R-:W-:Y:S01]  /*7280*/  @!P0 LEA.HI.X R3, R83, R3, R94, 0x1, P2 ;  /* 0x0000000353038211 */ /* 0x000fe200010f0c5e */
[----:B-----5:R-:W-:Y:S04]  /*7290*/  @!P1 ST.E.128 [R4.64], R8 ;  /* 0x0000000804009985 */ /* 0x020fe8000c101d16 */
[----:B------:R-:W3:Y:S04]  /*72a0*/  @!P0 LDS.128 R4, [R93+0x5800] ;  /* 0x005800005d048984 */ /* 0x000ee80000000c00 */
[----:B---3--:R3:W-:Y:S02]  /*72b0*/  @!P0 ST.E.128 [R2.64], R4 ;  /* 0x0000000402008985 */ /* 0x0087e4000c101d16 */
.L_x_93:
[----:B------:R-:W-:Y:S05]  /*72c0*/  BSYNC B0 ;  /* 0x0000000000007941 */ /* 0x000fea0003800000 */
.L_x_92:
[----:B---34-:R3:W4:Y:S01]  /*72d0*/  SHFL.IDX PT, R3, R89, 0x3, 0x1c1f ;  /* 0x007c1f0059037f89 */ /* 0x01872200000e0000 */
[----:B------:R-:W-:Y:S03]  /*72e0*/  ISETP.GE.AND P0, PT, R12, 0x61, PT ;  /* 0x000000610c00780c */ /* 0x000fe60003f06270 */
[----:B------:R3:W1:Y:S10]  /*72f0*/  SHFL.IDX PT, R2, R90, 0x3, 0x1c1f ;  /* 0x007c1f005a027f89 */ /* 0x00067400000e0000 */
[----:B------:R-:W-:-:S05]  /*7300*/  @!P0 BRA `(.L_x_79) ;  /* 0x000000c000008947 */ /* 0x000fca0003800000 */
[C---:B------:R-:W-:Y:S11]  /*7310*/  ISETP.GE.AND P1, PT, R18.reuse, c[0x0][0x1d4], PT ;  /* 0x0000750012007a0c */ /* 0x040ff60003f26270 */
[----:B------:R-:W-:Y:S02]  /*7320*/  @!UPT UIADD3 URZ, URZ, URZ, URZ ;  /* 0x0000003f3f3ff290 */ /* 0x000fe4000fffe03f */
[----:B------:R-:W5:Y:S01]  /*7330*/  @!P1 LDS.128 R8, [R92+0x6800] ;  /* 0x006800005c089984 */ /* 0x000f620000000c00 */
[CC--:B-1----:R-:W-:Y:S04]  /*7340*/  @!P1 LEA R4, P0, R18.reuse, R2.reuse, 0x1 ;  /* 0x0000000212049211 */ /* 0x0c2fe800078008ff */
[-C--:B----4-:R-:W-:Y:S02]  /*7350*/  @!P1 LEA.HI.X R5, R18, R3.reuse, R19, 0x1, P0 ;  /* 0x0000000312059211 */ /* 0x090fe400000f0c13 */
[----:B------:R-:W-:Y:S11]  /*7360*/  ISETP.GE.AND P0, PT, R95, c[0x0][0x1d4], PT ;  /* 0x000075005f007a0c */ /* 0x000ff60003f06270 */
[----:B------:R-:W-:Y:S02]  /*7370*/  @!UPT UIADD3 URZ, URZ, URZ, URZ ;  /* 0x0000003f3f3ff290 */ /* 0x000fe4000fffe03f */
[C---:B------:R-:W-:Y:S04]  /*7380*/  @!P0 LEA R2, P2, R83.reuse, R2, 0x1 ;  /* 0x0000000253028211 */ /* 0x040fe800078408ff */
[----:B------:R-:W-:Y:S01]  /*7390*/  @!P0 LEA.HI.X R3, R83, R3, R94, 0x1, P2 ;  /* 0x0000000353038211 */ /* 0x000fe200010f0c5e */
[----:B-----5:R-:W-:Y:S04]  /*73a0*/  @!P1 ST.E.128 [R4.64], R8 ;  /* 0x0000000804009985 */ /* 0x020fe8000c101d16 */
[----:B------:R-:W1:Y:S04]  /*73b0*/  @!P0 LDS.128 R4, [R93+0x6800] ;  /* 0x006800005d048984 */ /* 0x000e680000000c00 */
[----:B-1----:R1:W-:Y:S02]  /*73c0*/  @!P0 ST.E.128 [R2.64], R4 ;  /* 0x0000000402008985 */ /* 0x0023e4000c101d16 */
.L_x_79:
[----:B------:R-:W-:Y:S05]  /*73d0*/  BSYNC B2 ;  /* 0x0000000000027941 */ /* 0x000fea0003800000 */
.L_x_56:
[----:B-12---:R-:W-:Y:S01]  /*73e0*/  IMAD.U32 R2, RZ, RZ, UR6 ;  /* 0x00000006ff027e24 */ /* 0x006fe2000f8e00ff */
[----:B------:R-:W-:Y:S01]  /*73f0*/  UIMAD UR5, UR6, -0x70, URZ ;  /* 0xffffff90060578a4 */ /* 0x000fe2000f8e023f */
[----:B------:R-:W-:Y:S02]  /*7400*/  BSSY B0, `(.L_x_94) ;  /* 0x0000085000007945 */ /* 0x000fe40003800000 */
[----:B----4-:R-:W-:Y:S03]  /*7410*/  IMAD.WIDE R2, R2, 0x70, R128 ;  /* 0x0000007002027825 */ /* 0x010fe600078e0280 */
[----:B-----5:R-:W-:Y:S01]  /*7420*/  IADD3 R4, R132, UR5, RZ ;  /* 0x0000000584047c10 */ /* 0x020fe2000fffe0ff */
[----:B------:R-:W-:Y:S03]  /*7430*/  UIADD3 UR5, UR5, UR4, URZ ;  /* 0x0000000405057290 */ /* 0x000fe6000fffe03f */
[C---:B------:R-:W-:Y:S01]  /*7440*/  ISETP.GE.AND P5, PT, R4.reuse, 0x11, PT ;  /* 0x000000110400780c */ /* 0x040fe20003fa6270 */
[----:B------:R-:W-:Y:S01]  /*7450*/  UISETP.LT.AND UP0, UPT, UR5, 0x70, UPT ;  /* 0x000000700500788c */ /* 0x000fe2000bf01270 */
[C---:B------:R-:W-:Y:S02]  /*7460*/  ISETP.GE.AND P4, PT, R4.reuse, 0x21, PT ;  /* 0x000000210400780c */ /* 0x040fe40003f86270 */
[C---:B------:R-:W-:Y:S01]  /*7470*/  ISETP.GE.AND P3, PT, R4.reuse, 0x31, PT ;  /* 0x000000310400780c */ /* 0x040fe20003f66270 */
[----:B------:R-:W-:Y:S01]  /*7480*/  USEL UR5, UR5, 0x70, UP0 ;  /* 0x0000007005057887 */ /* 0x000fe20008000000 */
[C---:B------:R-:W-:Y:S02]  /*7490*/  ISETP.GE.AND P2, PT, R4.reuse, 0x41, PT ;  /* 0x000000410400780c */ /* 0x040fe40003f46270 */
[----:B------:R-:W-:Y:S02]  /*74a0*/  ISETP.GE.AND P1, PT, R4, 0x51, PT ;  /* 0x000000510400780c */ /* 0x000fe40003f26270 */
[----:B------:R-:W-:Y:S03]  /*74b0*/  P2R R8, PR, RZ, 0x20 ;  /* 0x00000020ff087803 */ /* 0x000fe60000000000 */
[C---:B------:R-:W-:Y:S05]  /*74c0*/  @P5 IADD3 R6, P0, R2.reuse, 0x10, RZ ;  /* 0x0000001002065810 */ /* 0x040fea0007f1e0ff */
[--C-:B------:R-:W-:Y:S01]  /*74d0*/  @P5 IMAD.X R7, RZ, RZ, R3.reuse, P0 ;  /* 0x000000ffff075224 */ /* 0x100fe200000e0603 */
[C---:B------:R-:W-:Y:S05]  /*74e0*/  @P4 IADD3 R9, P0, R2.reuse, 0x20, RZ ;  /* 0x0000002002094810 */ /* 0x040fea0007f1e0ff */
[--C-:B------:R-:W-:Y:S01]  /*74f0*/  @P4 IMAD.X R11, RZ, RZ, R3.reuse, P0 ;  /* 0x000000ffff0b4224 */ /* 0x100fe200000e0603 */
[C---:B------:R-:W-:Y:S04]  /*7500*/  @P3 IADD3 R10, P0, R2.reuse, 0x30, RZ ;  /* 0x00000030020a3810 */ /* 0x040fe80007f1e0ff */
[-C--:B------:R-:W-:Y:S02]  /*7510*/  @P3 IADD3.X R21, RZ, R3.reuse, RZ, P0, !PT ;  /* 0x00000003ff153210 */ /* 0x080fe400007fe4ff */
[C---:B------:R-:W-:Y:S05]  /*7520*/  @P2 IADD3 R20, P0, R2.reuse, 0x40, RZ ;  /* 0x0000004002142810 */ /* 0x040fea0007f1e0ff */
[--C-:B------:R-:W-:Y:S01]  /*7530*/  @P2 IMAD.X R24, RZ, RZ, R3.reuse, P0 ;  /* 0x000000ffff182224 */ /* 0x100fe200000e0603 */
[----:B------:R-:W-:Y:S05]  /*7540*/  @P1 IADD3 R22, P0, R2, 0x50, RZ ;  /* 0x0000005002161810 */ /* 0x000fea0007f1e0ff */
[----:B------:R-:W-:Y:S01]  /*7550*/  @P1 IMAD.X R26, RZ, RZ, R3, P0 ;  /* 0x000000ffff1a1224 */ /* 0x000fe200000e0603 */
[----:B------:R-:W-:Y:S11]  /*7560*/  ISETP.GE.AND P0, PT, R4, 0x61, PT ;  /* 0x000000610400780c */ /* 0x000ff60003f06270 */
[----:B------:R-:W-:Y:S02]  /*7570*/  @!UPT UIADD3 URZ, URZ, URZ, URZ ;  /* 0x0000003f3f3ff290 */ /* 0x000fe4000fffe03f */
[----:B------:R-:W-:Y:S04]  /*7580*/  @P0 IADD3 R23, P6, R2, 0x60, RZ ;  /* 0x0000006002170810 */ /* 0x000fe80007fde0ff */
[----:B------:R-:W-:Y:S02]  /*7590*/  @P0 IADD3.X R28, RZ, R3, RZ, P6, !PT ;  /* 0x00000003ff1c0210 */ /* 0x000fe400037fe4ff */
[----:B------:R-:W-:Y:S04]  /*75a0*/  ISETP.GE.AND P6, PT, R4, 0x1, PT ;  /* 0x000000010400780c */ /* 0x000fe80003fc6270 */
[----:B------:R-:W-:Y:S09]  /*75b0*/  P2R R27, PR, RZ, 0x40 ;  /* 0x00000040ff1b7803 */ /* 0x000ff20000000000 */
[----:B------:R-:W-:Y:S02]  /*75c0*/  @P6 IMAD R3, R3, c[0x0][0x258], RZ ;  /* 0x0000960003036a24 */ /* 0x000fe400078e02ff */
[----:B------:R-:W-:Y:S02]  /*75d0*/  @P6 IMAD.MOV.U32 R4, RZ, RZ, R96 ;  /* 0x000000ffff046224 */ /* 0x000fe400078e0060 */
[----:B------:R-:W-:Y:S04]  /*75e0*/  @P6 IMAD.MOV.U32 R5, RZ, RZ, R99 ;  /* 0x000000ffff056224 */ /* 0x000fe800078e0063 */
[C---:B------:R-:W-:Y:S04]  /*75f0*/  @P6 IMAD.WIDE.U32 R4, R2.reuse, c[0x0][0x258], R4 ;  /* 0x0000960002046a25 */ /* 0x040fe800078e0004 */
[----:B------:R-:W-:Y:S01]  /*7600*/  @P6 IMAD R2, R2, c[0x0][0x25c], R3 ;  /* 0x0000970002026a24 */ /* 0x000fe200078e0203 */
[C---:B------:R-:W-:Y:S04]  /*7610*/  @P6 LEA R16, P5, R4.reuse, c[0x0][0x250], 0x1 ;  /* 0x0000940004106a11 */ /* 0x040fe800078a08ff */
[----:B------:R-:W-:Y:S04]  /*7620*/  @P6 IADD3 R2, R5, R2, RZ ;  /* 0x0000000205026210 */ /* 0x000fe80007ffe0ff */
[----:B------:R-:W-:Y:S02]  /*7630*/  @P6 LEA.HI.X R17, R4, c[0x0][0x254], R2, 0x1, P5 ;  /* 0x0000950004116a11 */ /* 0x000fe400028f0c02 */
[----:B------:R-:W-:Y:S04]  /*7640*/  ISETP.NE.AND P5, PT, R8, RZ, PT ;  /* 0x000000ff0800720c */ /* 0x000fe80003fa5270 */
[----:B------:R-:W-:Y:S09]  /*7650*/  P2R R25, PR, RZ, 0x20 ;  /* 0x00000020ff197803 */ /* 0x000ff20000000000 */
[----:B------:R-:W-:Y:S02]  /*7660*/  @P5 IMAD R4, R7, c[0x0][0x258], RZ ;  /* 0x0000960007045a24 */ /* 0x000fe400078e02ff */
[----:B------:R-:W-:Y:S02]  /*7670*/  @P5 IMAD.MOV.U32 R2, RZ, RZ, R96 ;  /* 0x000000ffff025224 */ /* 0x000fe400078e0060 */
[----:B------:R-:W-:Y:S02]  /*7680*/  @P5 IMAD.MOV.U32 R3, RZ, RZ, R99 ;  /* 0x000000ffff035224 */ /* 0x000fe400078e0063 */
[C---:B------:R-:W-:Y:S02]  /*7690*/  @P5 IMAD R4, R6.reuse, c[0x0][0x25c], R4 ;  /* 0x0000970006045a24 */ /* 0x040fe400078e0204 */
[----:B------:R-:W-:Y:S04]  /*76a0*/  @P5 IMAD.WIDE.U32 R2, R6, c[0x0][0x258], R2 ;  /* 0x0000960006025a25 */ /* 0x000fe800078e0002 */
[----:B------:R-:W-:Y:S01]  /*76b0*/  @P0 IMAD R6, R28, c[0x0][0x258], RZ ;  /* 0x000096001c060a24 */ /* 0x000fe200078e02ff */
[C---:B------:R-:W-:Y:S02]  /*76c0*/  @P5 LEA R14, P6, R2.reuse, c[0x0][0x250], 0x1 ;  /* 0x00009400020e5a11 */ /* 0x040fe400078c08ff */
[----:B------:R-:W-:Y:S01]  /*76d0*/  @P5 IADD3 R4, R3, R4, RZ ;  /* 0x0000000403045210 */ /* 0x000fe20007ffe0ff */
[----:B------:R-:W-:Y:S02]  /*76e0*/  @P4 IMAD.MOV.U32 R3, RZ, RZ, R99 ;  /* 0x000000ffff034224 */ /* 0x000fe400078e0063 */
[----:B------:R-:W-:Y:S01]  /*76f0*/  @P0 IMAD R6, R23, c[0x0][0x25c], R6 ;  /* 0x0000970017060a24 */ /* 0x000fe200078e0206 */
[----:B------:R-:W-:Y:S01]  /*7700*/  @P5 LEA.HI.X R15, R2, c[0x0][0x254], R4, 0x1, P6 ;  /* 0x00009500020f5a11 */ /* 0x000fe200030f0c04 */
[----:B------:R-:W-:Y:S02]  /*7710*/  @P4 IMAD R4, R11, c[0x0][0x258], RZ ;  /* 0x000096000b044a24 */ /* 0x000fe400078e02ff */
[----:B------:R-:W-:Y:S02]  /*7720*/  @P4 IMAD.MOV.U32 R2, RZ, RZ, R96 ;  /* 0x000000ffff024224 */ /* 0x000fe400078e0060 */
[C---:B------:R-:W-:Y:S02]  /*7730*/  @P4 IMAD R4, R9.reuse, c[0x0][0x25c], R4 ;  /* 0x0000970009044a24 */ /* 0x040fe400078e0204 */
[----:B------:R-:W-:Y:S05]  /*7740*/  @P4 IMAD.WIDE.U32 R2, R9, c[0x0][0x258], R2 ;  /* 0x0000960009024a25 */ /* 0x000fea00078e0002 */
[C---:B------:R-:W-:Y:S02]  /*7750*/  @P4 LEA R12, P6, R2.reuse, c[0x0][0x250], 0x1 ;  /* 0x00009400020c4a11 */ /* 0x040fe400078c08ff */
[----:B------:R-:W-:Y:S01]  /*7760*/  @P4 IADD3 R4, R3, R4, RZ ;  /* 0x0000000403044210 */ /* 0x000fe20007ffe0ff */
[----:B------:R-:W-:Y:S03]  /*7770*/  @P3 IMAD.MOV.U32 R3, RZ, RZ, R99 ;  /* 0x000000ffff033224 */ /* 0x000fe600078e0063 */
        /* <DEDUP_REMOVED lines=9> */
[----:B------:R-:W-:Y:S01]  /*7810*/  @P2 IMAD.MOV.U32 R2, RZ, RZ, R96 ;  /* 0x000000ffff022224 */ /* 0x000fe200078e0060 */
[----:B------:R-:W-:Y:S01]  /*7820*/  ISETP.NE.AND P5, PT, R122, RZ, PT ;  /* 0x000000ff7a00720c */ /* 0x000fe20003fa5270 */
[----:B------:R-:W-:Y:S02]  /*7830*/  @P2 IMAD R4, R24, c[0x0][0x258], RZ ;  /* 0x0000960018042a24 */ /* 0x000fe400078e02ff */
[C---:B------:R-:W-:Y:S04]  /*7840*/  @P2 IMAD.WIDE.U32 R2, R20.reuse, c[0x0][0x258], R2 ;  /* 0x0000960014022a25 */ /* 0x040fe800078e0002 */
[----:B------:R-:W-:Y:S01]  /*7850*/  @P2 IMAD R4, R20, c[0x0][0x25c], R4 ;  /* 0x0000970014042a24 */ /* 0x000fe200078e0204 */
[C---:B------:R-:W-:Y:S04]  /*7860*/  @P2 LEA R8, P6, R2.reuse, c[0x0][0x250], 0x1 ;  /* 0x0000940002082a11 */ /* 0x040fe800078c08ff */
[----:B------:R-:W-:Y:S01]  /*7870*/  @P2 IADD3 R4, R3, R4, RZ ;  /* 0x0000000403042210 */ /* 0x000fe20007ffe0ff */
[----:B------:R-:W-:Y:S03]  /*7880*/  @P1 IMAD.MOV.U32 R3, RZ, RZ, R99 ;  /* 0x000000ffff031224 */ /* 0x000fe600078e0063 */
[----:B------:R-:W-:Y:S01]  /*7890*/  @P2 LEA.HI.X R9, R2, c[0x0][0x254], R4, 0x1, P6 ;  /* 0x0000950002092a11 */ /* 0x000fe200030f0c04 */
[----:B------:R-:W-:Y:S02]  /*78a0*/  @P1 IMAD R4, R26, c[0x0][0x258], RZ ;  /* 0x000096001a041a24 */ /* 0x000fe400078e02ff */
[----:B------:R-:W-:Y:S02]  /*78b0*/  @P1 IMAD.MOV.U32 R2, RZ, RZ, R96 ;  /* 0x000000ffff021224 */ /* 0x000fe400078e0060 */
[C---:B------:R-:W-:Y:S02]  /*78c0*/  @P1 IMAD R4, R22.reuse, c[0x0][0x25c], R4 ;  /* 0x0000970016041a24 */ /* 0x040fe400078e0204 */
[----:B------:R-:W-:Y:S05]  /*78d0*/  @P1 IMAD.WIDE.U32 R2, R22, c[0x0][0x258], R2 ;  /* 0x0000960016021a25 */ /* 0x000fea00078e0002 */
[----:B------:R-:W-:Y:S02]  /*78e0*/  @P1 IADD3 R3, R3, R4, RZ ;  /* 0x0000000403031210 */ /* 0x000fe40007ffe0ff */
[C---:B------:R-:W-:Y:S04]  /*78f0*/  @P1 LEA R4, P6, R2.reuse, c[0x0][0x250], 0x1 ;  /* 0x0000940002041a11 */ /* 0x040fe800078c08ff */
[----:B------:R-:W-:Y:S01]  /*7900*/  @P1 LEA.HI.X R5, R2, c[0x0][0x254], R3, 0x1, P6 ;  /* 0x0000950002051a11 */ /* 0x000fe200030f0c03 */
[----:B------:R-:W-:Y:S02]  /*7910*/  @P0 IMAD.MOV.U32 R2, RZ, RZ, R96 ;  /* 0x000000ffff020224 */ /* 0x000fe400078e0060 */
[----:B------:R-:W-:Y:S04]  /*7920*/  @P0 IMAD.MOV.U32 R3, RZ, RZ, R99 ;  /* 0x000000ffff030224 */ /* 0x000fe800078e0063 */
[----:B------:R-:W-:Y:S05]  /*7930*/  @P0 IMAD.WIDE.U32 R2, R23, c[0x0][0x258], R2 ;  /* 0x0000960017020a25 */ /* 0x000fea00078e0002 */
[----:B------:R-:W-:Y:S02]  /*7940*/  @P0 IADD3 R3, R3, R6, RZ ;  /* 0x0000000603030210 */ /* 0x000fe40007ffe0ff */
[C---:B------:R-:W-:Y:S04]  /*7950*/  @P0 LEA R6, P6, R2.reuse, c[0x0][0x250], 0x1 ;  /* 0x0000940002060a11 */ /* 0x040fe800078c08ff */
[----:B------:R-:W-:Y:S01]  /*7960*/  @P0 LEA.HI.X R7, R2, c[0x0][0x254], R3, 0x1, P6 ;  /* 0x0000950002070a11 */ /* 0x000fe200030f0c03 */
[----:B------:R-:W-:Y:S01]  /*7970*/  IMAD R2, R118, c[0x0][0x208], RZ ;  /* 0x0000820076027a24 */ /* 0x000fe200078e02ff */
[----:B------:R-:W-:Y:S11]  /*7980*/  ISETP.NE.AND P6, PT, R27, RZ, PT ;  /* 0x000000ff1b00720c */ /* 0x000ff60003fc5270 */
[----:B------:R-:W-:Y:S02]  /*7990*/  @!UPT UIADD3 URZ, URZ, URZ, URZ ;  /* 0x0000003f3f3ff290 */ /* 0x000fe4000fffe03f */
[----:B------:R-:W-:Y:S01]  /*79a0*/  @!PT LDS RZ, [RZ] ;  /* 0x00000000fffff984 */ /* 0x000fe20000000800 */
[----:B------:R-:W-:Y:S01]  /*79b0*/  @!PT LDS RZ, [RZ] ;  /* 0x00000000fffff984 */ /* 0x000fe20000000800 */
[----:B------:R-:W-:Y:S01]  /*79c0*/  @!PT LDS RZ, [RZ] ;  /* 0x00000000fffff984 */ /* 0x000fe20000000800 */
[----:B------:R1:W-:Y:S01]  /*79d0*/  @P6 LDGSTS.E.BYPASS.LTC128B.128 [R91+0x100], [R16.64], !P5 ;  /* 0x00100000105b6fae */ /* 0x0003e2000e901d56 */
[----:B------:R-:W-:Y:S02]  /*79e0*/  ISETP.NE.AND P5, PT, R25, RZ, PT ;  /* 0x000000ff1900720c */ /* 0x000fe40003fa5270 */
[----:B------:R-:W-:Y:S11]  /*79f0*/  ISETP.NE.AND P6, PT, R122, RZ, PT ;  /* 0x000000ff7a00720c */ /* 0x000ff60003fc5270 */
[----:B------:R-:W-:Y:S02]  /*7a00*/  @!UPT UIADD3 URZ, URZ, URZ, URZ ;  /* 0x0000003f3f3ff290 */ /* 0x000fe4000fffe03f */
[----:B------:R2:W-:Y:S08]  /*7a10*/  @P5 LDGSTS.E.BYPASS.LTC128B.128 [R91+0x900], [R14.64], !P6 ;  /* 0x009000000e5b5fae */ /* 0x0005f0000f101d56 */
[----:B------:R4:W-:Y:S08]  /*7a20*/  @P4 LDGSTS.E.BYPASS.LTC128B.128 [R91+0x1100], [R12.64], !P6 ;  /* 0x011000000c5b4fae */ /* 0x0009f0000f101d56 */
[----:B------:R1:W-:Y:S08]  /*7a30*/  @P3 LDGSTS.E.BYPASS.LTC128B.128 [R91+0x1900], [R10.64], !P6 ;  /* 0x019000000a5b3fae */ /* 0x0003f0000f101d56 */
[----:B------:R1:W-:Y:S08]  /*7a40*/  @P2 LDGSTS.E.BYPASS.LTC128B.128 [R91+0x2100], [R8.64], !P6 ;  /* 0x02100000085b2fae */ /* 0x0003f0000f101d56 */
[----:B------:R3:W-:Y:S01]  /*7a50*/  @P1 LDGSTS.E.BYPASS.LTC128B.128 [R91+0x2900], [R4.64], !P6 ;  /* 0x02900000045b1fae */ /* 0x0007e2000f101d56 */
[----:B----4-:R-:W-:Y:S07]  /*7a60*/  IADD3 R12, -R35, UR5, RZ ;  /* 0x00000005230c7c10 */ /* 0x010fee000fffe1ff */
[----:B------:R1:W-:Y:S08]  /*7a70*/  @P0 LDGSTS.E.BYPASS.LTC128B.128 [R91+0x3100], [R6.64], !P6 ;  /* 0x03100000065b0fae */ /* 0x0003f0000f101d56 */
[----:B------:R-:W0:Y:S01]  /*7a80*/  LDGDEPBAR ;  /* 0x00000000000079af */ /* 0x000e220000000000 */
[C---:B---3--:R-:W-:Y:S02]  /*7a90*/  IMAD R4, R101.reuse, c[0x0][0x20c], R2 ;  /* 0x0000830065047a24 */ /* 0x048fe400078e0202 */
[----:B------:R-:W-:Y:S04]  /*7aa0*/  IMAD.WIDE.U32 R2, R101, c[0x0][0x208], RZ ;  /* 0x0000820065027a25 */ /* 0x000fe800078e00ff */
[----:B------:R-:W-:Y:S02]  /*7ab0*/  IMAD.IADD R3, R3, 0x1, R4 ;  /* 0x0000000103037824 */ /* 0x000fe400078e0204 */
[----:B------:R-:W-:Y:S02]  /*7ac0*/  IMAD R4, R119, c[0x0][0x218], RZ ;  /* 0x0000860077047a24 */ /* 0x000fe400078e02ff */
[C---:B------:R-:W-:Y:S01]  /*7ad0*/  IMAD.WIDE.U32 R2, R100.reuse, c[0x0][0x218], R2 ;  /* 0x0000860064027a25 */ /* 0x040fe200078e0002 */
[----:B------:R-:W-:Y:S04]  /*7ae0*/  DEPBAR.LE SB0, 0x0 ;  /* 0x000080000000791a */ /* 0x000fe80000000000 */
[----:B------:R-:W-:Y:S01]  /*7af0*/  BAR.SYNC.DEFER_BLOCKING 0x0 ;  /* 0x0000000000007b1d */ /* 0x000fe20000010000 */
[----:B------:R-:W-:Y:S01]  /*7b00*/  IMAD R4, R100, c[0x0][0x21c], R4 ;  /* 0x0000870064047a24 */ /* 0x000fe200078e0204 */
[----:B------:R-:W-:Y:S04]  /*7b10*/  IADD3 R2, P0, R2, UR30, RZ ;  /* 0x0000001e02027c10 */ /* 0x000fe8000ff1e0ff */
[----:B------:R-:W-:Y:S02]  /*7b20*/  IADD3.X R3, R3, UR29, R4, P0, !PT ;  /* 0x0000001d03037c10 */ /* 0x000fe400087fe404 */
[C---:B--2---:R-:W-:Y:S04]  /*7b30*/  LEA R14, P0, R2.reuse, c[0x0][0x1f8], 0x1 ;  /* 0x00007e00020e7a11 */ /* 0x044fe800078008ff */
[----:B------:R-:W-:Y:S02]  /*7b40*/  LEA.HI.X R13, R2, c[0x0][0x1fc], R3, 0x1, P0 ;  /* 0x00007f00020d7a11 */ /* 0x000fe400000f0c03 */
[----:B------:R1:W2:Y:S01]  /*7b50*/  SHFL.IDX PT, R2, R14, RZ, 0x1c1f ;  /* 0x001c1fff0e027589 */ /* 0x0002a200000e0000 */
[----:B------:R-:W-:Y:S07]  /*7b60*/  ISETP.GE.AND P0, PT, R12, 0x1, PT ;  /* 0x000000010c00780c */ /* 0x000fee0003f06270 */
[----:B------:R1:W3:Y:S06]  /*7b70*/  SHFL.IDX PT, R3, R13, RZ, 0x1c1f ;  /* 0x001c1fff0d037589 */ /* 0x0002ec00000e0000 */
[----:B------:R-:W-:-:S05]  /*7b80*/  @!P0 BRA `(.L_x_95) ;  /* 0x000000c000008947 */ /* 0x000fca0003800000 */
[C---:B------:R-:W-:Y:S11]  /*7b90*/  ISETP.GE.AND P1, PT, R18.reuse, c[0x0][0x1d4], PT ;  /* 0x0000750012007a0c */ /* 0x040ff60003f26270 */
[----:B------:R-:W-:Y:S02]  /*7ba0*/  @!UPT UIADD3 URZ, URZ, URZ, URZ ;  /* 0x0000003f3f3ff290 */ /* 0x000fe4000fffe03f */
[----:B-1----:R-:W1:Y:S01]  /*7bb0*/  @!P1 LDS.128 R8, [R92] ;  /* 0x000000005c089984 */ /* 0x002e620000000c00 */
[CC--:B--2---:R-:W-:Y:S04]  /*7bc0*/  @!P1 LEA R4, P0, R18.reuse, R2.reuse, 0x1 ;  /* 0x0000000212049211 */ /* 0x0c4fe800078008ff */
[-C--:B---3--:R-:W-:Y:S02]  /*7bd0*/  @!P1 LEA.HI.X R5, R18, R3.reuse, R19, 0x1, P0 ;  /* 0x0000000312059211 */ /* 0x088fe400000f0c13 */
[----:B------:R-:W-:Y:S11]  /*7be0*/  ISETP.GE.AND P0, PT, R95, c[0x0][0x1d4], PT ;  /* 0x000075005f007a0c */ /* 0x000ff60003f06270 */
[----:B------:R-:W-:Y:S02]  /*7bf0*/  @!UPT UIADD3 URZ, URZ, URZ, URZ ;  /* 0x0000003f3f3ff290 */ /* 0x000fe4000fffe03f */
[C---:B------:R-:W-:Y:S04]  /*7c00*/  @!P0 LEA R2, P2, R83.reuse, R2, 0x1 ;  /* 0x0000000253028211 */ /* 0x040fe800078408ff */
[----:B------:R-:W-:Y:S01]  /*7c10*/  @!P0 LEA.HI.X R3, R83, R3, R94, 0x1, P2 ;  /* 0x0000000353038211 */ /* 0x000fe200010f0c5e */
[----:B-1----:R-:W-:Y:S04]  /*7c20*/  @!P1 ST.E.128 [R4.64], R8 ;  /* 0x0000000804009985 */ /* 0x002fe8000c101d16 */
[----:B------:R-:W1:Y:S04]  /*7c30*/  @!P0 LDS.128 R4, [R93] ;  /* 0x000000005d048984 */ /* 0x000e680000000c00 */
[----:B-1----:R1:W-:Y:S02]  /*7c40*/  @!P0 ST.E.128 [R2.64], R4 ;  /* 0x0000000402008985 */ /* 0x0023e4000c101d16 */
.L_x_95:
[----:B------:R-:W-:Y:S05]  /*7c50*/  BSYNC B0 ;  /* 0x0000000000007941 */ /* 0x000fea0003800000 */
.L_x_94:
[----:B-1-3--:R1:W3:Y:S01]  /*7c60*/  SHFL.IDX PT, R3, R13, 0x1, 0x1c1f ;  /* 0x003c1f000d037f89 */ /* 0x00a2e200000e0000 */
[----:B------:R-:W-:Y:S01]  /*7c70*/  ISETP.GE.AND P0, PT, R12, 0x21, PT ;  /* 0x000000210c00780c */ /* 0x000fe20003f06270 */
[----:B------:R-:W-:Y:S02]  /*7c80*/  BSSY B0, `(.L_x_96) ;  /* 0x000000f000007945 */ /* 0x000fe40003800000 */
[----:B--2---:R1:W2:Y:S10]  /*7c90*/  SHFL.IDX PT, R2, R14, 0x1, 0x1c1f ;  /* 0x003c1f000e027f89 */ /* 0x0042b400000e0000 */
[----:B------:R-:W-:-:S05]  /*7ca0*/  @!P0 BRA `(.L_x_97) ;  /* 0x000000c000008947 */ /* 0x000fca0003800000 */
[C---:B------:R-:W-:Y:S11]  /*7cb0*/  ISETP.GE.AND P1, PT, R18.reuse, c[0x0][0x1d4], PT ;  /* 0x0000750012007a0c */ /* 0x040ff60003f26270 */
[----:B------:R-:W-:Y:S02]  /*7cc0*/  @!UPT UIADD3 URZ, URZ, URZ, URZ ;  /* 0x0000003f3f3ff290 */ /* 0x000fe4000fffe03f */
[----:B------:R-:W4:Y:S01]  /*7cd0*/  @!P1 LDS.128 R8, [R92+0x1000] ;  /* 0x001000005c089984 */ /* 0x000f220000000c00 */
[CC--:B--2---:R-:W-:Y:S04]  /*7ce0*/  @!P1 LEA R4, P0, R18.reuse, R2.reuse, 0x1 ;  /* 0x0000000212049211 */ /* 0x0c4fe800078008ff */
[-C--:B---3--:R-:W-:Y:S02]  /*7cf0*/  @!P1 LEA.HI.X R5, R18, R3.reuse, R19, 0x1, P0 ;  /* 0x0000000312059211 */ /* 0x088fe400000f0c13 */
[----:B------:R-:W-:Y:S11]  /*7d00*/  ISETP.GE.AND P0, PT, R95, c[0x0][0x1d4], PT ;  /* 0x000075005f007a0c */ /* 0x000ff60003f06270 */
[----:B------:R-:W-:Y:S02]  /*7d10*/  @!UPT UIADD3 URZ, URZ, URZ, URZ ;  /* 0x0000003f3f3ff290 */ /* 0x000fe4000fffe03f */
[C---:B------:R-:W-:Y:S04]  /*7d20*/  @!P0 LEA R2, P2, R83.reuse, R2, 0x1 ;  /* 0x0000000253028211 */ /* 0x040fe800078408ff */
[----:B------:R-:W-:Y:S01]  /*7d30*/  @!P0 LEA.HI.X R3, R83, R3, R94, 0x1, P2 ;  /* 0x0000000353038211 */ /* 0x000fe200010f0c5e */
[----:B----4-:R-:W-:Y:S04]  /*7d40*/  @!P1 ST.E.128 [R4.64], R8 ;  /* 0x0000000804009985 */ /* 0x010fe8000c101d16 */
[----:B------:R-:W2:Y:S04]  /*7d50*/  @!P0 LDS.128 R4, [R93+0x1000] ;  /* 0x001000005d048984 */ /* 0x000ea80000000c00 */
[----:B--2---:R2:W-:Y:S02]  /*7d60*/  @!P0 ST.E.128 [R2.64], R4 ;  /* 0x0000000402008985 */ /* 0x0045e4000c101d16 */
.L_x_97:
[----:B------:R-:W-:Y:S05]  /*7d70*/  BSYNC B0 ;  /* 0x0000000000007941 */ /* 0x000fea0003800000 */
.L_x_96:
[----:B--23--:R2:W3:Y:S01]  /*7d80*/  SHFL.IDX PT, R3, R13, 0x2, 0x1c1f ;  /* 0x005c1f000d037f89 */ /* 0x00c4e200000e0000 */
[----:B------:R-:W-:Y:S01]  /*7d90*/  ISETP.GE.AND P0, PT, R12, 0x41, PT ;  /* 0x000000410c00780c */ /* 0x000fe20003f06270 */
[----:B------:R-:W-:Y:S02]  /*7da0*/  BSSY B0, `(.L_x_98) ;  /* 0x000000f000007945 */ /* 0x000fe40003800000 */
[----:B------:R2:W4:Y:S10]  /*7db0*/  SHFL.IDX PT, R2, R14, 0x2, 0x1c1f ;  /* 0x005c1f000e027f89 */ /* 0x00053400000e0000 */
[----:B------:R-:W-:-:S05]  /*7dc0*/  @!P0 BRA `(.L_x_99) ;  /* 0x000000c000008947 */ /* 0x000fca0003800000 */
[C---:B------:R-:W-:Y:S11]  /*7dd0*/  ISETP.GE.AND P1, PT, R18.reuse, c[0x0][0x1d4], PT ;  /* 0x0000750012007a0c */ /* 0x040ff60003f26270 */
[----:B------:R-:W-:Y:S02]  /*7de0*/  @!UPT UIADD3 URZ, URZ, URZ, URZ ;  /* 0x0000003f3f3ff290 */ /* 0x000fe4000fffe03f */
[----:B------:R-:W5:Y:S01]  /*7df0*/  @!P1 LDS.128 R8, [R92+0x2000] ;  /* 0x002000005c089984 */ /* 0x000f620000000c00 */
[CC--:B----4-:R-:W-:Y:S04]  /*7e00*/  @!P1 LEA R4, P0, R18.reuse, R2.reuse, 0x1 ;  /* 0x0000000212049211 */ /* 0x0d0fe800078008ff */
[-C--:B---3--:R-:W-:Y:S02]  /*7e10*/  @!P1 LEA.HI.X R5, R18, R3.reuse, R19, 0x1, P0 ;  /* 0x0000000312059211 */ /* 0x088fe400000f0c13 */
[----:B------:R-:W-:Y:S11]  /*7e20*/  ISETP.GE.AND P0, PT, R95, c[0x0][0x1d4], PT ;  /* 0x000075005f007a0c */ /* 0x000ff60003f06270 */
[----:B------:R-:W-:Y:S02]  /*7e30*/  @!UPT UIADD3 URZ, URZ, URZ, URZ ;  /* 0x0000003f3f3ff290 */ /* 0x000fe4000fffe03f */
[C---:B------:R-:W-:Y:S04]  /*7e40*/  @!P0 LEA R2, P2, R83.reuse, R2, 0x1 ;  /* 0x0000000253028211 */ /* 0x040fe800078408ff */
[----:B------:R-:W-:Y:S01]  /*7e50*/  @!P0 LEA.HI.X R3, R83, R3, R94, 0x1, P2 ;  /* 0x0000000353038211 */ /* 0x000fe200010f0c5e */
[----:B-----5:R-:W-:Y:S04]  /*7e60*/  @!P1 ST.E.128 [R4.64], R8 ;  /* 0x0000000804009985 */ /* 0x020fe8000c101d16 */
[----:B------:R-:W3:Y:S04]  /*7e70*/  @!P0 LDS.128 R4, [R93+0x2000] ;  /* 0x002000005d048984 */ /* 0x000ee80000000c00 */
[----:B---3--:R3:W-:Y:S02]  /*7e80*/  @!P0 ST.E.128 [R2.64], R4 ;  /* 0x0000000402008985 */ /* 0x0087e4000c101d16 */
.L_x_99:
[----:B------:R-:W-:Y:S05]  /*7e90*/  BSYNC B0 ;  /* 0x0000000000007941 */ /* 0x000fea0003800000 */
.L_x_98:
[----:B---3--:R3:W1:Y:S01]  /*7ea0*/  SHFL.IDX PT, R3, R13, 0x3, 0x1c1f ;  /* 0x007c1f000d037f89 */ /* 0x00866200000e0000 */
[----:B------:R-:W-:Y:S01]  /*7eb0*/  ISETP.GE.AND P0, PT, R12, 0x61, PT ;  /* 0x000000610c00780c */ /* 0x000fe20003f06270 */
[----:B------:R-:W-:Y:S02]  /*7ec0*/  BSSY B0, `(.L_x_100) ;  /* 0x000000f000007945 */ /* 0x000fe40003800000 */
[----:B----4-:R3:W4:Y:S10]  /*7ed0*/  SHFL.IDX PT, R2, R14, 0x3, 0x1c1f ;  /* 0x007c1f000e027f89 */ /* 0x01073400000e0000 */
[----:B------:R-:W-:-:S05]  /*7ee0*/  @!P0 BRA `(.L_x_101) ;  /* 0x000000c000008947 */ /* 0x000fca0003800000 */
[C---:B------:R-:W-:Y:S11]  /*7ef0*/  ISETP.GE.AND P1, PT, R18.reuse, c[0x0][0x1d4], PT ;  /* 0x0000750012007a0c */ /* 0x040ff60003f26270 */
[----:B------:R-:W-:Y:S02]  /*7f00*/  @!UPT UIADD3 URZ, URZ, URZ, URZ ;  /* 0x0000003f3f3ff290 */ /* 0x000fe4000fffe03f */
[----:B------:R-:W5:Y:S01]  /*7f10*/  @!P1 LDS.128 R8, [R92+0x3000] ;  /* 0x003000005c089984 */ /* 0x000f620000000c00 */
[CC--:B----4-:R-:W-:Y:S04]  /*7f20*/  @!P1 LEA R4, P0, R18.reuse, R2.reuse, 0x1 ;  /* 0x0000000212049211 */ /* 0x0d0fe800078008ff */
[-C--:B-1----:R-:W-:Y:S02]  /*7f30*/  @!P1 LEA.HI.X R5, R18, R3.reuse, R19, 0x1, P0 ;  /* 0x0000000312059211 */ /* 0x082fe400000f0c13 */
[----:B------:R-:W-:Y:S11]  /*7f40*/  ISETP.GE.AND P0, PT, R95, c[0x0][0x1d4], PT ;  /* 0x000075005f007a0c */ /* 0x000ff60003f06270 */
[----:B------:R-:W-:Y:S02]  /*7f50*/  @!UPT UIADD3 URZ, URZ, URZ, URZ ;  /* 0x0000003f3f3ff290 */ /* 0x000fe4000fffe03f */
[C---:B------:R-:W-:Y:S04]  /*7f60*/  @!P0 LEA R2, P2, R83.reuse, R2, 0x1 ;  /* 0x0000000253028211 */ /* 0x040fe800078408ff */
[----:B------:R-:W-:Y:S01]  /*7f70*/  @!P0 LEA.HI.X R3, R83, R3, R94, 0x1, P2 ;  /* 0x0000000353038211 */ /* 0x000fe200010f0c5e */
[----:B-----5:R-:W-:Y:S04]  /*7f80*/  @!P1 ST.E.128 [R4.64], R8 ;  /* 0x0000000804009985 */ /* 0x020fe8000c101d16 */
[----:B------:R-:W1:Y:S04]  /*7f90*/  @!P0 LDS.128 R4, [R93+0x3000] ;  /* 0x003000005d048984 */ /* 0x000e680000000c00 */
[----:B-1----:R1:W-:Y:S02]  /*7fa0*/  @!P0 ST.E.128 [R2.64], R4 ;  /* 0x0000000402008985 */ /* 0x0023e4000c101d16 */
.L_x_101:
[----:B------:R-:W-:Y:S05]  /*7fb0*/  BSYNC B0 ;  /* 0x0000000000007941 */ /* 0x000fea0003800000 */
.L_x_100:
[----:B------:R-:W-:Y:S02]  /*7fc0*/  UISETP.GT.AND UP0, UPT, UR6, UR7, UPT ;  /* 0x000000070600728c */ /* 0x000fe4000bf04270 */
[----:B------:R-:W-:Y:S04]  /*7fd0*/  UIADD3 UR6, UR6, -0x1, URZ ;  /* 0xffffffff06067890 */ /* 0x000fe8000fffe03f */
[----:B------:R-:W-:Y:S05]  /*7fe0*/  PLOP3.LUT P0, PT, PT, PT, UP0, 0x80, 0x0 ;  /* 0x000000000000781c */ /* 0x000fea0003f0f008 */
[----:B------:R-:W-:Y:S02]  /*7ff0*/  @UP0 USHF.R.S32.HI UR9, URZ, 0x1f, UR6 ;  /* 0x0000001f3f090899 */ /* 0x000fe40008011406 */
[----:B------:R-:W-:Y:S04]  /*8000*/  @UP0 UIMAD UR5, UR11, UR6, URZ ;  /* 0x000000060b0502a4 */ /* 0x000fe8000f8e023f */
[----:B------:R-:W-:Y:S02]  /*8010*/  @UP0 UIMAD UR5, UR9, UR24, UR5 ;  /* 0x00000018090502a4 */ /* 0x000fe4000f8e0205 */
[----:B-1--4-:R-:W-:Y:S02]  /*8020*/  @P0 IMAD.MOV.U32 R2, RZ, RZ, R130 ;  /* 0x000000ffff020224 */ /* 0x012fe400078e0082 */
[----:B------:R-:W-:Y:S04]  /*8030*/  @P0 IMAD.MOV.U32 R3, RZ, RZ, R127 ;  /* 0x000000ffff030224 */ /* 0x000fe800078e007f */
[----:B------:R-:W-:Y:S05]  /*8040*/  @P0 IMAD.WIDE.U32 R2, R146, UR6, R2 ;  /* 0x0000000692020c25 */ /* 0x000fea000f8e0002 */
[C---:B------:R-:W-:Y:S02]  /*8050*/  @P0 LEA R12, P1, R2.reuse, c[0x0][0x220], 0x1 ;  /* 0x00008800020c0a11 */ /* 0x040fe400078208ff */
[----:B------:R-:W-:Y:S04]  /*8060*/  @P0 IADD3 R3, R3, UR5, RZ ;  /* 0x0000000503030c10 */ /* 0x000fe8000fffe0ff */
[----:B--23--:R-:W-:Y:S02]  /*8070*/  @P0 LEA.HI.X R13, R2, c[0x0][0x224], R3, 0x1, P1 ;  /* 0x00008900020d0a11 */ /* 0x00cfe400008f0c03 */
[-C--:B------:R-:W-:Y:S03]  /*8080*/  @P0 IADD3 R10, P1, R12, R151.reuse, RZ ;  /* 0x000000970c0a0210 */ /* 0x080fe60007f3e0ff */
[----:B------:R-:W-:Y:S01]  /*8090*/  @!PT LDS RZ, [RZ] ;  /* 0x00000000fffff984 */ /* 0x000fe20000000800 */
[----:B------:R-:W-:Y:S01]  /*80a0*/  @!PT LDS RZ, [RZ] ;  /* 0x00000000fffff984 */ /* 0x000fe20000000800 */
[----:B------:R-:W-:Y:S01]  /*80b0*/  @!PT LDS RZ, [RZ] ;  /* 0x00000000fffff984 */ /* 0x000fe20000000800 */
[----:B------:R1:W-:Y:S02]  /*80c0*/  @P0 LDGSTS.E.BYPASS.LTC128B.128 [R91+0x3900], [R12.64], !P6 ;  /* 0x039000000c5b0fae */ /* 0x0003e4000f101d56 */
[--C-:B------:R-:W-:Y:S01]  /*80d0*/  @P0 IMAD.X R11, R13, 0x1, R150.reuse, P1 ;  /* 0x000000010d0b0824 */ /* 0x100fe200008e0696 */
[-C--:B------:R-:W-:Y:S04]  /*80e0*/  @P0 IADD3 R8, P1, R10, R151.reuse, RZ ;  /* 0x000000970a080210 */ /* 0x080fe80007f3e0ff */
[----:B------:R1:W-:Y:S01]  /*80f0*/  @P0 LDGSTS.E.BYPASS.LTC128B.128 [R91+0x4100], [R10.64], !P6 ;  /* 0x041000000a5b0fae */ /* 0x0003e2000f101d56 */
        /* <DEDUP_REMOVED lines=10> */
[----:B------:R-:W-:Y:S04]  /*81a0*/  @P0 IADD3 R14, P1, R2, R151, RZ ;  /* 0x00000097020e0210 */ /* 0x000fe80007f3e0ff */
[----:B------:R1:W-:Y:S01]  /*81b0*/  @P0 LDGSTS.E.BYPASS.LTC128B.128 [R91+0x6100], [R2.64], !P6 ;  /* 0x06100000025b0fae */ /* 0x0003e2000f101d56 */
[----:B------:R-:W-:Y:S05]  /*81c0*/  @P0 IMAD.X R15, R3, 0x1, R150, P1 ;  /* 0x00000001030f0824 */ /* 0x000fea00008e0696 */
[----:B------:R1:W-:Y:S04]  /*81d0*/  @P0 LDGSTS.E.BYPASS.LTC128B.128 [R91+0x6900], [R14.64], !P6 ;  /* 0x069000000e5b0fae */ /* 0x0003e8000f101d56 */
[----:B------:R-:W0:Y:S01]  /*81e0*/  LDGDEPBAR ;  /* 0x00000000000079af */ /* 0x000e220000000000 */
[----:B------:R-:W-:-:S05]  /*81f0*/  @P0 BRA `(.L_x_102) ;  /* 0xffff9cf000000947 */ /* 0x000fca000383ffff */
[----:B------:R-:W-:Y:S06]  /*8200*/  BAR.SYNC.DEFER_BLOCKING 0x0 ;  /* 0x0000000000007b1d */ /* 0x000fec0000010000 */
.L_x_55:
[----:B------:R-:W-:Y:S01]  /*8210*/  UISETP.GE.AND UP0, UPT, UR13, 0x1, UPT ;  /* 0x000000010d00788c */ /* 0x000fe2000bf06270 */
[----:B------:R-:W-:Y:S01]  /*8220*/  PLOP3.LUT P4, PT, PT, PT, PT, 0x80, 0x0 ;  /* 0x000000000000781c */ /* 0x000fe20003f8f070 */
[----:B------:R-:W-:Y:S01]  /*8230*/  CS2R R178, SRZ ;  /* 0x0000000000b27805 */ /* 0x000fe2000001ff00 */
[----:B------:R-:W-:Y:S01]  /*8240*/  CS2R R176, SRZ ;  /* 0x0000000000b07805 */ /* 0x000fe2000001ff00 */
[----:B------:R-:W-:Y:S01]  /*8250*/  CS2R R182, SRZ ;  /* 0x0000000000b67805 */ /* 0x000fe2000001ff00 */
[----:B------:R-:W-:Y:S01]  /*8260*/  CS2R R180, SRZ ;  /* 0x0000000000b47805 */ /* 0x000fe2000001ff00 */
[----:B------:R-:W-:Y:S01]  /*8270*/  PLOP3.LUT P0, PT, PT, PT, UP0, 0x80, 0x0 ;  /* 0x000000000000781c */ /* 0x000fe20003f0f008 */
[----:B-1----:R-:W-:Y:S01]  /*8280*/  IMAD.MOV.U32 R15, RZ, RZ, RZ ;  /* 0x000000ffff0f7224 */ /* 0x002fe200078e00ff */
[----:B------:R-:W-:Y:S01]  /*8290*/  CS2R R172, SRZ ;  /* 0x0000000000ac7805 */ /* 0x000fe2000001ff00 */
[----:B------:R-:W-:Y:S01]  /*82a0*/  IMAD.MOV.U32 R174, RZ, RZ, RZ ;  /* 0x000000ffffae7224 */ /* 0x000fe200078e00ff */
        /* <DEDUP_REMOVED lines=30> */
[----:B-----5:R-:W-:Y:S01]  /*8490*/  CS2R R26, SRZ ;  /* 0x00000000001a7805 */ /* 0x020fe2000001ff00 */
        /* <DEDUP_REMOVED lines=9> */
[----:B------:R-:W-:-:S02]  /*8530*/  UISETP.NE.U32.AND UP1, UPT, URZ, UR4, UPT ;  /* 0x000000043f00728c */ /* 0x000fc4000bf25070 */
[----:B------:R-:W-:Y:S02]  /*8540*/  ULDC.64 UR6, c[0x0][0x340] ;  /* 0x0000d00000067ab9 */ /* 0x000fe40000000a00 */
[----:B------:R-:W-:-:S06]  /*8550*/  UISETP.NE.AND.EX UP1, UPT, URZ, UR5, UPT, UP1 ;  /* 0x000000053f00728c */ /* 0x000fcc000bf25310 */
[----:B------:R-:W-:-:S05]  /*8560*/  PLOP3.LUT P6, PT, PT, PT, UP1, 0x80, 0x0 ;  /* 0x000000000000781c */ /* 0x000fca0003fcf018 */
[----:B------:R-:W-:Y:S02]  /*8570*/  @UP1 UMOV UR4, 0x4 ;  /* 0x0000000400041882 */ /* 0x000fe40000000000 */
[----:B------:R-:W-:-:S06]  /*8580*/  @UP1 UIMAD.WIDE UR4, UR20, UR4, UR6 ;  /* 0x00000004140412a5 */ /* 0x000fcc000f8e0206 */
[----:B------:R-:W-:Y:S02]  /*8590*/  IMAD.U32 R2, RZ, RZ, UR4 ;  /* 0x00000004ff027e24 */ /* 0x000fe4000f8e00ff */
[----:B------:R-:W-:Y:S01]  /*85a0*/  IMAD.U32 R3, RZ, RZ, UR5 ;  /* 0x00000005ff037e24 */ /* 0x000fe2000f8e00ff */
[----:B------:R-:W1:Y:S01]  /*85b0*/  S2R R20, SR_CTAID.X ;  /* 0x0000000000147919 */ /* 0x000e620000002500 */
[----:B------:R-:W-:Y:S01]  /*85c0*/  SHF.R.S32.HI R17, RZ, 0x1f, R194 ;  /* 0x0000001fff117819 */ /* 0x000fe200000114c2 */
[----:B------:R-:W-:Y:S02]  /*85d0*/  USHF.R.S32.HI UR6, URZ, 0x1f, UR18 ;  /* 0x0000001f3f067899 */ /* 0x000fe40008011412 */
[----:B------:R3:W4:Y:S01]  /*85e0*/  @P6 LDG.E R16, [R2.64] ;  /* 0x0000001602106981 */ /* 0x000722000c1e1900 */
[----:B------:R-:W-:Y:S01]  /*85f0*/  ULDC.64 UR4, c[0x0][0x178] ;  /* 0x00005e0000047ab9 */ /* 0x000fe20000000a00 */
[----:B------:R-:W-:Y:S01]  /*8600*/  LEA.HI R9, R17, R194, RZ, 0x6 ;  /* 0x000000c211097211 */ /* 0x000fe200078f30ff */
[----:B------:R-:W-:Y:S01]  /*8610*/  UIMAD UR6, UR6, UR4, URZ ;  /* 0x00000004060672a4 */ /* 0x000fe2000f8e023f */
[----:B------:R-:W-:Y:S01]  /*8620*/  IMAD.MOV.U32 R197, RZ, RZ, c[0x0][0x2b8] ;  /* 0x0000ae00ffc57624 */ /* 0x000fe200078e00ff */
[----:B------:R-:W-:Y:S01]  /*8630*/  UIMAD.WIDE.U32 UR8, UR18, UR4, URZ ;  /* 0x00000004120872a5 */ /* 0x000fe2000f8e003f */
[----:B------:R-:W-:Y:S01]  /*8640*/  IMAD.MOV.U32 R54, RZ, RZ, RZ ;  /* 0x000000ffff367224 */ /* 0x000fe200078e00ff */
[----:B------:R-:W-:-:S03]  /*8650*/  UIMAD UR18, UR18, UR5, UR6 ;  /* 0x00000005121272a4 */ /* 0x000fc6000f8e0206 */
[----:B------:R-:W-:Y:S02]  /*8660*/  ULDC.64 UR6, c[0x0][0x348] ;  /* 0x0000d20000067ab9 */ /* 0x000fe40000000a00 */
[----:B------:R-:W-:Y:S02]  /*8670*/  UISETP.NE.U32.AND UP0, UPT, URZ, UR6, UPT ;  /* 0x000000063f00728c */ /* 0x000fe4000bf05070 */
[----:B------:R-:W-:Y:S02]  /*8680*/  ULDC.64 UR4, c[0x0][0x1b8] ;  /* 0x00006e0000047ab9 */ /* 0x000fe40000000a00 */
[----:B------:R-:W-:Y:S02]  /*8690*/  UISETP.NE.AND.EX UP0, UPT, URZ, UR7, UPT, UP0 ;  /* 0x000000073f00728c */ /* 0x000fe4000bf05300 */
[----:B------:R-:W-:Y:S02]  /*86a0*/  USHF.R.S32.HI UR7, URZ, 0x1f, UR20 ;  /* 0x0000001f3f077899 */ /* 0x000fe40008011414 */
[----:B------:R-:W-:-:S02]  /*86b0*/  UIMAD UR6, UR14, UR4, URZ ;  /* 0x000000040e0672a4 */ /* 0x000fc4000f8e023f */
[----:B------:R-:W-:Y:S02]  /*86c0*/  UIADD3 UR9, UR9, UR18, URZ ;  /* 0x0000001209097290 */ /* 0x000fe4000fffe03f */
[----:B------:R-:W-:Y:S01]  /*86d0*/  USEL UR7, UR7, URZ, !UP0 ;  /* 0x0000003f07077287 */ /* 0x000fe2000c000000 */
[----:B---3--:R-:W-:Y:S01]  /*86e0*/  LEA.HI R2, R17, R194, RZ, 0x3 ;  /* 0x000000c211027211 */ /* 0x008fe200078f18ff */
[----:B------:R-:W-:Y:S01]  /*86f0*/  IMAD.MOV.U32 R3, RZ, RZ, c[0x0][0x2c4] ;  /* 0x0000b100ff037624 */ /* 0x000fe200078e00ff */
[----:B------:R-:W-:Y:S02]  /*8700*/  UIMAD UR6, UR15, UR5, UR6 ;  /* 0x000000050f0672a4 */ /* 0x000fe4000f8e0206 */
[----:B------:R-:W-:Y:S01]  /*8710*/  LOP3.LUT R0, R2, 0xfffffff8, RZ, 0xc0, !PT ;  /* 0xfffffff802007812 */ /* 0x000fe200078ec0ff */
[----:B------:R-:W-:Y:S01]  /*8720*/  UIMAD.WIDE.U32 UR10, UR15, UR4, UR8 ;  /* 0x000000040f0a72a5 */ /* 0x000fe2000f8e0008 */
[----:B------:R-:W-:Y:S01]  /*8730*/  ISETP.NE.AND P0, PT, R3, 0x1, PT ;  /* 0x000000010300780c */ /* 0x000fe20003f05270 */
[----:B------:R-:W-:Y:S01]  /*8740*/  USEL UR8, UR20, URZ, !UP0 ;  /* 0x0000003f14087287 */ /* 0x000fe2000c000000 */
[----:B------:R-:W-:Y:S01]  /*8750*/  SHF.R.S32.HI R47, RZ, 0x3, R2 ;  /* 0x00000003ff2f7819 */ /* 0x000fe20000011402 */
[----:B------:R-:W-:Y:S01]  /*8760*/  IMAD.IADD R56, R194, 0x1, -R0 ;  /* 0x00000001c2387824 */ /* 0x000fe200078e0a00 */
[----:B------:R-:W-:-:S02]  /*8770*/  ULDC.64 UR4, c[0x0][0x1c0] ;  /* 0x0000700000047ab9 */ /* 0x000fc40000000a00 */
[----:B------:R-:W-:Y:S01]  /*8780*/  UIMAD UR7, UR7, UR4, URZ ;  /* 0x00000004070772a4 */ /* 0x000fe2000f8e023f */
[--C-:B------:R-:W-:Y:S01]  /*8790*/  IMAD R196, R56, 0x10, R47.reuse ;  /* 0x0000001038c47824 */ /* 0x100fe200078e022f */
[----:B------:R-:W-:Y:S01]  /*87a0*/  UIADD3 UR11, UR11, UR6, URZ ;  /* 0x000000060b0b7290 */ /* 0x000fe2000fffe03f */
[C---:B-1----:R-:W-:Y:S01]  /*87b0*/  IMAD R15, R20.reuse, 0x80, R47 ;  /* 0x00000080140f7824 */ /* 0x042fe200078e022f */
[----:B------:R-:W-:Y:S01]  /*87c0*/  UIMAD UR5, UR8, UR5, UR7 ;  /* 0x00000005080572a4 */ /* 0x000fe2000f8e0207 */
[----:B------:R-:W-:Y:S01]  /*87d0*/  IMAD R4, R20, 0x80, R196 ;  /* 0x0000008014047824 */ /* 0x000fe200078e02c4 */
[----:B------:R-:W-:Y:S01]  /*87e0*/  UIMAD.WIDE.U32 UR8, UR8, UR4, UR10 ;  /* 0x00000004080872a5 */ /* 0x000fe2000f8e000a */
[----:B------:R-:W-:Y:S01]  /*87f0*/  IMAD.SHL.U32 R242, R56, 0x8, RZ ;  /* 0x0000000838f27824 */ /* 0x000fe200078e00ff */
[----:B------:R-:W-:Y:S01]  /*8800*/  UMOV UR6, 0x70 ;  /* 0x0000007000067882 */ /* 0x000fe20000000000 */
[----:B------:R-:W-:Y:S01]  /*8810*/  @P0 IMAD.HI.U32 R2, R4, c[0x0][0x2c8], RZ ;  /* 0x0000b20004020a27 */ /* 0x000fe200078e00ff */
[----:B------:R-:W-:Y:S01]  /*8820*/  UIADD3 UR5, UR9, UR5, URZ ;  /* 0x0000000509057290 */ /* 0x000fe2000fffe03f */
[----:B------:R-:W-:Y:S01]  /*8830*/  LEA.HI R52, R17, R194, RZ, 0x4 ;  /* 0x000000c211347211 */ /* 0x000fe200078f20ff */
[----:B------:R-:W-:Y:S01]  /*8840*/  ULDC UR4, c[0x0][0x2c4] ;  /* 0x0000b10000047ab9 */ /* 0x000fe20000000800 */
[----:B------:R-:W-:Y:S01]  /*8850*/  IMAD.MOV.U32 R0, RZ, RZ, R4 ;  /* 0x000000ffff007224 */ /* 0x000fe200078e0004 */
[----:B------:R-:W-:Y:S01]  /*8860*/  @P0 SHF.R.U32.HI R0, RZ, c[0x0][0x2cc], R2 ;  /* 0x0000b300ff000a19 */ /* 0x000fe20000011602 */
[----:B------:R-:W-:Y:S01]  /*8870*/  IMAD.U32 R3, RZ, RZ, UR9 ;  /* 0x00000009ff037e24 */ /* 0x000fe2000f8e00ff */
[----:B--2---:R-:W-:Y:S01]  /*8880*/  UIMAD UR19, UR19, UR4, URZ ;  /* 0x00000004131372a4 */ /* 0x004fe2000f8e023f */
[----:B------:R-:W-:Y:S01]  /*8890*/  IMAD.U32 R2, RZ, RZ, UR8 ;  /* 0x00000008ff027e24 */ /* 0x000fe2000f8e00ff */
[--C-:B------:R-:W-:Y:S01]  /*88a0*/  SHF.R.S32.HI R6, RZ, 0x1f, R0.reuse ;  /* 0x0000001fff067819 */ /* 0x100fe20000011400 */
[----:B------:R-:W-:Y:S01]  /*88b0*/  IMAD.MOV R5, RZ, RZ, -R0 ;  /* 0x000000ffff057224 */ /* 0x000fe200078e0a00 */
[----:B------:R-:W-:Y:S01]  /*88c0*/  ISETP.GE.AND P4, PT, R242, c[0x0][0x198], PT ;  /* 0x00006600f2007a0c */ /* 0x000fe20003f86270 */
[----:B------:R-:W-:Y:S01]  /*88d0*/  IMAD.U32 R3, RZ, RZ, UR5 ;  /* 0x00000005ff037e24 */ /* 0x000fe2000f8e00ff */
[----:B------:R-:W-:Y:S01]  /*88e0*/  ISETP.GE.AND P2, PT, R15, UR19, PT ;  /* 0x000000130f007c0c */ /* 0x000fe2000bf46270 */
[----:B------:R-:W-:Y:S01]  /*88f0*/  IMAD R4, R5, c[0x0][0x2c4], R4 ;  /* 0x0000b10005047a24 */ /* 0x000fe200078e0204 */
[----:B------:R-:W-:Y:S01]  /*8900*/  SHF.R.S32.HI R241, RZ, 0x1f, R242 ;  /* 0x0000001ffff17819 */ /* 0x000fe200000114f2 */
[----:B------:R-:W-:Y:S01]  /*8910*/  IMAD R5, R6, c[0x0][0x1b0], RZ ;  /* 0x00006c0006057a24 */ /* 0x000fe200078e02ff */
[----:B------:R-:W-:Y:S01]  /*8920*/  UIMAD UR6, UR12, UR6, -0x70 ;  /* 0xffffff900c0674a4 */ /* 0x000fe2000f8e0206 */
[C---:B------:R-:W-:Y:S01]  /*8930*/  IMAD.WIDE.U32 R2, R0.reuse, c[0x0][0x1b0], R2 ;  /* 0x00006c0000027a25 */ /* 0x040fe200078e0002 */
[----:B------:R-:W-:Y:S01]  /*8940*/  ULDC.64 UR4, c[0x0][0x2b0] ;  /* 0x0000ac0000047ab9 */ /* 0x000fe20000000a00 */
[----:B------:R-:W-:Y:S02]  /*8950*/  STL [R1+0x20], R196 ;  /* 0x000020c401007387 */ /* 0x000fe40000100800 */
[----:B------:R-:W-:Y:S01]  /*8960*/  IMAD R6, R0, c[0x0][0x1b4], R5 ;  /* 0x00006d0000067a24 */ /* 0x000fe200078e0205 */
[----:B------:R-:W-:-:S03]  /*8970*/  SHF.R.S32.HI R5, RZ, 0x1f, R4 ;  /* 0x0000001fff057819 */ /* 0x000fc60000011404 */
[----:B------:R-:W-:Y:S02]  /*8980*/  IMAD.IADD R3, R3, 0x1, R6 ;  /* 0x0000000103037824 */ /* 0x000fe400078e0206 */
[----:B------:R-:W-:Y:S02]  /*8990*/  IMAD R0, R5, c[0x0][0x1a8], RZ ;  /* 0x00006a0005007a24 */ /* 0x000fe400078e02ff */
[----:B------:R-:W-:-:S04]  /*89a0*/  IMAD.WIDE.U32 R2, R4, c[0x0][0x1a8], R2 ;  /* 0x00006a0004027a25 */ /* 0x000fc800078e0002 */
[----:B------:R-:W-:Y:S01]  /*89b0*/  IMAD R0, R4, c[0x0][0x1ac], R0 ;  /* 0x00006b0004007a24 */ /* 0x000fe200078e0200 */
[----:B------:R-:W-:-:S03]  /*89c0*/  LEA R7, P0, R2, c[0x0][0x160], 0x1 ;  /* 0x0000580002077a11 */ /* 0x000fc600078008ff */
[----:B------:R-:W-:Y:S01]  /*89d0*/  IMAD.IADD R6, R3, 0x1, R0 ;  /* 0x0000000103067824 */ /* 0x000fe200078e0200 */
[----:B------:R-:W-:Y:S01]  /*89e0*/  IADD3 R3, R15, 0x10, RZ ;  /* 0x000000100f037810 */ /* 0x000fe20007ffe0ff */
[----:B------:R-:W1:Y:S01]  /*89f0*/  SHFL.IDX PT, R4, R7, RZ, 0x181f ;  /* 0x00181fff07047589 */ /* 0x000e6200000e0000 */
[----:B------:R-:W-:Y:S02]  /*8a00*/  IMAD.SHL.U32 R0, R47, 0x40, RZ ;  /* 0x000000402f007824 */ /* 0x000fe400078e00ff */
[----:B------:R-:W-:Y:S01]  /*8a10*/  LEA.HI.X R6, R2, c[0x0][0x164], R6, 0x1, P0 ;  /* 0x0000590002067a11 */ /* 0x000fe200000f0c06 */
[----:B------:R-:W-:Y:S01]  /*8a20*/  SHFL.IDX PT, R5, R7, 0x1, 0x181f ;  /* 0x00381f0007057f89 */ /* 0x000fe200000e0000 */
[----:B------:R-:W-:Y:S02]  /*8a30*/  ISETP.GE.AND P1, PT, R3, UR19, PT ;  /* 0x0000001303007c0c */ /* 0x000fe4000bf26270 */
[----:B------:R-:W-:Y:S01]  /*8a40*/  LOP3.LUT R0, R0, 0x1c0, RZ, 0xc0, !PT ;  /* 0x000001c000007812 */ /* 0x000fe200078ec0ff */
[----:B------:R-:W2:Y:S03]  /*8a50*/  SHFL.IDX PT, R8, R6, RZ, 0x181f ;  /* 0x00181fff06087589 */ /* 0x000ea600000e0000 */
[----:B------:R-:W-:Y:S01]  /*8a60*/  SHF.R.U32.HI R2, RZ, 0x3, R0 ;  /* 0x00000003ff027819 */ /* 0x000fe20000011600 */
[----:B------:R-:W3:Y:S01]  /*8a70*/  SHFL.IDX PT, R11, R6, 0x1, 0x181f ;  /* 0x00381f00060b7f89 */ /* 0x000ee200000e0000 */
[----:B------:R-:W-:-:S03]  /*8a80*/  LOP3.LUT R0, R0, 0x38, R242, 0xf8, !PT ;  /* 0x0000003800007812 */ /* 0x000fc600078ef8f2 */
[----:B------:R-:W5:Y:S01]  /*8a90*/  SHFL.IDX PT, R12, R7, 0x2, 0x181f ;  /* 0x00581f00070c7f89 */ /* 0x000f6200000e0000 */
[----:B------:R-:W-:Y:S01]  /*8aa0*/  LOP3.LUT R3, R0, R2, RZ, 0x3c, !PT ;  /* 0x0000000200037212 */ /* 0x000fe200078e3cff */
[----:B------:R-:W-:Y:S01]  /*8ab0*/  IMAD.SHL.U32 R0, R9, 0x8, RZ ;  /* 0x0000000809007824 */ /* 0x000fe200078e00ff */
[----:B------:R-:W-:Y:S01]  /*8ac0*/  IADD3 R9, R15, 0x20, RZ ;  /* 0x000000200f097810 */ /* 0x000fe20007ffe0ff */
[----:B------:R-:W3:Y:S03]  /*8ad0*/  SHFL.IDX PT, R13, R6, 0x2, 0x181f ;  /* 0x00581f00060d7f89 */ /* 0x000ee600000e0000 */
[----:B------:R-:W-:Y:S01]  /*8ae0*/  LOP3.LUT R45, R3, 0xfffffe00, R0, 0xf8, !PT ;  /* 0xfffffe00032d7812 */ /* 0x000fe200078ef800 */
[----:B------:R-:W5:Y:S01]  /*8af0*/  SHFL.IDX PT, R10, R7, 0x3, 0x181f ;  /* 0x00781f00070a7f89 */ /* 0x000f6200000e0000 */
[----:B-1----:R-:W-:Y:S02]  /*8b00*/  @!P2 LEA R2, P0, R242, R4, 0x1 ;  /* 0x00000004f202a211 */ /* 0x002fe400078008ff */
[----:B------:R-:W-:Y:S01]  /*8b10*/  IADD3 R4, R15, 0x30, RZ ;  /* 0x000000300f047810 */ /* 0x000fe20007ffe0ff */
[----:B------:R-:W-:Y:S01]  /*8b20*/  @!P2 IMAD.SHL.U32 R0, R45, 0x2, RZ ;  /* 0x000000022d00a824 */ /* 0x000fe200078e00ff */
[----:B------:R-:W-:Y:S02]  /*8b30*/  SHFL.IDX PT, R14, R6, 0x5, 0x181f ;  /* 0x00b81f00060e7f89 */ /* 0x000fe400000e0000 */
[----:B------:R-:W-:-:S02]  /*8b40*/  ISETP.GE.AND P3, PT, R4, UR19, PT ;  /* 0x0000001304007c0c */ /* 0x000fc4000bf66270 */
[C---:B--2---:R-:W-:Y:S02]  /*8b50*/  @!P2 LEA.HI.X R3, R242.reuse, R8, R241, 0x1, P0 ;  /* 0x00000008f203a211 */ /* 0x044fe400000f0cf1 */
[----:B------:R-:W-:Y:S01]  /*8b60*/  ISETP.GE.AND P0, PT, R9, UR19, PT ;  /* 0x0000001309007c0c */ /* 0x000fe2000bf06270 */
[----:B------:R-:W-:Y:S04]  /*8b70*/  SHFL.IDX PT, R8, R7, 0x4, 0x181f ;  /* 0x00981f0007087f89 */ /* 0x000fe800000e0000 */
[----:B------:R1:W-:Y:S01]  /*8b80*/  @!P2 LDGSTS.E.BYPASS.LTC128B.128 [R0+0x7100], [R2.64], !P4 ;  /* 0x071000000200afae */ /* 0x0003e2000e101d56 */
[----:B------:R-:W-:-:S03]  /*8b90*/  @!P1 LEA R4, P2, R242, R5, 0x1 ;  /* 0x00000005f2049211 */ /* 0x000fc600078408ff */
[----:B------:R-:W2:Y:S01]  /*8ba0*/  SHFL.IDX PT, R9, R6, 0x3, 0x181f ;  /* 0x00781f0006097f89 */ /* 0x000ea200000e0000 */
[----:B---3--:R-:W-:-:S03]  /*8bb0*/  @!P1 LEA.HI.X R5, R242, R11, R241, 0x1, P2 ;  /* 0x0000000bf2059211 */ /* 0x008fc600010f0cf1 */
[----:B------:R-:W-:Y:S01]  /*8bc0*/  SHFL.IDX PT, R11, R6, 0x4, 0x181f ;  /* 0x00981f00060b7f89 */ /* 0x000fe200000e0000 */
[----:B-1----:R-:W-:Y:S01]  /*8bd0*/  IADD3 R2, R15, 0x40, RZ ;  /* 0x000000400f027810 */ /* 0x002fe20007ffe0ff */
[----:B------:R-:W-:-:S03]  /*8be0*/  @!P1 IMAD.SHL.U32 R0, R45, 0x2, RZ ;  /* 0x000000022d009824 */ /* 0x000fc600078e00ff */
[----:B------:R-:W-:Y:S02]  /*8bf0*/  ISETP.GE.AND P2, PT, R2, UR19, PT ;  /* 0x0000001302007c0c */ /* 0x000fe4000bf46270 */
[C---:B-----5:R-:W-:Y:S01]  /*8c00*/  @!P0 LEA R2, P5, R242.reuse, R12, 0x1 ;  /* 0x0000000cf2028211 */ /* 0x060fe200078a08ff */
[----:B------:R1:W-:Y:S01]  /*8c10*/  @!P1 LDGSTS.E.BYPASS.LTC128B.128 [R0+0x7900], [R4.64], !P4 ;  /* 0x0790000004009fae */ /* 0x0003e2000e101d56 */
[----:B------:R-:W-:Y:S02]  /*8c20*/  ISETP.NE.AND P1, PT, R197, 0x1, PT ;  /* 0x00000001c500780c */ /* 0x000fe40003f25270 */
[----:B------:R-:W-:Y:S01]  /*8c30*/  @!P0 LEA.HI.X R3, R242, R13, R241, 0x1, P5 ;  /* 0x0000000df2038211 */ /* 0x000fe200028f0cf1 */
[----:B------:R-:W-:Y:S04]  /*8c40*/  SHFL.IDX PT, R12, R7, 0x7, 0x181f ;  /* 0x00f81f00070c7f89 */ /* 0x000fe800000e0000 */
[----:B------:R-:W3:Y:S01]  /*8c50*/  SHFL.IDX PT, R13, R7, 0x5, 0x181f ;  /* 0x00b81f00070d7f89 */ /* 0x000ee200000e0000 */
[----:B-1----:R-:W-:Y:S01]  /*8c60*/  @!P0 IMAD.SHL.U32 R0, R45, 0x2, RZ ;  /* 0x000000022d008824 */ /* 0x002fe200078e00ff */
[----:B------:R-:W-:-:S04]  /*8c70*/  IADD3 R4, R15, 0x50, RZ ;  /* 0x000000500f047810 */ /* 0x000fc80007ffe0ff */
[----:B------:R1:W-:Y:S01]  /*8c80*/  @!P0 LDGSTS.E.BYPASS.LTC128B.128 [R0+0x8100], [R2.64], !P4 ;  /* 0x0810000002008fae */ /* 0x0003e2000e101d56 */
[----:B------:R-:W-:Y:S02]  /*8c90*/  ISETP.GE.AND P5, PT, R4, UR19, PT ;  /* 0x0000001304007c0c */ /* 0x000fe4000bfa6270 */
[----:B------:R-:W-:Y:S02]  /*8ca0*/  IADD3 R4, R15, 0x60, RZ ;  /* 0x000000600f047810 */ /* 0x000fe40007ffe0ff */
[C---:B-1----:R-:W-:Y:S01]  /*8cb0*/  @!P3 LEA R2, P0, R242.reuse, R10, 0x1 ;  /* 0x0000000af202b211 */ /* 0x042fe200078008ff */
[----:B------:R-:W-:Y:S01]  /*8cc0*/  @!P3 IMAD.SHL.U32 R0, R45, 0x2, RZ ;  /* 0x000000022d00b824 */ /* 0x000fe200078e00ff */
[----:B------:R-:W1:Y:S02]  /*8cd0*/  SHFL.IDX PT, R10, R7, 0x6, 0x181f ;  /* 0x00d81f00070a7f89 */ /* 0x000e6400000e0000 */
[----:B--2---:R-:W-:-:S05]  /*8ce0*/  @!P3 LEA.HI.X R3, R242, R9, R241, 0x1, P0 ;  /* 0x00000009f203b211 */ /* 0x004fca00000f0cf1 */
[----:B------:R2:W-:Y:S01]  /*8cf0*/  @!P3 LDGSTS.E.BYPASS.LTC128B.128 [R0+0x8900], [R2.64], !P4 ;  /* 0x089000000200bfae */ /* 0x0005e2000e101d56 */
[----:B------:R-:W-:Y:S02]  /*8d00*/  ISETP.NE.AND P3, PT, R197, 0x1, PT ;  /* 0x00000001c500780c */ /* 0x000fe40003f65270 */
[----:B--2---:R-:W-:Y:S02]  /*8d10*/  IADD3 R0, R196, UR6, RZ ;  /* 0x00000006c4007c10 */ /* 0x004fe4000fffe0ff */
[----:B---3--:R-:W-:Y:S02]  /*8d20*/  @!P5 LEA R2, P1, R242, R13, 0x1 ;  /* 0x0000000df202d211 */ /* 0x008fe400078208ff */
[----:B------:R-:W-:Y:S01]  /*8d30*/  SHFL.IDX PT, R13, R6, 0x7, 0x181f ;  /* 0x00f81f00060d7f89 */ /* 0x000fe200000e0000 */
[----:B------:R-:W-:Y:S02]  /*8d40*/  IADD3 R9, R0, UR17, RZ ;  /* 0x0000001100097c10 */ /* 0x000fe4000fffe0ff */
[----:B------:R-:W-:Y:S01]  /*8d50*/  @!P5 LEA.HI.X R3, R242, R14, R241, 0x1, P1 ;  /* 0x0000000ef203d211 */ /* 0x000fe200008f0cf1 */
[----:B----4-:R2:W3:Y:S01]  /*8d60*/  @P6 R2UR UR10, R16 ;  /* 0x00000000100a63c2 */ /* 0x0104e200000e0000 */
[----:B------:R-:W-:Y:S01]  /*8d70*/  ISETP.GE.AND P6, PT, R4, UR19, PT ;  /* 0x0000001304007c0c */ /* 0x000fe2000bfc6270 */
[----:B---3--:R-:W-:Y:S01]  /*8d80*/  @!UP1 UMOV UR10, UR20 ;  /* 0x00000014000a9c82 */ /* 0x008fe20008000000 */
[----:B------:R-:W-:Y:S01]  /*8d90*/  @!P2 LEA R4, P0, R242, R8, 0x1 ;  /* 0x00000008f204a211 */ /* 0x000fe200078008ff */
[----:B------:R-:W-:Y:S01]  /*8da0*/  @!P2 IMAD.SHL.U32 R8, R45, 0x2, RZ ;  /* 0x000000022d08a824 */ /* 0x000fe200078e00ff */
[----:B------:R-:W-:-:S02]  /*8db0*/  USHF.R.S32.HI UR7, URZ, 0x1f, UR10 ;  /* 0x0000001f3f077899 */ /* 0x000fc4000801140a */
[----:B------:R-:W-:Y:S01]  /*8dc0*/  @!P2 LEA.HI.X R5, R242, R11, R241, 0x1, P0 ;  /* 0x0000000bf205a211 */ /* 0x000fe200000f0cf1 */
[----:B------:R-:W-:Y:S01]  /*8dd0*/  UIMAD.WIDE.U32 UR8, UR10, UR4, URZ ;  /* 0x000000040a0872a5 */ /* 0x000fe2000f8e003f */
[----:B------:R1:W3:Y:S01]  /*8de0*/  SHFL.IDX PT, R11, R6, 0x6, 0x181f ;  /* 0x00d81f00060b7f89 */ /* 0x0002e200000e0000 */
[----:B------:R-:W-:Y:S01]  /*8df0*/  ISETP.GE.AND P0, PT, R0, UR13, PT ;  /* 0x0000000d00007c0c */ /* 0x000fe2000bf06270 */
[----:B------:R-:W-:Y:S01]  /*8e00*/  UIMAD UR7, UR7, UR4, URZ ;  /* 0x00000004070772a4 */ /* 0x000fe2000f8e023f */
[----:B------:R-:W-:Y:S01]  /*8e10*/  @!P5 IMAD.SHL.U32 R0, R45, 0x2, RZ ;  /* 0x000000022d00d824 */ /* 0x000fe200078e00ff */
[----:B------:R4:W-:Y:S01]  /*8e20*/  @!P2 LDGSTS.E.BYPASS.LTC128B.128 [R8+0x9100], [R4.64], !P4 ;  /* 0x091000000408afae */ /* 0x0009e2000e101d56 */
[----:B------:R-:W-:Y:S01]  /*8e30*/  ISETP.GT.OR P0, PT, R196, 0x6f, P0 ;  /* 0x0000006fc400780c */ /* 0x000fe20000704670 */
[----:B------:R-:W-:Y:S02]  /*8e40*/  UIMAD UR7, UR10, UR5, UR7 ;  /* 0x000000050a0772a4 */ /* 0x000fe4000f8e0207 */
[----:B------:R5:W-:Y:S01]  /*8e50*/  @!P5 LDGSTS.E.BYPASS.LTC128B.128 [R0+0x9900], [R2.64], !P4 ;  /* 0x099000000200dfae */ /* 0x000be2000e101d56 */
[----:B------:R-:W-:-:S02]  /*8e60*/  ULDC.64 UR4, c[0x0][0x1e8] ;  /* 0x00007a0000047ab9 */ /* 0x000fc40000000a00 */
[----:B------:R-:W-:Y:S01]  /*8e70*/  UIADD3 UR7, UR9, UR7, URZ ;  /* 0x0000000709077290 */ /* 0x000fe2000fffe03f */
[----:B-1----:R-:W-:Y:S01]  /*8e80*/  @!P6 LEA R6, P2, R242, R10, 0x1 ;  /* 0x0000000af206e211 */ /* 0x002fe200078408ff */
[----:B------:R-:W-:-:S03]  /*8e90*/  @!P6 IMAD.SHL.U32 R10, R45, 0x2, RZ ;  /* 0x000000022d0ae824 */ /* 0x000fc600078e00ff */
[----:B---3--:R-:W-:Y:S02]  /*8ea0*/  @!P6 LEA.HI.X R7, R242, R11, R241, 0x1, P2 ;  /* 0x0000000bf207e211 */ /* 0x008fe400010f0cf1 */
[----:B----4-:R-:W-:Y:S01]  /*8eb0*/  IADD3 R5, R15, 0x70, RZ ;  /* 0x000000700f057810 */ /* 0x010fe20007ffe0ff */
[----:B------:R-:W-:Y:S02]  /*8ec0*/  @P3 IMAD.HI.U32 R4, R9, c[0x0][0x2bc], RZ ;  /* 0x0000af0009043a27 */ /* 0x000fe400078e00ff */
[----:B------:R1:W-:Y:S01]  /*8ed0*/  @!P6 LDGSTS.E.BYPASS.LTC128B.128 [R10+0xa100], [R6.64], !P4 ;  /* 0x0a100000060aefae */ /* 0x0003e2000e101d56 */
[----:B------:R-:W-:Y:S01]  /*8ee0*/  ISETP.GE.AND P1, PT, R5, UR19, PT ;  /* 0x0000001305007c0c */ /* 0x000fe2000bf26270 */
[----:B------:R-:W-:Y:S01]  /*8ef0*/  IMAD.MOV.U32 R8, RZ, RZ, R9 ;  /* 0x000000ffff087224 */ /* 0x000fe200078e0009 */
[----:B------:R-:W-:-:S04]  /*8f00*/  @P3 SHF.R.U32.HI R8, RZ, c[0x0][0x2c0], R4 ;  /* 0x0000b000ff083a19 */ /* 0x000fc80000011604 */
[----:B-----5:R-:W-:-:S04]  /*8f10*/  @!P0 IADD3 R0, P3, R8, UR8, RZ ;  /* 0x0000000808008c10 */ /* 0x020fc8000ff7e0ff */
[----:B------:R-:W-:Y:S02]  /*8f20*/  @!P0 LEA R2, P2, R0, c[0x0][0x2a0], 0x2 ;  /* 0x0000a80000028a11 */ /* 0x000fe400078410ff */
[----:B------:R-:W-:Y:S02]  /*8f30*/  @!P0 LEA.HI.X.SX32 R3, R8, UR7, 0x1, P3 ;  /* 0x0000000708038c11 */ /* 0x000fe400098f0eff */
[----:B------:R-:W-:Y:S02]  /*8f40*/  @!P1 LEA R4, P3, R242, R12, 0x1 ;  /* 0x0000000cf2049211 */ /* 0x000fe400078608ff */
[----:B------:R-:W-:Y:S01]  /*8f50*/  @!P0 LEA.HI.X R3, R0, c[0x0][0x2a4], R3, 0x2, P2 ;  /* 0x0000a90000038a11 */ /* 0x000fe200010f1403 */
[----:B------:R-:W-:Y:S01]  /*8f60*/  @!P1 IMAD.SHL.U32 R0, R45, 0x2, RZ ;  /* 0x000000022d009824 */ /* 0x000fe200078e00ff */
[----:B------:R-:W-:-:S05]  /*8f70*/  @!P1 LEA.HI.X R5, R242, R13, R241, 0x1, P3 ;  /* 0x0000000df2059211 */ /* 0x000fca00018f0cf1 */
[----:B------:R3:W-:Y:S04]  /*8f80*/  @!P1 LDGSTS.E.BYPASS.LTC128B.128 [R0+0xa900], [R4.64], !P4 ;  /* 0x0a90000004009fae */ /* 0x0007e8000e101d56 */
[----:B------:R-:W0:Y:S04]  /*8f90*/  LDGDEPBAR ;  /* 0x00000000000079af */ /* 0x000e280000000000 */
[----:B------:R-:W-:Y:S06]  /*8fa0*/  BAR.SYNC.DEFER_BLOCKING 0x0 ;  /* 0x0000000000007b1d */ /* 0x000fec0000010000 */
[----:B------:R4:W5:Y:S01]  /*8fb0*/  @!P0 LDG.E R54, [R2.64] ;  /* 0x0000001602368981 */ /* 0x000962000c1e1900 */
[----:B---3--:R-:W-:Y:S01]  /*8fc0*/  IMAD.MOV R0, RZ, RZ, -R8 ;  /* 0x000000ffff007224 */ /* 0x008fe200078e0a08 */
[----:B------:R-:W-:Y:S01]  /*8fd0*/  UIMAD UR10, UR14, UR4, URZ ;  /* 0x000000040e0a72a4 */ /* 0x000fe2000f8e023f */
[----:B------:R-:W-:Y:S01]  /*8fe0*/  ISETP.GE.AND P3, PT, R242, c[0x0][0x1d4], PT ;  /* 0x00007500f2007a0c */ /* 0x000fe20003f66270 */
[----:B------:R-:W-:Y:S01]  /*8ff0*/  UIMAD.WIDE.U32 UR24, UR15, UR4, URZ ;  /* 0x000000040f1872a5 */ /* 0x000fe2000f8e003f */
[----:B------:R-:W-:Y:S01]  /*9000*/  IMAD R55, R0, c[0x0][0x2b8], R9 ;  /* 0x0000ae0000377a24 */ /* 0x000fe200078e0209 */
[----:B------:R-:W-:Y:S01]  /*9010*/  UIMAD UR10, UR15, UR5, UR10 ;  /* 0x000000050f0a72a4 */ /* 0x000fe2000f8e020a */
[----:B------:R-:W-:Y:S01]  /*9020*/  IMAD.U32 R9, RZ, RZ, UR15 ;  /* 0x0000000fff097e24 */ /* 0x000fe2000f8e00ff */
[----:B------:R-:W-:Y:S01]  /*9030*/  UIADD3 UR11, UR12, -0x1, URZ ;  /* 0xffffffff0c0b7890 */ /* 0x000fe2000fffe03f */
[----:B------:R-:W-:Y:S01]  /*9040*/  LEA.HI R193, R17, R194, RZ, 0x5 ;  /* 0x000000c211c17211 */ /* 0x000fe200078f28ff */
[----:B------:R-:W-:Y:S01]  /*9050*/  UIADD3 UR10, UR25, UR10, URZ ;  /* 0x0000000a190a7290 */ /* 0x000fe2000fffe03f */
[----:B------:R-:W-:Y:S01]  /*9060*/  SHF.R.S32.HI R49, RZ, 0x1f, R55 ;  /* 0x0000001fff317819 */ /* 0x000fe20000011437 */
[----:B------:R-:W-:Y:S01]  /*9070*/  UIMAD UR11, UR11, -0x70, UR13 ;  /* 0xffffff900b0b78a4 */ /* 0x000fe2000f8e020d */
[----:B------:R-:W-:Y:S01]  /*9080*/  STL [R1+0xc], R55 ;  /* 0x00000c3701007387 */ /* 0x000fe20000100800 */
[----:B------:R-:W-:Y:S01]  /*9090*/  ULDC.64 UR4, c[0x0][0x210] ;  /* 0x0000840000047ab9 */ /* 0x000fe20000000a00 */
[----:B------:R-:W-:Y:S01]  /*90a0*/  SHF.R.S32.HI R53, RZ, 0x5, R193 ;  /* 0x00000005ff357819 */ /* 0x000fe200000114c1 */
[----:B------:R-:W-:Y:S01]  /*90b0*/  IMAD R0, R49, c[0x0][0x1e0], RZ ;  /* 0x0000780031007a24 */ /* 0x000fe200078e02ff */
[----:B------:R-:W-:Y:S01]  /*90c0*/  UIMAD UR14, UR14, UR4, URZ ;  /* 0x000000040e0e72a4 */ /* 0x000fe2000f8e023f */
[----:B------:R-:W-:Y:S01]  /*90d0*/  IADD3 R46, -R47, UR11, RZ ;  /* 0x0000000b2f2e7c10 */ /* 0x000fe2000fffe1ff */
[----:B------:R-:W-:Y:S01]  /*90e0*/  UIMAD.WIDE.U32 UR26, UR15, UR4, URZ ;  /* 0x000000040f1a72a5 */ /* 0x000fe2000f8e003f */
[----:B------:R-:W-:Y:S01]  /*90f0*/  IMAD R0, R55, c[0x0][0x1e4], R0 ;  /* 0x0000790037007a24 */ /* 0x000fe200078e0200 */
[----:B------:R-:W-:Y:S01]  /*9100*/  UIMAD UR5, UR15, UR5, UR14 ;  /* 0x000000050f0572a4 */ /* 0x000fe2000f8e020e */
[----:B------:R-:W-:-:S02]  /*9110*/  ISETP.GE.AND P4, PT, R46, 0x11, PT ;  /* 0x000000112e00780c */ /* 0x000fc40003f86270 */
[C---:B------:R-:W-:Y:S01]  /*9120*/  ISETP.GE.AND P2, PT, R46.reuse, 0x21, PT ;  /* 0x000000212e00780c */ /* 0x040fe20003f46270 */
[----:B----4-:R-:W-:Y:S01]  /*9130*/  IMAD.WIDE.U32 R2, R55, c[0x0][0x1e0], RZ ;  /* 0x0000780037027a25 */ /* 0x010fe200078e00ff */
[C---:B------:R-:W-:Y:S01]  /*9140*/  ISETP.GE.AND P5, PT, R46.reuse, 0x31, PT ;  /* 0x000000312e00780c */ /* 0x040fe20003fa6270 */
[----:B------:R-:W-:Y:S01]  /*9150*/  UIADD3 UR5, UR27, UR5, URZ ;  /* 0x000000051b057290 */ /* 0x000fe2000fffe03f */
[----:B------:R-:W-:Y:S01]  /*9160*/  ISETP.GE.AND P6, PT, R46, 0x41, PT ;  /* 0x000000412e00780c */ /* 0x000fe20003fc6270 */
[----:B------:R-:W-:Y:S01]  /*9170*/  IMAD.IADD R3, R3, 0x1, R0 ;  /* 0x0000000103037824 */ /* 0x000fe200078e0200 */
[----:B-----5:R-:W-:-:S03]  /*9180*/  SHF.R.S32.HI R51, RZ, 0x1f, R54 ;  /* 0x0000001fff337819 */ /* 0x020fc60000011436 */
[----:B------:R-:W-:Y:S01]  /*9190*/  IMAD.WIDE.U32 R2, R54, c[0x0][0x1f0], R2 ;  /* 0x00007c0036027a25 */ /* 0x000fe200078e0002 */
[----:B------:R-:W-:Y:S03]  /*91a0*/  STL [R1+0x8], R54 ;  /* 0x0000083601007387 */ /* 0x000fe60000100800 */
[----:B------:R-:W-:Y:S01]  /*91b0*/  IMAD R0, R51, c[0x0][0x1f0], RZ ;  /* 0x00007c0033007a24 */ /* 0x000fe200078e02ff */
[----:B------:R-:W-:-:S03]  /*91c0*/  IADD3 R4, P1, R2, UR24, RZ ;  /* 0x0000001802047c10 */ /* 0x000fc6000ff3e0ff */
[----:B------:R-:W-:Y:S01]  /*91d0*/  IMAD R0, R54, c[0x0][0x1f4], R0 ;  /* 0x00007d0036007a24 */ /* 0x000fe200078e0200 */
[----:B------:R-:W-:-:S04]  /*91e0*/  LEA R2, P0, R4, c[0x0][0x1c8], 0x1 ;  /* 0x0000720004027a11 */ /* 0x000fc800078008ff */
[----:B------:R-:W-:Y:S01]  /*91f0*/  IADD3.X R0, R3, UR10, R0, P1, !PT ;  /* 0x0000000a03007c10 */ /* 0x000fe20008ffe400 */
[----:B------:R-:W3:Y:S01]  /*9200*/  SHFL.IDX PT, R5, R2, RZ, 0x181f ;  /* 0x00181fff02057589 */ /* 0x000ee200000e0000 */
[----:B------:R-:W-:Y:S02]  /*9210*/  IMAD R3, R55, c[0x0][0x1e0], RZ ;  /* 0x0000780037037a24 */ /* 0x000fe400078e02ff */
[----:B------:R-:W-:Y:S01]  /*9220*/  LEA.HI.X R0, R4, c[0x0][0x1cc], R0, 0x1, P0 ;  /* 0x0000730004007a11 */ /* 0x000fe200000f0c00 */
[----:B-1----:R-:W-:Y:S01]  /*9230*/  SHFL.IDX PT, R7, R2, 0x1, 0x181f ;  /* 0x00381f0002077f89 */ /* 0x002fe200000e0000 */
[----:B------:R-:W-:Y:S01]  /*9240*/  ISETP.GE.AND P0, PT, R46, 0x1, PT ;  /* 0x000000012e00780c */ /* 0x000fe20003f06270 */
[----:B------:R-:W-:Y:S02]  /*9250*/  IMAD R3, R54, c[0x0][0x1f0], R3 ;  /* 0x00007c0036037a24 */ /* 0x000fe400078e0203 */
[----:B------:R-:W1:Y:S02]  /*9260*/  SHFL.IDX PT, R6, R0, RZ, 0x181f ;  /* 0x00181fff00067589 */ /* 0x000e6400000e0000 */
[----:B------:R-:W-:-:S02]  /*9270*/  IMAD R12, R9, c[0x0][0x1e8], R3 ;  /* 0x00007a00090c7a24 */ /* 0x000fc400078e0203 */
[----:B------:R-:W4:Y:S04]  /*9280*/  SHFL.IDX PT, R8, R0, 0x1, 0x181f ;  /* 0x00381f0000087f89 */ /* 0x000f2800000e0000 */
[----:B------:R-:W5:Y:S02]  /*9290*/  SHFL.IDX PT, R10, R2, 0x2, 0x181f ;  /* 0x00581f00020a7f89 */ /* 0x000f6400000e0000 */
[----:B------:R-:W-:Y:S02]  /*92a0*/  @P0 IMAD.SHL.U32 R3, R45, 0x2, RZ ;  /* 0x000000022d030824 */ /* 0x000fe400078e00ff */
[----:B------:R-:W2:Y:S04]  /*92b0*/  SHFL.IDX PT, R11, R0, 0x2, 0x181f ;  /* 0x00581f00000b7f89 */ /* 0x000ea800000e0000 */
[----:B------:R-:W5:Y:S01]  /*92c0*/  SHFL.IDX PT, R9, R2, 0x3, 0x181f ;  /* 0x00781f0002097f89 */ /* 0x000f6200000e0000 */
[----:B---3--:R-:W-:-:S03]  /*92d0*/  @P0 LEA R4, P1, R242, R5, 0x1 ;  /* 0x00000005f2040211 */ /* 0x008fc600078208ff */
[----:B------:R-:W-:Y:S04]  /*92e0*/  SHFL.IDX PT, R15, R0, 0x3, 0x181f ;  /* 0x00781f00000f7f89 */ /* 0x000fe800000e0000 */
[----:B------:R-:W3:Y:S01]  /*92f0*/  SHFL.IDX PT, R13, R2, 0x4, 0x181f ;  /* 0x00981f00020d7f89 */ /* 0x000ee200000e0000 */
[----:B-1----:R-:W-:Y:S02]  /*9300*/  @P0 LEA.HI.X R5, R242, R6, R241, 0x1, P1 ;  /* 0x00000006f2050211 */ /* 0x002fe400008f0cf1 */
[----:B------:R-:W-:Y:S01]  /*9310*/  ISETP.GE.AND P1, PT, R46, 0x51, PT ;  /* 0x000000512e00780c */ /* 0x000fe20003f26270 */
[----:B------:R-:W1:Y:S04]  /*9320*/  SHFL.IDX PT, R14, R0, 0x4, 0x181f ;  /* 0x00981f00000e7f89 */ /* 0x000e6800000e0000 */
[----:B------:R1:W-:Y:S01]  /*9330*/  @P0 LDGSTS.E.BYPASS.LTC128B.128 [R3+0x3900], [R4.64], !P3 ;  /* 0x0390000004030fae */ /* 0x0003e2000d901d56 */
[----:B------:R-:W-:-:S03]  /*9340*/  @P4 LEA R6, P0, R242, R7, 0x1 ;  /* 0x00000007f2064211 */ /* 0x000fc600078008ff */
[----:B--2---:R-:W-:Y:S01]  /*9350*/  SHFL.IDX PT, R16, R0, 0x5, 0x181f ;  /* 0x00b81f0000107f89 */ /* 0x004fe200000e0000 */
[----:B----4-:R-:W-:Y:S02]  /*9360*/  @P4 LEA.HI.X R7, R242, R8, R241, 0x1, P0 ;  /* 0x00000008f2074211 */ /* 0x010fe400000f0cf1 */
[----:B-1----:R-:W-:Y:S02]  /*9370*/  LEA R3, R12, c[0x0][0x1c8], 0x1 ;  /* 0x000072000c037a11 */ /* 0x002fe400078e08ff */
[----:B------:R1:W2:Y:S01]  /*9380*/  SHFL.IDX PT, R12, R2, 0x5, 0x181f ;  /* 0x00b81f00020c7f89 */ /* 0x0002a200000e0000 */
[----:B-----5:R-:W-:-:S03]  /*9390*/  @P2 LEA R4, P0, R242, R10, 0x1 ;  /* 0x0000000af2042211 */ /* 0x020fc600078008ff */
[----:B------:R4:W5:Y:S01]  /*93a0*/  SHFL.IDX PT, R8, R3, 0x6, 0x181f ;  /* 0x00d81f0003087f89 */ /* 0x00096200000e0000 */
[----:B------:R-:W-:Y:S02]  /*93b0*/  @P2 LEA.HI.X R5, R242, R11, R241, 0x1, P0 ;  /* 0x0000000bf2052211 */ /* 0x000fe400000f0cf1 */
[----:B------:R-:W-:Y:S01]  /*93c0*/  ISETP.GE.AND P0, PT, R46, 0x61, PT ;  /* 0x000000612e00780c */ /* 0x000fe20003f06270 */
[----:B------:R2:W3:Y:S01]  /*93d0*/  SHFL.IDX PT, R10, R0, 0x6, 0x181f ;  /* 0x00d81f00000a7f89 */ /* 0x0004e200000e0000 */
[C---:B-1----:R-:W-:Y:S02]  /*93e0*/  @P4 IMAD.SHL.U32 R2, R45.reuse, 0x2, RZ ;  /* 0x000000022d024824 */ /* 0x042fe400078e00ff */
[----:B----4-:R-:W-:-:S03]  /*93f0*/  @P2 IMAD.SHL.U32 R3, R45, 0x2, RZ ;  /* 0x000000022d032824 */ /* 0x010fc600078e00ff */
[----:B------:R1:W-:Y:S01]  /*9400*/  @P4 LDGSTS.E.BYPASS.LTC128B.128 [R2+0x4100], [R6.64], !P3 ;  /* 0x0410000006024fae */ /* 0x0003e2000d901d56 */
[----:B--2---:R-:W-:-:S03]  /*9410*/  @P5 IMAD.SHL.U32 R0, R45, 0x2, RZ ;  /* 0x000000022d005824 */ /* 0x004fc600078e00ff */
[----:B------:R2:W-:Y:S01]  /*9420*/  @P2 LDGSTS.E.BYPASS.LTC128B.128 [R3+0x4900], [R4.64], !P3 ;  /* 0x0490000004032fae */ /* 0x0005e2000d901d56 */
[C---:B-1----:R-:W-:Y:S02]  /*9430*/  @P5 LEA R2, P4, R242.reuse, R9, 0x1 ;  /* 0x00000009f2025211 */ /* 0x042fe400078808ff */
[C---:B---3--:R-:W-:Y:S02]  /*9440*/  @P6 LEA R6, P2, R242.reuse, R13, 0x1 ;  /* 0x0000000df2066211 */ /* 0x048fe400078408ff */
[C-C-:B--2---:R-:W-:Y:S01]  /*9450*/  @P5 LEA.HI.X R3, R242.reuse, R15, R241.reuse, 0x1, P4 ;  /* 0x0000000ff2035211 */ /* 0x144fe200020f0cf1 */
[----:B------:R-:W-:Y:S01]  /*9460*/  @P6 IMAD.SHL.U32 R5, R45, 0x2, RZ ;  /* 0x000000022d056824 */ /* 0x000fe200078e00ff */
[C---:B------:R-:W-:Y:S02]  /*9470*/  @P6 LEA.HI.X R7, R242.reuse, R14, R241, 0x1, P2 ;  /* 0x0000000ef2076211 */ /* 0x040fe400010f0cf1 */
[----:B------:R-:W-:Y:S01]  /*9480*/  @P1 LEA R4, P4, R242, R12, 0x1 ;  /* 0x0000000cf2041211 */ /* 0x000fe200078808ff */
[----:B------:R1:W-:Y:S01]  /*9490*/  @P5 LDGSTS.E.BYPASS.LTC128B.128 [R0+0x5100], [R2.64], !P3 ;  /* 0x0510000002005fae */ /* 0x0003e2000d901d56 */
[----:B------:R-:W-:-:S03]  /*94a0*/  ISETP.GT.AND P5, PT, R196, 0x6f, PT ;  /* 0x0000006fc400780c */ /* 0x000fc60003fa4270 */
[----:B------:R2:W-:Y:S01]  /*94b0*/  @P6 LDGSTS.E.BYPASS.LTC128B.128 [R5+0x5900], [R6.64], !P3 ;  /* 0x0590000006056fae */ /* 0x0005e2000d901d56 */
[----:B-1----:R-:W-:Y:S02]  /*94c0*/  LOP3.LUT R0, R52, 0xfffffff0, RZ, 0xc0, !PT ;  /* 0xfffffff034007812 */ /* 0x002fe400078ec0ff */
[C---:B-----5:R-:W-:Y:S02]  /*94d0*/  @P0 LEA R2, P2, R242.reuse, R8, 0x1 ;  /* 0x00000008f2020211 */ /* 0x060fe400078408ff */
[--C-:B--2---:R-:W-:Y:S01]  /*94e0*/  @P1 LEA.HI.X R5, R242, R16, R241.reuse, 0x1, P4 ;  /* 0x00000010f2051211 */ /* 0x104fe200020f0cf1 */
[----:B------:R-:W-:Y:S01]  /*94f0*/  IMAD.IADD R6, R194, 0x1, -R0 ;  /* 0x00000001c2067824 */ /* 0x000fe200078e0a00 */
[----:B------:R-:W-:Y:S01]  /*9500*/  @P0 LEA.HI.X R3, R242, R10, R241, 0x1, P2 ;  /* 0x0000000af2030211 */ /* 0x000fe200010f0cf1 */
[C---:B------:R-:W-:Y:S02]  /*9510*/  @P1 IMAD.SHL.U32 R7, R45.reuse, 0x2, RZ ;  /* 0x000000022d071824 */ /* 0x040fe400078e00ff */
[----:B------:R-:W-:Y:S01]  /*9520*/  @P0 IMAD.SHL.U32 R0, R45, 0x2, RZ ;  /* 0x000000022d000824 */ /* 0x000fe200078e00ff */
[----:B------:R-:W-:-:S02]  /*9530*/  SHF.R.S32.HI R8, RZ, 0x1f, R6 ;  /* 0x0000001fff087819 */ /* 0x000fc40000011406 */
[----:B------:R1:W-:Y:S02]  /*9540*/  @P1 LDGSTS.E.BYPASS.LTC128B.128 [R7+0x6100], [R4.64], !P3 ;  /* 0x0610000004071fae */ /* 0x0003e4000d901d56 */
[----:B------:R-:W-:Y:S02]  /*9550*/  LEA.HI R50, R8, R6, RZ, 0x3 ;  /* 0x0000000608327211 */ /* 0x000fe400078f18ff */
[----:B------:R2:W-:Y:S01]  /*9560*/  @P0 LDGSTS.E.BYPASS.LTC128B.128 [R0+0x6900], [R2.64], !P3 ;  /* 0x0690000002000fae */ /* 0x0005e2000d901d56 */
[----:B------:R-:W-:-:S03]  /*9570*/  ISETP.LT.AND P0, PT, RZ, c[0x0][0x27c], PT ;  /* 0x00009f00ff007a0c */ /* 0x000fc60003f01270 */
[----:B------:R-:W0:Y:S01]  /*9580*/  LDGDEPBAR ;  /* 0x00000000000079af */ /* 0x000e220000000000 */
[----:B-1----:R-:W-:Y:S01]  /*9590*/  IMAD.MOV.U32 R4, RZ, RZ, 0x20 ;  /* 0x00000020ff047424 */ /* 0x002fe200078e00ff */
[----:B--2---:R-:W-:Y:S01]  /*95a0*/  LOP3.LUT R0, R50, 0xfffffff8, RZ, 0xc0, !PT ;  /* 0xfffffff832007812 */ /* 0x004fe200078ec0ff */
[----:B------:R-:W-:-:S04]  /*95b0*/  IMAD.MOV.U32 R3, RZ, RZ, 0x10 ;  /* 0x00000010ff037424 */ /* 0x000fc800078e00ff */
[----:B------:R-:W-:-:S05]  /*95c0*/  IMAD.IADD R48, R6, 0x1, -R0 ;  /* 0x0000000106307824 */ /* 0x000fca00078e0a00 */
[----:B------:R-:W-:-:S05]  /*95d0*/  R2P PR, R48, 0x6 ;  /* 0x0000000630007804 */ /* 0x000fca0000000000 */
[----:B------:R-:W-:Y:S02]  /*95e0*/  SEL R3, R3, 0xfffffff0, !P1 ;  /* 0xfffffff003037807 */ /* 0x000fe40004800000 */
[----:B------:R-:W-:Y:S01]  /*95f0*/  SEL R4, R4, 0xffffffe0, !P2 ;  /* 0xffffffe004047807 */ /* 0x000fe20005000000 */
[----:B------:R-:W-:Y:S05]  /*9600*/  @P0 BRA `(.L_x_104) ;  /* 0x0000002000000947 */ /* 0x000fea0003800000 */
[----:B------:R-:W-:-:S04]  /*9610*/  DEPBAR.LE SB0, 0x1 ;  /* 0x000080400000791a */ /* 0x000fc80000000000 */
[----:B------:R-:W-:Y:S05]  /*9620*/  BRA `(.L_x_105) ;  /* 0x000035e000007947 */ /* 0x000fea0003800000 */
.L_x_104:
[----:B------:R-:W-:Y:S01]  /*9630*/  SHF.R.S32.HI R0, RZ, 0x1f, R149 ;  /* 0x0000001fff007819 */ /* 0x000fe20000011495 */
[----:B------:R-:W-:Y:S01]  /*9640*/  ULDC.U8 UR4, c[0x0][0x298] ;  /* 0x0000a60000047ab9 */ /* 0x000fe20000000000 */
[----:B------:R-:W-:Y:S01]  /*9650*/  LEA.HI R10, R17, R194, RZ, 0x2 ;  /* 0x000000c2110a7211 */ /* 0x000fe200078f10ff */
[C---:B------:R-:W-:Y:S01]  /*9660*/  IMAD.WIDE.U32 R6, R149.reuse, c[0x0][0x290], RZ ;  /* 0x0000a40095067a25 */ /* 0x040fe200078e00ff */
[----:B------:R-:W-:Y:S01]  /*9670*/  ISETP.NE.AND P2, PT, RZ, UR4, PT ;  /* 0x00000004ff007c0c */ /* 0x000fe2000bf45270 */
[----:B------:R-:W-:Y:S01]  /*9680*/  BSSY B2, `(.L_x_105) ;  /* 0x0000358000027945 */ /* 0x000fe20003800000 */
[----:B------:R-:W-:Y:S01]  /*9690*/  SHF.R.S32.HI R39, RZ, 0x2, R10 ;  /* 0x00000002ff277819 */ /* 0x000fe2000001140a */
[----:B------:R-:W-:Y:S01]  /*96a0*/  IMAD R2, R0, c[0x0][0x280], RZ ;  /* 0x0000a00000027a24 */ /* 0x000fe200078e02ff */
[----:B------:R-:W-:Y:S01]  /*96b0*/  LEA R16, P0, R6, c[0x0][0x288], 0x1 ;  /* 0x0000a20006107a11 */ /* 0x000fe200078008ff */
[----:B------:R-:W-:Y:S02]  /*96c0*/  IMAD R0, R0, c[0x0][0x290], RZ ;  /* 0x0000a40000007a24 */ /* 0x000fe400078e02ff */
[----:B------:R-:W-:-:S02]  /*96d0*/  IMAD R5, R149, c[0x0][0x284], R2 ;  /* 0x0000a10095057a24 */ /* 0x000fc400078e0202 */
[C---:B------:R-:W-:Y:S01]  /*96e0*/  IMAD R2, R149.reuse, c[0x0][0x294], R0 ;  /* 0x0000a50095027a24 */ /* 0x040fe200078e0200 */
[----:B------:R-:W-:Y:S01]  /*96f0*/  LOP3.LUT R0, R10, 0xfffffffc, RZ, 0xc0, !PT ;  /* 0xfffffffc0a007812 */ /* 0x000fe200078ec0ff */
[----:B------:R-:W-:-:S03]  /*9700*/  IMAD.WIDE.U32 R8, R149, c[0x0][0x280], RZ ;  /* 0x0000a00095087a25 */ /* 0x000fc600078e00ff */
[----:B------:R-:W-:Y:S01]  /*9710*/  IADD3 R0, -R0, R194, RZ ;  /* 0x000000c200007210 */ /* 0x000fe20007ffe1ff */
[----:B------:R-:W-:Y:S01]  /*9720*/  IMAD.IADD R2, R2, 0x1, R7 ;  /* 0x0000000102027824 */ /* 0x000fe200078e0207 */
[----:B------:R-:W-:Y:S01]  /*9730*/  LEA R18, P1, R8, c[0x0][0x270], 0x1 ;  /* 0x00009c0008127a11 */ /* 0x000fe200078208ff */
[----:B------:R-:W-:Y:S01]  /*9740*/  IMAD.IADD R5, R5, 0x1, R9 ;  /* 0x0000000105057824 */ /* 0x000fe200078e0209 */
[----:B------:R-:W-:Y:S02]  /*9750*/  SHF.L.U32 R25, R0, 0x3, RZ ;  /* 0x0000000300197819 */ /* 0x000fe400000006ff */
[----:B------:R-:W-:Y:S01]  /*9760*/  LEA.HI.X R17, R6, c[0x0][0x28c], R2, 0x1, P0 ;  /* 0x0000a30006117a11 */ /* 0x000fe200000f0c02 */
[----:B------:R-:W-:Y:S01]  /*9770*/  IMAD R2, R20, 0x80, R39 ;  /* 0x0000008014027824 */ /* 0x000fe200078e0227 */
[----:B------:R-:W-:Y:S01]  /*9780*/  LEA.HI.X R19, R8, c[0x0][0x274], R5, 0x1, P1 ;  /* 0x00009d0008137a11 */ /* 0x000fe200008f0c05 */
[----:B------:R-:W-:Y:S05]  /*9790*/  @!P2 BRA `(.L_x_106) ;  /* 0x00001a300000a947 */ /* 0x000fea0003800000 */
[----:B------:R-:W-:Y:S01]  /*97a0*/  ISETP.GE.AND P0, PT, R2, UR19, PT ;  /* 0x0000001302007c0c */ /* 0x000fe2000bf06270 */
[----:B------:R-:W-:Y:S01]  /*97b0*/  BSSY B0, `(.L_x_107) ;  /* 0x0000017000007945 */ /* 0x000fe20003800000 */
[----:B------:R-:W-:Y:S01]  /*97c0*/  SHF.L.U32 R24, R0, 0x2, RZ ;  /* 0x0000000200187819 */ /* 0x000fe200000006ff */
[----:B------:R-:W-:Y:S01]  /*97d0*/  CS2R R8, SRZ ;  /* 0x0000000000087805 */ /* 0x000fe2000001ff00 */
[----:B------:R-:W-:Y:S01]  /*97e0*/  CS2R R12, SRZ ;  /* 0x00000000000c7805 */ /* 0x000fe2000001ff00 */
[----:B------:R-:W-:Y:S01]  /*97f0*/  CS2R R6, SRZ ;  /* 0x0000000000067805 */ /* 0x000fe2000001ff00 */
[----:B------:R-:W-:-:S07]  /*9800*/  CS2R R10, SRZ ;  /* 0x00000000000a7805 */ /* 0x000fce000001ff00 */
[----:B------:R-:W-:Y:S05]  /*9810*/  @P0 BRA `(.L_x_108) ;  /* 0x0000010000000947 */ /* 0x000fea0003800000 */
[C---:B------:R-:W-:Y:S01]  /*9820*/  IADD3 R2, R24.reuse, 0x10, RZ ;  /* 0x0000001018027810 */ /* 0x040fe20007ffe0ff */
[----:B------:R-:W-:Y:S01]  /*9830*/  CS2R R8, SRZ ;  /* 0x0000000000087805 */ /* 0x000fe2000001ff00 */
[----:B------:R-:W-:Y:S01]  /*9840*/  ISETP.GE.AND P1, PT, R24, c[0x0][0x27c], PT ;  /* 0x00009f0018007a0c */ /* 0x000fe20003f26270 */
[----:B------:R-:W-:Y:S01]  /*9850*/  CS2R R6, SRZ ;  /* 0x0000000000067805 */ /* 0x000fe2000001ff00 */
[----:B------:R-:W-:-:S11]  /*9860*/  ISETP.GE.AND P0, PT, R2, c[0x0][0x27c], PT ;  /* 0x00009f0002007a0c */ /* 0x000fd60003f06270 */
[----:B------:R-:W-:Y:S02]  /*9870*/  @!P1 IMAD.WIDE R20, R24, 0x2, R18 ;  /* 0x0000000218149825 */ /* 0x000fe400078e0212 */
[----:B------:R-:W-:-:S03]  /*9880*/  @!P0 SHF.R.S32.HI R0, RZ, 0x1f, R2 ;  /* 0x0000001fff008819 */ /* 0x000fc60000011402 */
[----:B------:R1:W5:Y:S01]  /*9890*/  @!P1 LD.E.64 R12, [R20.64] ;  /* 0x00000016140c9980 */ /* 0x000362000c101b00 */
[----:B------:R-:W-:-:S04]  /*98a0*/  @!P0 LEA.HI R0, R0, R2, RZ, 0x2 ;  /* 0x0000000200008211 */ /* 0x000fc800078f10ff */
[----:B------:R-:W-:-:S05]  /*98b0*/  @!P0 LOP3.LUT R0, R0, 0xfffffffc, RZ, 0xc0, !PT ;  /* 0xfffffffc00008812 */ /* 0x000fca00078ec0ff */
[----:B------:R-:W-:-:S04]  /*98c0*/  @!P0 IMAD.WIDE R14, R0, 0x2, R16 ;  /* 0x00000002000e8825 */ /* 0x000fc800078e0210 */
[----:B------:R-:W-:Y:S01]  /*98d0*/  @!P0 IMAD.WIDE R18, R0, 0x2, R18 ;  /* 0x0000000200128825 */ /* 0x000fe200078e0212 */
[----:B------:R1:W5:Y:S03]  /*98e0*/  @!P0 LD.E.64 R6, [R14.64] ;  /* 0x000000160e068980 */ /* 0x000366000c101b00 */
[----:B------:R-:W-:Y:S01]  /*98f0*/  @!P1 IMAD.WIDE R16, R24, 0x2, R16 ;  /* 0x0000000218109825 */ /* 0x000fe200078e0210 */
[----:B------:R1:W5:Y:S04]  /*9900*/  @!P0 LD.E.64 R8, [R18.64] ;  /* 0x0000001612088980 */ /* 0x000368000c101b00 */
[----:B------:R1:W5:Y:S02]  /*9910*/  @!P1 LD.E.64 R10, [R16.64] ;  /* 0x00000016100a9980 */ /* 0x000364000c101b00 */
.L_x_108:
[----:B------:R-:W-:Y:S05]  /*9920*/  BSYNC B0 ;  /* 0x0000000000007941 */ /* 0x000fea0003800000 */
.L_x_107:
[----:B-1----:R-:W-:Y:S01]  /*9930*/  SHF.R.S32.HI R14, RZ, 0x1f, R39 ;  /* 0x0000001fff0e7819 */ /* 0x002fe20000011427 */
[----:B------:R-:W-:Y:S01]  /*9940*/  UIMAD UR4, UR16, -0x80, UR19 ;  /* 0xffffff80100478a4 */ /* 0x000fe2000f8e0213 */
[--C-:B-----5:R-:W-:Y:S01]  /*9950*/  SHF.R.U64 R21, R12, 0x10, R13.reuse ;  /* 0x000000100c157819 */ /* 0x120fe2000000120d */
[--C-:B------:R-:W-:Y:S01]  /*9960*/  IMAD.MOV.U32 R22, RZ, RZ, R13.reuse ;  /* 0x000000ffff167224 */ /* 0x100fe200078e000d */
[----:B------:R-:W-:Y:S01]  /*9970*/  LEA.HI R14, R14, R39, RZ, 0x3 ;  /* 0x000000270e0e7211 */ /* 0x000fe200078f18ff */
[----:B------:R-:W-:Y:S01]  /*9980*/  UISETP.LT.AND UP0, UPT, UR4, 0x80, UPT ;  /* 0x000000800400788c */ /* 0x000fe2000bf01270 */
[----:B------:R-:W-:Y:S01]  /*9990*/  SHF.R.U32.HI R17, RZ, 0x10, R13 ;  /* 0x00000010ff117819 */ /* 0x000fe2000001160d */
[----:B------:R-:W-:Y:S01]  /*99a0*/  IMAD.MOV.U32 R23, RZ, RZ, R12 ;  /* 0x000000ffff177224 */ /* 0x000fe200078e000c */
[----:B------:R-:W-:Y:S01]  /*99b0*/  LOP3.LUT R14, R14, 0xfffffff8, RZ, 0xc0, !PT ;  /* 0xfffffff80e0e7812 */ /* 0x000fe200078ec0ff */
[----:B------:R-:W-:Y:S01]  /*99c0*/  USEL UR4, UR4, 0x80, UP0 ;  /* 0x0000008004047887 */ /* 0x000fe20008000000 */
[----:B------:R-:W-:Y:S01]  /*99d0*/  IMAD.MOV.U32 R20, RZ, RZ, R8 ;  /* 0x000000ffff147224 */ /* 0x000fe200078e0008 */
[--C-:B------:R-:W-:Y:S01]  /*99e0*/  SHF.R.U64 R18, R8, 0x10, R9.reuse ;  /* 0x0000001008127819 */ /* 0x100fe20000001209 */
[--C-:B------:R-:W-:Y:S01]  /*99f0*/  IMAD.MOV.U32 R19, RZ, RZ, R9.reuse ;  /* 0x000000ffff137224 */ /* 0x100fe200078e0009 */
[----:B------:R-:W-:Y:S01]  /*9a00*/  SHF.R.U32.HI R13, RZ, 0x10, R9 ;  /* 0x00000010ff0d7819 */ /* 0x000fe20000011609 */
[C---:B------:R-:W-:Y:S01]  /*9a10*/  IMAD.IADD R14, R39.reuse, 0x1, -R14 ;  /* 0x00000001270e7824 */ /* 0x040fe200078e0a0e */
[----:B------:R-:W-:Y:S01]  /*9a20*/  ISETP.GE.AND P0, PT, R39, UR4, PT ;  /* 0x0000000427007c0c */ /* 0x000fe2000bf06270 */
[----:B------:R-:W-:Y:S01]  /*9a30*/  IMAD.MOV.U32 R16, RZ, RZ, R10 ;  /* 0x000000ffff107224 */ /* 0x000fe200078e000a */
[--C-:B------:R-:W-:Y:S01]  /*9a40*/  SHF.R.U64 R15, R10, 0x10, R11.reuse ;  /* 0x000000100a0f7819 */ /* 0x100fe2000000120b */
[C---:B------:R-:W-:Y:S01]  /*9a50*/  IMAD.SHL.U32 R0, R14.reuse, 0x40, RZ ;  /* 0x000000400e007824 */ /* 0x040fe200078e00ff */
[----:B------:R-:W-:Y:S01]  /*9a60*/  LOP3.LUT P1, RZ, R14, 0x4, RZ, 0xc0, !PT ;  /* 0x000000040eff7812 */ /* 0x000fe2000782c0ff */
[--C-:B------:R-:W-:Y:S01]  /*9a70*/  IMAD.MOV.U32 R12, RZ, RZ, R11.reuse ;  /* 0x000000ffff0c7224 */ /* 0x100fe200078e000b */
[----:B------:R-:W-:Y:S01]  /*9a80*/  SHF.R.U32.HI R10, RZ, 0x10, R11 ;  /* 0x00000010ff0a7819 */ /* 0x000fe2000001160b */
[----:B------:R-:W-:Y:S01]  /*9a90*/  IMAD.MOV.U32 R9, RZ, RZ, R6 ;  /* 0x000000ffff097224 */ /* 0x000fe200078e0006 */
[----:B------:R-:W-:Y:S01]  /*9aa0*/  LOP3.LUT R0, R0, 0x1c0, RZ, 0xc0, !PT ;  /* 0x000001c000007812 */ /* 0x000fe200078ec0ff */
[----:B------:R-:W-:Y:S01]  /*9ab0*/  IMAD.MOV.U32 R8, RZ, RZ, R7 ;  /* 0x000000ffff087224 */ /* 0x000fe200078e0007 */
[----:B------:R-:W-:-:S04]  /*9ac0*/  DEPBAR.LE SB0, 0x1 ;  /* 0x000080400000791a */ /* 0x000fc80000000000 */
[----:B------:R-:W-:Y:S01]  /*9ad0*/  LOP3.LUT R5, R0, 0x18, R25, 0xf8, !PT ;  /* 0x0000001800057812 */ /* 0x000fe200078ef819 */
[----:B------:R-:W-:Y:S01]  /*9ae0*/  BSSY B1, `(.L_x_109) ;  /* 0x0000067000017945 */ /* 0x000fe20003800000 */
[----:B------:R-:W-:Y:S02]  /*9af0*/  SHF.R.U32.HI R2, RZ, 0x3, R0 ;  /* 0x00000003ff027819 */ /* 0x000fe40000011600 */
[--C-:B------:R-:W-:Y:S02]  /*9b00*/  SHF.R.U64 R6, R6, 0x10, R7.reuse ;  /* 0x0000001006067819 */ /* 0x100fe40000001207 */
[----:B------:R-:W-:Y:S02]  /*9b10*/  LOP3.LUT R2, R5, R2, RZ, 0x3c, !PT ;  /* 0x0000000205027212 */ /* 0x000fe400078e3cff */
[----:B------:R-:W-:Y:S02]  /*9b20*/  SHF.R.U32.HI R5, RZ, 0x10, R7 ;  /* 0x00000010ff057819 */ /* 0x000fe40000011607 */
[----:B------:R-:W-:Y:S01]  /*9b30*/  PRMT R21, R23, 0x5410, R21 ;  /* 0x0000541017157816 */ /* 0x000fe20000000015 */
[----:B------:R-:W-:Y:S01]  /*9b40*/  IMAD R2, R53, 0x200, R2 ;  /* 0x0000020035027824 */ /* 0x000fe200078e0202 */
[----:B------:R-:W-:-:S02]  /*9b50*/  PRMT R25, R20, 0x5410, R18 ;  /* 0x0000541014197816 */ /* 0x000fc40000000012 */
[----:B------:R-:W-:Y:S02]  /*9b60*/  PRMT R28, R19, 0x5410, R13 ;  /* 0x00005410131c7816 */ /* 0x000fe4000000000d */
[C---:B------:R-:W-:Y:S02]  /*9b70*/  IADD3 R0, R2.reuse, 0x20, RZ ;  /* 0x0000002002007810 */ /* 0x040fe40007ffe0ff */
[----:B------:R-:W-:Y:S02]  /*9b80*/  @P1 IADD3 R0, R2, -0x20, RZ ;  /* 0xffffffe002001810 */ /* 0x000fe40007ffe0ff */
[----:B------:R-:W-:Y:S02]  /*9b90*/  PRMT R22, R22, 0x5410, R17 ;  /* 0x0000541016167816 */ /* 0x000fe40000000011 */
[----:B------:R-:W-:Y:S02]  /*9ba0*/  PRMT R19, R16, 0x5410, R15 ;  /* 0x0000541010137816 */ /* 0x000fe4000000000f */
[----:B------:R-:W-:-:S02]  /*9bb0*/  PRMT R20, R12, 0x5410, R10 ;  /* 0x000054100c147816 */ /* 0x000fc4000000000a */
[----:B------:R-:W-:Y:S02]  /*9bc0*/  LEA R26, R2, 0x7100, 0x1 ;  /* 0x00007100021a7811 */ /* 0x000fe400078e08ff */
[----:B------:R-:W-:Y:S02]  /*9bd0*/  LEA R29, R0, 0x7100, 0x1 ;  /* 0x00007100001d7811 */ /* 0x000fe400078e08ff */
[----:B------:R-:W-:Y:S02]  /*9be0*/  PRMT R23, R9, 0x5410, R6 ;  /* 0x0000541009177816 */ /* 0x000fe40000000006 */
[----:B------:R-:W-:Y:S01]  /*9bf0*/  PRMT R27, R8, 0x5410, R5 ;  /* 0x00005410081b7816 */ /* 0x000fe20000000005 */
[----:B------:R-:W-:Y:S06]  /*9c00*/  BAR.SYNC.DEFER_BLOCKING 0x0 ;  /* 0x0000000000007b1d */ /* 0x000fec0000010000 */
[----:B------:R-:W-:Y:S05]  /*9c10*/  @P0 BRA `(.L_x_110) ;  /* 0x0000053000000947 */ /* 0x000fea0003800000 */
[----:B------:R-:W-:Y:S01]  /*9c20*/  ISETP.GE.AND P0, PT, R24, c[0x0][0x27c], PT ;  /* 0x00009f0018007a0c */ /* 0x000fe20003f06270 */
[----:B------:R-:W-:-:S12]  /*9c30*/  BSSY B0, `(.L_x_111) ;  /* 0x0000028000007945 */ /* 0x000fd80003800000 */
[----:B------:R-:W-:Y:S05]  /*9c40*/  @P0 BRA `(.L_x_112) ;  /* 0x0000026000000947 */ /* 0x000fea0003800000 */
[----:B------:R-:W1:Y:S01]  /*9c50*/  LDS.128 R8, [R26] ;  /* 0x000000001a087984 */ /* 0x000e620000000c00 */
[----:B------:R-:W-:Y:S01]  /*9c60*/  SHF.L.U32 R5, R21, 0x10, RZ ;  /* 0x0000001015057819 */ /* 0x000fe200000006ff */
[----:B------:R-:W-:Y:S01]  /*9c70*/  IMAD.U32 R0, R19, 0x10000, RZ ;  /* 0x0001000013007824 */ /* 0x000fe200078e00ff */
[----:B------:R-:W-:Y:S02]  /*9c80*/  LOP3.LUT R2, R21, 0xffff0000, RZ, 0xc0, !PT ;  /* 0xffff000015027812 */ /* 0x000fe400078ec0ff */
[C---:B-1----:R-:W-:Y:S01]  /*9c90*/  SHF.L.U32 R7, R8.reuse, 0x10, RZ ;  /* 0x0000001008077819 */ /* 0x042fe200000006ff */
[----:B------:R-:W-:Y:S01]  /*9ca0*/  IMAD.U32 R16, R11, 0x10000, RZ ;  /* 0x000100000b107824 */ /* 0x000fe200078e00ff */
[----:B------:R-:W-:Y:S02]  /*9cb0*/  LOP3.LUT R6, R8, 0xffff0000, RZ, 0xc0, !PT ;  /* 0xffff000008067812 */ /* 0x000fe400078ec0ff */
[C---:B------:R-:W-:Y:S02]  /*9cc0*/  SHF.L.U32 R13, R9.reuse, 0x10, RZ ;  /* 0x00000010090d7819 */ /* 0x040fe400000006ff */
[----:B------:R-:W-:Y:S01]  /*9cd0*/  LOP3.LUT R8, R9, 0xffff0000, RZ, 0xc0, !PT ;  /* 0xffff000009087812 */ /* 0x000fe200078ec0ff */
[----:B------:R-:W-:Y:S01]  /*9ce0*/  FMUL.FTZ R14, R6, R0 ;  /* 0x00000000060e7220 */ /* 0x000fe20000410000 */
[----:B------:R-:W-:-:S02]  /*9cf0*/  LOP3.LUT R9, R19, 0xffff0000, RZ, 0xc0, !PT ;  /* 0xffff000013097812 */ /* 0x000fc400078ec0ff */
[C---:B------:R-:W-:Y:S01]  /*9d00*/  SHF.L.U32 R15, R10.reuse, 0x10, RZ ;  /* 0x000000100a0f7819 */ /* 0x040fe200000006ff */
[-C--:B------:R-:W-:Y:S01]  /*9d10*/  FFMA.FTZ R18, R7, R5.reuse, -R14 ;  /* 0x0000000507127223 */ /* 0x080fe2000001080e */
[----:B------:R-:W-:Y:S01]  /*9d20*/  LOP3.LUT R12, R10, 0xffff0000, RZ, 0xc0, !PT ;  /* 0xffff00000a0c7812 */ /* 0x000fe200078ec0ff */
[----:B------:R-:W-:Y:S01]  /*9d30*/  FMUL.FTZ R10, R6, R5 ;  /* 0x00000005060a7220 */ /* 0x000fe20000410000 */
[----:B------:R-:W-:Y:S01]  /*9d40*/  LOP3.LUT R11, R11, 0xffff0000, RZ, 0xc0, !PT ;  /* 0xffff00000b0b7812 */ /* 0x000fe200078ec0ff */
[-C--:B------:R-:W-:Y:S01]  /*9d50*/  FMUL.FTZ R6, R8, R9.reuse ;  /* 0x0000000908067220 */ /* 0x080fe20000410000 */
[----:B------:R-:W-:Y:S01]  /*9d60*/  LOP3.LUT R5, R22, 0xffff0000, RZ, 0xc0, !PT ;  /* 0xffff000016057812 */ /* 0x000fe200078ec0ff */
[----:B------:R-:W-:Y:S01]  /*9d70*/  FFMA.FTZ R17, R7, R0, R10 ;  /* 0x0000000007117223 */ /* 0x000fe2000001000a */
[----:B------:R-:W-:Y:S01]  /*9d80*/  LOP3.LUT R0, R20, 0xffff0000, RZ, 0xc0, !PT ;  /* 0xffff000014007812 */ /* 0x000fe200078ec0ff */
[-C--:B------:R-:W-:Y:S02]  /*9d90*/  FMUL.FTZ R8, R8, R2.reuse ;  /* 0x0000000208087220 */ /* 0x080fe40000410000 */
[C---:B------:R-:W-:Y:S01]  /*9da0*/  FFMA.FTZ R14, R13.reuse, R2, -R6 ;  /* 0x000000020d0e7223 */ /* 0x040fe20000010806 */
[----:B------:R-:W-:Y:S01]  /*9db0*/  SHF.L.U32 R2, R20, 0x10, RZ ;  /* 0x0000001014027819 */ /* 0x000fe200000006ff */
[----:B------:R-:W-:Y:S01]  /*9dc0*/  FFMA.FTZ R13, R13, R9, R8 ;  /* 0x000000090d0d7223 */ /* 0x000fe20000010008 */
[----:B------:R-:W-:Y:S01]  /*9dd0*/  SHF.L.U32 R6, R22, 0x10, RZ ;  /* 0x0000001016067819 */ /* 0x000fe200000006ff */
[----:B------:R-:W-:-:S02]  /*9de0*/  FMUL.FTZ R7, R11, R0 ;  /* 0x000000000b077220 */ /* 0x000fc40000410000 */
[C---:B------:R-:W-:Y:S02]  /*9df0*/  FMUL.FTZ R9, R12.reuse, R2 ;  /* 0x000000020c097220 */ /* 0x040fe40000410000 */
[-C--:B------:R-:W-:Y:S02]  /*9e00*/  FMUL.FTZ R8, R12, R6.reuse ;  /* 0x000000060c087220 */ /* 0x080fe40000410000 */
[-C--:B------:R-:W-:Y:S02]  /*9e10*/  FMUL.FTZ R11, R11, R5.reuse ;  /* 0x000000050b0b7220 */ /* 0x080fe40000410000 */
[----:B------:R-:W-:Y:S01]  /*9e20*/  FFMA.FTZ R6, R15, R6, -R9 ;  /* 0x000000060f067223 */ /* 0x000fe20000010809 */
[----:B------:R-:W-:Y:S01]  /*9e30*/  F2FP.BF16.PACK_AB R9, R13, R14 ;  /* 0x0000000e0d09723e */ /* 0x000fe200000010ff */
[----:B------:R-:W-:Y:S01]  /*9e40*/  FFMA.FTZ R10, R15, R2, R8 ;  /* 0x000000020f0a7223 */ /* 0x000fe20000010008 */
[----:B------:R-:W-:Y:S01]  /*9e50*/  F2FP.BF16.PACK_AB R8, R17, R18 ;  /* 0x000000121108723e */ /* 0x000fe200000010ff */
[----:B------:R-:W-:-:S02]  /*9e60*/  FFMA.FTZ R7, R16, R5, -R7 ;  /* 0x0000000510077223 */ /* 0x000fc40000010807 */
[----:B------:R-:W-:Y:S01]  /*9e70*/  FFMA.FTZ R11, R16, R0, R11 ;  /* 0x00000000100b7223 */ /* 0x000fe2000001000b */
[----:B------:R-:W-:-:S04]  /*9e80*/  F2FP.BF16.PACK_AB R10, R10, R6 ;  /* 0x000000060a0a723e */ /* 0x000fc800000010ff */
[----:B------:R-:W-:-:S05]  /*9e90*/  F2FP.BF16.PACK_AB R11, R11, R7 ;  /* 0x000000070b0b723e */ /* 0x000fca00000010ff */
[----:B------:R1:W-:Y:S02]  /*9ea0*/  STS.128 [R26], R8 ;  /* 0x000000081a007388 */ /* 0x0003e40000000c00 */
.L_x_112:
[----:B------:R-:W-:Y:S05]  /*9eb0*/  BSYNC B0 ;  /* 0x0000000000007941 */ /* 0x000fea0003800000 */
.L_x_111:
[----:B------:R-:W-:-:S04]  /*9ec0*/  IADD3 R0, R24, 0x10, RZ ;  /* 0x0000001018007810 */ /* 0x000fc80007ffe0ff */
[----:B------:R-:W-:-:S13]  /*9ed0*/  ISETP.GE.AND P0, PT, R0, c[0x0][0x27c], PT ;  /* 0x00009f0000007a0c */ /* 0x000fda0003f06270 */
[----:B------:R-:W-:Y:S05]  /*9ee0*/  @P0 BRA `(.L_x_110) ;  /* 0x0000026000000947 */ /* 0x000fea0003800000 */
[----:B-1----:R-:W1:Y:S01]  /*9ef0*/  LDS.128 R8, [R29] ;  /* 0x000000001d087984 */ /* 0x002e620000000c00 */
        /* <DEDUP_REMOVED lines=20> */
[----:B------:R-:W-:Y:S01]  /*a040*/  FFMA.FTZ R14, R13, R2, -R6 ;  /* 0x000000020d0e7223 */ /* 0x000fe20000010806 */
        /* <DEDUP_REMOVED lines=16> */
.L_x_110:
[----:B------:R-:W-:Y:S05]  /*a150*/  BSYNC B1 ;  /* 0x0000000000017941 */ /* 0x000fea0003800000 */
.L_x_109:
[----:B------:R-:W-:Y:S01]  /*a160*/  IADD3 R0, R39, 0x20, RZ ;  /* 0x0000002027007810 */ /* 0x000fe20007ffe0ff */
[----:B------:R-:W-:Y:S03]  /*a170*/  BSSY B1, `(.L_x_113) ;  /* 0x0000056000017945 */ /* 0x000fe60003800000 */
[----:B------:R-:W-:-:S13]  /*a180*/  ISETP.GE.AND P0, PT, R0, UR4, PT ;  /* 0x0000000400007c0c */ /* 0x000fda000bf06270 */
[----:B------:R-:W-:Y:S05]  /*a190*/  @P0 BRA `(.L_x_114) ;  /* 0x0000053000000947 */ /* 0x000fea0003800000 */
[----:B------:R-:W-:Y:S01]  /*a1a0*/  ISETP.GE.AND P0, PT, R24, c[0x0][0x27c], PT ;  /* 0x00009f0018007a0c */ /* 0x000fe20003f06270 */
[----:B------:R-:W-:-:S12]  /*a1b0*/  BSSY B0, `(.L_x_115) ;  /* 0x0000028000007945 */ /* 0x000fd80003800000 */
[----:B------:R-:W-:Y:S05]  /*a1c0*/  @P0 BRA `(.L_x_116) ;  /* 0x0000026000000947 */ /* 0x000fea0003800000 */
[----:B-1----:R-:W1:Y:S01]  /*a1d0*/  LDS.128 R8, [R26+0x1000] ;  /* 0x001000001a087984 */ /* 0x002e620000000c00 */
        /* <DEDUP_REMOVED lines=11> */
[CC--:B------:R-:W-:Y:S01]  /*a290*/  FFMA.FTZ R18, R5.reuse, R7.reuse, -R14 ;  /* 0x0000000705127223 */ /* 0x0c0fe2000001080e */
[----:B------:R-:W-:Y:S01]  /*a2a0*/  LOP3.LUT R12, R10, 0xffff0000, RZ, 0xc0, !PT ;  /* 0xffff00000a0c7812 */ /* 0x000fe200078ec0ff */
[----:B------:R-:W-:Y:S01]  /*a2b0*/  FMUL.FTZ R10, R5, R6 ;  /* 0x00000006050a7220 */ /* 0x000fe20000410000 */
[----:B------:R-:W-:Y:S01]  /*a2c0*/  LOP3.LUT R11, R11, 0xffff0000, RZ, 0xc0, !PT ;  /* 0xffff00000b0b7812 */ /* 0x000fe200078ec0ff */
[CC--:B------:R-:W-:Y:S01]  /*a2d0*/  FMUL.FTZ R6, R9.reuse, R8.reuse ;  /* 0x0000000809067220 */ /* 0x0c0fe20000410000 */
[----:B------:R-:W-:Y:S01]  /*a2e0*/  LOP3.LUT R5, R22, 0xffff0000, RZ, 0xc0, !PT ;  /* 0xffff000016057812 */ /* 0x000fe200078ec0ff */
[----:B------:R-:W-:Y:S01]  /*a2f0*/  FFMA.FTZ R17, R0, R7, R10 ;  /* 0x0000000700117223 */ /* 0x000fe2000001000a */
[----:B------:R-:W-:Y:S01]  /*a300*/  LOP3.LUT R0, R20, 0xffff0000, RZ, 0xc0, !PT ;  /* 0xffff000014007812 */ /* 0x000fe200078ec0ff */
[C---:B------:R-:W-:Y:S02]  /*a310*/  FMUL.FTZ R8, R2.reuse, R8 ;  /* 0x0000000802087220 */ /* 0x040fe40000410000 */
[-C--:B------:R-:W-:Y:S01]  /*a320*/  FFMA.FTZ R14, R2, R13.reuse, -R6 ;  /* 0x0000000d020e7223 */ /* 0x080fe20000010806 */
[----:B------:R-:W-:Y:S01]  /*a330*/  SHF.L.U32 R2, R20, 0x10, RZ ;  /* 0x0000001014027819 */ /* 0x000fe200000006ff */
[----:B------:R-:W-:Y:S01]  /*a340*/  FFMA.FTZ R13, R9, R13, R8 ;  /* 0x0000000d090d7223 */ /* 0x000fe20000010008 */
[----:B------:R-:W-:Y:S01]  /*a350*/  SHF.L.U32 R6, R22, 0x10, RZ ;  /* 0x0000001016067819 */ /* 0x000fe200000006ff */
[----:B------:R-:W-:-:S02]  /*a360*/  FMUL.FTZ R7, R0, R11 ;  /* 0x0000000b00077220 */ /* 0x000fc40000410000 */
[-C--:B------:R-:W-:Y:S02]  /*a370*/  FMUL.FTZ R9, R2, R12.reuse ;  /* 0x0000000c02097220 */ /* 0x080fe40000410000 */
[C---:B------:R-:W-:Y:S02]  /*a380*/  FMUL.FTZ R8, R6.reuse, R12 ;  /* 0x0000000c06087220 */ /* 0x040fe40000410000 */
[----:B------:R-:W-:Y:S02]  /*a390*/  FMUL.FTZ R11, R5, R11 ;  /* 0x0000000b050b7220 */ /* 0x000fe40000410000 */
[-C--:B------:R-:W-:Y:S01]  /*a3a0*/  FFMA.FTZ R6, R6, R15.reuse, -R9 ;  /* 0x0000000f06067223 */ /* 0x080fe20000010809 */
[----:B------:R-:W-:Y:S01]  /*a3b0*/  F2FP.BF16.PACK_AB R9, R13, R14 ;  /* 0x0000000e0d09723e */ /* 0x000fe200000010ff */
[----:B------:R-:W-:Y:S01]  /*a3c0*/  FFMA.FTZ R10, R2, R15, R8 ;  /* 0x0000000f020a7223 */ /* 0x000fe20000010008 */
[----:B------:R-:W-:Y:S01]  /*a3d0*/  F2FP.BF16.PACK_AB R8, R17, R18 ;  /* 0x000000121108723e */ /* 0x000fe200000010ff */
[----:B------:R-:W-:-:S02]  /*a3e0*/  FFMA.FTZ R7, R5, R16, -R7 ;  /* 0x0000001005077223 */ /* 0x000fc40000010807 */
[----:B------:R-:W-:Y:S01]  /*a3f0*/  FFMA.FTZ R11, R0, R16, R11 ;  /* 0x00000010000b7223 */ /* 0x000fe2000001000b */
[----:B------:R-:W-:-:S04]  /*a400*/  F2FP.BF16.PACK_AB R10, R10, R6 ;  /* 0x000000060a0a723e */ /* 0x000fc800000010ff */
[----:B------:R-:W-:-:S05]  /*a410*/  F2FP.BF16.PACK_AB R11, R11, R7 ;  /* 0x000000070b0b723e */ /* 0x000fca00000010ff */
[----:B------:R1:W-:Y:S02]  /*a420*/  STS.128 [R26+0x1000], R8 ;  /* 0x001000081a007388 */ /* 0x0003e40000000c00 */
.L_x_116:
[----:B------:R-:W-:Y:S05]  /*a430*/  BSYNC B0 ;  /* 0x0000000000007941 */ /* 0x000fea0003800000 */
.L_x_115:
[----:B------:R-:W-:-:S04]  /*a440*/  IADD3 R0, R24, 0x10, RZ ;  /* 0x0000001018007810 */ /* 0x000fc80007ffe0ff */
[----:B------:R-:W-:-:S13]  /*a450*/  ISETP.GE.AND P0, PT, R0, c[0x0][0x27c], PT ;  /* 0x00009f0000007a0c */ /* 0x000fda0003f06270 */
        /* <DEDUP_REMOVED lines=17> */
[-C--:B------:R-:W-:Y:S01]  /*a570*/  FMUL.FTZ R6, R9, R8.reuse ;  /* 0x0000000809067220 */ /* 0x080fe20000410000 */
[----:B------:R-:W-:Y:S01]  /*a580*/  LOP3.LUT R5, R28, 0xffff0000, RZ, 0xc0, !PT ;  /* 0xffff00001c057812 */ /* 0x000fe200078ec0ff */
[----:B------:R-:W-:Y:S01]  /*a590*/  FFMA.FTZ R17, R0, R7, R10 ;  /* 0x0000000700117223 */ /* 0x000fe2000001000a */
[C---:B------:R-:W-:Y:S01]  /*a5a0*/  LOP3.LUT R0, R27.reuse, 0xffff0000, RZ, 0xc0, !PT ;  /* 0xffff00001b007812 */ /* 0x040fe200078ec0ff */
        /* <DEDUP_REMOVED lines=18> */
.L_x_114:
[----:B------:R-:W-:Y:S05]  /*a6d0*/  BSYNC B1 ;  /* 0x0000000000017941 */ /* 0x000fea0003800000 */
.L_x_113:
        /* <DEDUP_REMOVED lines=45> */
.L_x_120:
[----:B------:R-:W-:Y:S05]  /*a9b0*/  BSYNC B0 ;  /* 0x0000000000007941 */ /* 0x000fea0003800000 */
.L_x_119:
        /* <DEDUP_REMOVED lines=41> */
.L_x_118:
[----:B------:R-:W-:Y:S05]  /*ac50*/  BSYNC B1 ;  /* 0x0000000000017941 */ /* 0x000fea0003800000 */
.L_x_117:
[----:B------:R-:W-:-:S04]  /*ac60*/  IADD3 R0, R39, 0x60, RZ ;  /* 0x0000006027007810 */ /* 0x000fc80007ffe0ff */
        /* <DEDUP_REMOVED lines=43> */
.L_x_123:
[----:B------:R-:W-:Y:S05]  /*af20*/  BSYNC B0 ;  /* 0x0000000000007941 */ /* 0x000fea0003800000 */
.L_x_122:
        /* <DEDUP_REMOVED lines=40> */
[----:B------:R1:W-:Y:S01]  /*b1b0*/  STS.128 [R29+0x3000], R8 ;  /* 0x003000081d007388 */ /* 0x0003e20000000c00 */
[----:B------:R-:W-:Y:S05]  /*b1c0*/  BRA `(.L_x_121) ;  /* 0x00001a3000007947 */ /* 0x000fea0003800000 */
.L_x_106:
[----:B------:R-:W-:Y:S01]  /*b1d0*/  ISETP.GE.AND P0, PT, R2, UR19, PT ;  /* 0x0000001302007c0c */ /* 0x000fe2000bf06270 */
[----:B------:R-:W-:Y:S01]  /*b1e0*/  BSSY B0, `(.L_x_124) ;  /* 0x000000d000007945 */ /* 0x000fe20003800000 */
[----:B------:R-:W-:Y:S01]  /*b1f0*/  CS2R R10, SRZ ;  /* 0x00000000000a7805 */ /* 0x000fe2000001ff00 */
[----:B------:R-:W-:Y:S01]  /*b200*/  CS2R R8, SRZ ;  /* 0x0000000000087805 */ /* 0x000fe2000001ff00 */
[----:B------:R-:W-:Y:S01]  /*b210*/  CS2R R14, SRZ ;  /* 0x00000000000e7805 */ /* 0x000fe2000001ff00 */
[----:B------:R-:W-:-:S08]  /*b220*/  CS2R R12, SRZ ;  /* 0x00000000000c7805 */ /* 0x000fd0000001ff00 */
[----:B------:R-:W-:Y:S05]  /*b230*/  @P0 BRA `(.L_x_125) ;  /* 0x0000007000000947 */ /* 0x000fea0003800000 */
[----:B------:R-:W-:Y:S01]  /*b240*/  ISETP.GE.AND P0, PT, R25, c[0x0][0x27c], PT ;  /* 0x00009f0019007a0c */ /* 0x000fe20003f06270 */
[----:B------:R-:W-:-:S12]  /*b250*/  CS2R R10, SRZ ;  /* 0x00000000000a7805 */ /* 0x000fd8000001ff00 */
[----:B------:R-:W-:Y:S05]  /*b260*/  @P0 BRA `(.L_x_125) ;  /* 0x0000004000000947 */ /* 0x000fea0003800000 */
[----:B------:R-:W-:-:S04]  /*b270*/  IMAD.WIDE R12, R25, 0x2, R18 ;  /* 0x00000002190c7825 */ /* 0x000fc800078e0212 */
[----:B------:R-:W-:Y:S02]  /*b280*/  IMAD.WIDE R8, R25, 0x2, R16 ;  /* 0x0000000219087825 */ /* 0x000fe400078e0210 */
[----:B------:R-:W5:Y:S04]  /*b290*/  LD.E.128 R12, [R12.64] ;  /* 0x000000160c0c7980 */ /* 0x000f68000c101d00 */
[----:B------:R-:W5:Y:S02]  /*b2a0*/  LD.E.128 R8, [R8.64] ;  /* 0x0000001608087980 */ /* 0x000f64000c101d00 */
.L_x_125:
[----:B------:R-:W-:Y:S05]  /*b2b0*/  BSYNC B0 ;  /* 0x0000000000007941 */ /* 0x000fea0003800000 */
.L_x_124:
[----:B------:R-:W-:Y:S01]  /*b2c0*/  UIMAD UR4, UR16, -0x80, UR19 ;  /* 0xffffff80100478a4 */ /* 0x000fe2000f8e0213 */
[----:B------:R-:W-:Y:S01]  /*b2d0*/  ISETP.GE.AND P0, PT, R25, c[0x0][0x27c], PT ;  /* 0x00009f0019007a0c */ /* 0x000fe20003f06270 */
[--C-:B-----5:R-:W-:Y:S01]  /*b2e0*/  IMAD.MOV.U32 R21, RZ, RZ, R13.reuse ;  /* 0x000000ffff157224 */ /* 0x120fe200078e000d */
[--C-:B------:R-:W-:Y:S01]  /*b2f0*/  SHF.R.U64 R20, R12, 0x10, R13.reuse ;  /* 0x000000100c147819 */ /* 0x100fe2000000120d */
[----:B------:R-:W-:Y:S01]  /*b300*/  UISETP.LT.AND UP0, UPT, UR4, 0x80, UPT ;  /* 0x000000800400788c */ /* 0x000fe2000bf01270 */
[----:B------:R-:W-:Y:S01]  /*b310*/  SHF.R.U32.HI R16, RZ, 0x10, R13 ;  /* 0x00000010ff107819 */ /* 0x000fe2000001160d */
[----:B------:R-:W-:Y:S01]  /*b320*/  IMAD.MOV.U32 R19, RZ, RZ, R14 ;  /* 0x000000ffff137224 */ /* 0x000fe200078e000e */
[--C-:B------:R-:W-:Y:S01]  /*b330*/  SHF.R.U64 R17, R14, 0x10, R15.reuse ;  /* 0x000000100e117819 */ /* 0x100fe2000000120f */
[----:B------:R-:W-:Y:S01]  /*b340*/  USEL UR4, UR4, 0x80, UP0 ;  /* 0x0000008004047887 */ /* 0x000fe20008000000 */
[----:B------:R-:W-:Y:S01]  /*b350*/  IMAD.MOV.U32 R22, RZ, RZ, R12 ;  /* 0x000000ffff167224 */ /* 0x000fe200078e000c */
[--C-:B------:R-:W-:Y:S01]  /*b360*/  SHF.R.U32.HI R12, RZ, 0x10, R15.reuse ;  /* 0x00000010ff0c7819 */ /* 0x100fe2000001160f */
[----:B------:R-:W-:Y:S01]  /*b370*/  IMAD.MOV.U32 R18, RZ, RZ, R15 ;  /* 0x000000ffff127224 */ /* 0x000fe200078e000f */
[----:B------:R-:W-:-:S04]  /*b380*/  DEPBAR.LE SB0, 0x1 ;  /* 0x000080400000791a */ /* 0x000fc80000000000 */
[----:B------:R-:W-:Y:S01]  /*b390*/  ISETP.GE.OR P1, PT, R39, UR4, P0 ;  /* 0x0000000427007c0c */ /* 0x000fe20008726670 */
[----:B------:R-:W-:Y:S01]  /*b3a0*/  IMAD.MOV.U32 R14, RZ, RZ, R8 ;  /* 0x000000ffff0e7224 */ /* 0x000fe200078e0008 */
[--C-:B------:R-:W-:Y:S01]  /*b3b0*/  SHF.R.U64 R8, R8, 0x10, R9.reuse ;  /* 0x0000001008087819 */ /* 0x100fe20000001209 */
[--C-:B------:R-:W-:Y:S01]  /*b3c0*/  IMAD.MOV.U32 R13, RZ, RZ, R9.reuse ;  /* 0x000000ffff0d7224 */ /* 0x100fe200078e0009 */
[----:B------:R-:W-:Y:S01]  /*b3d0*/  SHF.R.U32.HI R2, RZ, 0x10, R9 ;  /* 0x00000010ff027819 */ /* 0x000fe20000011609 */
[----:B------:R-:W-:Y:S01]  /*b3e0*/  IMAD.MOV.U32 R7, RZ, RZ, R10 ;  /* 0x000000ffff077224 */ /* 0x000fe200078e000a */
[--C-:B------:R-:W-:Y:S01]  /*b3f0*/  SHF.R.U64 R5, R10, 0x10, R11.reuse ;  /* 0x000000100a057819 */ /* 0x100fe2000000120b */
[--C-:B------:R-:W-:Y:S01]  /*b400*/  IMAD.MOV.U32 R6, RZ, RZ, R11.reuse ;  /* 0x000000ffff067224 */ /* 0x100fe200078e000b */
[----:B------:R-:W-:Y:S01]  /*b410*/  SHF.R.U32.HI R0, RZ, 0x10, R11 ;  /* 0x00000010ff007819 */ /* 0x000fe2000001160b */
[----:B------:R-:W-:Y:S01]  /*b420*/  BSSY B0, `(.L_x_126) ;  /* 0x0000062000007945 */ /* 0x000fe20003800000 */
[----:B------:R-:W-:-:S02]  /*b430*/  PRMT R40, R22, 0x5410, R20 ;  /* 0x0000541016287816 */ /* 0x000fc40000000014 */
[----:B------:R-:W-:Y:S02]  /*b440*/  PRMT R44, R21, 0x5410, R16 ;  /* 0x00005410152c7816 */ /* 0x000fe40000000010 */
[----:B------:R-:W-:Y:S02]  /*b450*/  PRMT R36, R19, 0x5410, R17 ;  /* 0x0000541013247816 */ /* 0x000fe40000000011 */
[----:B------:R-:W-:Y:S02]  /*b460*/  PRMT R43, R18, 0x5410, R12 ;  /* 0x00005410122b7816 */ /* 0x000fe4000000000c */
[----:B------:R-:W-:Y:S02]  /*b470*/  PRMT R38, R14, 0x5410, R8 ;  /* 0x000054100e267816 */ /* 0x000fe40000000008 */
[----:B------:R-:W-:Y:S02]  /*b480*/  PRMT R41, R13, 0x5410, R2 ;  /* 0x000054100d297816 */ /* 0x000fe40000000002 */
[----:B------:R-:W-:-:S02]  /*b490*/  PRMT R35, R7, 0x5410, R5 ;  /* 0x0000541007237816 */ /* 0x000fc40000000005 */
[----:B------:R-:W-:Y:S01]  /*b4a0*/  PRMT R42, R6, 0x5410, R0 ;  /* 0x00005410062a7816 */ /* 0x000fe20000000000 */
[----:B------:R-:W-:Y:S06]  /*b4b0*/  BAR.SYNC.DEFER_BLOCKING 0x0 ;  /* 0x0000000000007b1d */ /* 0x000fec0000010000 */
[----:B------:R-:W-:Y:S05]  /*b4c0*/  @P1 BRA `(.L_x_127) ;  /* 0x0000057000001947 */ /* 0x000fea0003800000 */
[----:B------:R-:W-:Y:S01]  /*b4d0*/  SHF.L.U32 R0, R39, 0x6, RZ ;  /* 0x0000000627007819 */ /* 0x000fe200000006ff */
[----:B------:R-:W-:Y:S01]  /*b4e0*/  IMAD.SHL.U32 R7, R53, 0x200, RZ ;  /* 0x0000020035077824 */ /* 0x000fe200078e00ff */
[----:B------:R-:W-:Y:S02]  /*b4f0*/  IADD3 R6, R25, c[0x0][0x27c], RZ ;  /* 0x00009f0019067a10 */ /* 0x000fe40007ffe0ff */
[----:B------:R-:W-:-:S04]  /*b500*/  LOP3.LUT R0, R0, 0x1c0, RZ, 0xc0, !PT ;  /* 0x000001c000007812 */ /* 0x000fc800078ec0ff */
[C---:B------:R-:W-:Y:S02]  /*b510*/  LOP3.LUT R2, R0.reuse, 0x38, R25, 0xf8, !PT ;  /* 0x0000003800027812 */ /* 0x040fe400078ef819 */
[----:B------:R-:W-:Y:S02]  /*b520*/  SHF.R.U32.HI R5, RZ, 0x3, R0 ;  /* 0x00000003ff057819 */ /* 0x000fe40000011600 */
[----:B------:R-:W-:Y:S02]  /*b530*/  LOP3.LUT R0, R0, 0x38, R6, 0xf8, !PT ;  /* 0x0000003800007812 */ /* 0x000fe400078ef806 */
[C-C-:B------:R-:W-:Y:S02]  /*b540*/  LOP3.LUT R2, R7.reuse, R2, R5.reuse, 0xf6, !PT ;  /* 0x0000000207027212 */ /* 0x140fe400078ef605 */
[----:B------:R-:W-:Y:S02]  /*b550*/  LOP3.LUT R0, R7, R0, R5, 0xf6, !PT ;  /* 0x0000000007007212 */ /* 0x000fe400078ef605 */
[----:B------:R-:W-:-:S02]  /*b560*/  SHF.L.U32 R32, R2, 0x1, RZ ;  /* 0x0000000102207819 */ /* 0x000fc400000006ff */
[----:B------:R-:W-:Y:S01]  /*b570*/  SHF.L.U32 R6, R38, 0x10, RZ ;  /* 0x0000001026067819 */ /* 0x000fe200000006ff */
[----:B------:R-:W-:Y:S02]  /*b580*/  IMAD.SHL.U32 R30, R0, 0x2, RZ ;  /* 0x00000002001e7824 */ /* 0x000fe400078e00ff */
[----:B------:R-:W1:Y:S01]  /*b590*/  LDS.128 R12, [R32+0x7100] ;  /* 0x00710000200c7984 */ /* 0x000e620000000c00 */
[----:B------:R-:W-:-:S03]  /*b5a0*/  IMAD.U32 R0, R40, 0x10000, RZ ;  /* 0x0001000028007824 */ /* 0x000fc600078e00ff */
[----:B------:R-:W2:Y:S01]  /*b5b0*/  LDS.128 R8, [R30+0x7100] ;  /* 0x007100001e087984 */ /* 0x000ea20000000c00 */
[C---:B-1----:R-:W-:Y:S01]  /*b5c0*/  SHF.L.U32 R16, R12.reuse, 0x10, RZ ;  /* 0x000000100c107819 */ /* 0x042fe200000006ff */
[----:B------:R-:W-:Y:S01]  /*b5d0*/  IMAD.U32 R21, R13, 0x10000, RZ ;  /* 0x000100000d157824 */ /* 0x000fe200078e00ff */
[----:B------:R-:W-:Y:S01]  /*b5e0*/  LOP3.LUT R18, R12, 0xffff0000, RZ, 0xc0, !PT ;  /* 0xffff00000c127812 */ /* 0x000fe200078ec0ff */
[----:B------:R-:W-:Y:S01]  /*b5f0*/  IMAD.U32 R24, R15, 0x10000, RZ ;  /* 0x000100000f187824 */ /* 0x000fe200078e00ff */
[C---:B--2---:R-:W-:Y:S01]  /*b600*/  SHF.L.U32 R2, R8.reuse, 0x10, RZ ;  /* 0x0000001008027819 */ /* 0x044fe200000006ff */
[C---:B------:R-:W-:Y:S01]  /*b610*/  IMAD.U32 R19, R9.reuse, 0x10000, RZ ;  /* 0x0001000009137824 */ /* 0x040fe200078e00ff */
[----:B------:R-:W-:Y:S02]  /*b620*/  LOP3.LUT R23, R9, 0xffff0000, RZ, 0xc0, !PT ;  /* 0xffff000009177812 */ /* 0x000fe400078ec0ff */
[----:B------:R-:W-:Y:S01]  /*b630*/  LOP3.LUT R12, R8, 0xffff0000, RZ, 0xc0, !PT ;  /* 0xffff0000080c7812 */ /* 0x000fe200078ec0ff */
[----:B------:R-:W-:Y:S01]  /*b640*/  FMUL.FTZ R5, R2, R6 ;  /* 0x0000000602057220 */ /* 0x000fe20000410000 */
[----:B------:R-:W-:Y:S01]  /*b650*/  LOP3.LUT R9, R38, 0xffff0000, RZ, 0xc0, !PT ;  /* 0xffff000026097812 */ /* 0x000fe200078ec0ff */
[-C--:B------:R-:W-:Y:S01]  /*b660*/  FMUL.FTZ R7, R2, R0.reuse ;  /* 0x0000000002077220 */ /* 0x080fe20000410000 */
[----:B------:R-:W-:Y:S01]  /*b670*/  LOP3.LUT R2, R40, 0xffff0000, RZ, 0xc0, !PT ;  /* 0xffff000028027812 */ /* 0x000fe200078ec0ff */
[----:B------:R-:W-:Y:S01]  /*b680*/  FFMA.FTZ R34, R16, R0, -R5 ;  /* 0x0000000010227223 */ /* 0x000fe20000010805 */
[----:B------:R-:W-:Y:S01]  /*b690*/  LOP3.LUT R27, R13, 0xffff0000, RZ, 0xc0, !PT ;  /* 0xffff00000d1b7812 */ /* 0x000fe200078ec0ff */
[----:B------:R-:W-:Y:S01]  /*b6a0*/  FMUL.FTZ R8, R12, R9 ;  /* 0x000000090c087220 */ /* 0x000fe20000410000 */
[----:B------:R-:W-:Y:S01]  /*b6b0*/  SHF.L.U32 R13, R10, 0x10, RZ ;  /* 0x000000100a0d7819 */ /* 0x000fe200000006ff */
[----:B------:R-:W-:Y:S01]  /*b6c0*/  FFMA.FTZ R33, R16, R6, R7 ;  /* 0x0000000610217223 */ /* 0x000fe20000010007 */
[----:B------:R-:W-:Y:S01]  /*b6d0*/  SHF.L.U32 R5, R35, 0x10, RZ ;  /* 0x0000001023057819 */ /* 0x000fe200000006ff */
[-C--:B------:R-:W-:Y:S01]  /*b6e0*/  FMUL.FTZ R7, R12, R2.reuse ;  /* 0x000000020c077220 */ /* 0x080fe20000410000 */
[----:B------:R-:W-:Y:S01]  /*b6f0*/  SHF.L.U32 R17, R14, 0x10, RZ ;  /* 0x000000100e117819 */ /* 0x000fe200000006ff */
[----:B------:R-:W-:Y:S01]  /*b700*/  FFMA.FTZ R12, R18, R2, -R8 ;  /* 0x00000002120c7223 */ /* 0x000fe20000010808 */
[----:B------:R-:W-:Y:S01]  /*b710*/  LOP3.LUT R20, R14, 0xffff0000, RZ, 0xc0, !PT ;  /* 0xffff00000e147812 */ /* 0x000fe200078ec0ff */
[----:B------:R-:W-:Y:S01]  /*b720*/  IMAD.U32 R0, R36, 0x10000, RZ ;  /* 0x0001000024007824 */ /* 0x000fe200078e00ff */
[----:B------:R-:W-:Y:S01]  /*b730*/  LOP3.LUT R14, R10, 0xffff0000, RZ, 0xc0, !PT ;  /* 0xffff00000a0e7812 */ /* 0x000fe200078ec0ff */
[-C--:B------:R-:W-:Y:S01]  /*b740*/  FMUL.FTZ R2, R13, R5.reuse ;  /* 0x000000050d027220 */ /* 0x080fe20000410000 */
[----:B------:R-:W-:Y:S01]  /*b750*/  LOP3.LUT R10, R35, 0xffff0000, RZ, 0xc0, !PT ;  /* 0xffff0000230a7812 */ /* 0x000fe200078ec0ff */
[-C--:B------:R-:W-:Y:S01]  /*b760*/  FMUL.FTZ R6, R13, R0.reuse ;  /* 0x000000000d067220 */ /* 0x080fe20000410000 */
[----:B------:R-:W-:Y:S01]  /*b770*/  LOP3.LUT R26, R15, 0xffff0000, RZ, 0xc0, !PT ;  /* 0xffff00000f1a7812 */ /* 0x000fe200078ec0ff */
[C---:B------:R-:W-:Y:S01]  /*b780*/  FFMA.FTZ R29, R17.reuse, R0, -R2 ;  /* 0x00000000111d7223 */ /* 0x040fe20000010802 */
[----:B------:R-:W-:Y:S01]  /*b790*/  LOP3.LUT R0, R36, 0xffff0000, RZ, 0xc0, !PT ;  /* 0xffff000024007812 */ /* 0x000fe200078ec0ff */
[----:B------:R-:W-:Y:S01]  /*b7a0*/  FFMA.FTZ R28, R17, R5, R6 ;  /* 0x00000005111c7223 */ /* 0x000fe20000010006 */
[----:B------:R-:W-:Y:S01]  /*b7b0*/  SHF.L.U32 R5, R44, 0x10, RZ ;  /* 0x000000102c057819 */ /* 0x000fe200000006ff */
[----:B------:R-:W-:Y:S01]  /*b7c0*/  FFMA.FTZ R31, R18, R9, R7 ;  /* 0x00000009121f7223 */ /* 0x000fe20000010007 */
[----:B------:R-:W-:Y:S01]  /*b7d0*/  SHF.L.U32 R8, R42, 0x10, RZ ;  /* 0x000000102a087819 */ /* 0x000fe200000006ff */
[----:B------:R-:W-:Y:S01]  /*b7e0*/  FMUL.FTZ R6, R14, R10 ;  /* 0x0000000a0e067220 */ /* 0x000fe20000410000 */
[----:B------:R-:W-:Y:S01]  /*b7f0*/  LOP3.LUT R22, R11, 0xffff0000, RZ, 0xc0, !PT ;  /* 0xffff00000b167812 */ /* 0x000fe200078ec0ff */
[----:B------:R-:W-:Y:S01]  /*b800*/  IMAD.U32 R2, R41, 0x10000, RZ ;  /* 0x0001000029027824 */ /* 0x000fe200078e00ff */
[----:B------:R-:W-:Y:S01]  /*b810*/  F2FP.BF16.PACK_AB R12, R12, R34 ;  /* 0x000000220c0c723e */ /* 0x000fe200000010ff */
[----:B------:R-:W-:-:S02]  /*b820*/  FMUL.FTZ R9, R14, R0 ;  /* 0x000000000e097220 */ /* 0x000fc40000410000 */
[----:B------:R-:W-:Y:S02]  /*b830*/  IMAD.U32 R15, R11, 0x10000, RZ ;  /* 0x000100000b0f7824 */ /* 0x000fe400078e00ff */
[C---:B------:R-:W-:Y:S01]  /*b840*/  FFMA.FTZ R14, R20.reuse, R0, -R6 ;  /* 0x00000000140e7223 */ /* 0x040fe20000010806 */
[----:B------:R-:W-:Y:S01]  /*b850*/  SHF.L.U32 R0, R43, 0x10, RZ ;  /* 0x000000102b007819 */ /* 0x000fe200000006ff */
[C---:B------:R-:W-:Y:S02]  /*b860*/  FMUL.FTZ R7, R19.reuse, R2 ;  /* 0x0000000213077220 */ /* 0x040fe40000410000 */
[----:B------:R-:W-:Y:S01]  /*b870*/  FFMA.FTZ R20, R20, R10, R9 ;  /* 0x0000000a14147223 */ /* 0x000fe20000010009 */
[----:B------:R-:W-:Y:S01]  /*b880*/  F2FP.BF16.PACK_AB R14, R14, R29 ;  /* 0x0000001d0e0e723e */ /* 0x000fe200000010ff */
[----:B------:R-:W-:Y:S02]  /*b890*/  FMUL.FTZ R6, R19, R5 ;  /* 0x0000000513067220 */ /* 0x000fe40000410000 */
[----:B------:R-:W-:-:S02]  /*b8a0*/  FMUL.FTZ R9, R15, R8 ;  /* 0x000000080f097220 */ /* 0x000fc40000410000 */
[----:B------:R-:W-:Y:S01]  /*b8b0*/  FFMA.FTZ R18, R21, R5, -R7 ;  /* 0x0000000515127223 */ /* 0x000fe20000010807 */
[----:B------:R-:W-:Y:S01]  /*b8c0*/  LOP3.LUT R5, R43, 0xffff0000, RZ, 0xc0, !PT ;  /* 0xffff00002b057812 */ /* 0x000fe200078ec0ff */
[----:B------:R-:W-:Y:S01]  /*b8d0*/  FFMA.FTZ R17, R21, R2, R6 ;  /* 0x0000000215117223 */ /* 0x000fe20000010006 */
[----:B------:R-:W-:Y:S01]  /*b8e0*/  LOP3.LUT R2, R41, 0xffff0000, RZ, 0xc0, !PT ;  /* 0xffff000029027812 */ /* 0x000fe200078ec0ff */
[-C--:B------:R-:W-:Y:S01]  /*b8f0*/  FMUL.FTZ R7, R15, R0.reuse ;  /* 0x000000000f077220 */ /* 0x080fe20000410000 */
[----:B------:R-:W-:Y:S01]  /*b900*/  LOP3.LUT R6, R44, 0xffff0000, RZ, 0xc0, !PT ;  /* 0xffff00002c067812 */ /* 0x000fe200078ec0ff */
[----:B------:R-:W-:Y:S01]  /*b910*/  FFMA.FTZ R16, R24, R0, -R9 ;  /* 0x0000000018107223 */ /* 0x000fe20000010809 */
[----:B------:R-:W-:Y:S01]  /*b920*/  LOP3.LUT R0, R42, 0xffff0000, RZ, 0xc0, !PT ;  /* 0xffff00002a007812 */ /* 0x000fe200078ec0ff */
[----:B------:R-:W-:Y:S02]  /*b930*/  FFMA.FTZ R11, R24, R8, R7 ;  /* 0x00000008180b7223 */ /* 0x000fe40000010007 */
[----:B------:R-:W-:-:S02]  /*b940*/  FMUL.FTZ R10, R23, R2 ;  /* 0x00000002170a7220 */ /* 0x000fc40000410000 */
[C---:B------:R-:W-:Y:S02]  /*b950*/  FMUL.FTZ R8, R22.reuse, R0 ;  /* 0x0000000016087220 */ /* 0x040fe40000410000 */
[-C--:B------:R-:W-:Y:S02]  /*b960*/  FMUL.FTZ R9, R23, R6.reuse ;  /* 0x0000000617097220 */ /* 0x080fe40000410000 */
[-C--:B------:R-:W-:Y:S02]  /*b970*/  FMUL.FTZ R7, R22, R5.reuse ;  /* 0x0000000516077220 */ /* 0x080fe40000410000 */
[----:B------:R-:W-:Y:S01]  /*b980*/  FFMA.FTZ R13, R27, R6, -R10 ;  /* 0x000000061b0d7223 */ /* 0x000fe2000001080a */
[----:B------:R-:W-:Y:S01]  /*b990*/  F2FP.BF16.PACK_AB R10, R20, R28 ;  /* 0x0000001c140a723e */ /* 0x000fe200000010ff */
[C---:B------:R-:W-:Y:S01]  /*b9a0*/  FFMA.FTZ R15, R26.reuse, R5, -R8 ;  /* 0x000000051a0f7223 */ /* 0x040fe20000010808 */
[----:B------:R-:W-:Y:S01]  /*b9b0*/  F2FP.BF16.PACK_AB R8, R31, R33 ;  /* 0x000000211f08723e */ /* 0x000fe200000010ff */
[----:B------:R-:W-:Y:S01]  /*b9c0*/  FFMA.FTZ R9, R27, R2, R9 ;  /* 0x000000021b097223 */ /* 0x000fe20000010009 */
[----:B------:R-:W-:Y:S01]  /*b9d0*/  F2FP.BF16.PACK_AB R13, R13, R18 ;  /* 0x000000120d0d723e */ /* 0x000fe200000010ff */
[----:B------:R-:W-:Y:S01]  /*b9e0*/  FFMA.FTZ R7, R26, R0, R7 ;  /* 0x000000001a077223 */ /* 0x000fe20000010007 */
[----:B------:R-:W-:-:S02]  /*b9f0*/  F2FP.BF16.PACK_AB R15, R15, R16 ;  /* 0x000000100f0f723e */ /* 0x000fc400000010ff */
[----:B------:R-:W-:Y:S02]  /*ba00*/  F2FP.BF16.PACK_AB R9, R9, R17 ;  /* 0x000000110909723e */ /* 0x000fe400000010ff */
[----:B------:R-:W-:Y:S01]  /*ba10*/  F2FP.BF16.PACK_AB R11, R7, R11 ;  /* 0x0000000b070b723e */ /* 0x000fe200000010ff */
[----:B------:R1:W-:Y:S04]  /*ba20*/  STS.128 [R32+0x7100], R12 ;  /* 0x0071000c20007388 */ /* 0x0003e80000000c00 */
[----:B------:R1:W-:Y:S02]  /*ba30*/  STS.128 [R30+0x7100], R8 ;  /* 0x007100081e007388 */ /* 0x0003e40000000c00 */
.L_x_127:
[----:B------:R-:W-:Y:S05]  /*ba40*/  BSYNC B0 ;  /* 0x0000000000007941 */ /* 0x000fea0003800000 */
.L_x_126:
[----:B------:R-:W-:Y:S01]  /*ba50*/  IADD3 R0, R39, 0x20, RZ ;  /* 0x0000002027007810 */ /* 0x000fe20007ffe0ff */
[----:B------:R-:W-:Y:S03]  /*ba60*/  BSSY B0, `(.L_x_128) ;  /* 0x000005d000007945 */ /* 0x000fe60003800000 */
[----:B------:R-:W-:-:S13]  /*ba70*/  ISETP.GE.OR P1, PT, R0, UR4, P0 ;  /* 0x0000000400007c0c */ /* 0x000fda0008726670 */
[----:B------:R-:W-:Y:S05]  /*ba80*/  @P1 BRA `(.L_x_129) ;  /* 0x000005a000001947 */ /* 0x000fea0003800000 */
[----:B------:R-:W-:Y:S01]  /*ba90*/  SHF.R.S32.HI R2, RZ, 0x1f, R0 ;  /* 0x0000001fff027819 */ /* 0x000fe20000011400 */
[----:B------:R-:W-:Y:S01]  /*baa0*/  IMAD.SHL.U32 R5, R0, 0x40, RZ ;  /* 0x0000004000057824 */ /* 0x000fe200078e00ff */
[----:B------:R-:W-:Y:S02]  /*bab0*/  IADD3 R7, R25, c[0x0][0x27c], RZ ;  /* 0x00009f0019077a10 */ /* 0x000fe40007ffe0ff */
[----:B------:R-:W-:Y:S02]  /*bac0*/  LEA.HI R2, R2, R0, RZ, 0x3 ;  /* 0x0000000002027211 */ /* 0x000fe400078f18ff */
[----:B------:R-:W-:-:S03]  /*bad0*/  LOP3.LUT R0, R5, 0x1c0, RZ, 0xc0, !PT ;  /* 0x000001c005007812 */ /* 0x000fc600078ec0ff */
[----:B------:R-:W-:Y:S01]  /*bae0*/  IMAD.SHL.U32 R2, R2, 0x40, RZ ;  /* 0x0000004002027824 */ /* 0x000fe200078e00ff */
[----:B------:R-:W-:Y:S02]  /*baf0*/  LOP3.LUT R5, R0, 0x38, R25, 0xf8, !PT ;  /* 0x0000003800057812 */ /* 0x000fe400078ef819 */
[----:B------:R-:W-:Y:S02]  /*bb00*/  SHF.R.U32.HI R6, RZ, 0x3, R0 ;  /* 0x00000003ff067819 */ /* 0x000fe40000011600 */
[----:B------:R-:W-:Y:S02]  /*bb10*/  LOP3.LUT R2, R2, 0xfffffe00, RZ, 0xc0, !PT ;  /* 0xfffffe0002027812 */ /* 0x000fe400078ec0ff */
[----:B------:R-:W-:Y:S02]  /*bb20*/  LOP3.LUT R0, R0, 0x38, R7, 0xf8, !PT ;  /* 0x0000003800007812 */ /* 0x000fe400078ef807 */
[C-C-:B------:R-:W-:Y:S02]  /*bb30*/  LOP3.LUT R5, R2.reuse, R5, R6.reuse, 0xf6, !PT ;  /* 0x0000000502057212 */ /* 0x140fe400078ef606 */
[----:B------:R-:W-:-:S02]  /*bb40*/  LOP3.LUT R0, R2, R0, R6, 0xf6, !PT ;  /* 0x0000000002007212 */ /* 0x000fc400078ef606 */
[----:B-1----:R-:W-:Y:S02]  /*bb50*/  SHF.L.U32 R32, R5, 0x1, RZ ;  /* 0x0000000105207819 */ /* 0x002fe400000006ff */
[----:B------:R-:W-:Y:S01]  /*bb60*/  SHF.L.U32 R2, R36, 0x10, RZ ;  /* 0x0000001024027819 */ /* 0x000fe200000006ff */
[----:B------:R-:W-:Y:S01]  /*bb70*/  IMAD.SHL.U32 R30, R0, 0x2, RZ ;  /* 0x00000002001e7824 */ /* 0x000fe200078e00ff */
[----:B------:R-:W-:Y:S01]  /*bb80*/  LOP3.LUT R0, R35, 0xffff0000, RZ, 0xc0, !PT ;  /* 0xffff000023007812 */ /* 0x000fe200078ec0ff */
[----:B------:R-:W1:Y:S04]  /*bb90*/  LDS.128 R12, [R32+0x7100] ;  /* 0x00710000200c7984 */ /* 0x000e680000000c00 */
[----:B------:R-:W2:Y:S01]  /*bba0*/  LDS.128 R8, [R30+0x7100] ;  /* 0x007100001e087984 */ /* 0x000ea20000000c00 */
[C---:B-1----:R-:W-:Y:S01]  /*bbb0*/  SHF.L.U32 R17, R12.reuse, 0x10, RZ ;  /* 0x000000100c117819 */ /* 0x042fe200000006ff */
[----:B------:R-:W-:Y:S01]  /*bbc0*/  IMAD.U32 R21, R13, 0x10000, RZ ;  /* 0x000100000d157824 */ /* 0x000fe200078e00ff */
[----:B------:R-:W-:Y:S01]  /*bbd0*/  LOP3.LUT R20, R12, 0xffff0000, RZ, 0xc0, !PT ;  /* 0xffff00000c147812 */ /* 0x000fe200078ec0ff */
[----:B------:R-:W-:Y:S01]  /*bbe0*/  IMAD.U32 R24, R15, 0x10000, RZ ;  /* 0x000100000f187824 */ /* 0x000fe200078e00ff */
[----:B------:R-:W-:Y:S01]  /*bbf0*/  SHF.L.U32 R12, R35, 0x10, RZ ;  /* 0x00000010230c7819 */ /* 0x000fe200000006ff */
[----:B--2---:R-:W-:Y:S01]  /*bc00*/  IMAD.U32 R5, R10, 0x10000, RZ ;  /* 0x000100000a057824 */ /* 0x004fe200078e00ff */
[----:B------:R-:W-:Y:S01]  /*bc10*/  LOP3.LUT R27, R13, 0xffff0000, RZ, 0xc0, !PT ;  /* 0xffff00000d1b7812 */ /* 0x000fe200078ec0ff */
[----:B------:R-:W-:Y:S01]  /*bc20*/  IMAD.U32 R19, R9, 0x10000, RZ ;  /* 0x0001000009137824 */ /* 0x000fe200078e00ff */
[----:B------:R-:W-:Y:S01]  /*bc30*/  SHF.L.U32 R13, R14, 0x10, RZ ;  /* 0x000000100e0d7819 */ /* 0x000fe200000006ff */
[-C--:B------:R-:W-:Y:S01]  /*bc40*/  FMUL.FTZ R6, R12, R5.reuse ;  /* 0x000000050c067220 */ /* 0x080fe20000410000 */
[----:B------:R-:W-:Y:S01]  /*bc50*/  LOP3.LUT R7, R10, 0xffff0000, RZ, 0xc0, !PT ;  /* 0xffff00000a077812 */ /* 0x000fe200078ec0ff */
[----:B------:R-:W-:Y:S01]  /*bc60*/  FMUL.FTZ R5, R2, R5 ;  /* 0x0000000502057220 */ /* 0x000fe20000410000 */
[----:B------:R-:W-:Y:S01]  /*bc70*/  LOP3.LUT R16, R14, 0xffff0000, RZ, 0xc0, !PT ;  /* 0xffff00000e107812 */ /* 0x000fe200078ec0ff */
[-C--:B------:R-:W-:Y:S01]  /*bc80*/  FFMA.FTZ R37, R2, R13.reuse, -R6 ;  /* 0x0000000d02257223 */ /* 0x080fe20000010806 */
[----:B------:R-:W-:Y:S01]  /*bc90*/  LOP3.LUT R2, R36, 0xffff0000, RZ, 0xc0, !PT ;  /* 0xffff000024027812 */ /* 0x000fe200078ec0ff */
[----:B------:R-:W-:Y:S01]  /*bca0*/  FFMA.FTZ R34, R12, R13, R5 ;  /* 0x0000000d0c227223 */ /* 0x000fe20000010005 */
[----:B------:R-:W-:Y:S01]  /*bcb0*/  LOP3.LUT R26, R15, 0xffff0000, RZ, 0xc0, !PT ;  /* 0xffff00000f1a7812 */ /* 0x000fe200078ec0ff */
[----:B------:R-:W-:Y:S01]  /*bcc0*/  IMAD.U32 R5, R40, 0x10000, RZ ;  /* 0x0001000028057824 */ /* 0x000fe200078e00ff */
[C---:B------:R-:W-:Y:S01]  /*bcd0*/  SHF.L.U32 R14, R8.reuse, 0x10, RZ ;  /* 0x00000010080e7819 */ /* 0x040fe200000006ff */
[----:B------:R-:W-:Y:S01]  /*bce0*/  IMAD.U32 R18, R11, 0x10000, RZ ;  /* 0x000100000b127824 */ /* 0x000fe200078e00ff */
[----:B------:R-:W-:Y:S01]  /*bcf0*/  LOP3.LUT R15, R8, 0xffff0000, RZ, 0xc0, !PT ;  /* 0xffff0000080f7812 */ /* 0x000fe200078ec0ff */
[-C--:B------:R-:W-:Y:S01]  /*bd00*/  FMUL.FTZ R8, R0, R7.reuse ;  /* 0x0000000700087220 */ /* 0x080fe20000410000 */
[----:B------:R-:W-:Y:S01]  /*bd10*/  SHF.L.U32 R6, R38, 0x10, RZ ;  /* 0x0000001026067819 */ /* 0x000fe200000006ff */
[C---:B------:R-:W-:Y:S01]  /*bd20*/  FMUL.FTZ R7, R2.reuse, R7 ;  /* 0x0000000702077220 */ /* 0x040fe20000410000 */
[----:B------:R-:W-:Y:S01]  /*bd30*/  LOP3.LUT R23, R9, 0xffff0000, RZ, 0xc0, !PT ;  /* 0xffff000009177812 */ /* 0x000fe200078ec0ff */
[----:B------:R-:W-:Y:S01]  /*bd40*/  FFMA.FTZ R33, R2, R16, -R8 ;  /* 0x0000001002217223 */ /* 0x000fe20000010808 */
[----:B------:R-:W-:Y:S01]  /*bd50*/  LOP3.LUT R9, R38, 0xffff0000, RZ, 0xc0, !PT ;  /* 0xffff000026097812 */ /* 0x000fe200078ec0ff */
[----:B------:R-:W-:Y:S01]  /*bd60*/  FMUL.FTZ R8, R5, R14 ;  /* 0x0000000e05087220 */ /* 0x000fe20000410000 */
[----:B------:R-:W-:Y:S01]  /*bd70*/  LOP3.LUT R22, R11, 0xffff0000, RZ, 0xc0, !PT ;  /* 0xffff00000b167812 */ /* 0x000fe200078ec0ff */
[----:B------:R-:W-:Y:S01]  /*bd80*/  FFMA.FTZ R31, R0, R16, R7 ;  /* 0x00000010001f7223 */ /* 0x000fe20000010007 */
[----:B------:R-:W-:Y:S01]  /*bd90*/  LOP3.LUT R0, R40, 0xffff0000, RZ, 0xc0, !PT ;  /* 0xffff000028007812 */ /* 0x000fe200078ec0ff */
[----:B------:R-:W-:Y:S01]  /*bda0*/  FMUL.FTZ R2, R6, R14 ;  /* 0x0000000e06027220 */ /* 0x000fe20000410000 */
[----:B------:R-:W-:Y:S01]  /*bdb0*/  SHF.L.U32 R7, R42, 0x10, RZ ;  /* 0x000000102a077819 */ /* 0x000fe200000006ff */
[----:B------:R-:W-:Y:S01]  /*bdc0*/  FFMA.FTZ R28, R6, R17, R8 ;  /* 0x00000011061c7223 */ /* 0x000fe20000010008 */
[----:B------:R-:W-:Y:S01]  /*bdd0*/  F2FP.BF16.PACK_AB R14, R33, R37 ;  /* 0x00000025210e723e */ /* 0x000fe200000010ff */
[----:B------:R-:W-:Y:S01]  /*bde0*/  FFMA.FTZ R29, R5, R17, -R2 ;  /* 0x00000011051d7223 */ /* 0x000fe20000010802 */
[----:B------:R-:W-:Y:S01]  /*bdf0*/  SHF.L.U32 R5, R44, 0x10, RZ ;  /* 0x000000102c057819 */ /* 0x000fe200000006ff */
[----:B------:R-:W-:-:S02]  /*be00*/  FMUL.FTZ R6, R9, R15 ;  /* 0x0000000f09067220 */ /* 0x000fc40000410000 */
[----:B------:R-:W-:Y:S02]  /*be10*/  IMAD.U32 R2, R41, 0x10000, RZ ;  /* 0x0001000029027824 */ /* 0x000fe400078e00ff */
[C---:B------:R-:W-:Y:S02]  /*be20*/  FMUL.FTZ R10, R0.reuse, R15 ;  /* 0x0000000f000a7220 */ /* 0x040fe40000410000 */
[-C--:B------:R-:W-:Y:S02]  /*be30*/  FFMA.FTZ R12, R0, R20.reuse, -R6 ;  /* 0x00000014000c7223 */ /* 0x080fe40000010806 */
[----:B------:R-:W-:Y:S02]  /*be40*/  FMUL.FTZ R8, R2, R19 ;  /* 0x0000001302087220 */ /* 0x000fe40000410000 */
[----:B------:R-:W-:Y:S01]  /*be50*/  FFMA.FTZ R20, R9, R20, R10 ;  /* 0x0000001409147223 */ /* 0x000fe2000001000a */
[----:B------:R-:W-:Y:S01]  /*be60*/  F2FP.BF16.PACK_AB R12, R12, R29 ;  /* 0x0000001d0c0c723e */ /* 0x000fe200000010ff */
[----:B------:R-:W-:-:S02]  /*be70*/  IMAD.U32 R0, R43, 0x10000, RZ ;  /* 0x000100002b007824 */ /* 0x000fc400078e00ff */
[----:B------:R-:W-:Y:S02]  /*be80*/  FMUL.FTZ R6, R5, R19 ;  /* 0x0000001305067220 */ /* 0x000fe40000410000 */
[-C--:B------:R-:W-:Y:S02]  /*be90*/  FMUL.FTZ R9, R7, R18.reuse ;  /* 0x0000001207097220 */ /* 0x080fe40000410000 */
[-C--:B------:R-:W-:Y:S01]  /*bea0*/  FFMA.FTZ R19, R5, R21.reuse, -R8 ;  /* 0x0000001505137223 */ /* 0x080fe20000010808 */
[----:B------:R-:W-:Y:S01]  /*beb0*/  LOP3.LUT R5, R43, 0xffff0000, RZ, 0xc0, !PT ;  /* 0xffff00002b057812 */ /* 0x000fe200078ec0ff */
[----:B------:R-:W-:Y:S01]  /*bec0*/  FFMA.FTZ R17, R2, R21, R6 ;  /* 0x0000001502117223 */ /* 0x000fe20000010006 */
[----:B------:R-:W-:Y:S01]  /*bed0*/  LOP3.LUT R2, R41, 0xffff0000, RZ, 0xc0, !PT ;  /* 0xffff000029027812 */ /* 0x000fe200078ec0ff */
[----:B------:R-:W-:Y:S01]  /*bee0*/  FMUL.FTZ R8, R0, R18 ;  /* 0x0000001200087220 */ /* 0x000fe20000410000 */
[----:B------:R-:W-:Y:S01]  /*bef0*/  LOP3.LUT R6, R44, 0xffff0000, RZ, 0xc0, !PT ;  /* 0xffff00002c067812 */ /* 0x000fe200078ec0ff */
[-C--:B------:R-:W-:Y:S01]  /*bf00*/  FFMA.FTZ R16, R0, R24.reuse, -R9 ;  /* 0x0000001800107223 */ /* 0x080fe20000010809 */
[----:B------:R-:W-:Y:S01]  /*bf10*/  LOP3.LUT R0, R42, 0xffff0000, RZ, 0xc0, !PT ;  /* 0xffff00002a007812 */ /* 0x000fe200078ec0ff */
[----:B------:R-:W-:-:S02]  /*bf20*/  FFMA.FTZ R11, R7, R24, R8 ;  /* 0x00000018070b7223 */ /* 0x000fc40000010008 */
[-C--:B------:R-:W-:Y:S02]  /*bf30*/  FMUL.FTZ R10, R2, R23.reuse ;  /* 0x00000017020a7220 */ /* 0x080fe40000410000 */
[-C--:B------:R-:W-:Y:S02]  /*bf40*/  FMUL.FTZ R8, R0, R22.reuse ;  /* 0x0000001600087220 */ /* 0x080fe40000410000 */
[C---:B------:R-:W-:Y:S02]  /*bf50*/  FMUL.FTZ R9, R6.reuse, R23 ;  /* 0x0000001706097220 */ /* 0x040fe40000410000 */
[----:B------:R-:W-:Y:S02]  /*bf60*/  FMUL.FTZ R7, R5, R22 ;  /* 0x0000001605077220 */ /* 0x000fe40000410000 */
[-C--:B------:R-:W-:Y:S01]  /*bf70*/  FFMA.FTZ R13, R6, R27.reuse, -R10 ;  /* 0x0000001b060d7223 */ /* 0x080fe2000001080a */
[----:B------:R-:W-:Y:S01]  /*bf80*/  F2FP.BF16.PACK_AB R10, R31, R34 ;  /* 0x000000221f0a723e */ /* 0x000fe200000010ff */
[----:B------:R-:W-:Y:S01]  /*bf90*/  FFMA.FTZ R15, R5, R26, -R8 ;  /* 0x0000001a050f7223 */ /* 0x000fe20000010808 */
        /* <DEDUP_REMOVED lines=9> */
.L_x_129:
[----:B------:R-:W-:Y:S05]  /*c030*/  BSYNC B0 ;  /* 0x0000000000007941 */ /* 0x000fea0003800000 */
.L_x_128:
        /* <DEDUP_REMOVED lines=94> */
.L_x_131:
[----:B------:R-:W-:Y:S05]  /*c620*/  BSYNC B0 ;  /* 0x0000000000007941 */ /* 0x000fea0003800000 */
.L_x_130:
[----:B------:R-:W-:-:S04]  /*c630*/  IADD3 R0, R39, 0x60, RZ ;  /* 0x0000006027007810 */ /* 0x000fc80007ffe0ff */
        /* <DEDUP_REMOVED lines=14> */
[----:B------:R-:W-:Y:S02]  /*c720*/  SHF.L.U32 R31, R5, 0x1, RZ ;  /* 0x00000001051f7819 */ /* 0x000fe400000006ff */
[----:B------:R-:W-:Y:S01]  /*c730*/  SHF.L.U32 R2, R36, 0x10, RZ ;  /* 0x0000001024027819 */ /* 0x000fe200000006ff */
[----:B-1----:R-:W-:Y:S01]  /*c740*/  IMAD.SHL.U32 R30, R0, 0x2, RZ ;  /* 0x00000002001e7824 */ /* 0x002fe200078e00ff */
        /* <DEDUP_REMOVED lines=36> */
[-C--:B------:R-:W-:Y:S01]  /*c990*/  FFMA.FTZ R27, R6, R17.reuse, R8 ;  /* 0x00000011061b7223 */ /* 0x080fe20000010008 */
        /* <DEDUP_REMOVED lines=38> */
.L_x_121:
[----:B------:R-:W-:Y:S05]  /*cc00*/  BSYNC B2 ;  /* 0x0000000000027941 */ /* 0x000fea0003800000 */
.L_x_105:
[----:B------:R-:W-:Y:S01]  /*cc10*/  IMAD R0, R49, c[0x0][0x208], RZ ;  /* 0x0000820031007a24 */ /* 0x000fe200078e02ff */
[----:B------:R-:W-:Y:S01]  /*cc20*/  SHF.L.U32 R5, R56, 0x6, RZ ;  /* 0x0000000638057819 */ /* 0x000fe200000006ff */
[----:B------:R-:W-:Y:S01]  /*cc30*/  IMAD.WIDE.U32 R6, R55, c[0x0][0x208], RZ ;  /* 0x0000820037067a25 */ /* 0x000fe200078e00ff */
[----:B-1----:R-:W-:Y:S01]  /*cc40*/  SHF.R.S32.HI R10, RZ, 0x4, R52 ;  /* 0x00000004ff0a7819 */ /* 0x002fe20000011434 */
[----:B------:R-:W-:-:S04]  /*cc50*/  DEPBAR.LE SB0, 0x0 ;  /* 0x000080000000791a */ /* 0x000fc80000000000 */
[----:B------:R-:W-:Y:S01]  /*cc60*/  IMAD R2, R55, c[0x0][0x20c], R0 ;  /* 0x0000830037027a24 */ /* 0x000fe200078e0200 */
[----:B------:R-:W-:Y:S01]  /*cc70*/  SHF.L.U32 R9, R47, 0x3, RZ ;  /* 0x000000032f097819 */ /* 0x000fe200000006ff */
[----:B------:R-:W-:Y:S01]  /*cc80*/  IMAD R8, R51, c[0x0][0x218], RZ ;  /* 0x0000860033087a24 */ /* 0x000fe200078e02ff */
[----:B------:R-:W-:Y:S01]  /*cc90*/  LOP3.LUT R0, R5, 0x1c0, RZ, 0xc0, !PT ;  /* 0x000001c005007812 */ /* 0x000fe200078ec0ff */
[----:B------:R-:W-:Y:S01]  /*cca0*/  UISETP.GE.AND UP0, UPT, UR13, 0x71, UPT ;  /* 0x000000710d00788c */ /* 0x000fe2000bf06270 */
[----:B------:R-:W-:Y:S02]  /*ccb0*/  LEA.HI R5, R52, R10, RZ, 0x1 ;  /* 0x0000000a34057211 */ /* 0x000fe400078f08ff */
[----:B------:R-:W-:Y:S02]  /*ccc0*/  IADD3 R7, R7, R2, RZ ;  /* 0x0000000207077210 */ /* 0x000fe40007ffe0ff */
[----:B------:R-:W-:Y:S02]  /*ccd0*/  LOP3.LUT R9, R0, 0x8, R9, 0xf8, !PT ;  /* 0x0000000800097812 */ /* 0x000fe400078ef809 */
[----:B------:R-:W-:Y:S01]  /*cce0*/  SHF.R.U32.HI R0, RZ, 0x3, R0 ;  /* 0x00000003ff007819 */ /* 0x000fe20000011600 */
[----:B------:R-:W-:Y:S01]  /*ccf0*/  IMAD.WIDE.U32 R6, R54, c[0x0][0x218], R6 ;  /* 0x0000860036067a25 */ /* 0x000fe200078e0006 */
[----:B------:R-:W-:-:S02]  /*cd00*/  LOP3.LUT R5, R5, 0xfffffffe, RZ, 0xc0, !PT ;  /* 0xfffffffe05057812 */ /* 0x000fc400078ec0ff */
[----:B------:R-:W-:Y:S02]  /*cd10*/  LOP3.LUT R9, R9, R0, RZ, 0x3c, !PT ;  /* 0x0000000009097212 */ /* 0x000fe400078e3cff */
[----:B------:R-:W-:Y:S02]  /*cd20*/  SHF.L.U32 R2, R48, 0x6, RZ ;  /* 0x0000000630027819 */ /* 0x000fe400000006ff */
[----:B------:R-:W-:Y:S01]  /*cd30*/  IADD3 R0, R10, -R5, RZ ;  /* 0x800000050a007210 */ /* 0x000fe20007ffe0ff */
[----:B------:R-:W-:Y:S01]  /*cd40*/  IMAD R5, R54, c[0x0][0x21c], R8 ;  /* 0x0000870036057a24 */ /* 0x000fe200078e0208 */
[----:B------:R-:W-:Y:S01]  /*cd50*/  BAR.SYNC.DEFER_BLOCKING 0x0 ;  /* 0x0000000000007b1d */ /* 0x000fe20000010000 */
[----:B------:R-:W-:Y:S02]  /*cd60*/  IADD3 R6, P0, R6, UR26, RZ ;  /* 0x0000001a06067c10 */ /* 0x000fe4000ff1e0ff */
[----:B------:R-:W-:Y:S02]  /*cd70*/  LOP3.LUT R2, R2, 0x1c0, RZ, 0xc0, !PT ;  /* 0x000001c002027812 */ /* 0x000fe400078ec0ff */
[----:B------:R-:W-:-:S02]  /*cd80*/  SHF.L.U32 R8, R0, 0x3, RZ ;  /* 0x0000000300087819 */ /* 0x000fc400000006ff */
[----:B------:R-:W-:Y:S02]  /*cd90*/  LEA R0, R0, R9, 0x9 ;  /* 0x0000000900007211 */ /* 0x000fe400078e48ff */
[----:B------:R-:W-:Y:S02]  /*cda0*/  LOP3.LUT P1, RZ, R56, 0x2, RZ, 0xc0, !PT ;  /* 0x0000000238ff7812 */ /* 0x000fe4000782c0ff */
[----:B------:R-:W-:Y:S02]  /*cdb0*/  IADD3.X R7, R7, UR5, R5, P0, !PT ;  /* 0x0000000507077c10 */ /* 0x000fe400087fe405 */
[----:B------:R-:W-:Y:S02]  /*cdc0*/  LOP3.LUT R8, R2, 0x8, R8, 0xf8, !PT ;  /* 0x0000000802087812 */ /* 0x000fe400078ef808 */
[----:B------:R-:W-:Y:S02]  /*cdd0*/  SHF.R.U32.HI R5, RZ, 0x3, R2 ;  /* 0x00000003ff057819 */ /* 0x000fe40000011602 */
[----:B------:R-:W-:-:S02]  /*cde0*/  LEA R2, P0, R6, c[0x0][0x1f8], 0x1 ;  /* 0x00007e0006027a11 */ /* 0x000fc400078008ff */
[----:B------:R-:W-:Y:S02]  /*cdf0*/  SHF.L.U32 R119, R0, 0x1, RZ ;  /* 0x0000000100777819 */ /* 0x000fe400000006ff */
[----:B------:R-:W-:Y:S01]  /*ce00*/  LOP3.LUT R117, R8, R5, RZ, 0x3c, !PT ;  /* 0x0000000508757212 */ /* 0x000fe200078e3cff */
[----:B------:R-:W1:Y:S01]  /*ce10*/  SHFL.IDX PT, R11, R2, 0x1, 0x181f ;  /* 0x00381f00020b7f89 */ /* 0x000e6200000e0000 */
[----:B------:R-:W-:Y:S02]  /*ce20*/  LEA.HI.X R5, R6, c[0x0][0x1fc], R7, 0x1, P0 ;  /* 0x00007f0006057a11 */ /* 0x000fe400000f0c07 */
[C---:B------:R-:W-:Y:S01]  /*ce30*/  IADD3 R0, R119.reuse, 0x3900, RZ ;  /* 0x0000390077007810 */ /* 0x040fe20007ffe0ff */
[----:B------:R-:W2:Y:S01]  /*ce40*/  SHFL.IDX PT, R12, R2, RZ, 0x181f ;  /* 0x00181fff020c7589 */ /* 0x000ea200000e0000 */
[----:B------:R-:W-:Y:S02]  /*ce50*/  IADD3 R234, R119, 0x3920, RZ ;  /* 0x0000392077ea7810 */ /* 0x000fe40007ffe0ff */
[----:B------:R-:W-:Y:S01]  /*ce60*/  @P1 IADD3 R234, R0, -0x20, RZ ;  /* 0xffffffe000ea1810 */ /* 0x000fe20007ffe0ff */
[----:B------:R-:W3:Y:S01]  /*ce70*/  SHFL.IDX PT, R8, R5, 0x1, 0x181f ;  /* 0x00381f0005087f89 */ /* 0x000ee200000e0000 */
[----:B------:R-:W-:-:S02]  /*ce80*/  SHF.L.U64.HI R241, R242, 0x1, R241 ;  /* 0x00000001f2f17819 */ /* 0x000fc400000102f1 */
[C---:B------:R-:W-:Y:S01]  /*ce90*/  ISETP.GE.AND P0, PT, R242.reuse, c[0x0][0x1d4], PT ;  /* 0x00007500f2007a0c */ /* 0x040fe20003f06270 */
[----:B------:R-:W4:Y:S01]  /*cea0*/  SHFL.IDX PT, R13, R5, RZ, 0x181f ;  /* 0x00181fff050d7589 */ /* 0x000f2200000e0000 */
[----:B------:R-:W-:Y:S02]  /*ceb0*/  SHF.L.U32 R242, R242, 0x1, RZ ;  /* 0x00000001f2f27819 */ /* 0x000fe400000006ff */
[----:B------:R-:W-:Y:S01]  /*cec0*/  SHF.L.U32 R9, R50, 0x6, RZ ;  /* 0x0000000632097819 */ /* 0x000fe200000006ff */
[----:B------:R-:W5:Y:S01]  /*ced0*/  SHFL.IDX PT, R6, R2, 0x3, 0x181f ;  /* 0x00781f0002067f89 */ /* 0x000f6200000e0000 */
[----:B------:R-:W-:Y:S02]  /*cee0*/  ISETP.LT.OR P6, PT, R46, 0x1, P0 ;  /* 0x000000012e00780c */ /* 0x000fe400007c1670 */
[----:B------:R-:W-:Y:S01]  /*cef0*/  LOP3.LUT R116, R9, 0xfffffe00, RZ, 0xc0, !PT ;  /* 0xfffffe0009747812 */ /* 0x000fe200078ec0ff */
[----:B------:R-:W5:Y:S01]  /*cf00*/  SHFL.IDX PT, R0, R2, 0x4, 0x181f ;  /* 0x00981f0002007f89 */ /* 0x000f6200000e0000 */
[----:B------:R-:W-:-:S02]  /*cf10*/  SHF.L.U32 R195, R45, 0x1, RZ ;  /* 0x000000012dc37819 */ /* 0x000fc400000006ff */
[C---:B------:R-:W-:Y:S01]  /*cf20*/  IADD3 R240, R234.reuse, 0x800, RZ ;  /* 0x00000800eaf07810 */ /* 0x040fe20007ffe0ff */
[----:B------:R-:W5:Y:S01]  /*cf30*/  SHFL.IDX PT, R10, R2, 0x2, 0x181f ;  /* 0x00581f00020a7f89 */ /* 0x000f6200000e0000 */
[-C--:B-1----:R-:W-:Y:S02]  /*cf40*/  IADD3 R14, P1, R11, R242.reuse, RZ ;  /* 0x000000f20b0e7210 */ /* 0x082fe40007f3e0ff */
[----:B------:R-:W-:Y:S01]  /*cf50*/  IADD3 R239, R234, 0x1000, RZ ;  /* 0x00001000eaef7810 */ /* 0x000fe20007ffe0ff */
[----:B------:R-:W1:Y:S01]  /*cf60*/  SHFL.IDX PT, R19, R5, 0x3, 0x181f ;  /* 0x00781f0005137f89 */ /* 0x000e6200000e0000 */
[----:B--2---:R-:W-:Y:S02]  /*cf70*/  IADD3 R16, P2, R12, R242, RZ ;  /* 0x000000f20c107210 */ /* 0x004fe40007f5e0ff */
[----:B------:R-:W-:Y:S01]  /*cf80*/  IADD3 R238, R234, 0x1800, RZ ;  /* 0x00001800eaee7810 */ /* 0x000fe20007ffe0ff */
[----:B------:R-:W2:Y:S01]  /*cf90*/  SHFL.IDX PT, R18, R2, 0x5, 0x181f ;  /* 0x00b81f0002127f89 */ /* 0x000ea200000e0000 */
[----:B---3--:R-:W-:-:S02]  /*cfa0*/  IADD3.X R15, R8, R241, RZ, P1, !PT ;  /* 0x000000f1080f7210 */ /* 0x008fc40000ffe4ff */
[C---:B------:R-:W-:Y:S01]  /*cfb0*/  IADD3 R237, R234.reuse, 0x2000, RZ ;  /* 0x00002000eaed7810 */ /* 0x040fe20007ffe0ff */
[----:B------:R-:W3:Y:S01]  /*cfc0*/  SHFL.IDX PT, R7, R5, 0x2, 0x181f ;  /* 0x00581f0005077f89 */ /* 0x000ee200000e0000 */
[----:B----4-:R-:W-:Y:S02]  /*cfd0*/  IADD3.X R17, R13, R241, RZ, P2, !PT ;  /* 0x000000f10d117210 */ /* 0x010fe400017fe4ff */
[----:B------:R-:W-:Y:S01]  /*cfe0*/  IADD3 R236, R234, 0x2800, RZ ;  /* 0x00002800eaec7810 */ /* 0x000fe20007ffe0ff */
[----:B------:R-:W4:Y:S01]  /*cff0*/  SHFL.IDX PT, R20, R5, 0x4, 0x181f ;  /* 0x00981f0005147f89 */ /* 0x000f2200000e0000 */
[-C--:B-----5:R-:W-:Y:S02]  /*d000*/  IADD3 R8, P1, R6, R242.reuse, RZ ;  /* 0x000000f206087210 */ /* 0x0a0fe40007f3e0ff */
[----:B------:R-:W-:Y:S01]  /*d010*/  IADD3 R235, R234, 0x3000, RZ ;  /* 0x00003000eaeb7810 */ /* 0x000fe20007ffe0ff */
[----:B------:R-:W5:Y:S01]  /*d020*/  SHFL.IDX PT, R21, R5, 0x5, 0x181f ;  /* 0x00b81f0005157f89 */ /* 0x000f6200000e0000 */
[----:B------:R-:W-:-:S02]  /*d030*/  IADD3 R6, P2, R0, R242, RZ ;  /* 0x000000f200067210 */ /* 0x000fc40007f5e0ff */
[----:B------:R-:W-:Y:S01]  /*d040*/  LEA R0, R53, R116, 0xa ;  /* 0x0000007435007211 */ /* 0x000fe200078e50ff */
[----:B------:R-:W-:Y:S01]  /*d050*/  LDSM.16.M88.4 R48, [R119+0x3900] ;  /* 0x003900007730783b */ /* 0x000fe20000000200 */
[----:B------:R-:W-:Y:S02]  /*d060*/  IADD3 R12, P4, R10, R242, RZ ;  /* 0x000000f20a0c7210 */ /* 0x000fe40007f9e0ff */
[----:B------:R-:W-:Y:S01]  /*d070*/  IADD3 R0, R117, R0, RZ ;  /* 0x0000000075007210 */ /* 0x000fe20007ffe0ff */
[----:B------:R-:W-:Y:S01]  /*d080*/  SHFL.IDX PT, R2, R2, 0x6, 0x181f ;  /* 0x00d81f0002027f89 */ /* 0x000fe200000e0000 */
[----:B-1----:R-:W-:Y:S02]  /*d090*/  IADD3.X R9, R19, R241, RZ, P1, !PT ;  /* 0x000000f113097210 */ /* 0x002fe40000ffe4ff */
[----:B------:R-:W-:Y:S01]  /*d0a0*/  SHF.L.U32 R230, R0, 0x1, RZ ;  /* 0x0000000100e67819 */ /* 0x000fe200000006ff */
[----:B------:R-:W-:Y:S01]  /*d0b0*/  SHFL.IDX PT, R5, R5, 0x6, 0x181f ;  /* 0x00d81f0005057f89 */ /* 0x000fe200000e0000 */
[----:B--2---:R-:W-:-:S02]  /*d0c0*/  IADD3 R10, P1, R18, R242, RZ ;  /* 0x000000f2120a7210 */ /* 0x004fc40007f3e0ff */
[----:B------:R-:W-:Y:S01]  /*d0d0*/  LEA R233, R3, R230, 0x1 ;  /* 0x000000e603e97211 */ /* 0x000fe200078e08ff */
[----:B------:R-:W1:Y:S01]  /*d0e0*/  LDSM.16.M88.4 R36, [R230+0x7100] ;  /* 0x00710000e624783b */ /* 0x000e620000000200 */
[-C--:B---3--:R-:W-:Y:S02]  /*d0f0*/  IADD3.X R13, R7, R241.reuse, RZ, P4, !PT ;  /* 0x000000f1070d7210 */ /* 0x088fe400027fe4ff */
[----:B------:R-:W-:Y:S01]  /*d100*/  ISETP.LT.OR P4, PT, R46, 0x11, P0 ;  /* 0x000000112e00780c */ /* 0x000fe20000781670 */
[----:B------:R-:W2:Y:S01]  /*d110*/  LDSM.16.M88.4 R32, [R230+0x9100] ;  /* 0x00910000e620783b */ /* 0x000ea20000000200 */
[-C--:B----4-:R-:W-:Y:S02]  /*d120*/  IADD3.X R7, R20, R241.reuse, RZ, P2, !PT ;  /* 0x000000f114077210 */ /* 0x090fe400017fe4ff */
[----:B------:R-:W-:Y:S01]  /*d130*/  ISETP.LT.OR P2, PT, R46, 0x21, P0 ;  /* 0x000000212e00780c */ /* 0x000fe20000741670 */
[----:B------:R-:W-:Y:S01]  /*d140*/  LDSM.16.M88.4 R80, [R119+0x4100] ;  /* 0x004100007750783b */ /* 0x000fe20000000200 */
[----:B-----5:R-:W-:-:S02]  /*d150*/  IADD3.X R11, R21, R241, RZ, P1, !PT ;  /* 0x000000f1150b7210 */ /* 0x020fc40000ffe4ff */
[----:B------:R-:W-:Y:S01]  /*d160*/  ISETP.LT.OR P1, PT, R46, 0x31, P0 ;  /* 0x000000312e00780c */ /* 0x000fe20000721670 */
[----:B------:R-:W-:Y:S01]  /*d170*/  LDSM.16.M88.4 R88, [R119+0x4900] ;  /* 0x004900007758783b */ /* 0x000fe20000000200 */
[----:B------:R-:W-:Y:S02]  /*d180*/  MOV R0, 0x40 ;  /* 0x0000004000007802 */ /* 0x000fe40000000f00 */
[----:B------:R-:W-:Y:S01]  /*d190*/  LEA R231, R4, R230, 0x1 ;  /* 0x000000e604e77211 */ /* 0x000fe200078e08ff */
[----:B------:R-:W-:Y:S03]  /*d1a0*/  LDSM.16.M88.4 R96, [R119+0x5100] ;  /* 0x005100007760783b */ /* 0x000fe60000000200 */
[----:B------:R-:W-:Y:S01]  /*d1b0*/  LEA R232, R3, R231, 0x1 ;  /* 0x000000e703e87211 */ /* 0x000fe200078e08ff */
[----:B------:R-:W-:Y:S04]  /*d1c0*/  LDSM.16.M88.4 R104, [R119+0x5900] ;  /* 0x005900007768783b */ /* 0x000fe80000000200 */
[----:B------:R-:W-:Y:S04]  /*d1d0*/  LDSM.16.M88.4 R112, [R119+0x6100] ;  /* 0x006100007770783b */ /* 0x000fe80000000200 */
[----:B------:R-:W-:Y:S04]  /*d1e0*/  LDSM.16.M88.4 R124, [R119+0x6900] ;  /* 0x00690000777c783b */ /* 0x000fe80000000200 */
[----:B------:R-:W-:Y:S04]  /*d1f0*/  LDSM.16.M88.4 R52, [R234] ;  /* 0x00000000ea34783b */ /* 0x000fe80000000200 */
[----:B------:R-:W-:Y:S04]  /*d200*/  LDSM.16.M88.4 R84, [R234+0x800] ;  /* 0x00080000ea54783b */ /* 0x000fe80000000200 */
[----:B------:R-:W-:Y:S01]  /*d210*/  LDSM.16.M88.4 R92, [R234+0x1000] ;  /* 0x00100000ea5c783b */ /* 0x000fe20000000200 */
[----:B-1----:R-:W-:Y:S03]  /*d220*/  HMMA.16816.F32.BF16 R68, R36, R50, RZ ;  /* 0x000000322444723c */ /* 0x002fe600000418ff */
[----:B------:R-:W-:Y:S04]  /*d230*/  LDSM.16.M88.4 R100, [R234+0x1800] ;  /* 0x00180000ea64783b */ /* 0x000fe80000000200 */
[----:B------:R-:W-:Y:S04]  /*d240*/  LDSM.16.M88.4 R108, [R234+0x2000] ;  /* 0x00200000ea6c783b */ /* 0x000fe80000000200 */
[----:B------:R-:W-:Y:S04]  /*d250*/  LDSM.16.M88.4 R120, [R234+0x2800] ;  /* 0x00280000ea78783b */ /* 0x000fe80000000200 */
[----:B------:R-:W-:Y:S04]  /*d260*/  LDSM.16.M88.4 R128, [R234+0x3000] ;  /* 0x00300000ea80783b */ /* 0x000fe80000000200 */
[----:B------:R-:W-:Y:S04]  /*d270*/  LDSM.16.M88.4 R28, [R233+0x7100] ;  /* 0x00710000e91c783b */ /* 0x000fe80000000200 */
[----:B------:R-:W1:Y:S04]  /*d280*/  LDSM.16.M88.4 R24, [R233+0x9100] ;  /* 0x00910000e918783b */ /* 0x000e680000000200 */
[----:B------:R-:W-:Y:S01]  /*d290*/  @!PT LDS RZ, [RZ] ;  /* 0x00000000fffff984 */ /* 0x000fe20000000800 */
[----:B------:R-:W-:Y:S01]  /*d2a0*/  @!PT LDS RZ, [RZ] ;  /* 0x00000000fffff984 */ /* 0x000fe20000000800 */
[----:B------:R-:W-:Y:S01]  /*d2b0*/  @!PT LDS RZ, [RZ] ;  /* 0x00000000fffff984 */ /* 0x000fe20000000800 */
[----:B------:R3:W-:Y:S01]  /*d2c0*/  LDGSTS.E.BYPASS.LTC128B.128 [R195+0x100], [R16.64], !P6 ;  /* 0x0010000010c37fae */ /* 0x0007e2000f101d56 */
[----:B------:R-:W-:-:S03]  /*d2d0*/  ISETP.LT.OR P6, PT, R46, 0x41, P0 ;  /* 0x000000412e00780c */ /* 0x000fc600007c1670 */
[----:B------:R4:W-:Y:S01]  /*d2e0*/  LDGSTS.E.BYPASS.LTC128B.128 [R195+0x900], [R14.64], !P4 ;  /* 0x009000000ec37fae */ /* 0x0009e2000e101d56 */
[----:B------:R-:W-:Y:S02]  /*d2f0*/  LOP3.LUT P4, RZ, R56, 0x4, RZ, 0xc0, !PT ;  /* 0x0000000438ff7812 */ /* 0x000fe4000788c0ff */
[----:B--2---:R-:W-:Y:S01]  /*d300*/  HMMA.16816.F32.BF16 R56, R32, R48, RZ ;  /* 0x000000302038723c */ /* 0x004fe200000418ff */
[----:B------:R4:W-:Y:S01]  /*d310*/  LDGSTS.E.BYPASS.LTC128B.128 [R195+0x1100], [R12.64], !P2 ;  /* 0x011000000cc37fae */ /* 0x0009e2000d101d56 */
[----:B------:R-:W-:Y:S02]  /*d320*/  ISETP.LT.OR P2, PT, R46, 0x51, P0 ;  /* 0x000000512e00780c */ /* 0x000fe40000741670 */
[----:B------:R-:W-:Y:S01]  /*d330*/  SEL R0, R0, 0xffffffc0, !P4 ;  /* 0xffffffc000007807 */ /* 0x000fe20006000000 */
[----:B------:R2:W-:Y:S01]  /*d340*/  LDGSTS.E.BYPASS.LTC128B.128 [R195+0x1900], [R8.64], !P1 ;  /* 0x0190000008c37fae */ /* 0x0005e2000c901d56 */
[----:B------:R-:W-:Y:S02]  /*d350*/  ISETP.LT.OR P1, PT, R46, 0x61, P0 ;  /* 0x000000612e00780c */ /* 0x000fe40000721670 */
[----:B------:R-:W-:Y:S01]  /*d360*/  IADD3 R229, R119, R0, RZ ;  /* 0x0000000077e57210 */ /* 0x000fe20007ffe0ff */
[----:B------:R5:W-:Y:S01]  /*d370*/  LDGSTS.E.BYPASS.LTC128B.128 [R195+0x2100], [R6.64], !P6 ;  /* 0x0210000006c37fae */ /* 0x000be2000f101d56 */
[----:B------:R-:W-:-:S02]  /*d380*/  IADD3 R228, R0, R234, RZ ;  /* 0x000000ea00e47210 */ /* 0x000fc40007ffe0ff */
[----:B------:R-:W-:Y:S01]  /*d390*/  PLOP3.LUT P6, PT, PT, PT, UP0, 0x80, 0x0 ;  /* 0x000000000000781c */ /* 0x000fe20003fcf008 */
[----:B------:R-:W-:Y:S04]  /*d3a0*/  STL [R1], R195 ;  /* 0x000000c301007387 */ /* 0x000fe80000100800 */
[----:B------:R2:W-:Y:S01]  /*d3b0*/  LDGSTS.E.BYPASS.LTC128B.128 [R195+0x2900], [R10.64], !P2 ;  /* 0x029000000ac37fae */ /* 0x0005e2000d101d56 */
[----:B----4-:R-:W-:Y:S01]  /*d3c0*/  HMMA.16816.F32.BF16 R12, R36, R48, RZ ;  /* 0x00000030240c723c */ /* 0x010fe200000418ff */
[----:B-----5:R-:W-:-:S07]  /*d3d0*/  IADD3 R6, P0, R2, R242, RZ ;  /* 0x000000f202067210 */ /* 0x020fce0007f1e0ff */
[----:B-1----:R-:W-:Y:S01]  /*d3e0*/  HMMA.16816.F32.BF16 R56, R24, R52, R56 ;  /* 0x000000341838723c */ /* 0x002fe20000041838 */
[----:B------:R-:W-:-:S05]  /*d3f0*/  IADD3.X R7, R5, R241, RZ, P0, !PT ;  /* 0x000000f105077210 */ /* 0x000fca00007fe4ff */
[----:B------:R1:W-:Y:S04]  /*d400*/  LDGSTS.E.BYPASS.LTC128B.128 [R195+0x3100], [R6.64], !P1 ;  /* 0x0310000006c37fae */ /* 0x0003e8000c901d56 */
[----:B------:R-:W-:Y:S06]  /*d410*/  LDSM.16.M88.4 R40, [R229+0x3900] ;  /* 0x00390000e528783b */ /* 0x000fec0000000200 */
[----:B------:R-:W-:Y:S01]  /*d420*/  HMMA.16816.F32.BF16 R60, R28, R52, R12 ;  /* 0x000000341c3c723c */ /* 0x000fe2000004180c */
[----:B------:R-:W4:Y:S04]  /*d430*/  LDSM.16.M88.4 R20, [R231+0x7100] ;  /* 0x00710000e714783b */ /* 0x000f280000000200 */
[----:B---3--:R-:W3:Y:S04]  /*d440*/  LDSM.16.M88.4 R16, [R231+0x9100] ;  /* 0x00910000e710783b */ /* 0x008ee80000000200 */
[----:B------:R-:W-:Y:S04]  /*d450*/  LDSM.16.M88.4 R44, [R228] ;  /* 0x00000000e42c783b */ /* 0x000fe80000000200 */
[----:B------:R-:W5:Y:S04]  /*d460*/  LDSM.16.M88.4 R12, [R232+0x7100] ;  /* 0x00710000e80c783b */ /* 0x000f680000000200 */
[----:B--2---:R-:W2:Y:S04]  /*d470*/  LDSM.16.M88.4 R8, [R232+0x9100] ;  /* 0x00910000e808783b */ /* 0x004ea80000000200 */
[----:B------:R-:W0:Y:S03]  /*d480*/  LDGDEPBAR ;  /* 0x00000000000079af */ /* 0x000e260000000000 */
[----:B----4-:R-:W-:Y:S08]  /*d490*/  HMMA.16816.F32.BF16 R64, R20, R40, R60 ;  /* 0x000000281440723c */ /* 0x010ff0000004183c */
[----:B------:R-:W-:Y:S08]  /*d4a0*/  HMMA.16816.F32.BF16 R60, R32, R50, RZ ;  /* 0x00000032203c723c */ /* 0x000ff000000418ff */
[----:B---3--:R-:W-:Y:S08]  /*d4b0*/  HMMA.16816.F32.BF16 R48, R16, R40, R56 ;  /* 0x000000281030723c */ /* 0x008ff00000041838 */
[----:B------:R-:W-:Y:S08]  /*d4c0*/  HMMA.16816.F32.BF16 R56, R28, R54, R68 ;  /* 0x000000361c38723c */ /* 0x000ff00000041844 */
[----:B-----5:R-:W-:Y:S08]  /*d4d0*/  HMMA.16816.F32.BF16 R68, R12, R44, R64 ;  /* 0x0000002c0c44723c */ /* 0x020ff00000041840 */
[----:B------:R-:W-:Y:S08]  /*d4e0*/  HMMA.16816.F32.BF16 R64, R24, R54, R60 ;  /* 0x000000361840723c */ /* 0x000ff0000004183c */
[----:B------:R-:W-:Y:S08]  /*d4f0*/  HMMA.16816.F32.BF16 R60, R36, R80, RZ ;  /* 0x00000050243c723c */ /* 0x000ff000000418ff */
[----:B--2---:R-:W-:Y:S01]  /*d500*/  HMMA.16816.F32.BF16 R76, R8, R44, R48 ;  /* 0x0000002c084c723c */ /* 0x004fe20000041830 */
[----:B------:R-:W2:Y:S01]  /*d510*/  LDSM.16.M88.4 R48, [R229+0x4100] ;  /* 0x00410000e530783b */ /* 0x000ea20000000200 */
        /* <DEDUP_REMOVED lines=10> */
[----:B------:R3:W1:Y:S10]  /*d5c0*/  MUFU.TANH R190, R0 ;  /* 0x0000000000be7308 */ /* 0x0006740000002400 */
[----:B--2---:R-:W-:Y:S08]  /*d5d0*/  HMMA.16816.F32.BF16 R60, R20, R48, R60 ;  /* 0x00000030143c723c */ /* 0x004ff0000004183c */
[----:B------:R-:W-:Y:S01]  /*d5e0*/  HMMA.16816.F32.BF16 R72, R8, R46, R64 ;  /* 0x0000002e0848723c */ /* 0x000fe20000041840 */
[----:B---3--:R-:W-:-:S07]  /*d5f0*/  FMUL.FTZ R0, R71, c[0x0][0x320] ;  /* 0x0000c80047007a20 */ /* 0x008fce0000410000 */
[----:B------:R-:W-:Y:S01]  /*d600*/  HMMA.16816.F32.BF16 R68, R12, R46, R52 ;  /* 0x0000002e0c44723c */ /* 0x000fe20000041834 */
[----:B------:R2:W3:Y:S07]  /*d610*/  MUFU.TANH R189, R0 ;  /* 0x0000000000bd7308 */ /* 0x0004ee0000002400 */
[----:B------:R-:W-:Y:S08]  /*d620*/  HMMA.16816.F32.BF16 R52, R24, R84, R56 ;  /* 0x000000541834723c */ /* 0x000ff00000041838 */
[----:B------:R-:W-:Y:S01]  /*d630*/  HMMA.16816.F32.BF16 R56, R36, R82, RZ ;  /* 0x000000522438723c */ /* 0x000fe200000418ff */
[----:B--2---:R-:W-:-:S04]  /*d640*/  FMUL.FTZ R0, R76, c[0x0][0x320] ;  /* 0x0000c8004c007a20 */ /* 0x004fc80000410000 */
[----:B------:R2:W1:Y:S03]  /*d650*/  MUFU.TANH R188, R0 ;  /* 0x0000000000bc7308 */ /* 0x0004660000002400 */
[----:B------:R-:W-:Y:S08]  /*d660*/  HMMA.16816.F32.BF16 R64, R32, R82, RZ ;  /* 0x000000522040723c */ /* 0x000ff000000418ff */
[----:B------:R-:W-:Y:S01]  /*d670*/  HMMA.16816.F32.BF16 R44, R16, R48, R52 ;  /* 0x00000030102c723c */ /* 0x000fe20000041834 */
[----:B--2---:R-:W-:-:S07]  /*d680*/  FMUL.FTZ R0, R77, c[0x0][0x320] ;  /* 0x0000c8004d007a20 */ /* 0x004fce0000410000 */
[-C--:B------:R-:W-:Y:S01]  /*d690*/  HMMA.16816.F32.BF16 R52, R28, R86.reuse, R56 ;  /* 0x000000561c34723c */ /* 0x080fe20000041838 */
[----:B------:R2:W1:Y:S07]  /*d6a0*/  MUFU.TANH R187, R0 ;  /* 0x0000000000bb7308 */ /* 0x00046e0000002400 */
[----:B------:R-:W-:Y:S08]  /*d6b0*/  HMMA.16816.F32.BF16 R64, R24, R86, R64 ;  /* 0x000000561840723c */ /* 0x000ff00000041840 */
[----:B------:R-:W-:Y:S01]  /*d6c0*/  HMMA.16816.F32.BF16 R56, R32, R88, RZ ;  /* 0x000000582038723c */ /* 0x000fe200000418ff */
[----:B--2---:R-:W-:-:S04]  /*d6d0*/  FMUL.FTZ R0, R78, c[0x0][0x320] ;  /* 0x0000c8004e007a20 */ /* 0x004fc80000410000 */
[----:B------:R2:W1:Y:S03]  /*d6e0*/  MUFU.TANH R183, R0 ;  /* 0x0000000000b77308 */ /* 0x0004660000002400 */
[-C--:B------:R-:W-:Y:S08]  /*d6f0*/  HMMA.16816.F32.BF16 R52, R20, R50.reuse, R52 ;  /* 0x000000321434723c */ /* 0x080ff00000041834 */
[----:B------:R-:W-:Y:S01]  /*d700*/  HMMA.16816.F32.BF16 R64, R16, R50, R64 ;  /* 0x000000321040723c */ /* 0x000fe20000041840 */
[----:B------:R-:W-:Y:S01]  /*d710*/  LDSM.16.M88.4 R48, [R228+0x1000] ;  /* 0x00100000e430783b */ /* 0x000fe20000000200 */
[----:B--2---:R-:W-:-:S06]  /*d720*/  FMUL.FTZ R0, R79, c[0x0][0x320] ;  /* 0x0000c8004f007a20 */ /* 0x004fcc0000410000 */
[----:B-----5:R-:W-:Y:S01]  /*d730*/  HMMA.16816.F32.BF16 R76, R8, R40, R44 ;  /* 0x00000028084c723c */ /* 0x020fe2000004182c */
[----:B------:R-:W2:Y:S01]  /*d740*/  LDSM.16.M88.4 R44, [R229+0x4900] ;  /* 0x00490000e52c783b */ /* 0x000ea20000000200 */
        /* <DEDUP_REMOVED lines=18> */
[----:B--2---:R-:W-:Y:S01]  /*d870*/  HMMA.16816.F32.BF16 R60, R20, R44, R60 ;  /* 0x0000002c143c723c */ /* 0x004fe2000004183c */
[----:B-----5:R-:W-:-:S04]  /*d880*/  FMUL.FTZ R0, R74, c[0x0][0x320] ;  /* 0x0000c8004a007a20 */ /* 0x020fc80000410000 */
[----:B------:R2:W1:Y:S02]  /*d890*/  MUFU.TANH R175, R0 ;  /* 0x0000000000af7308 */ /* 0x0004640000002400 */
[----:B--2---:R-:W-:Y:S02]  /*d8a0*/  FMUL.FTZ R0, R75, c[0x0][0x320] ;  /* 0x0000c8004b007a20 */ /* 0x004fe40000410000 */
[----:B------:R-:W-:Y:S04]  /*d8b0*/  HMMA.16816.F32.BF16 R72, R8, R42, R64 ;  /* 0x0000002a0848723c */ /* 0x000fe80000041840 */
[----:B------:R2:W1:Y:S04]  /*d8c0*/  MUFU.TANH R176, R0 ;  /* 0x0000000000b07308 */ /* 0x0004680000002400 */
[----:B------:R-:W-:Y:S01]  /*d8d0*/  HMMA.16816.F32.BF16 R64, R32, R90, RZ ;  /* 0x0000005a2040723c */ /* 0x000fe200000418ff */
[----:B--2---:R-:W-:-:S04]  /*d8e0*/  FMUL.FTZ R0, R68, c[0x0][0x320] ;  /* 0x0000c80044007a20 */ /* 0x004fc80000410000 */
[----:B------:R2:W1:Y:S11]  /*d8f0*/  MUFU.TANH R178, R0 ;  /* 0x0000000000b27308 */ /* 0x0004760000002400 */
[----:B------:R-:W-:Y:S08]  /*d900*/  @!UPT UIADD3 URZ, URZ, URZ, URZ ;  /* 0x0000003f3f3ff290 */ /* 0x000ff0000fffe03f */
[----:B------:R-:W-:Y:S01]  /*d910*/  HMMA.16816.F32.BF16 R64, R24, R94, R64 ;  /* 0x0000005e1840723c */ /* 0x000fe20000041840 */
[----:B--2---:R-:W-:-:S04]  /*d920*/  FMUL.FTZ R0, R69, c[0x0][0x320] ;  /* 0x0000c80045007a20 */ /* 0x004fc80000410000 */
[----:B------:R2:W1:Y:S11]  /*d930*/  MUFU.TANH R177, R0 ;  /* 0x0000000000b17308 */ /* 0x0004760000002400 */
[----:B------:R-:W-:Y:S08]  /*d940*/  @!UPT UIADD3 URZ, URZ, URZ, URZ ;  /* 0x0000003f3f3ff290 */ /* 0x000ff0000fffe03f */
[----:B------:R-:W-:Y:S01]  /*d950*/  HMMA.16816.F32.BF16 R64, R16, R46, R64 ;  /* 0x0000002e1040723c */ /* 0x000fe20000041840 */
[----:B--2---:R-:W-:-:S04]  /*d960*/  FMUL.FTZ R0, R70, c[0x0][0x320] ;  /* 0x0000c80046007a20 */ /* 0x004fc80000410000 */
[----:B------:R2:W1:Y:S02]  /*d970*/  MUFU.TANH R174, R0 ;  /* 0x0000000000ae7308 */ /* 0x0004640000002400 */
[----:B--2---:R-:W-:Y:S02]  /*d980*/  FMUL.FTZ R0, R71, c[0x0][0x320] ;  /* 0x0000c80047007a20 */ /* 0x004fe40000410000 */
[----:B------:R-:W-:Y:S04]  /*d990*/  HMMA.16816.F32.BF16 R68, R12, R42, R52 ;  /* 0x0000002a0c44723c */ /* 0x000fe80000041834 */
[----:B------:R2:W1:Y:S04]  /*d9a0*/  MUFU.TANH R173, R0 ;  /* 0x0000000000ad7308 */ /* 0x0004680000002400 */
[----:B------:R-:W-:Y:S08]  /*d9b0*/  HMMA.16816.F32.BF16 R52, R24, R92, R56 ;  /* 0x0000005c1834723c */ /* 0x000ff00000041838 */
[----:B------:R-:W-:Y:S01]  /*d9c0*/  HMMA.16816.F32.BF16 R56, R36, R90, RZ ;  /* 0x0000005a2438723c */ /* 0x000fe200000418ff */
[----:B--2---:R-:W-:-:S04]  /*d9d0*/  FMUL.FTZ R0, R76, c[0x0][0x320] ;  /* 0x0000c8004c007a20 */ /* 0x004fc80000410000 */
[----:B------:R2:W1:Y:S11]  /*d9e0*/  MUFU.TANH R172, R0 ;  /* 0x0000000000ac7308 */ /* 0x0004760000002400 */
[----:B------:R-:W-:Y:S01]  /*d9f0*/  HMMA.16816.F32.BF16 R40, R16, R44, R52 ;  /* 0x0000002c1028723c */ /* 0x000fe20000041834 */
[----:B--2---:R-:W-:-:S07]  /*da00*/  FMUL.FTZ R0, R77, c[0x0][0x320] ;  /* 0x0000c8004d007a20 */ /* 0x004fce0000410000 */
[----:B------:R-:W-:Y:S01]  /*da10*/  HMMA.16816.F32.BF16 R52, R28, R94, R56 ;  /* 0x0000005e1c34723c */ /* 0x000fe20000041838 */
[----:B------:R2:W1:Y:S07]  /*da20*/  MUFU.TANH R171, R0 ;  /* 0x0000000000ab7308 */ /* 0x00046e0000002400 */
[----:B------:R-:W-:Y:S01]  /*da30*/  HMMA.16816.F32.BF16 R56, R32, R96, RZ ;  /* 0x000000602038723c */ /* 0x000fe200000418ff */
[----:B--2---:R-:W-:-:S04]  /*da40*/  FMUL.FTZ R0, R78, c[0x0][0x320] ;  /* 0x0000c8004e007a20 */ /* 0x004fc80000410000 */
[----:B------:R2:W1:Y:S02]  /*da50*/  MUFU.TANH R93, R0 ;  /* 0x00000000005d7308 */ /* 0x0004640000002400 */
[----:B--2---:R-:W-:Y:S02]  /*da60*/  FMUL.FTZ R0, R79, c[0x0][0x320] ;  /* 0x0000c8004f007a20 */ /* 0x004fe40000410000 */
[----:B------:R-:W-:Y:S04]  /*da70*/  HMMA.16816.F32.BF16 R76, R8, R48, R40 ;  /* 0x00000030084c723c */ /* 0x000fe80000041828 */
[----:B------:R2:W1:Y:S04]  /*da80*/  MUFU.TANH R168, R0 ;  /* 0x0000000000a87308 */ /* 0x0004680000002400 */
[----:B------:R-:W-:Y:S01]  /*da90*/  HMMA.16816.F32.BF16 R40, R20, R46, R52 ;  /* 0x0000002e1428723c */ /* 0x000fe20000041834 */
[----:B------:R-:W5:Y:S07]  /*daa0*/  LDSM.16.M88.4 R52, [R229+0x5100] ;  /* 0x00510000e534783b */ /* 0x000f6e0000000200 */
[----:B------:R-:W-:Y:S01]  /*dab0*/  HMMA.16816.F32.BF16 R44, R24, R100, R56 ;  /* 0x00000064182c723c */ /* 0x000fe20000041838 */
[----:B--2---:R-:W-:-:S04]  /*dac0*/  FMUL.FTZ R0, R68, c[0x0][0x320] ;  /* 0x0000c80044007a20 */ /* 0x004fc80000410000 */
[----:B------:R2:W1:Y:S02]  /*dad0*/  MUFU.TANH R170, R0 ;  /* 0x0000000000aa7308 */ /* 0x0004640000002400 */
[----:B--2---:R-:W-:-:S06]  /*dae0*/  FMUL.FTZ R0, R69, c[0x0][0x320] ;  /* 0x0000c80045007a20 */ /* 0x004fcc0000410000 */
[----:B------:R2:W1:Y:S11]  /*daf0*/  MUFU.TANH R169, R0 ;  /* 0x0000000000a97308 */ /* 0x0004760000002400 */
[----:B-----5:R-:W-:Y:S01]  /*db00*/  HMMA.16816.F32.BF16 R44, R16, R52, R44 ;  /* 0x00000034102c723c */ /* 0x020fe2000004182c */
[----:B--2---:R-:W-:-:S04]  /*db10*/  FMUL.FTZ R0, R70, c[0x0][0x320] ;  /* 0x0000c80046007a20 */ /* 0x004fc80000410000 */
        /* <DEDUP_REMOVED lines=14> */
[----:B------:R2:W1:Y:S03]  /*dc00*/  MUFU.TANH R92, R0 ;  /* 0x00000000005c7308 */ /* 0x0004660000002400 */
[----:B------:R-:W-:Y:S01]  /*dc10*/  HMMA.16816.F32.BF16 R60, R32, R98, RZ ;  /* 0x00000062203c723c */ /* 0x000fe200000418ff */
[----:B--2---:R-:W-:-:S07]  /*dc20*/  FMUL.FTZ R0, R75, c[0x0][0x320] ;  /* 0x0000c8004b007a20 */ /* 0x004fce0000410000 */
[----:B------:R-:W-:Y:S01]  /*dc30*/  HMMA.16816.F32.BF16 R72, R8, R50, R64 ;  /* 0x000000320848723c */ /* 0x000fe20000041840 */
[----:B------:R2:W1:Y:S11]  /*dc40*/  MUFU.TANH R118, R0 ;  /* 0x0000000000767308 */ /* 0x0004760000002400 */
[----:B------:R-:W-:Y:S04]  /*dc50*/  @!UPT UIADD3 URZ, URZ, URZ, URZ ;  /* 0x0000003f3f3ff290 */ /* 0x000fe8000fffe03f */
[----:B------:R-:W-:Y:S08]  /*dc60*/  HMMA.16816.F32.BF16 R64, R24, R102, R60 ;  /* 0x000000661840723c */ /* 0x000ff0000004183c */
[----:B------:R-:W-:Y:S01]  /*dc70*/  HMMA.16816.F32.BF16 R60, R36, R104, RZ ;  /* 0x00000068243c723c */ /* 0x000fe200000418ff */
[----:B--2---:R-:W-:-:S04]  /*dc80*/  FMUL.FTZ R0, R68, c[0x0][0x320] ;  /* 0x0000c80044007a20 */ /* 0x004fc80000410000 */
[----:B------:R2:W1:Y:S11]  /*dc90*/  MUFU.TANH R161, R0 ;  /* 0x0000000000a17308 */ /* 0x0004760000002400 */
[----:B------:R-:W-:Y:S01]  /*dca0*/  HMMA.16816.F32.BF16 R64, R16, R54, R64 ;  /* 0x000000361040723c */ /* 0x000fe20000041840 */
[----:B--2---:R-:W-:-:S07]  /*dcb0*/  FMUL.FTZ R0, R69, c[0x0][0x320] ;  /* 0x0000c80045007a20 */ /* 0x004fce0000410000 */
[----:B------:R-:W-:Y:S01]  /*dcc0*/  HMMA.16816.F32.BF16 R60, R28, R108, R60 ;  /* 0x0000006c1c3c723c */ /* 0x000fe2000004183c */
[----:B------:R2:W1:Y:S02]  /*dcd0*/  MUFU.TANH R158, R0 ;  /* 0x00000000009e7308 */ /* 0x0004640000002400 */
[----:B--2---:R-:W-:-:S06]  /*dce0*/  FMUL.FTZ R0, R70, c[0x0][0x320] ;  /* 0x0000c80046007a20 */ /* 0x004fcc0000410000 */
[----:B------:R2:W1:Y:S02]  /*dcf0*/  MUFU.TANH R157, R0 ;  /* 0x00000000009d7308 */ /* 0x0004640000002400 */
[----:B--2---:R-:W-:Y:S02]  /*dd00*/  FMUL.FTZ R0, R71, c[0x0][0x320] ;  /* 0x0000c80047007a20 */ /* 0x004fe40000410000 */
[----:B------:R-:W-:Y:S01]  /*dd10*/  HMMA.16816.F32.BF16 R68, R12, R50, R40 ;  /* 0x000000320c44723c */ /* 0x000fe20000041828 */
[----:B------:R-:W2:Y:S03]  /*dd20*/  LDSM.16.M88.4 R40, [R228+0x1800] ;  /* 0x00180000e428783b */ /* 0x000ea60000000200 */
        /* <DEDUP_REMOVED lines=13> */
[----:B--2---:R-:W-:Y:S01]  /*de00*/  HMMA.16816.F32.BF16 R76, R8, R40, R44 ;  /* 0x00000028084c723c */ /* 0x004fe2000004182c */
[----:B------:R-:W2:Y:S03]  /*de10*/  LDSM.16.M88.4 R44, [R229+0x5900] ;  /* 0x00590000e52c783b */ /* 0x000ea60000000200 */
[----:B------:R5:W1:Y:S02]  /*de20*/  MUFU.TANH R134, R0 ;  /* 0x0000000000867308 */ /* 0x000a640000002400 */
[----:B-----5:R-:W-:-:S06]  /*de30*/  FMUL.FTZ R0, R68, c[0x0][0x320] ;  /* 0x0000c80044007a20 */ /* 0x020fcc0000410000 */
[----:B------:R5:W1:Y:S02]  /*de40*/  MUFU.TANH R153, R0 ;  /* 0x0000000000997308 */ /* 0x000a640000002400 */
[----:B-----5:R-:W-:Y:S01]  /*de50*/  FMUL.FTZ R0, R69, c[0x0][0x320] ;  /* 0x0000c80045007a20 */ /* 0x020fe20000410000 */
[----:B--2---:R-:W-:Y:S05]  /*de60*/  HMMA.16816.F32.BF16 R60, R20, R44, R60 ;  /* 0x0000002c143c723c */ /* 0x004fea000004183c */
[----:B------:R2:W1:Y:S02]  /*de70*/  MUFU.TANH R139, R0 ;  /* 0x00000000008b7308 */ /* 0x0004640000002400 */
[----:B--2---:R-:W-:-:S06]  /*de80*/  FMUL.FTZ R0, R70, c[0x0][0x320] ;  /* 0x0000c80046007a20 */ /* 0x004fcc0000410000 */
        /* <DEDUP_REMOVED lines=9> */
[----:B--2---:R-:W-:-:S07]  /*df20*/  FMUL.FTZ R0, R73, c[0x0][0x320] ;  /* 0x0000c80049007a20 */ /* 0x004fce0000410000 */
[----:B------:R-:W-:Y:S01]  /*df30*/  HMMA.16816.F32.BF16 R56, R36, R106, RZ ;  /* 0x0000006a2438723c */ /* 0x000fe200000418ff */
        /* <DEDUP_REMOVED lines=18> */
[----:B------:R-:W-:Y:S01]  /*e060*/  HMMA.16816.F32.BF16 R68, R12, R42, R48 ;  /* 0x0000002a0c44723c */ /* 0x000fe20000041830 */
[----:B------:R-:W2:Y:S03]  /*e070*/  LDSM.16.M88.4 R48, [R228+0x2000] ;  /* 0x00200000e430783b */ /* 0x000ea60000000200 */
        /* <DEDUP_REMOVED lines=11> */
[----:B--2---:R-:W-:Y:S04]  /*e130*/  HMMA.16816.F32.BF16 R76, R8, R48, R40 ;  /* 0x00000030084c723c */ /* 0x004fe80000041828 */
        /* <DEDUP_REMOVED lines=33> */
[----:B------:R2:W1:Y:S02]  /*e350*/  MUFU.TANH R156, R0 ;  /* 0x00000000009c7308 */ /* 0x0004640000002400 */
[----:B--2---:R-:W-:Y:S11]  /*e360*/  FMUL.FTZ R0, R69, c[0x0][0x320] ;  /* 0x0000c80045007a20 */ /* 0x004ff60000410000 */
[----:B------:R-:W-:Y:S06]  /*e370*/  @!UPT UIADD3 URZ, URZ, URZ, URZ ;  /* 0x0000003f3f3ff290 */ /* 0x000fec000fffe03f */
        /* <DEDUP_REMOVED lines=22> */
[C---:B--2---:R-:W-:Y:S01]  /*e4e0*/  HMMA.16816.F32.BF16 R76, R8.reuse, R40, R44 ;  /* 0x00000028084c723c */ /* 0x044fe2000004182c */
[----:B------:R-:W2:Y:S01]  /*e4f0*/  LDSM.16.M88.4 R44, [R229+0x6900] ;  /* 0x00690000e52c783b */ /* 0x000ea20000000200 */
        /* <DEDUP_REMOVED lines=32> */
[----:B------:R5:W1:Y:S11]  /*e700*/  MUFU.TANH R85, R0 ;  /* 0x0000000000557308 */ /* 0x000a760000002400 */
[----:B------:R-:W-:Y:S08]  /*e710*/  @!UPT UIADD3 URZ, URZ, URZ, URZ ;  /* 0x0000003f3f3ff290 */ /* 0x000ff0000fffe03f */
[----:B--2---:R-:W-:Y:S01]  /*e720*/  HMMA.16816.F32.BF16 R32, R16, R44, R56 ;  /* 0x0000002c1020723c */ /* 0x004fe20000041838 */
[----:B-----5:R-:W-:-:S07]  /*e730*/  FMUL.FTZ R0, R74, c[0x0][0x320] ;  /* 0x0000c8004a007a20 */ /* 0x020fce0000410000 */
[----:B------:R-:W-:Y:S01]  /*e740*/  HMMA.16816.F32.BF16 R16, R16, R46, R36 ;  /* 0x0000002e1010723c */ /* 0x000fe20000041824 */
[----:B------:R2:W1:Y:S02]  /*e750*/  MUFU.TANH R84, R0 ;  /* 0x0000000000547308 */ /* 0x0004640000002400 */
[----:B--2---:R-:W-:-:S06]  /*e760*/  FMUL.FTZ R0, R75, c[0x0][0x320] ;  /* 0x0000c8004b007a20 */ /* 0x004fcc0000410000 */
[----:B------:R2:W1:Y:S02]  /*e770*/  MUFU.TANH R83, R0 ;  /* 0x0000000000537308 */ /* 0x0004640000002400 */
[----:B--2---:R-:W-:-:S06]  /*e780*/  FMUL.FTZ R0, R68, c[0x0][0x320] ;  /* 0x0000c80044007a20 */ /* 0x004fcc0000410000 */
[----:B------:R2:W1:Y:S02]  /*e790*/  MUFU.TANH R82, R0 ;  /* 0x0000000000527308 */ /* 0x0004640000002400 */
[----:B--2---:R-:W-:-:S06]  /*e7a0*/  FMUL.FTZ R0, R69, c[0x0][0x320] ;  /* 0x0000c80045007a20 */ /* 0x004fcc0000410000 */
[----:B------:R2:W1:Y:S02]  /*e7b0*/  MUFU.TANH R81, R0 ;  /* 0x0000000000517308 */ /* 0x0004640000002400 */
[----:B--2---:R-:W-:-:S06]  /*e7c0*/  FMUL.FTZ R0, R70, c[0x0][0x320] ;  /* 0x0000c80046007a20 */ /* 0x004fcc0000410000 */
[----:B------:R2:W1:Y:S02]  /*e7d0*/  MUFU.TANH R80, R0 ;  /* 0x0000000000507308 */ /* 0x0004640000002400 */
[----:B--2---:R-:W-:Y:S02]  /*e7e0*/  FMUL.FTZ R0, R71, c[0x0][0x320] ;  /* 0x0000c80047007a20 */ /* 0x004fe40000410000 */
[----:B------:R-:W-:Y:S01]  /*e7f0*/  HMMA.16816.F32.BF16 R68, R12, R42, R48 ;  /* 0x0000002a0c44723c */ /* 0x000fe20000041830 */
[----:B------:R-:W2:Y:S03]  /*e800*/  LDSM.16.M88.4 R48, [R228+0x3000] ;  /* 0x00300000e430783b */ /* 0x000ea60000000200 */
        /* <DEDUP_REMOVED lines=10> */
[----:B------:R-:W1:Y:S01]  /*e8b0*/  MUFU.TANH R62, R68 ;  /* 0x00000044003e7308 */ /* 0x000e620000002400 */
[----:B-----5:R-:W-:-:S07]  /*e8c0*/  FMUL.FTZ R0, R67, c[0x0][0x320] ;  /* 0x0000c80043007a20 */ /* 0x020fce0000410000 */
[----:B------:R-:W1:Y:S01]  /*e8d0*/  MUFU.TANH R61, R69 ;  /* 0x00000045003d7308 */ /* 0x000e620000002400 */
[-C--:B--2---:R-:W-:Y:S07]  /*e8e0*/  HMMA.16816.F32.BF16 R40, R12, R48.reuse, R40 ;  /* 0x000000300c28723c */ /* 0x084fee0000041828 */
[----:B------:R-:W2:Y:S01]  /*e8f0*/  MUFU.TANH R60, R70 ;  /* 0x00000046003c7308 */ /* 0x000ea20000002400 */
        /* <DEDUP_REMOVED lines=10> */
[----:B------:R-:W-:Y:S01]  /*e9a0*/  FMUL.FTZ R24, R24, c[0x0][0x320] ;  /* 0x0000c80018187a20 */ /* 0x000fe20000410000 */
[----:B------:R-:W-:Y:S01]  /*e9b0*/  P2R R19, PR, RZ, 0x40 ;  /* 0x00000040ff137803 */ /* 0x000fe20000000000 */
        /* <DEDUP_REMOVED lines=14> */
[----:B------:R1:W1:Y:S08]  /*eaa0*/  MUFU.TANH R48, R41 ;  /* 0x0000002900307308 */ /* 0x0002700000002400 */
[----:B------:R-:W1:Y:S08]  /*eab0*/  MUFU.TANH R43, R43 ;  /* 0x0000002b002b7308 */ /* 0x000e700000002400 */
[----:B------:R-:W1:Y:S08]  /*eac0*/  MUFU.TANH R24, R24 ;  /* 0x0000001800187308 */ /* 0x000e700000002400 */
        /* <DEDUP_REMOVED lines=12> */
[----:B--234-:R-:W-:Y:S01]  /*eb90*/  IMAD.U32 R2, RZ, RZ, UR17 ;  /* 0x00000011ff027e24 */ /* 0x01cfe2000f8e00ff */
[----:B------:R-:W-:Y:S01]  /*eba0*/  ISETP.NE.AND P6, PT, R197, 0x1, PT ;  /* 0x00000001c500780c */ /* 0x000fe20003fc5270 */
[----:B-1----:R-:W-:-:S03]  /*ebb0*/  IMAD.MOV.U32 R9, RZ, RZ, RZ ;  /* 0x000000ffff097224 */ /* 0x002fc600078e00ff */
[----:B------:R-:W-:-:S04]  /*ebc0*/  IADD3 R2, R196, UR6, R2 ;  /* 0x00000006c4027c10 */ /* 0x000fc8000fffe002 */
[----:B------:R-:W-:-:S05]  /*ebd0*/  IADD3 R5, R2, -0x70, RZ ;  /* 0xffffff9002057810 */ /* 0x000fca0007ffe0ff */
[----:B------:R-:W-:-:S04]  /*ebe0*/  @P6 IMAD.HI.U32 R6, R5, c[0x0][0x2bc], RZ ;  /* 0x0000af0005066a27 */ /* 0x000fc800078e00ff */
[----:B------:R-:W-:Y:S01]  /*ebf0*/  IMAD.MOV.U32 R2, RZ, RZ, R5 ;  /* 0x000000ffff027224 */ /* 0x000fe200078e0005 */
[----:B------:R-:W-:-:S04]  /*ec00*/  @P6 SHF.R.U32.HI R2, RZ, c[0x0][0x2c0], R6 ;  /* 0x0000b000ff026a19 */ /* 0x000fc80000011606 */
[----:B------:R-:W-:-:S04]  /*ec10*/  @!P5 IADD3 R7, P0, R2, UR8, RZ ;  /* 0x000000080207dc10 */ /* 0x000fc8000ff1e0ff */
[----:B------:R-:W-:Y:S02]  /*ec20*/  @!P5 LEA.HI.X.SX32 R8, R2, UR7, 0x1, P0 ;  /* 0x000000070208dc11 */ /* 0x000fe400080f0eff */
        /* <DEDUP_REMOVED lines=12> */
[----:B------:R-:W-:Y:S01]  /*ecf0*/  IMAD.WIDE.U32 R6, R9, c[0x0][0x1f0], R6 ;  /* 0x00007c0009067a25 */ /* 0x000fe200078e0006 */
[----:B------:R-:W-:Y:S03]  /*ed00*/  STL [R1+0x8], R9 ;  /* 0x0000080901007387 */ /* 0x000fe60000100800 */
        /* <DEDUP_REMOVED lines=18> */
[----:B---3--:R-:W-:-:S03]  /*ee30*/  IMAD.X R9, R9, 0x1, R241, P1 ;  /* 0x0000000109097824 */ /* 0x008fc600008e06f1 */
[----:B------:R-:W-:Y:S01]  /*ee40*/  SHFL.IDX PT, R18, R2, 0x3, 0x181f ;  /* 0x00781f0002127f89 */ /* 0x000fe200000e0000 */
[----:B----4-:R-:W-:Y:S01]  /*ee50*/  IMAD.X R7, R7, 0x1, R241, P0 ;  /* 0x0000000107077824 */ /* 0x010fe200000e06f1 */
[-C--:B------:R-:W-:Y:S02]  /*ee60*/  IADD3 R14, P0, R14, R242.reuse, RZ ;  /* 0x000000f20e0e7210 */ /* 0x080fe40007f1e0ff */
[----:B------:R-:W2:Y:S01]  /*ee70*/  SHFL.IDX PT, R17, R2, 0x4, 0x181f ;  /* 0x00981f0002117f89 */ /* 0x000ea200000e0000 */
[----:B-----5:R-:W-:-:S03]  /*ee80*/  IADD3 R12, P4, R12, R242, RZ ;  /* 0x000000f20c0c7210 */ /* 0x020fc60007f9e0ff */
[----:B------:R-:W3:Y:S01]  /*ee90*/  SHFL.IDX PT, R16, R2, 0x5, 0x181f ;  /* 0x00b81f0002107f89 */ /* 0x000ee200000e0000 */
[----:B------:R-:W-:-:S03]  /*eea0*/  IADD3 R10, P2, R10, R242, RZ ;  /* 0x000000f20a0a7210 */ /* 0x000fc60007f5e0ff */
[----:B------:R-:W4:Y:S01]  /*eeb0*/  SHFL.IDX PT, R2, R2, 0x6, 0x181f ;  /* 0x00d81f0002027f89 */ /* 0x000f2200000e0000 */
[----:B-1----:R-:W-:-:S03]  /*eec0*/  IMAD.X R15, R11, 0x1, R241, P0 ;  /* 0x000000010b0f7824 */ /* 0x002fc600000e06f1 */
        /* <DEDUP_REMOVED lines=13> */
.L_x_132:
        /* <DEDUP_REMOVED lines=13> */
[C---:B------:R-:W-:Y:S02]  /*f070*/  ISETP.GT.AND P0, PT, R2.reuse, RZ, PT ;  /* 0x000000ff0200720c */ /* 0x040fe40003f04270 */
[C---:B------:R-:W-:Y:S02]  /*f080*/  ISETP.GT.AND P1, PT, R2.reuse, 0x1, PT ;  /* 0x000000010200780c */ /* 0x040fe40003f24270 */
[----:B------:R-:W-:Y:S02]  /*f090*/  ISETP.GT.AND P2, PT, R2, 0x8, PT ;  /* 0x000000080200780c */ /* 0x000fe40003f44270 */
[----:B------:R-:W-:Y:S02]  /*f0a0*/  FSEL R10, R192, -INF , P0 ;  /* 0xff800000c00a7808 */ /* 0x000fe40000000000 */
[----:B------:R-:W-:Y:S02]  /*f0b0*/  FSEL R29, R191, -INF , P1 ;  /* 0xff800000bf1d7808 */ /* 0x000fe40000800000 */
[----:B------:R-:W-:-:S02]  /*f0c0*/  FSEL R16, R183, -INF , P0 ;  /* 0xff800000b7107808 */ /* 0x000fc40000000000 */
[----:B------:R-:W-:Y:S02]  /*f0d0*/  FSEL R12, R188, -INF , P0 ;  /* 0xff800000bc0c7808 */ /* 0x000fe40000000000 */
[----:B------:R-:W-:Y:S02]  /*f0e0*/  FSEL R32, R190, -INF , P0 ;  /* 0xff800000be207808 */ /* 0x000fe40000000000 */
[----:B------:R-:W-:Y:S02]  /*f0f0*/  ISETP.GT.AND P0, PT, R2, 0x9, PT ;  /* 0x000000090200780c */ /* 0x000fe40003f04270 */
[----:B------:R-:W-:Y:S02]  /*f100*/  FSEL R13, R187, -INF , P1 ;  /* 0xff800000bb0d7808 */ /* 0x000fe40000800000 */
[----:B------:R-:W-:Y:S02]  /*f110*/  FSEL R30, R186, -INF , P2 ;  /* 0xff800000ba1e7808 */ /* 0x000fe40001000000 */
[----:B------:R-:W-:-:S02]  /*f120*/  FMNMX.FTZ R5, R10, R29, !PT ;  /* 0x0000001d0a057209 */ /* 0x000fc40007810000 */
[----:B------:R-:W-:Y:S02]  /*f130*/  FSEL R17, R184, -INF , P1 ;  /* 0xff800000b8117808 */ /* 0x000fe40000800000 */
[----:B------:R-:W-:Y:S02]  /*f140*/  FSEL R33, R189, -INF , P1 ;  /* 0xff800000bd217808 */ /* 0x000fe40000800000 */
[----:B------:R-:W-:Y:S02]  /*f150*/  ISETP.GT.AND P1, PT, R2, 0x10, PT ;  /* 0x000000100200780c */ /* 0x000fe40003f24270 */
[----:B------:R-:W-:Y:S02]  /*f160*/  FSEL R14, R180, -INF , P2 ;  /* 0xff800000b40e7808 */ /* 0x000fe40001000000 */
[----:B------:R-:W-:Y:S02]  /*f170*/  FSEL R31, R185, -INF , P0 ;  /* 0xff800000b91f7808 */ /* 0x000fe40000000000 */
[----:B------:R-:W-:-:S02]  /*f180*/  FMNMX.FTZ R6, R12, R13, !PT ;  /* 0x0000000d0c067209 */ /* 0x000fc40007810000 */
[----:B------:R-:W-:Y:S02]  /*f190*/  FMNMX.FTZ R5, R30, R5, !PT ;  /* 0x000000051e057209 */ /* 0x000fe40007810000 */
[----:B------:R-:W-:Y:S02]  /*f1a0*/  FSEL R18, R175, -INF , P2 ;  /* 0xff800000af127808 */ /* 0x000fe40001000000 */
[----:B------:R-:W-:Y:S02]  /*f1b0*/  FSEL R34, R182, -INF , P2 ;  /* 0xff800000b6227808 */ /* 0x000fe40001000000 */
[----:B------:R-:W-:Y:S02]  /*f1c0*/  FSEL R70, R93, -INF , P1 ;  /* 0xff8000005d467808 */ /* 0x000fe40000800000 */
[----:B------:R-:W-:Y:S02]  /*f1d0*/  ISETP.GT.AND P2, PT, R2, 0x11, PT ;  /* 0x000000110200780c */ /* 0x000fe40003f44270 */
[----:B------:R-:W-:-:S02]  /*f1e0*/  FSEL R15, R179, -INF , P0 ;  /* 0xff800000b30f7808 */ /* 0x000fc40000000000 */
[----:B------:R-:W-:Y:S02]  /*f1f0*/  FSEL R93, R178, -INF , P1 ;  /* 0xff800000b25d7808 */ /* 0x000fe40000800000 */
[----:B------:R-:W-:Y:S02]  /*f200*/  FMNMX.FTZ R6, R14, R6, !PT ;  /* 0x000000060e067209 */ /* 0x000fe40007810000 */
[----:B------:R-:W-:Y:S02]  /*f210*/  FMNMX.FTZ R5, R31, R5, !PT ;  /* 0x000000051f057209 */ /* 0x000fe40007810000 */
[----:B------:R-:W-:Y:S02]  /*f220*/  FSEL R28, R176, -INF , P0 ;  /* 0xff800000b01c7808 */ /* 0x000fe40000000000 */
[----:B------:R-:W-:Y:S02]  /*f230*/  FSEL R35, R181, -INF , P0 ;  /* 0xff800000b5237808 */ /* 0x000fe40000000000 */
[----:B------:R-:W-:-:S02]  /*f240*/  ISETP.GT.AND P0, PT, R2, 0x18, PT ;  /* 0x000000180200780c */ /* 0x000fc40003f04270 */
[----:B------:R-:W-:Y:S02]  /*f250*/  FSEL R40, R172, -INF , P1 ;  /* 0xff800000ac287808 */ /* 0x000fe40000800000 */
[----:B------:R-:W-:Y:S02]  /*f260*/  FSEL R94, R177, -INF , P2 ;  /* 0xff800000b15e7808 */ /* 0x000fe40001000000 */
[----:B------:R-:W-:Y:S02]  /*f270*/  FMNMX.FTZ R6, R15, R6, !PT ;  /* 0x000000060f067209 */ /* 0x000fe40007810000 */
[----:B------:R-:W-:Y:S02]  /*f280*/  FMNMX.FTZ R5, R93, R5, !PT ;  /* 0x000000055d057209 */ /* 0x000fe40007810000 */
[----:B------:R-:W-:Y:S02]  /*f290*/  FSEL R97, R174, -INF , P1 ;  /* 0xff800000ae617808 */ /* 0x000fe40000800000 */
[----:B------:R-:W-:-:S02]  /*f2a0*/  ISETP.GT.AND P1, PT, R2, 0x19, PT ;  /* 0x000000190200780c */ /* 0x000fc40003f24270 */
[----:B------:R-:W-:Y:S02]  /*f2b0*/  FSEL R41, R171, -INF , P2 ;  /* 0xff800000ab297808 */ /* 0x000fe40001000000 */
[----:B------:R-:W-:Y:S02]  /*f2c0*/  FSEL R95, R170, -INF , P0 ;  /* 0xff800000aa5f7808 */ /* 0x000fe40000000000 */
[----:B------:R-:W-:Y:S02]  /*f2d0*/  FMNMX.FTZ R6, R40, R6, !PT ;  /* 0x0000000628067209 */ /* 0x000fe40007810000 */
[----:B------:R-:W-:Y:S02]  /*f2e0*/  FMNMX.FTZ R5, R94, R5, !PT ;  /* 0x000000055e057209 */ /* 0x000fe40007810000 */
[----:B------:R-:W-:Y:S02]  /*f2f0*/  FSEL R74, R168, -INF , P2 ;  /* 0xff800000a84a7808 */ /* 0x000fe40001000000 */
[----:B------:R-:W-:-:S02]  /*f300*/  FSEL R116, R173, -INF , P2 ;  /* 0xff800000ad747808 */ /* 0x000fc40001000000 */
[----:B------:R-:W-:Y:S02]  /*f310*/  ISETP.GT.AND P2, PT, R2, 0x20, PT ;  /* 0x000000200200780c */ /* 0x000fe40003f44270 */
[----:B------:R-:W-:Y:S02]  /*f320*/  FSEL R68, R165, -INF , P0 ;  /* 0xff800000a5447808 */ /* 0x000fe40000000000 */
[----:B------:R-:W-:Y:S02]  /*f330*/  FSEL R96, R169, -INF , P1 ;  /* 0xff800000a9607808 */ /* 0x000fe40000800000 */
[----:B------:R-:W-:Y:S02]  /*f340*/  FMNMX.FTZ R6, R41, R6, !PT ;  /* 0x0000000629067209 */ /* 0x000fe40007810000 */
[----:B------:R-:W-:Y:S02]  /*f350*/  FMNMX.FTZ R5, R95, R5, !PT ;  /* 0x000000055f057209 */ /* 0x000fe40007810000 */
[----:B------:R-:W-:-:S02]  /*f360*/  FSEL R75, R92, -INF , P0 ;  /* 0xff8000005c4b7808 */ /* 0x000fc40000000000 */
[----:B------:R-:W-:Y:S02]  /*f370*/  FSEL R117, R167, -INF , P0 ;  /* 0xff800000a7757808 */ /* 0x000fe40000000000 */
[----:B------:R-:W-:Y:S02]  /*f380*/  ISETP.GT.AND P0, PT, R2, 0x21, PT ;  /* 0x000000210200780c */ /* 0x000fe40003f04270 */
[----:B------:R-:W-:Y:S02]  /*f390*/  FSEL R69, R164, -INF , P1 ;  /* 0xff800000a4457808 */ /* 0x000fe40000800000 */
[----:B------:R-:W-:Y:S02]  /*f3a0*/  FSEL R128, R161, -INF , P2 ;  /* 0xff800000a1807808 */ /* 0x000fe40001000000 */
[----:B------:R-:W-:Y:S02]  /*f3b0*/  FMNMX.FTZ R6, R68, R6, !PT ;  /* 0x0000000644067209 */ /* 0x000fe40007810000 */
[----:B------:R-:W-:-:S02]  /*f3c0*/  FMNMX.FTZ R5, R96, R5, !PT ;  /* 0x0000000560057209 */ /* 0x000fc40007810000 */
[----:B------:R-:W-:Y:S02]  /*f3d0*/  FSEL R92, R118, -INF , P1 ;  /* 0xff800000765c7808 */ /* 0x000fe40000800000 */
[----:B------:R-:W-:Y:S02]  /*f3e0*/  FSEL R118, R166, -INF , P1 ;  /* 0xff800000a6767808 */ /* 0x000fe40000800000 */
[----:B------:R-:W-:Y:S02]  /*f3f0*/  ISETP.GT.AND P1, PT, R2, 0x28, PT ;  /* 0x000000280200780c */ /* 0x000fe40003f24270 */
[----:B------:R-:W-:Y:S02]  /*f400*/  FSEL R130, R137, -INF , P0 ;  /* 0xff80000089827808 */ /* 0x000fe40000000000 */
[----:B------:R-:W-:Y:S02]  /*f410*/  FSEL R129, R141, -INF , P2 ;  /* 0xff8000008d817808 */ /* 0x000fe40001000000 */
[----:B------:R-:W-:-:S02]  /*f420*/  FSEL R137, R158, -INF , P0 ;  /* 0xff8000009e897808 */ /* 0x000fc40000000000 */
[----:B------:R-:W-:Y:S02]  /*f430*/  FMNMX.FTZ R6, R69, R6, !PT ;  /* 0x0000000645067209 */ /* 0x000fe40007810000 */
[----:B------:R-:W-:Y:S02]  /*f440*/  FMNMX.FTZ R5, R128, R5, !PT ;  /* 0x0000000580057209 */ /* 0x000fe40007810000 */
[----:B------:R-:W-:Y:S02]  /*f450*/  FSEL R134, R134, -INF , P0 ;  /* 0xff80000086867808 */ /* 0x000fe40000000000 */
[----:B------:R-:W-:Y:S02]  /*f460*/  FSEL R142, R142, -INF , P0 ;  /* 0xff8000008e8e7808 */ /* 0x000fe40000000000 */
[----:B------:R-:W-:Y:S02]  /*f470*/  FMNMX.FTZ R7, R16, R17, !PT ;  /* 0x0000001110077209 */ /* 0x000fe40007810000 */
[----:B------:R-:W-:-:S02]  /*f480*/  FSEL R133, R133, -INF , P2 ;  /* 0xff80000085857808 */ /* 0x000fc40001000000 */
[----:B------:R-:W-:Y:S02]  /*f490*/  FSEL R141, R157, -INF , P2 ;  /* 0xff8000009d8d7808 */ /* 0x000fe40001000000 */
[----:B------:R-:W-:Y:S02]  /*f4a0*/  ISETP.GT.AND P0, PT, R2, 0x30, PT ;  /* 0x000000300200780c */ /* 0x000fe40003f04270 */
[----:B------:R-:W-:Y:S02]  /*f4b0*/  FSEL R131, R138, -INF , P1 ;  /* 0xff8000008a837808 */ /* 0x000fe40000800000 */
[----:B------:R-:W-:Y:S02]  /*f4c0*/  ISETP.GT.AND P2, PT, R2, 0x29, PT ;  /* 0x000000290200780c */ /* 0x000fe40003f44270 */
[----:B------:R-:W-:Y:S02]  /*f4d0*/  FSEL R138, R153, -INF , P1 ;  /* 0xff800000998a7808 */ /* 0x000fe40000800000 */
        /* <DEDUP_REMOVED lines=26> */
[----:B------:R-:W-:Y:S02]  /*f680*/  FMNMX.FTZ R6, R131, R6, !PT ;  /* 0x0000000683067209 */ /* 0x000fe40007810000 */
[----:B------:R-:W-:Y:S02]  /*f690*/  FMNMX.FTZ R5, R139, R5, !PT ;  /* 0x000000058b057209 */ /* 0x000fe40007810000 */
[C---:B------:R-:W-:Y:S02]  /*f6a0*/  ISETP.GT.AND P2, PT, R2.reuse, 0x38, PT ;  /* 0x000000380200780c */ /* 0x040fe40003f44270 */
[C---:B------:R-:W-:Y:S02]  /*f6b0*/  ISETP.GT.AND P1, PT, R2.reuse, 0x40, PT ;  /* 0x000000400200780c */ /* 0x040fe40003f24270 */
[----:B------:R-:W-:-:S02]  /*f6c0*/  ISETP.GT.AND P4, PT, R2, 0x41, PT ;  /* 0x000000410200780c */ /* 0x000fc40003f84270 */
[----:B------:R-:W-:Y:S02]  /*f6d0*/  ISETP.GT.AND P0, PT, R2, 0x48, PT ;  /* 0x000000480200780c */ /* 0x000fe40003f04270 */
[----:B------:R-:W-:Y:S02]  /*f6e0*/  FMNMX.FTZ R7, R70, R7, !PT ;  /* 0x0000000746077209 */ /* 0x000fe40007810000 */
        /* <DEDUP_REMOVED lines=18> */
[C---:B------:R-:W-:Y:S02]  /*f810*/  ISETP.GT.AND P2, PT, R2.reuse, 0x49, PT ;  /* 0x000000490200780c */ /* 0x040fe40003f44270 */
[C---:B------:R-:W-:Y:S02]  /*f820*/  ISETP.GT.AND P4, PT, R2.reuse, 0x50, PT ;  /* 0x000000500200780c */ /* 0x040fe40003f84270 */
        /* <DEDUP_REMOVED lines=22> */
[C---:B------:R-:W-:Y:S02]  /*f990*/  ISETP.GT.AND P6, PT, R2.reuse, 0x59, PT ;  /* 0x000000590200780c */ /* 0x040fe40003fc4270 */
[C---:B------:R-:W-:Y:S02]  /*f9a0*/  ISETP.GT.AND P4, PT, R2.reuse, 0x60, PT ;  /* 0x000000600200780c */ /* 0x040fe40003f84270 */
[C---:B------:R-:W-:Y:S02]  /*f9b0*/  ISETP.GT.AND P2, PT, R2.reuse, 0x61, PT ;  /* 0x000000610200780c */ /* 0x040fe40003f44270 */
[----:B------:R-:W-:-:S02]  /*f9c0*/  ISETP.GT.AND P1, PT, R2, 0x68, PT ;  /* 0x000000680200780c */ /* 0x000fc40003f24270 */
[----:B------:R-:W-:Y:S02]  /*f9d0*/  ISETP.GT.AND P0, PT, R2, 0x69, PT ;  /* 0x000000690200780c */ /* 0x000fe40003f04270 */
        /* <DEDUP_REMOVED lines=41> */
[----:B------:R-:W-:Y:S01]  /*fc70*/  FMNMX.FTZ R5, R185, R5, !PT ;  /* 0x00000005b9057209 */ /* 0x000fe20007810000 */
[----:B------:R-:W-:Y:S01]  /*fc80*/  IMAD.MOV.U32 R4, RZ, RZ, R110 ;  /* 0x000000ffff047224 */ /* 0x000fe200078e006e */
        /* <DEDUP_REMOVED lines=25> */
[----:B------:R-:W-:-:S02]  /*fe20*/  FSEL R181, R44, -INF , P6 ;  /* 0xff8000002cb57808 */ /* 0x000fc40003000000 */
[----:B------:R-:W-:Y:S02]  /*fe30*/  FMNMX.FTZ R6, R182, R6, !PT ;  /* 0x00000006b6067209 */ /* 0x000fe40007810000 */
[----:B------:R-:W-:Y:S02]  /*fe40*/  FMNMX.FTZ R7, R144, R7, !PT ;  /* 0x0000000790077209 */ /* 0x000fe40007810000 */
[----:B------:R-:W-:Y:S02]  /*fe50*/  FSEL R107, R26, -INF , P4 ;  /* 0xff8000001a6b7808 */ /* 0x000fe40002000000 */
[----:B------:R-:W-:Y:S02]  /*fe60*/  FMNMX.FTZ R6, R181, R6, !PT ;  /* 0x00000006b5067209 */ /* 0x000fe40007810000 */
[----:B------:R-:W-:Y:S02]  /*fe70*/  FMNMX.FTZ R7, R159, R7, !PT ;  /* 0x000000079f077209 */ /* 0x000fe40007810000 */
[----:B------:R-:W-:-:S02]  /*fe80*/  FSEL R211, R37, -INF , P2 ;  /* 0xff80000025d37808 */ /* 0x000fc40001000000 */
[----:B------:R-:W-:Y:S02]  /*fe90*/  FMNMX.FTZ R6, R107, R6, !PT ;  /* 0x000000066b067209 */ /* 0x000fe40007810000 */
[----:B------:R-:W-:Y:S02]  /*fea0*/  FMNMX.FTZ R7, R160, R7, !PT ;  /* 0x00000007a0077209 */ /* 0x000fe40007810000 */
[----:B------:R-:W-:Y:S02]  /*feb0*/  FSEL R217, R36, -INF , P1 ;  /* 0xff80000024d97808 */ /* 0x000fe40000800000 */
[----:B------:R-:W-:Y:S02]  /*fec0*/  FMNMX.FTZ R6, R211, R6, !PT ;  /* 0x00000006d3067209 */ /* 0x000fe40007810000 */
[----:B------:R-:W-:Y:S02]  /*fed0*/  FMNMX.FTZ R7, R162, R7, !PT ;  /* 0x00000007a2077209 */ /* 0x000fe40007810000 */
[----:B------:R-:W-:-:S02]  /*fee0*/  FSEL R213, R27, -INF , P0 ;  /* 0xff8000001bd57808 */ /* 0x000fc40000000000 */
[----:B------:R-:W-:Y:S01]  /*fef0*/  FMNMX.FTZ R6, R217, R6, !PT ;  /* 0x00000006d9067209 */ /* 0x000fe20007810000 */
[----:B------:R-:W-:Y:S01]  /*ff00*/  LDSM.16.MT88.4 R24, [R225+0x100] ;  /* 0x00010000e118783b */ /* 0x000fe20000004200 */
[----:B------:R-:W-:Y:S02]  /*ff10*/  FMNMX.FTZ R7, R163, R7, !PT ;  /* 0x00000007a3077209 */ /* 0x000fe40007810000 */
[----:B-1----:R-:W-:Y:S02]  /*ff20*/  FMNMX.FTZ R5, R5, R8, !PT ;  /* 0x0000000805057209 */ /* 0x002fe40007810000 */
[----:B------:R-:W-:Y:S02]  /*ff30*/  FMNMX.FTZ R6, R213, R6, !PT ;  /* 0x00000006d5067209 */ /* 0x000fe40007810000 */
[----:B------:R-:W-:Y:S01]  /*ff40*/  FMNMX.FTZ R7, R173, R7, !PT ;  /* 0x00000007ad077209 */ /* 0x000fe20007810000 */
[----:B------:R-:W1:Y:S01]  /*ff50*/  SHFL.BFLY PT, R73, R5, 0x1, 0x1f ;  /* 0x0c201f0005497f89 */ /* 0x000e6200000e0000 */
[----:B--2---:R-:W-:-:S02]  /*ff60*/  FMNMX.FTZ R2, R2, R9, !PT ;  /* 0x0000000902027209 */ /* 0x004fc40007810000 */
[----:B------:R-:W-:Y:S01]  /*ff70*/  FMNMX.FTZ R7, R172, R7, !PT ;  /* 0x00000007ac077209 */ /* 0x000fe20007810000 */
[----:B------:R-:W2:Y:S01]  /*ff80*/  SHFL.BFLY PT, R9, R6, 0x2, 0x1f ;  /* 0x0c401f0006097f89 */ /* 0x000ea200000e0000 */
[----:B------:R-:W-:Y:S02]  /*ff90*/  FSEL R184, R71, -INF , P6 ;  /* 0xff80000047b87808 */ /* 0x000fe40003000000 */
[----:B------:R-:W-:Y:S01]  /*ffa0*/  FMNMX.FTZ R7, R174, R7, !PT ;  /* 0x00000007ae077209 */ /* 0x000fe20007810000 */
[----:B------:R-:W3:Y:S01]  /*ffb0*/  SHFL.BFLY PT, R71, R2, 0x1, 0x1f ;  /* 0x0c201f0002477f89 */ /* 0x000ee200000e0000 */
[----:B------:R-:W-:Y:S02]  /*ffc0*/  FSEL R190, R42, -INF , P4 ;  /* 0xff8000002abe7808 */ /* 0x000fe40002000000 */
[----:B------:R-:W-:Y:S02]  /*ffd0*/  FMNMX.FTZ R7, R175, R7, !PT ;  /* 0x00000007af077209 */ /* 0x000fe40007810000 */
[----:B------:R-:W-:-:S02]  /*ffe0*/  FSEL R251, R43, -INF , P2 ;  /* 0xff8000002bfb7808 */ /* 0x000fc40001000000 */
[----:B------:R-:W-:Y:S02]  /*fff0*/  FMNMX.FTZ R7, R194, R7, !PT ;  /* 0x00000007c2077209 */ /* 0x000fe40007810000 */
[----:B------:R-:W-:Y:S02]  /*10000*/  FSEL R199, R38, -INF , P1 ;  /* 0xff80000026c77808 */ /* 0x000fe40000800000 */
[----:B------:R-:W-:Y:S02]  /*10010*/  FMNMX.FTZ R7, R187, R7, !PT ;  /* 0x00000007bb077209 */ /* 0x000fe40007810000 */
[----:B------:R-:W-:Y:S02]  /*10020*/  FSEL R109, R39, -INF , P0 ;  /* 0xff800000276d7808 */ /* 0x000fe40000000000 */
[----:B------:R-:W-:Y:S01]  /*10030*/  FMNMX.FTZ R7, R192, R7, !PT ;  /* 0x00000007c0077209 */ /* 0x000fe20007810000 */
[----:B------:R-:W-:Y:S01]  /*10040*/  LDSM.16.MT88.4 R36, [R226+0x100] ;  /* 0x00010000e224783b */ /* 0x000fe20000004200 */
[----:B-1----:R-:W-:-:S02]  /*10050*/  FMNMX.FTZ R73, R5, R73, !PT ;  /* 0x0000004905497209 */ /* 0x002fc40007810000 */
[----:B------:R-:W-:Y:S02]  /*10060*/  FMNMX.FTZ R5, R184, R7, !PT ;  /* 0x00000007b8057209 */ /* 0x000fe40007810000 */
[----:B--2---:R-:W-:Y:S01]  /*10070*/  FMNMX.FTZ R9, R6, R9, !PT ;  /* 0x0000000906097209 */ /* 0x004fe20007810000 */
[C---:B------:R-:W-:Y:S01]  /*10080*/  FMUL.FTZ R7, R73.reuse, c[0x0][0x2d0] ;  /* 0x0000b40049077a20 */ /* 0x040fe20000410000 */
[----:B------:R-:W-:Y:S02]  /*10090*/  FSETP.NEU.FTZ.AND P2, PT, R73, -INF , PT ;  /* 0xff8000004900780b */ /* 0x000fe40003f5d000 */
[----:B---3--:R-:W-:Y:S01]  /*100a0*/  FMNMX.FTZ R71, R2, R71, !PT ;  /* 0x0000004702477209 */ /* 0x008fe20007810000 */
[----:B------:R-:W-:Y:S01]  /*100b0*/  SHFL.BFLY PT, R11, R9, 0x1, 0x1f ;  /* 0x0c201f00090b7f89 */ /* 0x000fe200000e0000 */
[----:B------:R-:W-:Y:S02]  /*100c0*/  FMNMX.FTZ R2, R190, R5, !PT ;  /* 0x00000005be027209 */ /* 0x000fe40007810000 */
[----:B------:R-:W-:Y:S01]  /*100d0*/  FSEL R7, R7, RZ, P2 ;  /* 0x000000ff07077208 */ /* 0x000fe20001000000 */
[----:B------:R-:W-:Y:S01]  /*100e0*/  FMUL.FTZ R6, R71, c[0x0][0x2d0] ;  /* 0x0000b40047067a20 */ /* 0x000fe20000410000 */
[----:B------:R-:W-:-:S02]  /*100f0*/  FMNMX.FTZ R2, R251, R2, !PT ;  /* 0x00000002fb027209 */ /* 0x000fc40007810000 */
[----:B------:R-:W-:Y:S02]  /*10100*/  FSETP.NEU.FTZ.AND P1, PT, R71, -INF , PT ;  /* 0xff8000004700780b */ /* 0x000fe40003f3d000 */
[----:B------:R-:W-:Y:S01]  /*10110*/  FMNMX.FTZ R8, R199, R2, !PT ;  /* 0x00000002c7087209 */ /* 0x000fe20007810000 */
[----:B------:R-:W-:Y:S01]  /*10120*/  FFMA.FTZ R2, R10, c[0x0][0x2d0], -R7 ;  /* 0x0000b4000a027a23 */ /* 0x000fe20000010807 */
[----:B------:R-:W-:Y:S02]  /*10130*/  FSEL R6, R6, RZ, P1 ;  /* 0x000000ff06067208 */ /* 0x000fe40000800000 */
[----:B------:R-:W-:Y:S01]  /*10140*/  FMNMX.FTZ R8, R109, R8, !PT ;  /* 0x000000086d087209 */ /* 0x000fe20007810000 */
[----:B------:R1:W-:Y:S01]  /*10150*/  MUFU.EX2 R106, R2 ;  /* 0x00000002006a7308 */ /* 0x0003e20000000800 */
[----:B------:R-:W-:Y:S01]  /*10160*/  ISETP.NE.AND P6, PT, R19, RZ, PT ;  /* 0x000000ff1300720c */ /* 0x000fe20003fc5270 */
[--C-:B------:R-:W-:Y:S02]  /*10170*/  FFMA.FTZ R5, R13, c[0x0][0x2d0], -R6.reuse ;  /* 0x0000b4000d057a23 */ /* 0x100fe40000010806 */
[----:B------:R-:W2:Y:S04]  /*10180*/  SHFL.BFLY PT, R10, R8, 0x2, 0x1f ;  /* 0x0c401f00080a7f89 */ /* 0x000ea800000e0000 */
[----:B------:R-:W-:Y:S01]  /*10190*/  MUFU.EX2 R105, R5 ;  /* 0x0000000500697308 */ /* 0x000fe20000000800 */
[----:B-1----:R-:W-:-:S07]  /*101a0*/  FFMA.FTZ R2, R12, c[0x0][0x2d0], -R6 ;  /* 0x0000b4000c027a23 */ /* 0x002fce0000010806 */
[----:B------:R1:W-:Y:S01]  /*101b0*/  MUFU.EX2 R111, R2 ;  /* 0x00000002006f7308 */ /* 0x0003e20000000800 */
[----:B--2---:R-:W-:Y:S02]  /*101c0*/  FMNMX.FTZ R8, R8, R10, !PT ;  /* 0x0000000a08087209 */ /* 0x004fe40007810000 */
[----:B-1----:R-:W-:Y:S01]  /*101d0*/  FMNMX.FTZ R2, R11, R9, !PT ;  /* 0x000000090b027209 */ /* 0x002fe20007810000 */
[----:B------:R-:W-:-:S03]  /*101e0*/  FFMA.FTZ R9, R14, c[0x0][0x2d0], -R6 ;  /* 0x0000b4000e097a23 */ /* 0x000fc60000010806 */
[C---:B------:R-:W-:Y:S01]  /*101f0*/  FSETP.NEU.FTZ.AND P0, PT, R2.reuse, -INF , PT ;  /* 0xff8000000200780b */ /* 0x040fe20003f1d000 */
[----:B------:R-:W-:Y:S01]  /*10200*/  FMUL.FTZ R5, R2, c[0x0][0x2d0] ;  /* 0x0000b40002057a20 */ /* 0x000fe20000410000 */
[----:B------:R1:W-:Y:S04]  /*10210*/  MUFU.EX2 R201, R9 ;  /* 0x0000000900c97308 */ /* 0x0003e80000000800 */
[----:B------:R-:W-:-:S05]  /*10220*/  FSEL R5, R5, RZ, P0 ;  /* 0x000000ff05057208 */ /* 0x000fca0000000000 */
[----:B------:R-:W-:-:S04]  /*10230*/  FFMA.FTZ R0, R17, c[0x0][0x2d0], -R5 ;  /* 0x0000b40011007a23 */ /* 0x000fc80000010805 */
[----:B------:R2:W-:Y:S01]  /*10240*/  MUFU.EX2 R246, R0 ;  /* 0x0000000000f67308 */ /* 0x0005e20000000800 */
[----:B-1----:R-:W-:-:S07]  /*10250*/  FFMA.FTZ R9, R15, c[0x0][0x2d0], -R6 ;  /* 0x0000b4000f097a23 */ /* 0x002fce0000010806 */
[----:B------:R1:W3:Y:S01]  /*10260*/  MUFU.EX2 R197, R9 ;  /* 0x0000000900c57308 */ /* 0x0002e20000000800 */
[----:B--2---:R-:W-:-:S07]  /*10270*/  FFMA.FTZ R0, R18, c[0x0][0x2d0], -R5 ;  /* 0x0000b40012007a23 */ /* 0x004fce0000010805 */
[----:B------:R2:W-:Y:S01]  /*10280*/  MUFU.EX2 R108, R0 ;  /* 0x00000000006c7308 */ /* 0x0005e20000000800 */
[--C-:B-1----:R-:W-:Y:S01]  /*10290*/  FFMA.FTZ R9, R16, c[0x0][0x2d0], -R5.reuse ;  /* 0x0000b40010097a23 */ /* 0x102fe20000010805 */
[----:B---3--:R-:W-:Y:S01]  /*102a0*/  F2FP.BF16.PACK_AB R10, R197, R201 ;  /* 0x000000c9c50a723e */ /* 0x008fe200000010ff */
[----:B------:R-:W-:Y:S05]  /*102b0*/  LDSM.16.MT88.4 R16, [R227+0x100] ;  /* 0x00010000e310783b */ /* 0x000fea0000004200 */
[----:B------:R1:W-:Y:S01]  /*102c0*/  MUFU.EX2 R202, R9 ;  /* 0x0000000900ca7308 */ /* 0x0003e20000000800 */
[----:B--2---:R-:W-:-:S07]  /*102d0*/  FFMA.FTZ R0, R28, c[0x0][0x2d0], -R5 ;  /* 0x0000b4001c007a23 */ /* 0x004fce0000010805 */
[----:B------:R2:W3:Y:S01]  /*102e0*/  MUFU.EX2 R198, R0 ;  /* 0x0000000000c67308 */ /* 0x0004e20000000800 */
[----:B-1----:R-:W1:Y:S01]  /*102f0*/  SHFL.BFLY PT, R9, R8, 0x1, 0x1f ;  /* 0x0c201f0008097f89 */ /* 0x002e6200000e0000 */
[----:B--2---:R-:W-:Y:S01]  /*10300*/  FFMA.FTZ R0, R29, c[0x0][0x2d0], -R7 ;  /* 0x0000b4001d007a23 */ /* 0x004fe20000010807 */
[----:B---3--:R-:W-:-:S05]  /*10310*/  F2FP.BF16.PACK_AB R11, R198, R108 ;  /* 0x0000006cc60b723e */ /* 0x008fca00000010ff */
[----:B------:R2:W3:Y:S01]  /*10320*/  MUFU.EX2 R245, R0 ;  /* 0x0000000000f57308 */ /* 0x0004e20000000800 */
[----:B-1----:R-:W-:Y:S02]  /*10330*/  FMNMX.FTZ R72, R8, R9, !PT ;  /* 0x0000000908487209 */ /* 0x002fe40007810000 */
[----:B------:R-:W-:Y:S02]  /*10340*/  F2FP.BF16.PACK_AB R8, R105, R111 ;  /* 0x0000006f6908723e */ /* 0x000fe400000010ff */
[C---:B------:R-:W-:Y:S01]  /*10350*/  FSETP.NEU.FTZ.AND P0, PT, R72.reuse, -INF , PT ;  /* 0xff8000004800780b */ /* 0x040fe20003f1d000 */
[----:B------:R-:W-:Y:S01]  /*10360*/  FMUL.FTZ R3, R72, c[0x0][0x2d0] ;  /* 0x0000b40048037a20 */ /* 0x000fe20000410000 */
[----:B------:R-:W-:Y:S01]  /*10370*/  F2FP.BF16.PACK_AB R9, R246, R202 ;  /* 0x000000caf609723e */ /* 0x000fe200000010ff */
[----:B--2---:R-:W-:Y:S01]  /*10380*/  FFMA.FTZ R0, R30, c[0x0][0x2d0], -R7 ;  /* 0x0000b4001e007a23 */ /* 0x004fe20000010807 */
[----:B---3--:R-:W-:-:S03]  /*10390*/  F2FP.BF16.PACK_AB R12, R245, R106 ;  /* 0x0000006af50c723e */ /* 0x008fc600000010ff */
[----:B------:R1:W-:Y:S02]  /*103a0*/  MUFU.EX2 R244, R0 ;  /* 0x0000000000f47308 */ /* 0x0003e40000000800 */
        /* <DEDUP_REMOVED lines=11> */
[----:B------:R1:W-:Y:S03]  /*10460*/  MUFU.EX2 R220, R3 ;  /* 0x0000000300dc7308 */ /* 0x0003e60000000800 */
[C---:B------:R-:W-:Y:S08]  /*10470*/  HMMA.16816.F32.BF16 R52, R8.reuse, R24, RZ ;  /* 0x000000180834723c */ /* 0x040ff000000418ff */
        /* <DEDUP_REMOVED lines=11> */
[----:B------:R1:W2:Y:S02]  /*10530*/  MUFU.EX2 R113, R3 ;  /* 0x0000000300717308 */ /* 0x0002a40000000800 */
[C---:B------:R-:W-:Y:S08]  /*10540*/  HMMA.16816.F32.BF16 R88, R12.reuse, R20, RZ ;  /* 0x000000140c58723c */ /* 0x040ff000000418ff */
[----:B------:R-:W-:Y:S01]  /*10550*/  HMMA.16816.F32.BF16 R100, R12, R22, RZ ;  /* 0x000000160c64723c */ /* 0x000fe200000418ff */
[----:B------:R-:W3:Y:S01]  /*10560*/  LDSM.16.MT88.4 R20, [R224+0x900] ;  /* 0x00090000e014783b */ /* 0x000ee20000004200 */
[----:B-1----:R-:W-:-:S04]  /*10570*/  FFMA.FTZ R3, R41, c[0x0][0x2d0], -R6 ;  /* 0x0000b40029037a23 */ /* 0x002fc80000010806 */
[----:B------:R1:W4:Y:S02]  /*10580*/  MUFU.EX2 R112, R3 ;  /* 0x0000000300707308 */ /* 0x0003240000000800 */
[----:B------:R-:W-:Y:S08]  /*10590*/  HMMA.16816.F32.BF16 R84, R12, R16, RZ ;  /* 0x000000100c54723c */ /* 0x000ff000000418ff */
[----:B------:R-:W-:Y:S01]  /*105a0*/  HMMA.16816.F32.BF16 R40, R8, R38, RZ ;  /* 0x000000260828723c */ /* 0x000fe200000418ff */
[----:B-1----:R-:W-:-:S07]  /*105b0*/  FFMA.FTZ R3, R68, c[0x0][0x2d0], -R6 ;  /* 0x0000b40044037a23 */ /* 0x002fce0000010806 */
[C---:B------:R-:W-:Y:S01]  /*105c0*/  HMMA.16816.F32.BF16 R80, R12.reuse, R24, RZ ;  /* 0x000000180c50723c */ /* 0x040fe200000418ff */
[----:B--2---:R-:W-:Y:S01]  /*105d0*/  IMAD.MOV.U32 R68, RZ, RZ, R113 ;  /* 0x000000ffff447224 */ /* 0x004fe200078e0071 */
[----:B------:R1:W-:Y:S06]  /*105e0*/  MUFU.EX2 R200, R3 ;  /* 0x0000000300c87308 */ /* 0x0003ec0000000800 */
[C---:B------:R-:W-:Y:S08]  /*105f0*/  HMMA.16816.F32.BF16 R124, R12.reuse, R26, RZ ;  /* 0x0000001a0c7c723c */ /* 0x040ff000000418ff */
[----:B------:R-:W-:Y:S01]  /*10600*/  HMMA.16816.F32.BF16 R24, R12, R36, RZ ;  /* 0x000000240c18723c */ /* 0x000fe200000418ff */
[----:B-1----:R-:W-:-:S04]  /*10610*/  FFMA.FTZ R3, R69, c[0x0][0x2d0], -R6 ;  /* 0x0000b40045037a23 */ /* 0x002fc80000010806 */
[----:B------:R1:W2:Y:S02]  /*10620*/  MUFU.EX2 R196, R3 ;  /* 0x0000000300c47308 */ /* 0x0002a40000000800 */
[----:B------:R-:W-:Y:S02]  /*10630*/  IMAD.MOV.U32 R37, RZ, RZ, R109 ;  /* 0x000000ffff257224 */ /* 0x000fe400078e006d */
[----:B------:R-:W-:Y:S02]  /*10640*/  IMAD.MOV.U32 R36, RZ, RZ, R107 ;  /* 0x000000ffff247224 */ /* 0x000fe400078e006b */
[----:B-1----:R-:W-:Y:S01]  /*10650*/  FFMA.FTZ R3, R70, c[0x0][0x2d0], -R5 ;  /* 0x0000b40046037a23 */ /* 0x002fe20000010805 */
[----:B----4-:R-:W-:Y:S02]  /*10660*/  MOV R70, R112 ;  /* 0x0000007000467202 */ /* 0x010fe40000000f00 */
[----:B------:R-:W-:Y:S01]  /*10670*/  HMMA.16816.F32.BF16 R112, R12, R18, RZ ;  /* 0x000000120c70723c */ /* 0x000fe200000418ff */
[----:B------:R1:W-:Y:S01]  /*10680*/  MUFU.EX2 R249, R3 ;  /* 0x0000000300f97308 */ /* 0x0003e20000000800 */
[----:B------:R-:W4:Y:S01]  /*10690*/  LDSM.16.MT88.4 R16, [R225+0x900] ;  /* 0x00090000e110783b */ /* 0x000f220000004200 */
[----:B------:R-:W-:-:S02]  /*106a0*/  F2FP.BF16.PACK_AB R8, R70, R68 ;  /* 0x000000444608723e */ /* 0x000fc400000010ff */
[----:B--2---:R-:W-:Y:S01]  /*106b0*/  F2FP.BF16.PACK_AB R10, R196, R200 ;  /* 0x000000c8c40a723e */ /* 0x004fe200000010ff */
[----:B-1----:R-:W-:Y:S02]  /*106c0*/  FFMA.FTZ R3, R74, c[0x0][0x2d0], -R5 ;  /* 0x0000b4004a037a23 */ /* 0x002fe40000010805 */
[----:B------:R-:W-:Y:S02]  /*106d0*/  IMAD.MOV.U32 R74, RZ, RZ, R111 ;  /* 0x000000ffff4a7224 */ /* 0x000fe400078e006f */
[----:B------:R1:W2:Y:S02]  /*106e0*/  MUFU.EX2 R248, R3 ;  /* 0x0000000300f87308 */ /* 0x0002a40000000800 */
[----:B-1----:R-:W-:Y:S01]  /*106f0*/  FFMA.FTZ R3, R75, c[0x0][0x2d0], -R5 ;  /* 0x0000b4004b037a23 */ /* 0x002fe20000010805 */
[----:B--2---:R-:W-:Y:S01]  /*10700*/  F2FP.BF16.PACK_AB R9, R248, R249 ;  /* 0x000000f9f809723e */ /* 0x004fe200000010ff */
[----:B------:R-:W-:-:S04]  /*10710*/  IMAD.MOV.U32 R75, RZ, RZ, R108 ;  /* 0x000000ffff4b7224 */ /* 0x000fc800078e006c */
[----:B------:R1:W-:Y:S01]  /*10720*/  MUFU.EX2 R69, R3 ;  /* 0x0000000300457308 */ /* 0x0003e20000000800 */
[----:B------:R-:W-:Y:S01]  /*10730*/  HMMA.16816.F32.BF16 R108, R12, R38, RZ ;  /* 0x000000260c6c723c */ /* 0x000fe200000418ff */
[----:B------:R-:W2:Y:S06]  /*10740*/  LDSM.16.MT88.4 R12, [R224+0x1100] ;  /* 0x00110000e00c783b */ /* 0x000eac0000004200 */
[----:B------:R-:W-:Y:S02]  /*10750*/  IMAD.MOV.U32 R39, RZ, RZ, R106 ;  /* 0x000000ffff277224 */ /* 0x000fe400078e006a */
[----:B------:R-:W-:-:S02]  /*10760*/  IMAD.MOV.U32 R38, RZ, RZ, R105 ;  /* 0x000000ffff267224 */ /* 0x000fc400078e0069 */
[----:B-1----:R-:W-:-:S04]  /*10770*/  FFMA.FTZ R3, R92, c[0x0][0x2d0], -R5 ;  /* 0x0000b4005c037a23 */ /* 0x002fc80000010805 */
[----:B------:R1:W5:Y:S02]  /*10780*/  MUFU.EX2 R193, R3 ;  /* 0x0000000300c17308 */ /* 0x0003640000000800 */
[----:B-1----:R-:W-:Y:S01]  /*10790*/  FFMA.FTZ R3, R93, c[0x0][0x2d0], -R7 ;  /* 0x0000b4005d037a23 */ /* 0x002fe20000010807 */
[----:B-----5:R-:W-:-:S05]  /*107a0*/  F2FP.BF16.PACK_AB R11, R193, R69 ;  /* 0x00000045c10b723e */ /* 0x020fca00000010ff */
[----:B------:R1:W-:Y:S02]  /*107b0*/  MUFU.EX2 R216, R3 ;  /* 0x0000000300d87308 */ /* 0x0003e40000000800 */
[C---:B---3--:R-:W-:Y:S08]  /*107c0*/  HMMA.16816.F32.BF16 R120, R8.reuse, R20, R76 ;  /* 0x000000140878723c */ /* 0x048ff0000004184c */
[----:B------:R-:W-:Y:S01]  /*107d0*/  HMMA.16816.F32.BF16 R104, R8, R32, R60 ;  /* 0x000000200868723c */ /* 0x000fe2000004183c */
[----:B-1----:R-:W-:-:S04]  /*107e0*/  FFMA.FTZ R3, R94, c[0x0][0x2d0], -R7 ;  /* 0x0000b4005e037a23 */ /* 0x002fc80000010807 */
[----:B------:R1:W3:Y:S03]  /*107f0*/  MUFU.EX2 R215, R3 ;  /* 0x0000000300d77308 */ /* 0x0002e60000000800 */
[C---:B------:R-:W-:Y:S08]  /*10800*/  HMMA.16816.F32.BF16 R76, R8.reuse, R22, R64 ;  /* 0x00000016084c723c */ /* 0x040ff00000041840 */
[----:B------:R-:W-:Y:S01]  /*10810*/  HMMA.16816.F32.BF16 R64, R8, R34, R56 ;  /* 0x000000220840723c */ /* 0x000fe20000041838 */
[----:B-1----:R-:W-:-:S07]  /*10820*/  FFMA.FTZ R3, R95, c[0x0][0x2d0], -R7 ;  /* 0x0000b4005f037a23 */ /* 0x002fce0000010807 */
[C---:B----4-:R-:W-:Y:S01]  /*10830*/  HMMA.16816.F32.BF16 R60, R8.reuse, R18, R48 ;  /* 0x00000012083c723c */ /* 0x050fe20000041830 */
[----:B------:R1:W-:Y:S07]  /*10840*/  MUFU.EX2 R212, R3 ;  /* 0x0000000300d47308 */ /* 0x0003ee0000000800 */
[C---:B------:R-:W-:Y:S08]  /*10850*/  HMMA.16816.F32.BF16 R92, R8.reuse, R28, R44 ;  /* 0x0000001c085c723c */ /* 0x040ff0000004182c */
[----:B------:R-:W-:Y:S01]  /*10860*/  HMMA.16816.F32.BF16 R44, R8, R30, R40 ;  /* 0x0000001e082c723c */ /* 0x000fe20000041828 */
[----:B-1----:R-:W-:-:S04]  /*10870*/  FFMA.FTZ R3, R96, c[0x0][0x2d0], -R7 ;  /* 0x0000b40060037a23 */ /* 0x002fc80000010807 */
[----:B------:R1:W4:Y:S02]  /*10880*/  MUFU.EX2 R214, R3 ;  /* 0x0000000300d67308 */ /* 0x0003240000000800 */
[----:B-1----:R-:W-:Y:S02]  /*10890*/  FFMA.FTZ R3, R97, c[0x0][0x2d0], -R0 ;  /* 0x0000b40061037a23 */ /* 0x002fe40000010800 */
[----:B------:R-:W-:Y:S04]  /*108a0*/  HMMA.16816.F32.BF16 R96, R8, R16, R52 ;  /* 0x000000100860723c */ /* 0x000fe80000041834 */
[----:B------:R1:W-:Y:S03]  /*108b0*/  MUFU.EX2 R206, R3 ;  /* 0x0000000300ce7308 */ /* 0x0003e60000000800 */
[----:B---3--:R-:W-:-:S02]  /*108c0*/  F2FP.BF16.PACK_AB R8, R215, R216 ;  /* 0x000000d8d708723e */ /* 0x008fc400000010ff */
[----:B----4-:R-:W-:Y:S01]  /*108d0*/  F2FP.BF16.PACK_AB R10, R214, R212 ;  /* 0x000000d4d60a723e */ /* 0x010fe200000010ff */
[--C-:B-1----:R-:W-:Y:S02]  /*108e0*/  FFMA.FTZ R3, R116, c[0x0][0x2d0], -R0.reuse ;  /* 0x0000b40074037a23 */ /* 0x102fe40000010800 */
[----:B------:R-:W-:Y:S02]  /*108f0*/  IMAD.MOV.U32 R116, RZ, RZ, R37 ;  /* 0x000000ffff747224 */ /* 0x000fe400078e0025 */
[----:B------:R1:W3:Y:S02]  /*10900*/  MUFU.EX2 R208, R3 ;  /* 0x0000000300d07308 */ /* 0x0002e40000000800 */
[----:B-1----:R-:W-:Y:S01]  /*10910*/  FFMA.FTZ R3, R117, c[0x0][0x2d0], -R0 ;  /* 0x0000b40075037a23 */ /* 0x002fe20000010800 */
[----:B---3--:R-:W-:Y:S01]  /*10920*/  F2FP.BF16.PACK_AB R9, R208, R206 ;  /* 0x000000ced009723e */ /* 0x008fe200000010ff */
[----:B------:R-:W-:-:S04]  /*10930*/  IMAD.MOV.U32 R117, RZ, RZ, R202 ;  /* 0x000000ffff757224 */ /* 0x000fc800078e00ca */
[----:B------:R1:W-:Y:S02]  /*10940*/  MUFU.EX2 R210, R3 ;  /* 0x0000000300d27308 */ /* 0x0003e40000000800 */
[----:B-1----:R-:W-:Y:S02]  /*10950*/  FFMA.FTZ R3, R118, c[0x0][0x2d0], -R0 ;  /* 0x0000b40076037a23 */ /* 0x002fe40000010800 */
[----:B------:R-:W-:-:S04]  /*10960*/  IMAD.MOV.U32 R118, RZ, RZ, R201 ;  /* 0x000000ffff767224 */ /* 0x000fc800078e00c9 */
[----:B------:R1:W3:Y:S02]  /*10970*/  MUFU.EX2 R207, R3 ;  /* 0x0000000300cf7308 */ /* 0x0002e40000000800 */
[----:B-1----:R-:W-:Y:S01]  /*10980*/  FFMA.FTZ R3, R128, c[0x0][0x2d0], -R7 ;  /* 0x0000b40080037a23 */ /* 0x002fe20000010807 */
[----:B---3--:R-:W-:-:S05]  /*10990*/  F2FP.BF16.PACK_AB R11, R207, R210 ;  /* 0x000000d2cf0b723e */ /* 0x008fca00000010ff */
[----:B------:R1:W-:Y:S02]  /*109a0*/  MUFU.EX2 R209, R3 ;  /* 0x0000000300d17308 */ /* 0x0003e40000000800 */
[C---:B------:R-:W-:Y:S07]  /*109b0*/  HMMA.16816.F32.BF16 R52, R8.reuse, R32, R84 ;  /* 0x000000200834723c */ /* 0x040fee0000041854 */
[----:B------:R-:W-:Y:S01]  /*109c0*/  IMAD.MOV.U32 R84, RZ, RZ, R200 ;  /* 0x000000ffff547224 */ /* 0x000fe200078e00c8 */
[----:B------:R-:W-:Y:S01]  /*109d0*/  HMMA.16816.F32.BF16 R80, R8, R16, R80 ;  /* 0x000000100850723c */ /* 0x000fe20000041850 */
[----:B------:R-:W-:Y:S01]  /*109e0*/  MOV R87, R38 ;  /* 0x0000002600577202 */ /* 0x000fe20000000f00 */
[----:B------:R-:W-:-:S02]  /*109f0*/  IMAD.MOV.U32 R86, RZ, RZ, R39 ;  /* 0x000000ffff567224 */ /* 0x000fc400078e0027 */
[----:B-1----:R-:W-:Y:S02]  /*10a00*/  FFMA.FTZ R3, R129, c[0x0][0x2d0], -R6 ;  /* 0x0000b40081037a23 */ /* 0x002fe40000010806 */
[----:B------:R-:W-:Y:S01]  /*10a10*/  IMAD.MOV.U32 R85, RZ, RZ, R36 ;  /* 0x000000ffff557224 */ /* 0x000fe200078e0024 */
[----:B------:R-:W-:Y:S01]  /*10a20*/  MOV R16, R198 ;  /* 0x000000c600107202 */ /* 0x000fe20000000f00 */
[----:B------:R1:W-:Y:S01]  /*10a30*/  MUFU.EX2 R204, R3 ;  /* 0x0000000300cc7308 */ /* 0x0003e20000000800 */
[----:B------:R-:W-:Y:S01]  /*10a40*/  IMAD.MOV.U32 R17, RZ, RZ, R197 ;  /* 0x000000ffff117224 */ /* 0x000fe200078e00c5 */
[C---:B------:R-:W-:Y:S01]  /*10a50*/  HMMA.16816.F32.BF16 R36, R8.reuse, R34, R112 ;  /* 0x000000220824723c */ /* 0x040fe20000041870 */
[----:B------:R-:W-:Y:S06]  /*10a60*/  LDSM.16.MT88.4 R32, [R226+0x1100] ;  /* 0x00110000e220783b */ /* 0x000fec0000004200 */
[----:B------:R-:W-:Y:S01]  /*10a70*/  IMAD.MOV.U32 R114, RZ, RZ, R196 ;  /* 0x000000ffff727224 */ /* 0x000fe200078e00c4 */
[----:B------:R-:W-:Y:S01]  /*10a80*/  MOV R113, R195 ;  /* 0x000000c300717202 */ /* 0x000fe20000000f00 */
[----:B------:R-:W-:Y:S01]  /*10a90*/  HMMA.16816.F32.BF16 R48, R8, R20, R88 ;  /* 0x000000140830723c */ /* 0x000fe20000041858 */
[----:B------:R-:W-:-:S02]  /*10aa0*/  IMAD.MOV.U32 R115, RZ, RZ, R193 ;  /* 0x000000ffff737224 */ /* 0x000fc400078e00c1 */
[----:B-1----:R-:W-:-:S05]  /*10ab0*/  FFMA.FTZ R3, R130, c[0x0][0x2d0], -R6 ;  /* 0x0000b40082037a23 */ /* 0x002fca0000010806 */
[C---:B------:R-:W-:Y:S01]  /*10ac0*/  HMMA.16816.F32.BF16 R40, R8.reuse, R22, R100 ;  /* 0x000000160828723c */ /* 0x040fe20000041864 */
[----:B------:R1:W3:Y:S01]  /*10ad0*/  MUFU.EX2 R205, R3 ;  /* 0x0000000300cd7308 */ /* 0x0002e20000000800 */
[----:B------:R-:W4:Y:S06]  /*10ae0*/  LDSM.16.MT88.4 R20, [R227+0x1100] ;  /* 0x00110000e314783b */ /* 0x000f2c0000004200 */
[C---:B------:R-:W-:Y:S07]  /*10af0*/  HMMA.16816.F32.BF16 R88, R8.reuse, R30, R108 ;  /* 0x0000001e0858723c */ /* 0x040fee000004186c */
[----:B------:R-:W-:Y:S01]  /*10b00*/  IMAD.MOV.U32 R110, RZ, RZ, R16 ;  /* 0x000000ffff6e7224 */ /* 0x000fe200078e0010 */
[----:B------:R-:W-:Y:S01]  /*10b10*/  HMMA.16816.F32.BF16 R56, R8, R18, R124 ;  /* 0x000000120838723c */ /* 0x000fe2000004187c */
[----:B-1----:R-:W-:-:S02]  /*10b20*/  FFMA.FTZ R3, R131, c[0x0][0x2d0], -R6 ;  /* 0x0000b40083037a23 */ /* 0x002fc40000010806 */
[----:B------:R-:W-:Y:S02]  /*10b30*/  IMAD.MOV.U32 R16, RZ, RZ, R85 ;  /* 0x000000ffff107224 */ /* 0x000fe400078e0055 */
[----:B------:R1:W-:Y:S01]  /*10b40*/  MUFU.EX2 R203, R3 ;  /* 0x0000000300cb7308 */ /* 0x0003e20000000800 */
[----:B------:R-:W-:Y:S02]  /*10b50*/  IMAD.MOV.U32 R108, RZ, RZ, R17 ;  /* 0x000000ffff6c7224 */ /* 0x000fe400078e0011 */
[----:B------:R-:W-:Y:S01]  /*10b60*/  HMMA.16816.F32.BF16 R128, R8, R28, R24 ;  /* 0x0000001c0880723c */ /* 0x000fe20000041818 */
[----:B------:R-:W5:Y:S01]  /*10b70*/  LDSM.16.MT88.4 R24, [R225+0x1100] ;  /* 0x00110000e118783b */ /* 0x000f620000004200 */
[----:B------:R-:W-:Y:S02]  /*10b80*/  IMAD.MOV.U32 R127, RZ, RZ, R115 ;  /* 0x000000ffff7f7224 */ /* 0x000fe400078e0073 */
[----:B------:R-:W-:-:S03]  /*10b90*/  IMAD.MOV.U32 R17, RZ, RZ, R84 ;  /* 0x000000ffff117224 */ /* 0x000fc600078e0054 */
[----:B------:R-:W-:Y:S01]  /*10ba0*/  MOV R28, R74 ;  /* 0x0000004a001c7202 */ /* 0x000fe20000000f00 */
[----:B------:R-:W-:Y:S01]  /*10bb0*/  IMAD.MOV.U32 R74, RZ, RZ, R191 ;  /* 0x000000ffff4a7224 */ /* 0x000fe200078e00bf */
[----:B---3--:R-:W-:Y:S01]  /*10bc0*/  F2FP.BF16.PACK_AB R8, R205, R204 ;  /* 0x000000cccd08723e */ /* 0x008fe200000010ff */
[----:B------:R-:W-:Y:S02]  /*10bd0*/  IMAD.MOV.U32 R29, RZ, RZ, R87 ;  /* 0x000000ffff1d7224 */ /* 0x000fe400078e0057 */
[----:B-1----:R-:W-:Y:S02]  /*10be0*/  FFMA.FTZ R3, R132, c[0x0][0x2d0], -R6 ;  /* 0x0000b40084037a23 */ /* 0x002fe40000010806 */
        /* <DEDUP_REMOVED lines=8> */
[----:B------:R1:W3:Y:S01]  /*10c70*/  MUFU.EX2 R200, R3 ;  /* 0x0000000300c87308 */ /* 0x0002e20000000800 */
[----:B------:R-:W-:Y:S01]  /*10c80*/  IMAD.MOV.U32 R70, RZ, RZ, R192 ;  /* 0x000000ffff467224 */ /* 0x000fe200078e00c0 */
[----:B------:R-:W-:Y:S01]  /*10c90*/  MOV R115, R134 ;  /* 0x0000008600737202 */ /* 0x000fe20000000f00 */
[----:B------:R-:W-:Y:S02]  /*10ca0*/  IMAD.MOV.U32 R134, RZ, RZ, R29 ;  /* 0x000000ffff867224 */ /* 0x000fe400078e001d */
[----:B------:R-:W-:Y:S02]  /*10cb0*/  IMAD.MOV.U32 R29, RZ, RZ, R16 ;  /* 0x000000ffff1d7224 */ /* 0x000fe400078e0010 */
[----:B------:R-:W-:Y:S01]  /*10cc0*/  IMAD.MOV.U32 R16, RZ, RZ, R132 ;  /* 0x000000ffff107224 */ /* 0x000fe200078e0084 */
[----:B------:R-:W-:Y:S01]  /*10cd0*/  MOV R132, R117 ;  /* 0x0000007500847202 */ /* 0x000fe20000000f00 */
[----:B------:R-:W-:Y:S02]  /*10ce0*/  IMAD.MOV.U32 R117, RZ, RZ, R75 ;  /* 0x000000ffff757224 */ /* 0x000fe400078e004b */
[----:B------:R-:W-:-:S02]  /*10cf0*/  IMAD.MOV.U32 R75, RZ, RZ, R188 ;  /* 0x000000ffff4b7224 */ /* 0x000fc400078e00bc */
[----:B------:R-:W-:Y:S02]  /*10d00*/  IMAD.MOV.U32 R124, RZ, RZ, R16 ;  /* 0x000000ffff7c7224 */ /* 0x000fe400078e0010 */
[--C-:B-1----:R-:W-:Y:S01]  /*10d10*/  FFMA.FTZ R3, R135, c[0x0][0x2d0], -R5.reuse ;  /* 0x0000b40087037a23 */ /* 0x102fe20000010805 */
[----:B---3--:R-:W-:Y:S01]  /*10d20*/  F2FP.BF16.PACK_AB R9, R200, R201 ;  /* 0x000000c9c809723e */ /* 0x008fe200000010ff */
[----:B------:R-:W-:Y:S02]  /*10d30*/  IMAD.MOV.U32 R135, RZ, RZ, R68 ;  /* 0x000000ffff877224 */ /* 0x000fe400078e0044 */
[----:B------:R1:W-:Y:S01]  /*10d40*/  MUFU.EX2 R199, R3 ;  /* 0x0000000300c77308 */ /* 0x0003e20000000800 */
[----:B------:R-:W-:Y:S02]  /*10d50*/  IMAD.MOV.U32 R68, RZ, RZ, R194 ;  /* 0x000000ffff447224 */ /* 0x000fe400078e00c2 */
[----:B-1----:R-:W-:Y:S02]  /*10d60*/  FFMA.FTZ R3, R136, c[0x0][0x2d0], -R5 ;  /* 0x0000b40088037a23 */ /* 0x002fe40000010805 */
[----:B------:R-:W-:-:S03]  /*10d70*/  IMAD.MOV.U32 R136, RZ, RZ, R114 ;  /* 0x000000ffff887224 */ /* 0x000fc600078e0072 */
[----:B------:R-:W1:Y:S01]  /*10d80*/  MUFU.EX2 R198, R3 ;  /* 0x0000000300c67308 */ /* 0x000e620000000800 */
[----:B------:R-:W-:Y:S02]  /*10d90*/  IMAD.MOV.U32 R114, RZ, RZ, R135 ;  /* 0x000000ffff727224 */ /* 0x000fe400078e0087 */
[----:B------:R-:W-:Y:S02]  /*10da0*/  IMAD.MOV.U32 R135, RZ, RZ, R28 ;  /* 0x000000ffff877224 */ /* 0x000fe400078e001c */
[----:B------:R-:W-:Y:S02]  /*10db0*/  IMAD.MOV.U32 R28, RZ, RZ, R133 ;  /* 0x000000ffff1c7224 */ /* 0x000fe400078e0085 */
[----:B------:R-:W-:Y:S02]  /*10dc0*/  IMAD.MOV.U32 R133, RZ, RZ, R17 ;  /* 0x000000ffff857224 */ /* 0x000fe400078e0011 */
[----:B------:R-:W-:Y:S02]  /*10dd0*/  IMAD.MOV.U32 R17, RZ, RZ, R118 ;  /* 0x000000ffff117224 */ /* 0x000fe400078e0076 */
[----:B------:R-:W-:-:S02]  /*10de0*/  IMAD.MOV.U32 R118, RZ, RZ, R116 ;  /* 0x000000ffff767224 */ /* 0x000fc400078e0074 */
[----:B------:R-:W-:Y:S02]  /*10df0*/  IMAD.MOV.U32 R116, RZ, RZ, R186 ;  /* 0x000000ffff747224 */ /* 0x000fe400078e00ba */
[----:B------:R-:W-:Y:S01]  /*10e00*/  IMAD.MOV.U32 R125, RZ, RZ, R133 ;  /* 0x000000ffff7d7224 */ /* 0x000fe200078e0085 */
[----:B-1----:R-:W-:Y:S01]  /*10e10*/  F2FP.BF16.PACK_AB R11, R198, R199 ;  /* 0x000000c7c60b723e */ /* 0x002fe200000010ff */
[----:B------:R-:W-:Y:S02]  /*10e20*/  FFMA.FTZ R3, R137, c[0x0][0x2d0], -R7 ;  /* 0x0000b40089037a23 */ /* 0x000fe40000010807 */
[----:B------:R-:W-:Y:S02]  /*10e30*/  IMAD.MOV.U32 R133, RZ, RZ, R117 ;  /* 0x000000ffff857224 */ /* 0x000fe400078e0075 */
[----:B------:R1:W3:Y:S01]  /*10e40*/  MUFU.EX2 R197, R3 ;  /* 0x0000000300c57308 */ /* 0x0002e20000000800 */
[----:B------:R-:W-:Y:S01]  /*10e50*/  IMAD.MOV.U32 R137, RZ, RZ, R29 ;  /* 0x000000ffff897224 */ /* 0x000fe200078e001d */
[----:B--2---:R-:W-:Y:S01]  /*10e60*/  HMMA.16816.F32.BF16 R84, R8, R14, R76 ;  /* 0x0000000e0854723c */ /* 0x004fe2000004184c */
[----:B------:R-:W-:-:S02]  /*10e70*/  IMAD.MOV.U32 R126, RZ, RZ, R17 ;  /* 0x000000ffff7e7224 */ /* 0x000fc400078e0011 */
[----:B------:R-:W-:Y:S05]  /*10e80*/  LDSM.16.MT88.4 R16, [R224+0x1900] ;  /* 0x00190000e010783b */ /* 0x000fea0000004200 */
[----:B----4-:R-:W-:Y:S01]  /*10e90*/  HMMA.16816.F32.BF16 R76, R8, R22, R64 ;  /* 0x00000016084c723c */ /* 0x010fe20000041840 */
[----:B-1----:R-:W-:Y:S01]  /*10ea0*/  FFMA.FTZ R3, R138, c[0x0][0x2d0], -R7 ;  /* 0x0000b4008a037a23 */ /* 0x002fe20000010807 */
[----:B------:R-:W-:-:S06]  /*10eb0*/  MOV R138, R115 ;  /* 0x00000073008a7202 */ /* 0x000fcc0000000f00 */
[C---:B-----5:R-:W-:Y:S01]  /*10ec0*/  HMMA.16816.F32.BF16 R64, R8.reuse, R26, R60 ;  /* 0x0000001a0840723c */ /* 0x060fe2000004183c */
[----:B------:R1:W-:Y:S07]  /*10ed0*/  MUFU.EX2 R196, R3 ;  /* 0x0000000300c47308 */ /* 0x0003ee0000000800 */
[C---:B------:R-:W-:Y:S08]  /*10ee0*/  HMMA.16816.F32.BF16 R120, R8.reuse, R12, R120 ;  /* 0x0000000c0878723c */ /* 0x040ff00000041878 */
[----:B------:R-:W-:Y:S01]  /*10ef0*/  HMMA.16816.F32.BF16 R104, R8, R20, R104 ;  /* 0x000000140868723c */ /* 0x000fe20000041868 */
[----:B-1----:R-:W-:-:S02]  /*10f00*/  FFMA.FTZ R3, R139, c[0x0][0x2d0], -R7 ;  /* 0x0000b4008b037a23 */ /* 0x002fc40000010807 */
[----:B------:R-:W-:Y:S01]  /*10f10*/  IMAD.MOV.U32 R139, RZ, RZ, R135 ;  /* 0x000000ffff8b7224 */ /* 0x000fe200078e0087 */
[----:B------:R-:W-:Y:S01]  /*10f20*/  MOV R135, R132 ;  /* 0x0000008400877202 */ /* 0x000fe20000000f00 */
[----:B------:R1:W2:Y:S01]  /*10f30*/  MUFU.EX2 R195, R3 ;  /* 0x0000000300c37308 */ /* 0x0002a20000000800 */
[----:B------:R-:W-:Y:S02]  /*10f40*/  IMAD.MOV.U32 R132, RZ, RZ, R116 ;  /* 0x000000ffff847224 */ /* 0x000fe400078e0074 */
[C---:B------:R-:W-:Y:S08]  /*10f50*/  HMMA.16816.F32.BF16 R96, R8.reuse, R24, R96 ;  /* 0x000000180860723c */ /* 0x040ff00000041860 */
[----:B------:R-:W-:Y:S01]  /*10f60*/  HMMA.16816.F32.BF16 R100, R8, R32, R92 ;  /* 0x000000200864723c */ /* 0x000fe2000004185c */
[----:B-1----:R-:W-:-:S07]  /*10f70*/  FFMA.FTZ R3, R140, c[0x0][0x2d0], -R7 ;  /* 0x0000b4008c037a23 */ /* 0x002fce0000010807 */
[----:B------:R-:W-:Y:S01]  /*10f80*/  HMMA.16816.F32.BF16 R60, R8, R34, R44 ;  /* 0x00000022083c723c */ /* 0x000fe2000004182c */
[----:B------:R1:W-:Y:S06]  /*10f90*/  MUFU.EX2 R194, R3 ;  /* 0x0000000300c27308 */ /* 0x0003ec0000000800 */
[----:B---3--:R-:W-:Y:S02]  /*10fa0*/  F2FP.BF16.PACK_AB R8, R197, R209 ;  /* 0x000000d1c508723e */ /* 0x008fe400000010ff */
        /* <DEDUP_REMOVED lines=8> */
[----:B-1----:R-:W-:Y:S02]  /*11030*/  FFMA.FTZ R3, R144, c[0x0][0x2d0], -R0 ;  /* 0x0000b40090037a23 */ /* 0x002fe40000010800 */
[----:B------:R-:W-:Y:S02]  /*11040*/  IMAD.MOV.U32 R144, RZ, RZ, R4 ;  /* 0x000000ffff907224 */ /* 0x000fe400078e0004 */
[----:B------:R-:W-:Y:S02]  /*11050*/  IMAD.MOV.U32 R4, RZ, RZ, R189 ;  /* 0x000000ffff047224 */ /* 0x000fe400078e00bd */
[----:B------:R1:W2:Y:S02]  /*11060*/  MUFU.EX2 R189, R3 ;  /* 0x0000000300bd7308 */ /* 0x0002a40000000800 */
[----:B------:R-:W-:-:S02]  /*11070*/  FFMA.FTZ R4, R4, c[0x0][0x2d0], -R7 ;  /* 0x0000b40004047a23 */ /* 0x000fc40000010807 */
[--C-:B-1----:R-:W-:Y:S01]  /*11080*/  FFMA.FTZ R3, R145, c[0x0][0x2d0], -R7.reuse ;  /* 0x0000b40091037a23 */ /* 0x102fe20000010807 */
[----:B--2---:R-:W-:Y:S01]  /*11090*/  F2FP.BF16.PACK_AB R11, R189, R191 ;  /* 0x000000bfbd0b723e */ /* 0x004fe200000010ff */
[----:B------:R-:W-:Y:S02]  /*110a0*/  IMAD.MOV.U32 R145, RZ, RZ, R190 ;  /* 0x000000ffff917224 */ /* 0x000fe400078e00be */
[----:B------:R1:W-:Y:S04]  /*110b0*/  MUFU.EX2 R190, R3 ;  /* 0x0000000300be7308 */ /* 0x0003e80000000800 */
[C---:B------:R-:W-:Y:S08]  /*110c0*/  HMMA.16816.F32.BF16 R44, R8.reuse, R14, R40 ;  /* 0x0000000e082c723c */ /* 0x040ff00000041828 */
[----:B------:R-:W-:Y:S01]  /*110d0*/  HMMA.16816.F32.BF16 R40, R8, R20, R52 ;  /* 0x000000140828723c */ /* 0x000fe20000041834 */
[----:B-1----:R-:W-:-:S02]  /*110e0*/  FFMA.FTZ R3, R146, c[0x0][0x2d0], -R7 ;  /* 0x0000b40092037a23 */ /* 0x002fc40000010807 */
[----:B------:R-:W-:Y:S02]  /*110f0*/  IMAD.MOV.U32 R146, RZ, RZ, R113 ;  /* 0x000000ffff927224 */ /* 0x000fe400078e0071 */
[----:B------:R1:W-:Y:S02]  /*11100*/  MUFU.EX2 R188, R3 ;  /* 0x0000000300bc7308 */ /* 0x0003e40000000800 */
[----:B------:R-:W-:Y:S01]  /*11110*/  IMAD.MOV.U32 R53, RZ, RZ, R184 ;  /* 0x000000ffff357224 */ /* 0x000fe200078e00b8 */
[----:B------:R-:W-:Y:S01]  /*11120*/  HMMA.16816.F32.BF16 R48, R8, R12, R48 ;  /* 0x0000000c0830723c */ /* 0x000fe20000041830 */
[----:B------:R-:W-:Y:S01]  /*11130*/  IMAD.MOV.U32 R55, RZ, RZ, R134 ;  /* 0x000000ffff377224 */ /* 0x000fe200078e0086 */
[----:B------:R-:W2:Y:S01]  /*11140*/  LDSM.16.MT88.4 R12, [R227+0x1900] ;  /* 0x00190000e30c783b */ /* 0x000ea20000004200 */
[----:B------:R-:W-:Y:S02]  /*11150*/  IMAD.MOV.U32 R134, RZ, RZ, R118 ;  /* 0x000000ffff867224 */ /* 0x000fe400078e0076 */
[----:B------:R-:W-:-:S02]  /*11160*/  IMAD.MOV.U32 R54, RZ, RZ, R114 ;  /* 0x000000ffff367224 */ /* 0x000fc400078e0072 */
[----:B------:R-:W-:Y:S01]  /*11170*/  IMAD.MOV.U32 R52, RZ, RZ, R110 ;  /* 0x000000ffff347224 */ /* 0x000fe200078e006e */
[----:B------:R-:W-:Y:S01]  /*11180*/  HMMA.16816.F32.BF16 R56, R8, R26, R56 ;  /* 0x0000001a0838723c */ /* 0x000fe20000041838 */
[----:B-1----:R-:W-:Y:S02]  /*11190*/  FFMA.FTZ R3, R147, c[0x0][0x2d0], -R6 ;  /* 0x0000b40093037a23 */ /* 0x002fe40000010806 */
[----:B------:R-:W-:-:S05]  /*111a0*/  IMAD.MOV.U32 R147, RZ, RZ, R187 ;  /* 0x000000ffff937224 */ /* 0x000fca00078e00bb */
[C---:B------:R-:W-:Y:S01]  /*111b0*/  HMMA.16816.F32.BF16 R36, R8.reuse, R22, R36 ;  /* 0x000000160824723c */ /* 0x040fe20000041824 */
[----:B------:R1:W-:Y:S01]  /*111c0*/  MUFU.EX2 R187, R3 ;  /* 0x0000000300bb7308 */ /* 0x0003e20000000800 */
[----:B------:R-:W-:Y:S06]  /*111d0*/  LDSM.16.MT88.4 R20, [R225+0x1900] ;  /* 0x00190000e114783b */ /* 0x000fec0000004200 */
[C---:B------:R-:W-:Y:S08]  /*111e0*/  HMMA.16816.F32.BF16 R92, R8.reuse, R32, R128 ;  /* 0x00000020085c723c */ /* 0x040ff00000041880 */
[----:B------:R-:W-:Y:S01]  /*111f0*/  HMMA.16816.F32.BF16 R88, R8, R34, R88 ;  /* 0x000000220858723c */ /* 0x000fe20000041858 */
[----:B-1----:R-:W-:-:S02]  /*11200*/  FFMA.FTZ R3, R148, c[0x0][0x2d0], -R6 ;  /* 0x0000b40094037a23 */ /* 0x002fc40000010806 */
[----:B------:R-:W-:Y:S02]  /*11210*/  IMAD.MOV.U32 R148, RZ, RZ, R28 ;  /* 0x000000ffff947224 */ /* 0x000fe400078e001c */
[----:B------:R1:W3:Y:S03]  /*11220*/  MUFU.EX2 R186, R3 ;  /* 0x0000000300ba7308 */ /* 0x0002e60000000800 */
[----:B------:R-:W-:Y:S01]  /*11230*/  HMMA.16816.F32.BF16 R28, R8, R24, R80 ;  /* 0x00000018081c723c */ /* 0x000fe20000041850 */
[----:B------:R-:W4:Y:S01]  /*11240*/  LDSM.16.MT88.4 R24, [R226+0x1900] ;  /* 0x00190000e218783b */ /* 0x000f220000004200 */
[----:B-1----:R-:W-:-:S05]  /*11250*/  FFMA.FTZ R3, R149, c[0x0][0x2d0], -R6 ;  /* 0x0000b40095037a23 */ /* 0x002fca0000010806 */
[----:B---3--:R-:W-:Y:S01]  /*11260*/  F2FP.BF16.PACK_AB R8, R186, R187 ;  /* 0x000000bbba08723e */ /* 0x008fe200000010ff */
[----:B------:R-:W-:Y:S02]  /*11270*/  IMAD.MOV.U32 R149, RZ, RZ, R185 ;  /* 0x000000ffff957224 */ /* 0x000fe400078e00b9 */
[----:B------:R1:W-:Y:S02]  /*11280*/  MUFU.EX2 R185, R3 ;  /* 0x0000000300b97308 */ /* 0x0003e40000000800 */
[----:B-1----:R-:W-:Y:S02]  /*11290*/  FFMA.FTZ R3, R150, c[0x0][0x2d0], -R6 ;  /* 0x0000b40096037a23 */ /* 0x002fe40000010806 */
[----:B------:R-:W-:-:S04]  /*112a0*/  IMAD.MOV.U32 R150, RZ, RZ, R145 ;  /* 0x000000ffff967224 */ /* 0x000fc800078e0091 */
        /* <DEDUP_REMOVED lines=19> */
[C---:B--2---:R-:W-:Y:S08]  /*113e0*/  HMMA.16816.F32.BF16 R140, R8.reuse, R12, R104 ;  /* 0x0000000c088c723c */ /* 0x044ff00000041868 */
[----:B----4-:R-:W-:Y:S01]  /*113f0*/  HMMA.16816.F32.BF16 R80, R8, R24, R100 ;  /* 0x000000180850723c */ /* 0x010fe20000041864 */
[----:B-1----:R-:W-:-:S04]  /*11400*/  FFMA.FTZ R3, R156, c[0x0][0x2d0], -R7 ;  /* 0x0000b4009c037a23 */ /* 0x002fc80000010807 */
[----:B------:R1:W-:Y:S03]  /*11410*/  MUFU.EX2 R113, R3 ;  /* 0x0000000300717308 */ /* 0x0003e60000000800 */
[C---:B------:R-:W-:Y:S08]  /*11420*/  HMMA.16816.F32.BF16 R128, R8.reuse, R18, R84 ;  /* 0x000000120880723c */ /* 0x040ff00000041854 */
[----:B------:R-:W-:Y:S01]  /*11430*/  HMMA.16816.F32.BF16 R120, R8, R16, R120 ;  /* 0x000000100878723c */ /* 0x000fe20000041878 */
[----:B-1----:R-:W-:-:S07]  /*11440*/  FFMA.FTZ R3, R157, c[0x0][0x2d0], -R7 ;  /* 0x0000b4009d037a23 */ /* 0x002fce0000010807 */
[----:B------:R-:W-:Y:S01]  /*11450*/  HMMA.16816.F32.BF16 R84, R8, R22, R64 ;  /* 0x000000160854723c */ /* 0x000fe20000041840 */
[----:B------:R1:W-:Y:S02]  /*11460*/  MUFU.EX2 R112, R3 ;  /* 0x0000000300707308 */ /* 0x0003e40000000800 */
[----:B-1----:R-:W-:-:S06]  /*11470*/  FFMA.FTZ R3, R158, c[0x0][0x2d0], -R7 ;  /* 0x0000b4009e037a23 */ /* 0x002fcc0000010807 */
[----:B------:R1:W-:Y:S02]  /*11480*/  MUFU.EX2 R111, R3 ;  /* 0x00000003006f7308 */ /* 0x0003e40000000800 */
[--C-:B-1----:R-:W-:Y:S02]  /*11490*/  FFMA.FTZ R3, R159, c[0x0][0x2d0], -R0.reuse ;  /* 0x0000b4009f037a23 */ /* 0x102fe40000010800 */
[----:B------:R-:W-:Y:S04]  /*114a0*/  HMMA.16816.F32.BF16 R156, R8, R20, R96 ;  /* 0x00000014089c723c */ /* 0x000fe80000041860 */
[----:B------:R1:W-:Y:S02]  /*114b0*/  MUFU.EX2 R109, R3 ;  /* 0x00000003006d7308 */ /* 0x0003e40000000800 */
[----:B-1----:R-:W-:-:S02]  /*114c0*/  FFMA.FTZ R3, R160, c[0x0][0x2d0], -R0 ;  /* 0x0000b400a0037a23 */ /* 0x002fc40000010800 */
[----:B------:R-:W-:-:S04]  /*114d0*/  IMAD.MOV.U32 R160, RZ, RZ, R53 ;  /* 0x000000ffffa07224 */ /* 0x000fc800078e0035 */
[----:B------:R1:W2:Y:S01]  /*114e0*/  MUFU.EX2 R108, R3 ;  /* 0x00000003006c7308 */ /* 0x0002a20000000800 */
[----:B------:R-:W-:Y:S01]  /*114f0*/  IMAD.MOV.U32 R53, RZ, RZ, R149 ;  /* 0x000000ffff357224 */ /* 0x000fe200078e0095 */
[----:B------:R-:W-:Y:S02]  /*11500*/  MOV R149, R146 ;  /* 0x0000009200957202 */ /* 0x000fe40000000f00 */
[C---:B------:R-:W-:Y:S08]  /*11510*/  HMMA.16816.F32.BF16 R144, R8.reuse, R14, R76 ;  /* 0x0000000e0890723c */ /* 0x040ff0000004184c */
[----:B------:R-:W-:Y:S01]  /*11520*/  HMMA.16816.F32.BF16 R76, R8, R26, R60 ;  /* 0x0000001a084c723c */ /* 0x000fe2000004183c */
[----:B-1----:R-:W-:-:S02]  /*11530*/  FFMA.FTZ R3, R162, c[0x0][0x2d0], -R0 ;  /* 0x0000b400a2037a23 */ /* 0x002fc40000010800 */
[----:B------:R-:W-:-:S04]  /*11540*/  IMAD.MOV.U32 R162, RZ, RZ, R152 ;  /* 0x000000ffffa27224 */ /* 0x000fc800078e0098 */
[----:B------:R-:W-:Y:S01]  /*11550*/  F2FP.BF16.PACK_AB R8, R190, R194 ;  /* 0x000000c2be08723e */ /* 0x000fe200000010ff */
[----:B------:R1:W-:Y:S01]  /*11560*/  MUFU.EX2 R107, R3 ;  /* 0x00000003006b7308 */ /* 0x0003e20000000800 */
[----:B--2---:R-:W-:Y:S01]  /*11570*/  F2FP.BF16.PACK_AB R9, R108, R109 ;  /* 0x0000006d6c09723e */ /* 0x004fe200000010ff */
[----:B------:R-:W-:Y:S01]  /*11580*/  IMAD.MOV.U32 R152, RZ, RZ, R55 ;  /* 0x000000ffff987224 */ /* 0x000fe200078e0037 */
[----:B------:R-:W-:Y:S01]  /*11590*/  F2FP.BF16.PACK_AB R10, R114, R188 ;  /* 0x000000bc720a723e */ /* 0x000fe200000010ff */
[----:B-1----:R-:W-:Y:S01]  /*115a0*/  FFMA.FTZ R3, R163, c[0x0][0x2d0], -R0 ;  /* 0x0000b400a3037a23 */ /* 0x002fe20000010800 */
[----:B------:R-:W-:-:S03]  /*115b0*/  MOV R163, R53 ;  /* 0x0000003500a37202 */ /* 0x000fc60000000f00 */
[----:B------:R1:W2:Y:S02]  /*115c0*/  MUFU.EX2 R106, R3 ;  /* 0x00000003006a7308 */ /* 0x0002a40000000800 */
[----:B-1----:R-:W-:Y:S01]  /*115d0*/  FFMA.FTZ R3, R161, c[0x0][0x2d0], -R7 ;  /* 0x0000b400a1037a23 */ /* 0x002fe20000010807 */
[----:B--2---:R-:W-:Y:S01]  /*115e0*/  F2FP.BF16.PACK_AB R11, R106, R107 ;  /* 0x0000006b6a0b723e */ /* 0x004fe200000010ff */
[----:B------:R-:W-:Y:S01]  /*115f0*/  IMAD.MOV.U32 R161, RZ, RZ, R137 ;  /* 0x000000ffffa17224 */ /* 0x000fe200078e0089 */
[----:B------:R-:W-:-:S03]  /*11600*/  MOV R137, R135 ;  /* 0x0000008700897202 */ /* 0x000fc60000000f00 */
[----:B------:R1:W-:Y:S01]  /*11610*/  MUFU.EX2 R110, R3 ;  /* 0x00000003006e7308 */ /* 0x0003e20000000800 */
[----:B------:R-:W-:Y:S02]  /*11620*/  IMAD.MOV.U32 R135, RZ, RZ, R134 ;  /* 0x000000ffff877224 */ /* 0x000fe400078e0086 */
[----:B------:R-:W-:Y:S01]  /*11630*/  IMAD.MOV.U32 R134, RZ, RZ, R133 ;  /* 0x000000ffff867224 */ /* 0x000fe200078e0085 */
[----:B------:R-:W-:Y:S01]  /*11640*/  HMMA.16816.F32.BF16 R60, R8, R18, R44 ;  /* 0x00000012083c723c */ /* 0x000fe2000004182c */
[----:B------:R-:W-:Y:S02]  /*11650*/  IMAD.MOV.U32 R133, RZ, RZ, R132 ;  /* 0x000000ffff857224 */ /* 0x000fe400078e0084 */
[----:B------:R-:W-:-:S05]  /*11660*/  IMAD.MOV.U32 R132, RZ, RZ, R75 ;  /* 0x000000ffff847224 */ /* 0x000fca00078e004b */
[C---:B------:R-:W-:Y:S01]  /*11670*/  HMMA.16816.F32.BF16 R44, R8.reuse, R24, R92 ;  /* 0x00000018082c723c */ /* 0x040fe2000004185c */
[----:B-1----:R-:W-:Y:S02]  /*11680*/  FFMA.FTZ R3, R164, c[0x0][0x2d0], -R6 ;  /* 0x0000b400a4037a23 */ /* 0x002fe40000010806 */
[----:B------:R-:W-:Y:S02]  /*11690*/  IMAD.MOV.U32 R164, RZ, RZ, R74 ;  /* 0x000000ffffa47224 */ /* 0x000fe400078e004a */
[----:B------:R1:W-:Y:S03]  /*116a0*/  MUFU.EX2 R104, R3 ;  /* 0x0000000300687308 */ /* 0x0003e60000000800 */
[C---:B------:R-:W-:Y:S01]  /*116b0*/  HMMA.16816.F32.BF16 R64, R8.reuse, R16, R48 ;  /* 0x000000100840723c */ /* 0x040fe20000041830 */
[----:B------:R-:W2:Y:S07]  /*116c0*/  LDSM.16.MT88.4 R16, [R224+0x2100] ;  /* 0x00210000e010783b */ /* 0x000eae0000004200 */
[----:B------:R-:W-:Y:S01]  /*116d0*/  HMMA.16816.F32.BF16 R48, R8, R14, R36 ;  /* 0x0000000e0830723c */ /* 0x000fe20000041824 */
[----:B-1----:R-:W-:-:S07]  /*116e0*/  FFMA.FTZ R3, R165, c[0x0][0x2d0], -R6 ;  /* 0x0000b400a5037a23 */ /* 0x002fce0000010806 */
[C---:B------:R-:W-:Y:S01]  /*116f0*/  HMMA.16816.F32.BF16 R52, R8.reuse, R12, R40 ;  /* 0x0000000c0834723c */ /* 0x040fe20000041828 */
[----:B------:R-:W1:Y:S01]  /*11700*/  LDSM.16.MT88.4 R12, [R227+0x2100] ;  /* 0x00210000e30c783b */ /* 0x000e620000004200 */
[----:B------:R-:W-:Y:S01]  /*11710*/  IMAD.MOV.U32 R165, RZ, RZ, R70 ;  /* 0x000000ffffa57224 */ /* 0x000fe200078e0046 */
[----:B------:R3:W4:Y:S05]  /*11720*/  MUFU.EX2 R105, R3 ;  /* 0x0000000300697308 */ /* 0x00072a0000000800 */
[C---:B------:R-:W-:Y:S01]  /*11730*/  HMMA.16816.F32.BF16 R32, R8.reuse, R20, R28 ;  /* 0x000000140820723c */ /* 0x040fe2000004181c */
[----:B------:R-:W-:Y:S07]  /*11740*/  LDSM.16.MT88.4 R28, [R226+0x2100] ;  /* 0x00210000e21c783b */ /* 0x000fee0000004200 */
[----:B------:R-:W-:Y:S01]  /*11750*/  HMMA.16816.F32.BF16 R36, R8, R22, R56 ;  /* 0x000000160824723c */ /* 0x000fe20000041838 */
[----:B------:R-:W5:Y:S01]  /*11760*/  LDSM.16.MT88.4 R20, [R225+0x2100] ;  /* 0x00210000e114783b */ /* 0x000f620000004200 */
[----:B---3--:R-:W-:-:S02]  /*11770*/  FFMA.FTZ R3, R166, c[0x0][0x2d0], -R6 ;  /* 0x0000b400a6037a23 */ /* 0x008fc40000010806 */
[----:B------:R-:W-:Y:S02]  /*11780*/  IMAD.MOV.U32 R166, RZ, RZ, R153 ;  /* 0x000000ffffa67224 */ /* 0x000fe400078e0099 */
[----:B------:R3:W-:Y:S02]  /*11790*/  MUFU.EX2 R103, R3 ;  /* 0x0000000300677308 */ /* 0x0007e40000000800 */
[----:B------:R-:W-:Y:S01]  /*117a0*/  HMMA.16816.F32.BF16 R40, R8, R26, R88 ;  /* 0x0000001a0828723c */ /* 0x000fe20000041858 */
[----:B------:R-:W-:Y:S01]  /*117b0*/  IMAD.MOV.U32 R153, RZ, RZ, R148 ;  /* 0x000000ffff997224 */ /* 0x000fe200078e0094 */
[----:B------:R-:W1:Y:S01]  /*117c0*/  LDSM.16.MT88.4 R24, [R224+0x2900] ;  /* 0x00290000e018783b */ /* 0x000e620000004200 */
[----:B------:R-:W-:Y:S02]  /*117d0*/  IMAD.MOV.U32 R148, RZ, RZ, R124 ;  /* 0x000000ffff947224 */ /* 0x000fe400078e007c */
[----:B------:R-:W-:Y:S01]  /*117e0*/  IMAD.MOV.U32 R124, RZ, RZ, R126 ;  /* 0x000000ffff7c7224 */ /* 0x000fe200078e007e */
[----:B------:R-:W-:-:S02]  /*117f0*/  MOV R126, R69 ;  /* 0x00000045007e7202 */ /* 0x000fc40000000f00 */
[----:B----4-:R-:W-:Y:S01]  /*11800*/  F2FP.BF16.PACK_AB R8, R105, R104 ;  /* 0x000000686908723e */ /* 0x010fe200000010ff */
[----:B---3--:R-:W-:Y:S02]  /*11810*/  FFMA.FTZ R3, R167, c[0x0][0x2d0], -R6 ;  /* 0x0000b400a7037a23 */ /* 0x008fe40000010806 */
[----:B------:R-:W-:Y:S02]  /*11820*/  IMAD.MOV.U32 R167, RZ, RZ, R68 ;  /* 0x000000ffffa77224 */ /* 0x000fe400078e0044 */
[----:B------:R3:W4:Y:S02]  /*11830*/  MUFU.EX2 R102, R3 ;  /* 0x0000000300667308 */ /* 0x0007240000000800 */
[----:B---3--:R-:W-:Y:S01]  /*11840*/  FFMA.FTZ R3, R168, c[0x0][0x2d0], -R5 ;  /* 0x0000b400a8037a23 */ /* 0x008fe20000010805 */
[----:B----4-:R-:W-:-:S05]  /*11850*/  F2FP.BF16.PACK_AB R10, R102, R103 ;  /* 0x00000067660a723e */ /* 0x010fca00000010ff */
[----:B------:R3:W-:Y:S02]  /*11860*/  MUFU.EX2 R101, R3 ;  /* 0x0000000300657308 */ /* 0x0007e40000000800 */
[----:B---3--:R-:W-:Y:S02]  /*11870*/  FFMA.FTZ R3, R169, c[0x0][0x2d0], -R5 ;  /* 0x0000b400a9037a23 */ /* 0x008fe40000010805 */
[----:B------:R-:W-:-:S04]  /*11880*/  IMAD.MOV.U32 R169, RZ, RZ, R132 ;  /* 0x000000ffffa97224 */ /* 0x000fc800078e0084 */
[----:B------:R3:W4:Y:S02]  /*11890*/  MUFU.EX2 R100, R3 ;  /* 0x0000000300647308 */ /* 0x0007240000000800 */
[----:B---3--:R-:W-:Y:S01]  /*118a0*/  FFMA.FTZ R3, R170, c[0x0][0x2d0], -R5 ;  /* 0x0000b400aa037a23 */ /* 0x008fe20000010805 */
[----:B----4-:R-:W-:Y:S02]  /*118b0*/  F2FP.BF16.PACK_AB R9, R100, R101 ;  /* 0x000000656409723e */ /* 0x010fe400000010ff */
[----:B------:R-:W-:-:S03]  /*118c0*/  MOV R170, R133 ;  /* 0x0000008500aa7202 */ /* 0x000fc60000000f00 */
[----:B------:R3:W-:Y:S02]  /*118d0*/  MUFU.EX2 R99, R3 ;  /* 0x0000000300637308 */ /* 0x0007e40000000800 */
[----:B---3--:R-:W-:Y:S02]  /*118e0*/  FFMA.FTZ R3, R171, c[0x0][0x2d0], -R5 ;  /* 0x0000b400ab037a23 */ /* 0x008fe40000010805 */
[----:B------:R-:W-:-:S04]  /*118f0*/  IMAD.MOV.U32 R171, RZ, RZ, R134 ;  /* 0x000000ffffab7224 */ /* 0x000fc800078e0086 */
[----:B------:R3:W4:Y:S02]  /*11900*/  MUFU.EX2 R98, R3 ;  /* 0x0000000300627308 */ /* 0x0007240000000800 */
[----:B---3--:R-:W-:Y:S01]  /*11910*/  FFMA.FTZ R3, R173, c[0x0][0x2d0], -R0 ;  /* 0x0000b400ad037a23 */ /* 0x008fe20000010800 */
[----:B----4-:R-:W-:Y:S01]  /*11920*/  F2FP.BF16.PACK_AB R11, R98, R99 ;  /* 0x00000063620b723e */ /* 0x010fe200000010ff */
[----:B------:R-:W-:-:S04]  /*11930*/  IMAD.MOV.U32 R173, RZ, RZ, R135 ;  /* 0x000000ffffad7224 */ /* 0x000fc800078e0087 */
[----:B------:R3:W-:Y:S01]  /*11940*/  MUFU.EX2 R97, R3 ;  /* 0x0000000300617308 */ /* 0x0007e20000000800 */
[----:B------:R-:W-:Y:S01]  /*11950*/  LDSM.16.MT88.4 R132, [R224+0x3100] ;  /* 0x00310000e084783b */ /* 0x000fe20000004200 */
[C---:B--2---:R-:W-:Y:S08]  /*11960*/  HMMA.16816.F32.BF16 R120, R8.reuse, R16, R120 ;  /* 0x000000100878723c */ /* 0x044ff00000041878 */
[----:B------:R-:W-:Y:S01]  /*11970*/  HMMA.16816.F32.BF16 R128, R8, R18, R128 ;  /* 0x000000120880723c */ /* 0x000fe20000041880 */
[----:B---3--:R-:W-:-:S02]  /*11980*/  FFMA.FTZ R3, R172, c[0x0][0x2d0], -R0 ;  /* 0x0000b400ac037a23 */ /* 0x008fc40000010800 */
[----:B------:R-:W-:Y:S02]  /*11990*/  IMAD.MOV.U32 R172, RZ, RZ, R148 ;  /* 0x000000ffffac7224 */ /* 0x000fe400078e0094 */
[----:B------:R2:W3:Y:S03]  /*119a0*/  MUFU.EX2 R96, R3 ;  /* 0x0000000300607308 */ /* 0x0004e60000000800 */
[C---:B-1----:R-:W-:Y:S08]  /*119b0*/  HMMA.16816.F32.BF16 R140, R8.reuse, R12, R140 ;  /* 0x0000000c088c723c */ /* 0x042ff0000004188c */
[----:B------:R-:W-:Y:S01]  /*119c0*/  HMMA.16816.F32.BF16 R144, R8, R14, R144 ;  /* 0x0000000e0890723c */ /* 0x000fe20000041890 */
[----:B--2---:R-:W-:-:S07]  /*119d0*/  FFMA.FTZ R3, R174, c[0x0][0x2d0], -R0 ;  /* 0x0000b400ae037a23 */ /* 0x004fce0000010800 */
[C---:B-----5:R-:W-:Y:S01]  /*119e0*/  HMMA.16816.F32.BF16 R156, R8.reuse, R20, R156 ;  /* 0x00000014089c723c */ /* 0x060fe2000004189c */
[----:B------:R-:W-:Y:S01]  /*119f0*/  IMAD.MOV.U32 R174, RZ, RZ, R150 ;  /* 0x000000ffffae7224 */ /* 0x000fe200078e0096 */
[----:B------:R1:W-:Y:S06]  /*11a00*/  MUFU.EX2 R95, R3 ;  /* 0x00000003005f7308 */ /* 0x0003ec0000000800 */
[C---:B------:R-:W-:Y:S08]  /*11a10*/  HMMA.16816.F32.BF16 R84, R8.reuse, R22, R84 ;  /* 0x000000160854723c */ /* 0x040ff00000041854 */
[----:B------:R-:W-:Y:S01]  /*11a20*/  HMMA.16816.F32.BF16 R80, R8, R28, R80 ;  /* 0x0000001c0850723c */ /* 0x000fe20000041850 */
[----:B-1----:R-:W-:-:S02]  /*11a30*/  FFMA.FTZ R3, R175, c[0x0][0x2d0], -R0 ;  /* 0x0000b400af037a23 */ /* 0x002fc40000010800 */
[----:B------:R-:W-:Y:S02]  /*11a40*/  IMAD.MOV.U32 R175, RZ, RZ, R149 ;  /* 0x000000ffffaf7224 */ /* 0x000fe400078e0095 */
[----:B------:R1:W2:Y:S03]  /*11a50*/  MUFU.EX2 R94, R3 ;  /* 0x00000003005e7308 */ /* 0x0002a60000000800 */
[----:B------:R-:W-:Y:S07]  /*11a60*/  HMMA.16816.F32.BF16 R76, R8, R30, R76 ;  /* 0x0000001e084c723c */ /* 0x000fee000004184c */
[----:B------:R-:W-:-:S02]  /*11a70*/  F2FP.BF16.PACK_AB R8, R112, R113 ;  /* 0x000000717008723e */ /* 0x000fc400000010ff */
[----:B---3--:R-:W-:Y:S02]  /*11a80*/  F2FP.BF16.PACK_AB R9, R96, R97 ;  /* 0x000000616009723e */ /* 0x008fe400000010ff */
[----:B------:R-:W-:Y:S01]  /*11a90*/  F2FP.BF16.PACK_AB R10, R110, R111 ;  /* 0x0000006f6e0a723e */ /* 0x000fe200000010ff */
[--C-:B-1----:R-:W-:Y:S01]  /*11aa0*/  FFMA.FTZ R3, R178, c[0x0][0x2d0], -R6.reuse ;  /* 0x0000b400b2037a23 */ /* 0x102fe20000010806 */
[----:B--2---:R-:W-:Y:S01]  /*11ab0*/  F2FP.BF16.PACK_AB R11, R94, R95 ;  /* 0x0000005f5e0b723e */ /* 0x004fe200000010ff */
[----:B------:R-:W-:Y:S02]  /*11ac0*/  IMAD.MOV.U32 R178, RZ, RZ, R151 ;  /* 0x000000ffffb27224 */ /* 0x000fe400078e0097 */
[----:B------:R1:W-:Y:S01]  /*11ad0*/  MUFU.EX2 R93, R3 ;  /* 0x00000003005d7308 */ /* 0x0003e20000000800 */
[----:B------:R-:W-:Y:S03]  /*11ae0*/  LDSM.16.MT88.4 R148, [R227+0x3100] ;  /* 0x00310000e394783b */ /* 0x000fe60000004200 */
[C---:B------:R-:W-:Y:S08]  /*11af0*/  HMMA.16816.F32.BF16 R64, R8.reuse, R16, R64 ;  /* 0x000000100840723c */ /* 0x040ff00000041840 */
[----:B------:R-:W-:Y:S01]  /*11b00*/  HMMA.16816.F32.BF16 R60, R8, R18, R60 ;  /* 0x00000012083c723c */ /* 0x000fe2000004183c */
[----:B------:R-:W-:Y:S01]  /*11b10*/  LDSM.16.MT88.4 R16, [R225+0x2900] ;  /* 0x00290000e110783b */ /* 0x000fe20000004200 */
[----:B-1----:R-:W-:-:S04]  /*11b20*/  FFMA.FTZ R3, R179, c[0x0][0x2d0], -R6 ;  /* 0x0000b400b3037a23 */ /* 0x002fc80000010806 */
[----:B------:R1:W2:Y:S02]  /*11b30*/  MUFU.EX2 R92, R3 ;  /* 0x00000003005c7308 */ /* 0x0002a40000000800 */
[C---:B------:R-:W-:Y:S08]  /*11b40*/  HMMA.16816.F32.BF16 R52, R8.reuse, R12, R52 ;  /* 0x0000000c0834723c */ /* 0x040ff00000041834 */
[----:B------:R-:W-:Y:S01]  /*11b50*/  HMMA.16816.F32.BF16 R48, R8, R14, R48 ;  /* 0x0000000e0830723c */ /* 0x000fe20000041830 */
[----:B------:R-:W-:Y:S01]  /*11b60*/  LDSM.16.MT88.4 R12, [R226+0x2900] ;  /* 0x00290000e20c783b */ /* 0x000fe20000004200 */
[----:B-1----:R-:W-:-:S06]  /*11b70*/  FFMA.FTZ R3, R177, c[0x0][0x2d0], -R6 ;  /* 0x0000b400b1037a23 */ /* 0x002fcc0000010806 */
[C---:B------:R-:W-:Y:S01]  /*11b80*/  HMMA.16816.F32.BF16 R32, R8.reuse, R20, R32 ;  /* 0x000000140820723c */ /* 0x040fe20000041820 */
[----:B------:R1:W-:Y:S07]  /*11b90*/  MUFU.EX2 R91, R3 ;  /* 0x00000003005b7308 */ /* 0x0003ee0000000800 */
[C---:B------:R-:W-:Y:S01]  /*11ba0*/  HMMA.16816.F32.BF16 R36, R8.reuse, R22, R36 ;  /* 0x000000160824723c */ /* 0x040fe20000041824 */
[----:B------:R-:W3:Y:S07]  /*11bb0*/  LDSM.16.MT88.4 R20, [R227+0x2900] ;  /* 0x00290000e314783b */ /* 0x000eee0000004200 */
[----:B------:R-:W-:Y:S01]  /*11bc0*/  HMMA.16816.F32.BF16 R40, R8, R30, R40 ;  /* 0x0000001e0828723c */ /* 0x000fe20000041828 */
[----:B-1----:R-:W-:-:S04]  /*11bd0*/  FFMA.FTZ R3, R176, c[0x0][0x2d0], -R6 ;  /* 0x0000b400b0037a23 */ /* 0x002fc80000010806 */
[----:B------:R1:W4:Y:S03]  /*11be0*/  MUFU.EX2 R90, R3 ;  /* 0x00000003005a7308 */ /* 0x0003260000000800 */
[----:B------:R-:W-:Y:S07]  /*11bf0*/  HMMA.16816.F32.BF16 R44, R8, R28, R44 ;  /* 0x0000001c082c723c */ /* 0x000fee000004182c */
[----:B--2---:R-:W-:Y:S01]  /*11c00*/  F2FP.BF16.PACK_AB R8, R92, R93 ;  /* 0x0000005d5c08723e */ /* 0x004fe200000010ff */
[----:B-1----:R-:W-:Y:S01]  /*11c10*/  FFMA.FTZ R3, R180, c[0x0][0x2d0], -R5 ;  /* 0x0000b400b4037a23 */ /* 0x002fe20000010805 */
[----:B----4-:R-:W-:-:S03]  /*11c20*/  F2FP.BF16.PACK_AB R10, R90, R91 ;  /* 0x0000005b5a0a723e */ /* 0x010fc600000010ff */
        /* <DEDUP_REMOVED lines=16> */
[----:B------:R1:W2:Y:S03]  /*11d30*/  MUFU.EX2 R69, R3 ;  /* 0x0000000300457308 */ /* 0x0002a60000000800 */
[C---:B---3--:R-:W-:Y:S08]  /*11d40*/  HMMA.16816.F32.BF16 R140, R8.reuse, R20, R140 ;  /* 0x00000014088c723c */ /* 0x048ff0000004188c */
        /* <DEDUP_REMOVED lines=11> */
[----:B------:R-:W-:-:S04]  /*11e00*/  IMAD.MOV.U32 R167, RZ, RZ, R164 ;  /* 0x000000ffffa77224 */ /* 0x000fc800078e00a4 */
[----:B------:R1:W-:Y:S01]  /*11e10*/  MUFU.EX2 R58, R3 ;  /* 0x00000003003a7308 */ /* 0x0003e20000000800 */
[----:B------:R-:W-:-:S05]  /*11e20*/  IMAD.MOV.U32 R164, RZ, RZ, R162 ;  /* 0x000000ffffa47224 */ /* 0x000fca00078e00a2 */
[----:B------:R-:W-:Y:S01]  /*11e30*/  MOV R168, R164 ;  /* 0x000000a400a87202 */ /* 0x000fe20000000f00 */
[--C-:B-1----:R-:W-:Y:S02]  /*11e40*/  FFMA.FTZ R3, R166, c[0x0][0x2d0], -R0.reuse ;  /* 0x0000b400a6037a23 */ /* 0x102fe40000010800 */
[----:B------:R-:W-:Y:S02]  /*11e50*/  IMAD.MOV.U32 R166, RZ, RZ, R161 ;  /* 0x000000ffffa67224 */ /* 0x000fe400078e00a1 */
[----:B------:R1:W3:Y:S02]  /*11e60*/  MUFU.EX2 R57, R3 ;  /* 0x0000000300397308 */ /* 0x0002e40000000800 */
[----:B-1----:R-:W-:Y:S02]  /*11e70*/  FFMA.FTZ R3, R165, c[0x0][0x2d0], -R0 ;  /* 0x0000b400a5037a23 */ /* 0x002fe40000010800 */
[----:B------:R-:W-:-:S04]  /*11e80*/  IMAD.MOV.U32 R165, RZ, RZ, R163 ;  /* 0x000000ffffa57224 */ /* 0x000fc800078e00a3 */
[----:B------:R1:W-:Y:S01]  /*11e90*/  MUFU.EX2 R56, R3 ;  /* 0x0000000300387308 */ /* 0x0003e20000000800 */
[----:B------:R-:W-:Y:S02]  /*11ea0*/  IMAD.MOV.U32 R179, RZ, RZ, R165 ;  /* 0x000000ffffb37224 */ /* 0x000fe400078e00a5 */
[----:B-1----:R-:W-:Y:S02]  /*11eb0*/  FFMA.FTZ R3, R160, c[0x0][0x2d0], -R0 ;  /* 0x0000b400a0037a23 */ /* 0x002fe40000010800 */
[----:B------:R-:W-:Y:S03]  /*11ec0*/  HMMA.16816.F32.BF16 R160, R8, R18, R84 ;  /* 0x0000001208a0723c */ /* 0x000fe60000041854 */
[----:B------:R1:W4:Y:S04]  /*11ed0*/  MUFU.EX2 R31, R3 ;  /* 0x00000003001f7308 */ /* 0x0003280000000800 */
[----:B--2---:R-:W-:Y:S01]  /*11ee0*/  F2FP.BF16.PACK_AB R8, R69, R70 ;  /* 0x000000464508723e */ /* 0x004fe200000010ff */
[----:B------:R-:W-:Y:S01]  /*11ef0*/  IMAD.MOV.U32 R85, RZ, RZ, R171 ;  /* 0x000000ffff557224 */ /* 0x000fe200078e00ab */
[----:B---3--:R-:W-:Y:S01]  /*11f00*/  F2FP.BF16.PACK_AB R9, R57, R58 ;  /* 0x0000003a3909723e */ /* 0x008fe200000010ff */
[----:B------:R-:W-:Y:S01]  /*11f10*/  IMAD.MOV.U32 R86, RZ, RZ, R170 ;  /* 0x000000ffff567224 */ /* 0x000fe200078e00aa */
[----:B------:R-:W-:Y:S01]  /*11f20*/  F2FP.BF16.PACK_AB R10, R59, R68 ;  /* 0x000000443b0a723e */ /* 0x000fe200000010ff */
[----:B------:R-:W-:Y:S01]  /*11f30*/  IMAD.MOV.U32 R87, RZ, RZ, R169 ;  /* 0x000000ffff577224 */ /* 0x000fe200078e00a9 */
[----:B------:R-:W-:Y:S01]  /*11f40*/  MOV R169, R154 ;  /* 0x0000009a00a97202 */ /* 0x000fe20000000f00 */
[----:B------:R-:W-:-:S02]  /*11f50*/  IMAD.MOV.U32 R171, RZ, RZ, R168 ;  /* 0x000000ffffab7224 */ /* 0x000fc400078e00a8 */
[----:B------:R-:W-:Y:S02]  /*11f60*/  IMAD.MOV.U32 R170, RZ, RZ, R155 ;  /* 0x000000ffffaa7224 */ /* 0x000fe400078e009b */
[----:B-1----:R-:W-:Y:S01]  /*11f70*/  FFMA.FTZ R3, R167, c[0x0][0x2d0], -R6 ;  /* 0x0000b400a7037a23 */ /* 0x002fe20000010806 */
[----:B----4-:R-:W-:Y:S01]  /*11f80*/  F2FP.BF16.PACK_AB R11, R31, R56 ;  /* 0x000000381f0b723e */ /* 0x010fe200000010ff */
[----:B------:R-:W-:Y:S02]  /*11f90*/  IMAD.MOV.U32 R168, RZ, RZ, R138 ;  /* 0x000000ffffa87224 */ /* 0x000fe400078e008a */
[----:B------:R1:W-:Y:S04]  /*11fa0*/  MUFU.EX2 R29, R3 ;  /* 0x00000003001d7308 */ /* 0x0003e80000000800 */
[C---:B------:R-:W-:Y:S08]  /*11fb0*/  HMMA.16816.F32.BF16 R64, R8.reuse, R24, R64 ;  /* 0x000000180840723c */ /* 0x040ff00000041840 */
[----:B------:R-:W-:Y:S01]  /*11fc0*/  HMMA.16816.F32.BF16 R48, R8, R22, R48 ;  /* 0x000000160830723c */ /* 0x000fe20000041830 */
[----:B-1----:R-:W-:-:S04]  /*11fd0*/  FFMA.FTZ R3, R252, c[0x0][0x2d0], -R6 ;  /* 0x0000b400fc037a23 */ /* 0x002fc80000010806 */
[----:B------:R1:W2:Y:S03]  /*11fe0*/  MUFU.EX2 R30, R3 ;  /* 0x00000003001e7308 */ /* 0x0002a60000000800 */
[C---:B------:R-:W-:Y:S08]  /*11ff0*/  HMMA.16816.F32.BF16 R52, R8.reuse, R20, R52 ;  /* 0x000000140834723c */ /* 0x040ff00000041834 */
[----:B------:R-:W-:Y:S01]  /*12000*/  HMMA.16816.F32.BF16 R40, R8, R14, R40 ;  /* 0x0000000e0828723c */ /* 0x000fe20000041828 */
[----:B------:R3:W-:Y:S01]  /*12010*/  MUFU.EX2 R14, R4 ;  /* 0x00000004000e7308 */ /* 0x0007e20000000800 */
[----:B-1----:R-:W-:-:S06]  /*12020*/  FFMA.FTZ R3, R250, c[0x0][0x2d0], -R6 ;  /* 0x0000b400fa037a23 */ /* 0x002fcc0000010806 */
[C---:B------:R-:W-:Y:S01]  /*12030*/  HMMA.16816.F32.BF16 R60, R8.reuse, R26, R60 ;  /* 0x0000001a083c723c */ /* 0x040fe2000004183c */
[----:B--2---:R-:W-:Y:S01]  /*12040*/  F2FP.BF16.PACK_AB R176, R30, R29 ;  /* 0x0000001d1eb0723e */ /* 0x004fe200000010ff */
[----:B------:R1:W-:Y:S06]  /*12050*/  MUFU.EX2 R28, R3 ;  /* 0x00000003001c7308 */ /* 0x0003ec0000000800 */
[----:B------:R-:W-:Y:S01]  /*12060*/  HMMA.16816.F32.BF16 R32, R8, R16, R32 ;  /* 0x000000100820723c */ /* 0x000fe20000041820 */
[----:B---3--:R-:W-:-:S07]  /*12070*/  FADD.FTZ R4, R153, R245 ;  /* 0x000000f599047221 */ /* 0x008fce0000010000 */
[----:B------:R-:W-:Y:S01]  /*12080*/  HMMA.16816.F32.BF16 R36, R8, R18, R36 ;  /* 0x000000120824723c */ /* 0x000fe20000041824 */
[----:B------:R-:W-:Y:S01]  /*12090*/  LDSM.16.MT88.4 R16, [R226+0x3100] ;  /* 0x00310000e210783b */ /* 0x000fe20000004200 */
[----:B-1----:R-:W-:-:S04]  /*120a0*/  FFMA.FTZ R3, R247, c[0x0][0x2d0], -R6 ;  /* 0x0000b400f7037a23 */ /* 0x002fc80000010806 */
[----:B------:R1:W-:Y:S02]  /*120b0*/  MUFU.EX2 R25, R3 ;  /* 0x0000000300197308 */ /* 0x0003e40000000800 */
[----:B------:R-:W-:Y:S07]  /*120c0*/  HMMA.16816.F32.BF16 R44, R8, R12, R44 ;  /* 0x0000000c082c723c */ /* 0x000fee000004182c */
[----:B------:R-:W-:Y:S02]  /*120d0*/  FADD.FTZ R8, R137, R246 ;  /* 0x000000f689087221 */ /* 0x000fe40000010000 */
[----:B-1----:R-:W-:-:S02]  /*120e0*/  FFMA.FTZ R3, R166, c[0x0][0x2d0], -R5 ;  /* 0x0000b400a6037a23 */ /* 0x002fc40000010805 */
[----:B------:R-:W1:Y:S02]  /*120f0*/  LDSM.16.MT88.4 R164, [R225+0x3100] ;  /* 0x00310000e1a4783b */ /* 0x000e640000004200 */
[----:B------:R2:W-:Y:S02]  /*12100*/  MUFU.EX2 R24, R3 ;  /* 0x0000000300187308 */ /* 0x0005e40000000800 */
[----:B--2---:R-:W-:-:S06]  /*12110*/  FFMA.FTZ R3, R211, c[0x0][0x2d0], -R5 ;  /* 0x0000b400d3037a23 */ /* 0x004fcc0000010805 */
[----:B------:R2:W3:Y:S02]  /*12120*/  MUFU.EX2 R23, R3 ;  /* 0x0000000300177308 */ /* 0x0004e40000000800 */
[----:B--2---:R-:W-:Y:S01]  /*12130*/  FFMA.FTZ R3, R217, c[0x0][0x2d0], -R5 ;  /* 0x0000b400d9037a23 */ /* 0x004fe20000010805 */
[----:B---3--:R-:W-:-:S05]  /*12140*/  F2FP.BF16.PACK_AB R177, R23, R24 ;  /* 0x0000001817b1723e */ /* 0x008fca00000010ff */
[----:B------:R2:W-:Y:S02]  /*12150*/  MUFU.EX2 R22, R3 ;  /* 0x0000000300167308 */ /* 0x0005e40000000800 */
[----:B--2---:R-:W-:-:S06]  /*12160*/  FFMA.FTZ R3, R213, c[0x0][0x2d0], -R5 ;  /* 0x0000b400d5037a23 */ /* 0x004fcc0000010805 */
[----:B------:R2:W3:Y:S02]  /*12170*/  MUFU.EX2 R21, R3 ;  /* 0x0000000300157308 */ /* 0x0004e40000000800 */
[----:B--2---:R-:W-:Y:S01]  /*12180*/  FFMA.FTZ R3, R179, c[0x0][0x2d0], -R7 ;  /* 0x0000b400b3037a23 */ /* 0x004fe20000010807 */
[----:B---3--:R-:W-:-:S05]  /*12190*/  F2FP.BF16.PACK_AB R179, R21, R22 ;  /* 0x0000001615b3723e */ /* 0x008fca00000010ff */
[----:B------:R2:W-:Y:S02]  /*121a0*/  MUFU.EX2 R20, R3 ;  /* 0x0000000300147308 */ /* 0x0005e40000000800 */
[--C-:B--2---:R-:W-:Y:S01]  /*121b0*/  FFMA.FTZ R3, R178, c[0x0][0x2d0], -R7.reuse ;  /* 0x0000b400b2037a23 */ /* 0x104fe20000010807 */
[----:B------:R-:W-:Y:S01]  /*121c0*/  F2FP.BF16.PACK_AB R178, R25, R28 ;  /* 0x0000001c19b2723e */ /* 0x000fe200000010ff */
[----:B------:R-:W-:-:S04]  /*121d0*/  FFMA.FTZ R7, R175, c[0x0][0x2d0], -R7 ;  /* 0x0000b400af077a23 */ /* 0x000fc80000010807 */
[----:B------:R2:W3:Y:S02]  /*121e0*/  MUFU.EX2 R15, R3 ;  /* 0x00000003000f7308 */ /* 0x0004e40000000800 */
[C---:B------:R-:W-:Y:S06]  /*121f0*/  HMMA.16816.F32.BF16 R120, R176.reuse, R132, R120 ;  /* 0x00000084b078723c */ /* 0x040fec0000041878 */
[----:B------:R4:W5:Y:S02]  /*12200*/  MUFU.EX2 R13, R7 ;  /* 0x00000007000d7308 */ /* 0x0009640000000800 */
[----:B------:R-:W-:Y:S01]  /*12210*/  HMMA.16816.F32.BF16 R128, R176, R134, R128 ;  /* 0x00000086b080723c */ /* 0x000fe20000041880 */
[----:B--2---:R-:W-:Y:S01]  /*12220*/  FFMA.FTZ R3, R174, c[0x0][0x2d0], -R0 ;  /* 0x0000b400ae037a23 */ /* 0x004fe20000010800 */
[----:B---3--:R-:W-:-:S04]  /*12230*/  F2FP.BF16.PACK_AB R180, R15, R20 ;  /* 0x000000140fb4723e */ /* 0x008fc800000010ff */
[----:B------:R2:W-:Y:S02]  /*12240*/  MUFU.EX2 R10, R3 ;  /* 0x00000003000a7308 */ /* 0x0005e40000000800 */
[----:B------:R-:W-:Y:S01]  /*12250*/  HMMA.16816.F32.BF16 R140, R176, R148, R140 ;  /* 0x00000094b08c723c */ /* 0x000fe2000004188c */
[----:B----4-:R-:W-:Y:S01]  /*12260*/  FADD.FTZ R7, R244, R4 ;  /* 0x00000004f4077221 */ /* 0x010fe20000010000 */
[----:B-----5:R-:W-:Y:S01]  /*12270*/  F2FP.BF16.PACK_AB R182, R13, R14 ;  /* 0x0000000e0db6723e */ /* 0x020fe200000010ff */
[----:B------:R-:W-:-:S05]  /*12280*/  FADD.FTZ R4, R85, R8 ;  /* 0x0000000855047221 */ /* 0x000fca0000010000 */
[----:B------:R-:W-:Y:S01]  /*12290*/  HMMA.16816.F32.BF16 R144, R176, R150, R144 ;  /* 0x00000096b090723c */ /* 0x000fe20000041890 */
[----:B--2---:R-:W-:-:S07]  /*122a0*/  FFMA.FTZ R3, R251, c[0x0][0x2d0], -R0 ;  /* 0x0000b400fb037a23 */ /* 0x004fce0000010800 */
[C---:B-1----:R-:W-:Y:S01]  /*122b0*/  HMMA.16816.F32.BF16 R156, R176.reuse, R164, R156 ;  /* 0x000000a4b09c723c */ /* 0x042fe2000004189c */
[----:B------:R1:W2:Y:S07]  /*122c0*/  MUFU.EX2 R9, R3 ;  /* 0x0000000300097308 */ /* 0x0002ae0000000800 */
[----:B------:R-:W-:Y:S01]  /*122d0*/  HMMA.16816.F32.BF16 R160, R176, R166, R160 ;  /* 0x000000a6b0a0723c */ /* 0x000fe200000418a0 */
[--C-:B-1----:R-:W-:Y:S01]  /*122e0*/  FFMA.FTZ R3, R172, c[0x0][0x2d0], -R0.reuse ;  /* 0x0000b400ac037a23 */ /* 0x102fe20000010800 */
[----:B--2---:R-:W-:Y:S01]  /*122f0*/  F2FP.BF16.PACK_AB R181, R9, R10 ;  /* 0x0000000a09b5723e */ /* 0x004fe200000010ff */
[----:B------:R-:W-:-:S02]  /*12300*/  FFMA.FTZ R0, R173, c[0x0][0x2d0], -R0 ;  /* 0x0000b400ad007a23 */ /* 0x000fc40000010800 */
[----:B------:R1:W-:Y:S03]  /*12310*/  MUFU.EX2 R11, R3 ;  /* 0x00000003000b7308 */ /* 0x0003e60000000800 */
[C---:B------:R-:W-:Y:S05]  /*12320*/  HMMA.16816.F32.BF16 R172, R176.reuse, R16, R80 ;  /* 0x00000010b0ac723c */ /* 0x040fea0000041850 */
[----:B------:R2:W3:Y:S03]  /*12330*/  MUFU.EX2 R12, R0 ;  /* 0x00000000000c7308 */ /* 0x0004e60000000800 */
[----:B------:R-:W-:Y:S01]  /*12340*/  HMMA.16816.F32.BF16 R176, R176, R18, R76 ;  /* 0x00000012b0b0723c */ /* 0x000fe2000004184c */
[----:B-1----:R-:W-:-:S04]  /*12350*/  FADD.FTZ R3, R220, R218 ;  /* 0x000000dadc037221 */ /* 0x002fc80000010000 */
[----:B------:R-:W-:Y:S02]  /*12360*/  FADD.FTZ R6, R219, R3 ;  /* 0x00000003db067221 */ /* 0x000fe40000010000 */
[----:B------:R-:W-:Y:S02]  /*12370*/  FADD.FTZ R3, R86, R7 ;  /* 0x0000000756037221 */ /* 0x000fe40000010000 */
[----:B--2---:R-:W-:Y:S01]  /*12380*/  FADD.FTZ R0, R139, R152 ;  /* 0x000000988b007221 */ /* 0x004fe20000010000 */
[----:B---3--:R-:W-:Y:S01]  /*12390*/  F2FP.BF16.PACK_AB R183, R12, R11 ;  /* 0x0000000b0cb7723e */ /* 0x008fe200000010ff */
        /* <DEDUP_REMOVED lines=113> */
[----:B------:R-:W2:Y:S01]  /*12ab0*/  LDL R223, [R1] ;  /* 0x0000000001df7983 */ /* 0x000ea20000100800 */
[----:B------:R-:W-:Y:S01]  /*12ac0*/  IMAD.MOV.U32 R116, RZ, RZ, R72 ;  /* 0x000000ffff747224 */ /* 0x000fe200078e0048 */
[----:B------:R-:W-:Y:S01]  /*12ad0*/  MOV R118, R2 ;  /* 0x0000000200767202 */ /* 0x000fe20000000f00 */
[----:B-1----:R-:W-:Y:S01]  /*12ae0*/  IMAD.MOV.U32 R3, RZ, RZ, R73 ;  /* 0x000000ffff037224 */ /* 0x002fe200078e0049 */
[----:B------:R-:W-:Y:S01]  /*12af0*/  MOV R117, R71 ;  /* 0x0000004700757202 */ /* 0x000fe20000000f00 */
[----:B------:R-:W-:-:S02]  /*12b00*/  ULDC UR6, c[0x0][0x210] ;  /* 0x0000840000067ab9 */ /* 0x000fc40000000800 */
[----:B------:R-:W-:Y:S02]  /*12b10*/  ULDC UR4, c[0x0][0x1e8] ;  /* 0x00007a0000047ab9 */ /* 0x000fe40000000800 */
[----:B------:R-:W-:Y:S02]  /*12b20*/  UIADD3 UR12, UR12, -0x2, URZ ;  /* 0xfffffffe0c0c7890 */ /* 0x000fe4000fffe03f */
[----:B------:R-:W-:Y:S02]  /*12b30*/  UIMAD UR6, UR15, UR6, URZ ;  /* 0x000000060f0672a4 */ /* 0x000fe4000f8e023f */
[----:B------:R-:W-:Y:S02]  /*12b40*/  UIMAD UR4, UR15, UR4, URZ ;  /* 0x000000040f0472a4 */ /* 0x000fe4000f8e023f */
[----:B------:R-:W-:Y:S02]  /*12b50*/  ULDC.64 UR22, c[0x0][0x118] ;  /* 0x0000460000167ab9 */ /* 0x000fe40000000a00 */
[----:B------:R-:W-:Y:S01]  /*12b60*/  ULDC.64 UR18, c[0x0][0x118] ;  /* 0x0000460000127ab9 */ /* 0x000fe20000000a00 */
[----:B--2---:R-:W-:Y:S01]  /*12b70*/  IADD3 R251, R223, 0x100, RZ ;  /* 0x00000100dffb7810 */ /* 0x004fe20007ffe0ff */
[----:B------:R-:W-:Y:S05]  /*12b80*/  BRA `(.L_x_134) ;  /* 0x0000045000007947 */ /* 0x000fea0003800000 */
.L_x_136:
[----:B------:R-:W2:Y:S01]  /*12b90*/  LDL R4, [R1+0x20] ;  /* 0x0000200001047983 */ /* 0x000ea20000100800 */
[----:B------:R-:W-:Y:S01]  /*12ba0*/  IMAD.MOV.U32 R2, RZ, RZ, c[0x0][0x2b8] ;  /* 0x0000ae00ff027624 */ /* 0x000fe200078e00ff */
[----:B------:R-:W-:Y:S01]  /*12bb0*/  UIMAD UR11, UR12, 0x70, UR17 ;  /* 0x000000700c0b78a4 */ /* 0x000fe2000f8e0211 */
[----:B------:R-:W-:Y:S01]  /*12bc0*/  IMAD.MOV.U32 R7, RZ, RZ, RZ ;  /* 0x000000ffff077224 */ /* 0x000fe200078e00ff */
[----:B------:R-:W3:Y:S02]  /*12bd0*/  LDL R65, [R1] ;  /* 0x0000000001417983 */ /* 0x000ee40000100800 */
[----:B------:R-:W-:Y:S02]  /*12be0*/  ISETP.NE.AND P2, PT, R2, 0x1, PT ;  /* 0x000000010200780c */ /* 0x000fe40003f45270 */
[----:B------:R-:W-:Y:S05]  /*12bf0*/  IMAD.U32 R2, RZ, RZ, UR11 ;  /* 0x0000000bff027e24 */ /* 0x000fea000f8e00ff */
[----:B--2---:R-:W-:Y:S06]  /*12c00*/  IADD3 R2, R2, -0x70, R4 ;  /* 0xffffff9002027810 */ /* 0x004fec0007ffe004 */
        /* <DEDUP_REMOVED lines=16> */
[----:B--2---:R-:W-:Y:S01]  /*12d10*/  STL [R1+0x8], R7 ;  /* 0x0000080701007387 */ /* 0x004fe20000100800 */
[----:B------:R-:W-:Y:S02]  /*12d20*/  SHF.R.S32.HI R2, RZ, 0x1f, R7 ;  /* 0x0000001fff027819 */ /* 0x000fe40000011407 */
        /* <DEDUP_REMOVED lines=17> */
[-C--:B--2---:R-:W-:Y:S03]  /*12e40*/  IADD3.X R7, R7, R241.reuse, RZ, P1, !PT ;  /* 0x000000f107077210 */ /* 0x084fe60000ffe4ff */
[----:B------:R-:W2:Y:S01]  /*12e50*/  SHFL.IDX PT, R16, R0, 0x3, 0x181f ;  /* 0x00781f0000107f89 */ /* 0x000ea200000e0000 */
[-C--:B----4-:R-:W-:Y:S03]  /*12e60*/  IADD3 R4, P0, R4, R242.reuse, RZ ;  /* 0x000000f204047210 */ /* 0x090fe60007f1e0ff */
[----:B---3--:R3:W-:Y:S02]  /*12e70*/  LDGSTS.E.BYPASS.LTC128B.128 [R65+0x3900], [R6.64], !P3 ;  /* 0x0390000006417fae */ /* 0x0087e4000d901d52 */
[--C-:B-----5:R-:W-:Y:S01]  /*12e80*/  IMAD.X R5, R5, 0x1, R241.reuse, P0 ;  /* 0x0000000105057824 */ /* 0x120fe200000e06f1 */
        /* <DEDUP_REMOVED lines=11> */
[--C-:B--2---:R-:W-:Y:S01]  /*12f40*/  IMAD.X R11, R16, 0x1, R241.reuse, P4 ;  /* 0x00000001100b7824 */ /* 0x104fe200020e06f1 */
[----:B----4-:R-:W-:Y:S04]  /*12f50*/  IADD3.X R9, R15, R241, RZ, P2, !PT ;  /* 0x000000f10f097210 */ /* 0x010fe800017fe4ff */
[----:B------:R2:W-:Y:S01]  /*12f60*/  LDGSTS.E.BYPASS.LTC128B.128 [R65+0x5100], [R10.64], !P3 ;  /* 0x051000000a417fae */ /* 0x0005e2000d901d52 */
[----:B-----5:R-:W-:Y:S03]  /*12f70*/  IADD3 R4, P0, R2, R242, RZ ;  /* 0x000000f202047210 */ /* 0x020fe60007f1e0ff */
[----:B------:R2:W-:Y:S01]  /*12f80*/  LDGSTS.E.BYPASS.LTC128B.128 [R65+0x5900], [R8.64], !P3 ;  /* 0x0590000008417fae */ /* 0x0005e2000d901d52 */
[--C-:B-1----:R-:W-:Y:S02]  /*12f90*/  IMAD.X R7, R14, 0x1, R241.reuse, P1 ;  /* 0x000000010e077824 */ /* 0x102fe400008e06f1 */
[----:B------:R-:W-:Y:S03]  /*12fa0*/  IMAD.X R5, R0, 0x1, R241, P0 ;  /* 0x0000000100057824 */ /* 0x000fe600000e06f1 */
[----:B------:R2:W-:Y:S04]  /*12fb0*/  LDGSTS.E.BYPASS.LTC128B.128 [R65+0x6100], [R6.64], !P3 ;  /* 0x0610000006417fae */ /* 0x0005e8000d901d52 */
[----:B------:R2:W-:Y:S01]  /*12fc0*/  LDGSTS.E.BYPASS.LTC128B.128 [R65+0x6900], [R4.64], !P3 ;  /* 0x0690000004417fae */ /* 0x0005e2000d901d52 */
[----:B------:R-:W-:-:S05]  /*12fd0*/  BRA `(.L_x_135) ;  /* 0x00001b0000007947 */ /* 0x000fca0003800000 */
.L_x_134:
        /* <DEDUP_REMOVED lines=36> */
[----:B--2---:R-:W-:Y:S03]  /*13220*/  SHF.R.S32.HI R0, RZ, 0x1f, R56 ;  /* 0x0000001fff007819 */ /* 0x004fe60000011438 */
[----:B------:R-:W-:Y:S04]  /*13230*/  IMAD.WIDE.U32 R68, R56, c[0x0][0x208], RZ ;  /* 0x0000820038447a25 */ /* 0x000fe800078e00ff */
[----:B------:R-:W-:Y:S04]  /*13240*/  IMAD R0, R0, c[0x0][0x208], RZ ;  /* 0x0000820000007a24 */ /* 0x000fe800078e02ff */
[----:B------:R-:W-:Y:S02]  /*13250*/  IMAD R0, R56, c[0x0][0x20c], R0 ;  /* 0x0000830038007a24 */ /* 0x000fe400078e0200 */
[C---:B------:R-:W-:Y:S07]  /*13260*/  HMMA.16816.F32.BF16 R56, R108.reuse, R64, RZ ;  /* 0x000000406c38723c */ /* 0x040fee00000418ff */
[----:B------:R-:W-:Y:S01]  /*13270*/  IADD3 R65, R69, R0, RZ ;  /* 0x0000000045417210 */ /* 0x000fe20007ffe0ff */
[-C--:B------:R-:W-:Y:S01]  /*13280*/  HMMA.16816.F32.BF16 R60, R108, R66.reuse, RZ ;  /* 0x000000426c3c723c */ /* 0x080fe200000418ff */
[----:B------:R-:W-:Y:S03]  /*13290*/  MOV R64, R68 ;  /* 0x0000004400407202 */ /* 0x000fe60000000f00 */
[----:B---3--:R-:W-:Y:S02]  /*132a0*/  SHF.R.S32.HI R0, RZ, 0x1f, R2 ;  /* 0x0000001fff007819 */ /* 0x008fe40000011402 */
[----:B------:R-:W-:Y:S02]  /*132b0*/  IMAD.WIDE.U32 R72, R2, c[0x0][0x218], R64 ;  /* 0x0000860002487a25 */ /* 0x000fe400078e0040 */
[C---:B------:R-:W-:Y:S04]  /*132c0*/  HMMA.16816.F32.BF16 R64, R112.reuse, R66, RZ ;  /* 0x000000427040723c */ /* 0x040fe800000418ff */
[----:B------:R-:W-:Y:S04]  /*132d0*/  IMAD R0, R0, c[0x0][0x218], RZ ;  /* 0x0000860000007a24 */ /* 0x000fe800078e02ff */
[-C--:B------:R-:W-:Y:S01]  /*132e0*/  HMMA.16816.F32.BF16 R68, R112, R80.reuse, RZ ;  /* 0x000000507044723c */ /* 0x080fe200000418ff */
[----:B------:R-:W-:Y:S03]  /*132f0*/  IMAD R2, R2, c[0x0][0x21c], R0 ;  /* 0x0000870002027a24 */ /* 0x000fe600078e0200 */
[----:B------:R-:W-:Y:S04]  /*13300*/  IADD3 R0, P0, R72, UR6, RZ ;  /* 0x0000000648007c10 */ /* 0x000fe8000ff1e0ff */
[----:B------:R-:W-:Y:S04]  /*13310*/  IADD3.X R72, R73, UR5, R2, P0, !PT ;  /* 0x0000000549487c10 */ /* 0x000fe800087fe402 */
[C---:B------:R-:W-:Y:S04]  /*13320*/  LEA R2, P0, R0.reuse, c[0x0][0x1f8], 0x1 ;  /* 0x00007e0000027a11 */ /* 0x040fe800078008ff */
[----:B------:R-:W-:Y:S01]  /*13330*/  LEA.HI.X R0, R0, c[0x0][0x1fc], R72, 0x1, P0 ;  /* 0x00007f0000007a11 */ /* 0x000fe200000f0c48 */
[----:B------:R-:W1:Y:S01]  /*13340*/  SHFL.IDX PT, R94, R2, RZ, 0x181f ;  /* 0x00181fff025e7589 */ /* 0x000e6200000e0000 */
[C---:B------:R-:W-:Y:S07]  /*13350*/  HMMA.16816.F32.BF16 R72, R108.reuse, R80, RZ ;  /* 0x000000506c48723c */ /* 0x040fee00000418ff */
[----:B------:R-:W2:Y:S01]  /*13360*/  SHFL.IDX PT, R88, R0, RZ, 0x181f ;  /* 0x00181fff00587589 */ /* 0x000ea200000e0000 */
[-C--:B------:R-:W-:Y:S07]  /*13370*/  HMMA.16816.F32.BF16 R76, R108, R82.reuse, RZ ;  /* 0x000000526c4c723c */ /* 0x080fee00000418ff */
[----:B------:R-:W3:Y:S01]  /*13380*/  SHFL.IDX PT, R92, R2, 0x1, 0x181f ;  /* 0x00381f00025c7f89 */ /* 0x000ee200000e0000 */
[C---:B------:R-:W-:Y:S04]  /*13390*/  HMMA.16816.F32.BF16 R80, R112.reuse, R82, RZ ;  /* 0x000000527050723c */ /* 0x040fe800000418ff */
[-C--:B-1----:R-:W-:Y:S03]  /*133a0*/  IADD3 R94, P0, R94, R242.reuse, RZ ;  /* 0x000000f25e5e7210 */ /* 0x082fe60007f1e0ff */
[----:B------:R-:W1:Y:S01]  /*133b0*/  SHFL.IDX PT, R93, R0, 0x1, 0x181f ;  /* 0x00381f00005d7f89 */ /* 0x000e6200000e0000 */
[-C--:B------:R-:W-:Y:S01]  /*133c0*/  HMMA.16816.F32.BF16 R84, R112, R96.reuse, RZ ;  /* 0x000000607054723c */ /* 0x080fe200000418ff */
[-C--:B--2---:R-:W-:Y:S06]  /*133d0*/  IADD3.X R95, R88, R241.reuse, RZ, P0, !PT ;  /* 0x000000f1585f7210 */ /* 0x084fec00007fe4ff */
[----:B------:R-:W2:Y:S01]  /*133e0*/  SHFL.IDX PT, R100, R2, 0x2, 0x181f ;  /* 0x00581f0002647f89 */ /* 0x000ea200000e0000 */
[C---:B------:R-:W-:Y:S04]  /*133f0*/  HMMA.16816.F32.BF16 R88, R108.reuse, R96, RZ ;  /* 0x000000606c58723c */ /* 0x040fe800000418ff */
[-C--:B---3--:R-:W-:Y:S03]  /*13400*/  IADD3 R92, P1, R92, R242.reuse, RZ ;  /* 0x000000f25c5c7210 */ /* 0x088fe60007f3e0ff */
[----:B------:R3:W-:Y:S01]  /*13410*/  LDGSTS.E.BYPASS.LTC128B.128 [R251], [R94.64], !P3 ;  /* 0x000000005efb7fae */ /* 0x0007e2000d901d56 */
[-C--:B-1----:R-:W-:Y:S07]  /*13420*/  IADD3.X R93, R93, R241.reuse, RZ, P1, !PT ;  /* 0x000000f15d5d7210 */ /* 0x082fee0000ffe4ff */
        /* <DEDUP_REMOVED lines=363> */
.L_x_135:
        /* <DEDUP_REMOVED lines=872> */
.L_x_133:
        /* <DEDUP_REMOVED lines=121> */
.L_x_103:
[----:B------:R-:W-:Y:S02]  /*188f0*/  USHF.R.S32.HI UR8, URZ, 0x1f, UR15 ;  /* 0x0000001f3f087899 */ /* 0x000fe4000801140f */
[----:B------:R-:W-:Y:S01]  /*18900*/  ULDC.64 UR10, c[0x0][0x118] ;  /* 0x00004600000a7ab9 */ /* 0x000fe20000000a00 */
[----:B------:R-:W-:Y:S05]  /*18910*/  @P4 BRA `(.L_x_137) ;  /* 0x0000149000004947 */ /* 0x000fea0003800000 */
[----:B------:R-:W1:Y:S01]  /*18920*/  S2R R40, SR_TID.X ;  /* 0x0000000000287919 */ /* 0x000e620000002100 */
[----:B------:R-:W-:Y:S01]  /*18930*/  F2FP.BF16.PACK_AB R6, R125, R124 ;  /* 0x0000007c7d06723e */ /* 0x000fe200000010ff */
[----:B------:R-:W-:Y:S01]  /*18940*/  IMAD.MOV.U32 R5, RZ, RZ, -0x10 ;  /* 0xfffffff0ff057424 */ /* 0x000fe200078e00ff */
[----:B------:R-:W-:Y:S01]  /*18950*/  F2FP.BF16.PACK_AB R27, R27, R126 ;  /* 0x0000007e1b1b723e */ /* 0x000fe200000010ff */
[----:B------:R-:W-:Y:S01]  /*18960*/  BAR.SYNC.DEFER_BLOCKING 0x1, 0x80 ;  /* 0x0042000000007b1d */ /* 0x000fe20000010000 */
[----:B------:R-:W-:Y:S02]  /*18970*/  F2FP.BF16.PACK_AB R26, R26, R132 ;  /* 0x000000841a1a723e */ /* 0x000fe400000010ff */
[----:B------:R-:W-:-:S02]  /*18980*/  F2FP.BF16.PACK_AB R31, R31, R134 ;  /* 0x000000861f1f723e */ /* 0x000fc400000010ff */
        /* <DEDUP_REMOVED lines=8> */
[----:B------:R-:W-:Y:S02]  /*18a10*/  F2FP.BF16.PACK_AB R30, R30, R136 ;  /* 0x000000881e1e723e */ /* 0x000fe400000010ff */
[----:B------:R-:W-:Y:S01]  /*18a20*/  F2FP.BF16.PACK_AB R29, R29, R138 ;  /* 0x0000008a1d1d723e */ /* 0x000fe200000010ff */
[----:B------:R-:W-:Y:S01]  /*18a30*/  ULDC.64 UR4, c[0x0][0x500] ;  /* 0x0001400000047ab9 */ /* 0x000fe20000000a00 */
[----:B------:R-:W-:Y:S01]  /*18a40*/  F2FP.BF16.PACK_AB R21, R21, R148 ;  /* 0x000000941515723e */ /* 0x000fe200000010ff */
[----:B------:R-:W-:Y:S01]  /*18a50*/  UIMAD.WIDE UR4, UR20, UR6, UR4 ;  /* 0x00000006140472a5 */ /* 0x000fe2000f8e0204 */
[----:B------:R-:W-:-:S02]  /*18a60*/  F2FP.BF16.PACK_AB R20, R20, R150 ;  /* 0x000000961414723e */ /* 0x000fc400000010ff */
[----:B-1----:R-:W-:Y:S02]  /*18a70*/  SHF.R.S32.HI R41, RZ, 0x1f, R40 ;  /* 0x0000001fff297819 */ /* 0x002fe40000011428 */
[----:B------:R-:W-:Y:S02]  /*18a80*/  F2FP.BF16.PACK_AB R28, R28, R140 ;  /* 0x0000008c1c1c723e */ /* 0x000fe400000010ff */
[CC--:B------:R-:W-:Y:S02]  /*18a90*/  LEA.HI R2, R41.reuse, R40.reuse, RZ, 0x2 ;  /* 0x0000002829027211 */ /* 0x0c0fe400078f10ff */
[----:B------:R-:W-:Y:S02]  /*18aa0*/  LEA.HI R35, R41, R40, RZ, 0x5 ;  /* 0x0000002829237211 */ /* 0x000fe400078f28ff */
[--C-:B------:R-:W-:Y:S02]  /*18ab0*/  SHF.R.S32.HI R3, RZ, 0x2, R2.reuse ;  /* 0x00000002ff037819 */ /* 0x100fe40000011402 */
[----:B------:R-:W-:-:S02]  /*18ac0*/  SHF.R.S32.HI R0, RZ, 0x1f, R2 ;  /* 0x0000001fff007819 */ /* 0x000fc40000011402 */
[----:B------:R-:W-:Y:S02]  /*18ad0*/  SHF.R.S32.HI R34, RZ, 0x5, R35 ;  /* 0x00000005ff227819 */ /* 0x000fe40000011423 */
[----:B------:R-:W-:Y:S02]  /*18ae0*/  LEA.HI R0, R0, R3, RZ, 0x3 ;  /* 0x0000000300007211 */ /* 0x000fe400078f18ff */
[----:B------:R-:W-:Y:S02]  /*18af0*/  F2FP.BF16.PACK_AB R142, R143, R142 ;  /* 0x0000008e8f8e723e */ /* 0x000fe400000010ff */
[----:B------:R-:W-:Y:S02]  /*18b00*/  LOP3.LUT R0, R0, 0xfffffff8, RZ, 0xc0, !PT ;  /* 0xfffffff800007812 */ /* 0x000fe400078ec0ff */
[----:B------:R-:W-:Y:S02]  /*18b10*/  F2FP.BF16.PACK_AB R25, R25, R144 ;  /* 0x000000901919723e */ /* 0x000fe400000010ff */
[----:B------:R-:W-:Y:S01]  /*18b20*/  F2FP.BF16.PACK_AB R146, R147, R146 ;  /* 0x000000929392723e */ /* 0x000fe200000010ff */
[----:B------:R-:W-:Y:S01]  /*18b30*/  IMAD.IADD R3, R3, 0x1, -R0 ;  /* 0x0000000103037824 */ /* 0x000fe200078e0a00 */
[----:B------:R-:W-:-:S02]  /*18b40*/  LOP3.LUT R0, R2, 0xfffffffc, RZ, 0xc0, !PT ;  /* 0xfffffffc02007812 */ /* 0x000fc400078ec0ff */
[----:B------:R-:W-:Y:S01]  /*18b50*/  F2FP.BF16.PACK_AB R24, R24, R152 ;  /* 0x000000981818723e */ /* 0x000fe200000010ff */
[C---:B------:R-:W-:Y:S01]  /*18b60*/  IMAD.SHL.U32 R2, R3.reuse, 0x40, RZ ;  /* 0x0000004003027824 */ /* 0x040fe200078e00ff */
[----:B------:R-:W-:Y:S01]  /*18b70*/  LOP3.LUT R4, R3, 0x1, RZ, 0xc0, !PT ;  /* 0x0000000103047812 */ /* 0x000fe200078ec0ff */
[----:B------:R-:W-:Y:S01]  /*18b80*/  IMAD.IADD R14, R40, 0x1, -R0 ;  /* 0x00000001280e7824 */ /* 0x000fe200078e0a00 */
[----:B------:R-:W-:Y:S02]  /*18b90*/  F2FP.BF16.PACK_AB R23, R23, R154 ;  /* 0x0000009a1717723e */ /* 0x000fe400000010ff */
[----:B------:R-:W-:Y:S01]  /*18ba0*/  LOP3.LUT R0, R2, 0x1c0, RZ, 0xc0, !PT ;  /* 0x000001c002007812 */ /* 0x000fe200078ec0ff */
[----:B------:R-:W-:Y:S01]  /*18bb0*/  IMAD R2, R34, 0x200, R14 ;  /* 0x0000020022027824 */ /* 0x000fe200078e020e */
[----:B------:R-:W-:Y:S02]  /*18bc0*/  ISETP.NE.U32.AND P0, PT, R4, 0x1, PT ;  /* 0x000000010400780c */ /* 0x000fe40003f05070 */
[----:B------:R-:W-:-:S02]  /*18bd0*/  LEA.HI R0, R0, R0, RZ, 0x1d ;  /* 0x0000000000007211 */ /* 0x000fc400078fe8ff */
[----:B------:R-:W-:Y:S02]  /*18be0*/  R2P PR, R3, 0x6 ;  /* 0x0000000603007804 */ /* 0x000fe40000000000 */
[----:B------:R-:W-:Y:S01]  /*18bf0*/  SEL R5, R5, 0x10, !P0 ;  /* 0x0000001005057807 */ /* 0x000fe20004000000 */
[----:B------:R-:W-:Y:S01]  /*18c00*/  IMAD.U32 R0, R2, 0x2, R0 ;  /* 0x0000000202007824 */ /* 0x000fe200078e0000 */
[----:B------:R-:W-:Y:S02]  /*18c10*/  F2FP.BF16.PACK_AB R18, R18, R164 ;  /* 0x000000a41212723e */ /* 0x000fe400000010ff */
[----:B------:R-:W-:Y:S01]  /*18c20*/  F2FP.BF16.PACK_AB R13, R13, R166 ;  /* 0x000000a60d0d723e */ /* 0x000fe200000010ff */
[----:B------:R-:W-:Y:S01]  /*18c30*/  IMAD.SHL.U32 R0, R0, 0x2, RZ ;  /* 0x0000000200007824 */ /* 0x000fe200078e00ff */
[----:B------:R-:W-:Y:S02]  /*18c40*/  F2FP.BF16.PACK_AB R22, R22, R156 ;  /* 0x0000009c1616723e */ /* 0x000fe400000010ff */
[----:B------:R-:W-:Y:S01]  /*18c50*/  F2FP.BF16.PACK_AB R158, R159, R158 ;  /* 0x0000009e9f9e723e */ /* 0x000fe200000010ff */
[C---:B------:R-:W-:Y:S01]  /*18c60*/  IMAD.IADD R3, R0.reuse, 0x1, R5 ;  /* 0x0000000100037824 */ /* 0x040fe200078e0205 */
[----:B------:R1:W-:Y:S01]  /*18c70*/  STS [R0+0x80], R6 ;  /* 0x0000800600007388 */ /* 0x0003e20000000800 */
[----:B------:R-:W-:-:S02]  /*18c80*/  IADD3 R4, R0, 0x80, RZ ;  /* 0x0000008000047810 */ /* 0x000fc40007ffe0ff */
[----:B------:R-:W-:Y:S01]  /*18c90*/  IADD3 R2, R0, 0xc0, RZ ;  /* 0x000000c000027810 */ /* 0x000fe20007ffe0ff */
[----:B------:R-:W-:Y:S01]  /*18ca0*/  STS [R0+0x480], R27 ;  /* 0x0004801b00007388 */ /* 0x000fe20000000800 */
[----:B------:R-:W-:Y:S02]  /*18cb0*/  @P2 IADD3 R2, R4, -0x40, RZ ;  /* 0xffffffc004022810 */ /* 0x000fe40007ffe0ff */
[----:B------:R-:W-:Y:S01]  /*18cc0*/  F2FP.BF16.PACK_AB R12, R12, R160 ;  /* 0x000000a00c0c723e */ /* 0x000fe200000010ff */
[----:B------:R-:W-:Y:S01]  /*18cd0*/  STS [R3+0x80], R26 ;  /* 0x0000801a03007388 */ /* 0x000fe20000000800 */
[----:B------:R-:W-:Y:S02]  /*18ce0*/  F2FP.BF16.PACK_AB R19, R19, R162 ;  /* 0x000000a21313723e */ /* 0x000fe400000010ff */
[----:B------:R-:W-:Y:S01]  /*18cf0*/  F2FP.BF16.PACK_AB R17, R17, R168 ;  /* 0x000000a81111723e */ /* 0x000fe200000010ff */
[----:B------:R-:W-:Y:S01]  /*18d00*/  STS [R3+0x480], R31 ;  /* 0x0004801f03007388 */ /* 0x000fe20000000800 */
[----:B------:R-:W-:-:S02]  /*18d10*/  F2FP.BF16.PACK_AB R16, R16, R170 ;  /* 0x000000aa1010723e */ /* 0x000fc400000010ff */
[----:B------:R-:W-:Y:S01]  /*18d20*/  F2FP.BF16.PACK_AB R9, R181, R180 ;  /* 0x000000b4b509723e */ /* 0x000fe200000010ff */
[----:B------:R-:W-:Y:S01]  /*18d30*/  STS [R0+0x2080], R33 ;  /* 0x0020802100007388 */ /* 0x000fe20000000800 */
[----:B------:R-:W-:Y:S02]  /*18d40*/  F2FP.BF16.PACK_AB R8, R183, R182 ;  /* 0x000000b6b708723e */ /* 0x000fe400000010ff */
[----:B------:R-:W-:Y:S01]  /*18d50*/  F2FP.BF16.PACK_AB R11, R173, R172 ;  /* 0x000000acad0b723e */ /* 0x000fe200000010ff */
[----:B------:R3:W-:Y:S01]  /*18d60*/  STS [R0+0x2480], R122 ;  /* 0x0024807a00007388 */ /* 0x0007e20000000800 */
[----:B------:R-:W-:Y:S02]  /*18d70*/  F2FP.BF16.PACK_AB R15, R15, R174 ;  /* 0x000000ae0f0f723e */ /* 0x000fe400000010ff */
[----:B------:R-:W-:Y:S01]  /*18d80*/  F2FP.BF16.PACK_AB R10, R177, R176 ;  /* 0x000000b0b10a723e */ /* 0x000fe200000010ff */
[----:B------:R-:W-:Y:S01]  /*18d90*/  STS [R3+0x2080], R32 ;  /* 0x0020802003007388 */ /* 0x000fe20000000800 */
[----:B-1----:R-:W-:Y:S01]  /*18da0*/  IMAD.MOV.U32 R6, RZ, RZ, 0x20 ;  /* 0x00000020ff067424 */ /* 0x002fe200078e00ff */
[----:B------:R-:W-:-:S02]  /*18db0*/  F2FP.BF16.PACK_AB R7, R179, R178 ;  /* 0x000000b2b307723e */ /* 0x000fc400000010ff */
[----:B------:R1:W-:Y:S01]  /*18dc0*/  STS [R3+0x2480], R130 ;  /* 0x0024808203007388 */ /* 0x0003e20000000800 */
[----:B------:R-:W-:Y:S02]  /*18dd0*/  PLOP3.LUT P0, PT, PT, PT, UP1, 0x80, 0x0 ;  /* 0x000000000000781c */ /* 0x000fe40003f0f018 */
[----:B------:R-:W-:-:S05]  /*18de0*/  SEL R6, R6, 0xffffffe0, !P1 ;  /* 0xffffffe006067807 */ /* 0x000fca0004800000 */
[----:B------:R-:W-:-:S05]  /*18df0*/  IMAD.IADD R4, R0, 0x1, R6 ;  /* 0x0000000100047824 */ /* 0x000fca00078e0206 */
[----:B------:R-:W-:Y:S01]  /*18e00*/  STS [R4+0x80], R30 ;  /* 0x0000801e04007388 */ /* 0x000fe20000000800 */
[----:B---3--:R-:W-:-:S03]  /*18e10*/  IMAD.IADD R0, R6, 0x1, R3 ;  /* 0x0000000106007824 */ /* 0x008fc600078e0203 */
[----:B------:R-:W-:Y:S04]  /*18e20*/  STS [R4+0x480], R29 ;  /* 0x0004801d04007388 */ /* 0x000fe80000000800 */
        /* <DEDUP_REMOVED lines=10> */
[----:B---3--:R-:W-:-:S04]  /*18ed0*/  IMAD.IADD R0, R5, 0x1, R2 ;  /* 0x0000000105007824 */ /* 0x008fc800078e0202 */
        /* <DEDUP_REMOVED lines=17> */
[----:B---3--:R-:W-:Y:S01]  /*18ff0*/  IMAD.U32 R8, RZ, RZ, UR4 ;  /* 0x00000004ff087e24 */ /* 0x008fe2000f8e00ff */
[----:B------:R-:W-:Y:S06]  /*19000*/  BAR.SYNC.DEFER_BLOCKING 0x1, 0x80 ;  /* 0x0042000000007b1d */ /* 0x000fec0000010000 */
[----:B------:R-:W-:Y:S02]  /*19010*/  ULDC.64 UR4, c[0x0][0x508] ;  /* 0x0001420000047ab9 */ /* 0x000fe40000000a00 */
[----:B------:R-:W-:Y:S01]  /*19020*/  UISETP.NE.U32.AND UP0, UPT, URZ, UR4, UPT ;  /* 0x000000043f00728c */ /* 0x000fe2000bf05070 */
[----:B------:R-:W3:Y:S03]  /*19030*/  @P0 LDG.E R0, [R8.64] ;  /* 0x0000000a08000981 */ /* 0x000ee6000c1e1900 */
[----:B------:R-:W-:Y:S01]  /*19040*/  UISETP.NE.AND.EX UP0, UPT, URZ, UR5, UPT, UP0 ;  /* 0x000000053f00728c */ /* 0x000fe2000bf05300 */
[----:B------:R-:W-:-:S02]  /*19050*/  IMAD.MOV.U32 R12, RZ, RZ, c[0x0][0x388] ;  /* 0x0000e200ff0c7624 */ /* 0x000fc400078e00ff */
[----:B------:R-:W-:-:S03]  /*19060*/  ULDC.64 UR4, c[0x0][0x508] ;  /* 0x0001420000047ab9 */ /* 0x000fc60000000a00 */
[----:B------:R-:W-:-:S05]  /*19070*/  PLOP3.LUT P1, PT, PT, PT, UP0, 0x80, 0x0 ;  /* 0x000000000000781c */ /* 0x000fca0003f2f008 */
[----:B------:R-:W-:-:S06]  /*19080*/  @UP0 UIMAD.WIDE UR4, UR20, UR6, UR4 ;  /* 0x00000006140402a5 */ /* 0x000fcc000f8e0204 */
[----:B----4-:R-:W-:Y:S02]  /*19090*/  IMAD.U32 R2, RZ, RZ, UR4 ;  /* 0x00000004ff027e24 */ /* 0x010fe4000f8e00ff */
[----:B--2---:R-:W-:-:S05]  /*190a0*/  IMAD.U32 R3, RZ, RZ, UR5 ;  /* 0x00000005ff037e24 */ /* 0x004fca000f8e00ff */
[----:B------:R1:W5:Y:S01]  /*190b0*/  @P1 LDG.E R12, [R2.64] ;  /* 0x0000000a020c1981 */ /* 0x000362000c1e1900 */
[----:B------:R-:W-:Y:S02]  /*190c0*/  UMOV UR6, URZ ;  /* 0x0000003f00067c82 */ /* 0x000fe40008000000 */
[----:B------:R-:W-:Y:S01]  /*190d0*/  UMOV UR7, URZ ;  /* 0x0000003f00077c82 */ /* 0x000fe20008000000 */
[----:B---3--:R-:W2:Y:S02]  /*190e0*/  @P0 R2UR UR5, R0 ;  /* 0x00000000000503c2 */ /* 0x008ea400000e0000 */
        /* <DEDUP_REMOVED lines=8> */
.L_x_138:
        /* <DEDUP_REMOVED lines=25> */
[----:B------:R-:W-:Y:S01]  /*19300*/  USEL UR9, UR9, URZ, !UP1 ;  /* 0x0000003f09097287 */ /* 0x000fe2000c800000 */
[----:B------:R-:W-:Y:S01]  /*19310*/  LEA.HI R0, R3, R5, RZ, 0x2 ;  /* 0x0000000503007211 */ /* 0x000fe200078f10ff */
[----:B------:R-:W-:-:S02]  /*19320*/  UMOV UR18, UR6 ;  /* 0x0000000600127c82 */ /* 0x000fc40008000000 */
[----:B------:R-:W-:Y:S01]  /*19330*/  IMAD.IADD R2, R34, 0x1, -R2 ;  /* 0x0000000122027824 */ /* 0x000fe200078e0a02 */
[----:B------:R-:W-:Y:S01]  /*19340*/  SHF.R.S32.HI R0, RZ, 0x2, R0 ;  /* 0x00000002ff007819 */ /* 0x000fe20000011400 */
[----:B------:R-:W-:Y:S02]  /*19350*/  UMOV UR19, UR7 ;  /* 0x0000000700137c82 */ /* 0x000fe40008000000 */
[----:B------:R-:W-:Y:S02]  /*19360*/  UIMAD.WIDE.U32 UR22, UR6, UR4, URZ ;  /* 0x00000004061672a5 */ /* 0x000fe4000f8e003f */
[----:B------:R-:W-:Y:S01]  /*19370*/  IMAD R11, R2, 0x10, R0 ;  /* 0x00000010020b7824 */ /* 0x000fe200078e0200 */
[----:B------:R-:W-:Y:S01]  /*19380*/  LOP3.LUT R0, R6, 0xfffffff8, RZ, 0xc0, !PT ;  /* 0xfffffff806007812 */ /* 0x000fe200078ec0ff */
[----:B------:R-:W-:Y:S02]  /*19390*/  UIMAD UR16, UR6, UR5, UR16 ;  /* 0x00000005061072a4 */ /* 0x000fe4000f8e0210 */
[----:B------:R-:W-:Y:S01]  /*193a0*/  IMAD.IADD R3, R11, 0x1, R4 ;  /* 0x000000010b037824 */ /* 0x000fe200078e0204 */
[----:B------:R-:W-:Y:S01]  /*193b0*/  ULDC.64 UR6, c[0x0][0x498] ;  /* 0x0001260000067ab9 */ /* 0x000fe20000000a00 */
[----:B------:R-:W-:Y:S01]  /*193c0*/  IMAD.IADD R0, R40, 0x1, -R0 ;  /* 0x0000000128007824 */ /* 0x000fe200078e0a00 */
[----:B------:R-:W-:Y:S01]  /*193d0*/  UIMAD.WIDE.U32 UR18, UR15, UR12, UR18 ;  /* 0x0000000c0f1272a5 */ /* 0x000fe2000f8e0012 */
[----:B-1----:R-:W-:Y:S01]  /*193e0*/  IMAD R3, R22, 0x80, R3 ;  /* 0x0000008016037824 */ /* 0x002fe200078e0203 */
[----:B------:R-:W-:Y:S01]  /*193f0*/  USEL UR12, UR20, URZ, !UP1 ;  /* 0x0000003f140c7287 */ /* 0x000fe2000c800000 */
[----:B------:R-:W-:Y:S01]  /*19400*/  IMAD R6, R0, 0x10, R19 ;  /* 0x0000001000067824 */ /* 0x000fe200078e0213 */
[----:B------:R-:W-:Y:S01]  /*19410*/  UIMAD UR17, UR9, UR6, URZ ;  /* 0x00000006091172a4 */ /* 0x000fe2000f8e023f */
[----:B------:R-:W-:Y:S01]  /*19420*/  @P0 IMAD.HI.U32 R4, R3, c[0x0][0x4ec], RZ ;  /* 0x00013b0003040a27 */ /* 0x000fe200078e00ff */
[----:B------:R-:W-:-:S02]  /*19430*/  ULDC.64 UR4, c[0x0][0x3e8] ;  /* 0x0000fa0000047ab9 */ /* 0x000fc40000000a00 */
[----:B------:R-:W-:Y:S01]  /*19440*/  UIADD3 UR19, UR19, UR13, URZ ;  /* 0x0000000d13137290 */ /* 0x000fe2000fffe03f */
[----:B------:R-:W-:Y:S01]  /*19450*/  IMAD R9, R22, 0x80, R6 ;  /* 0x0000008016097824 */ /* 0x000fe200078e0206 */
[----:B------:R-:W-:Y:S01]  /*19460*/  UIMAD UR7, UR12, UR7, UR17 ;  /* 0x000000070c0772a4 */ /* 0x000fe2000f8e0211 */
[----:B------:R-:W-:Y:S01]  /*19470*/  IMAD.MOV.U32 R2, RZ, RZ, R3 ;  /* 0x000000ffff027224 */ /* 0x000fe200078e0003 */
[----:B------:R-:W-:Y:S01]  /*19480*/  @P0 SHF.R.U32.HI R2, RZ, c[0x0][0x4f0], R4 ;  /* 0x00013c00ff020a19 */ /* 0x000fe20000011604 */
[----:B------:R-:W-:Y:S01]  /*19490*/  @P0 IMAD.HI.U32 R4, R9, c[0x0][0x4ec], RZ ;  /* 0x00013b0009040a27 */ /* 0x000fe200078e00ff */
[----:B------:R-:W-:Y:S02]  /*194a0*/  UIMAD UR14, UR8, UR4, URZ ;  /* 0x00000004080e72a4 */ /* 0x000fe4000f8e023f */
[----:B------:R-:W-:Y:S01]  /*194b0*/  UIADD3 UR17, UR23, UR16, URZ ;  /* 0x0000001017117290 */ /* 0x000fe2000fffe03f */
[----:B------:R-:W-:Y:S01]  /*194c0*/  IMAD.MOV.U32 R7, RZ, RZ, R9 ;  /* 0x000000ffff077224 */ /* 0x000fe200078e0009 */
[----:B------:R-:W-:Y:S01]  /*194d0*/  @P0 SHF.R.U32.HI R7, RZ, c[0x0][0x4f0], R4 ;  /* 0x00013c00ff070a19 */ /* 0x000fe20000011604 */
[----:B------:R-:W-:Y:S01]  /*194e0*/  IMAD.SHL.U32 R4, R19, 0x40, RZ ;  /* 0x0000004013047824 */ /* 0x000fe200078e00ff */
[----:B------:R-:W-:Y:S01]  /*194f0*/  UMOV UR16, UR22 ;  /* 0x0000001600107c82 */ /* 0x000fe20008000000 */
[--C-:B------:R-:W-:Y:S01]  /*19500*/  IMAD.MOV R6, RZ, RZ, -R2.reuse ;  /* 0x000000ffff067224 */ /* 0x100fe200078e0a02 */
[----:B------:R-:W-:Y:S01]  /*19510*/  UIMAD.WIDE.U32 UR18, UR12, UR6, UR18 ;  /* 0x000000060c1272a5 */ /* 0x000fe2000f8e0012 */
[----:B------:R-:W-:Y:S01]  /*19520*/  IMAD.SHL.U32 R0, R0, 0x8, RZ ;  /* 0x0000000800007824 */ /* 0x000fe200078e00ff */
[----:B------:R-:W-:Y:S01]  /*19530*/  UIMAD UR14, UR15, UR5, UR14 ;  /* 0x000000050f0e72a4 */ /* 0x000fe2000f8e020e */
[----:B------:R-:W-:Y:S01]  /*19540*/  LOP3.LUT R4, R4, 0x1c0, RZ, 0xc0, !PT ;  /* 0x000001c004047812 */ /* 0x000fe200078ec0ff */
[----:B------:R-:W-:Y:S01]  /*19550*/  UIMAD.WIDE.U32 UR16, UR15, UR4, UR16 ;  /* 0x000000040f1072a5 */ /* 0x000fe2000f8e0010 */
[----:B------:R-:W-:Y:S01]  /*19560*/  IMAD R6, R6, c[0x0][0x4e8], R3 ;  /* 0x00013a0006067a24 */ /* 0x000fe200078e0203 */
[----:B------:R-:W-:Y:S01]  /*19570*/  SHF.R.S32.HI R8, RZ, 0x1f, R2 ;  /* 0x0000001fff087819 */ /* 0x000fe20000011402 */
[----:B------:R-:W-:Y:S01]  /*19580*/  ULDC.64 UR4, c[0x0][0x3f0] ;  /* 0x0000fc0000047ab9 */ /* 0x000fe20000000a00 */
[----:B------:R-:W-:Y:S01]  /*19590*/  LOP3.LUT R10, R4, 0x38, R0, 0xf8, !PT ;  /* 0x00000038040a7812 */ /* 0x000fe200078ef800 */
[----:B------:R-:W-:Y:S01]  /*195a0*/  UIMAD UR9, UR9, UR4, URZ ;  /* 0x00000004090972a4 */ /* 0x000fe2000f8e023f */
[----:B------:R-:W-:Y:S01]  /*195b0*/  SHF.R.U32.HI R5, RZ, 0x3, R4 ;  /* 0x00000003ff057819 */ /* 0x000fe20000011604 */
[----:B------:R-:W-:Y:S01]  /*195c0*/  UIADD3 UR17, UR17, UR14, URZ ;  /* 0x0000000e11117290 */ /* 0x000fe2000fffe03f */
[----:B------:R-:W-:Y:S01]  /*195d0*/  IMAD.U32 R3, RZ, RZ, UR7 ;  /* 0x00000007ff037e24 */ /* 0x000fe2000f8e00ff */
[----:B------:R-:W-:Y:S01]  /*195e0*/  IADD3 R2, P0, R2, UR18, RZ ;  /* 0x0000001202027c10 */ /* 0x000fe2000ff1e0ff */
[----:B------:R-:W-:Y:S01]  /*195f0*/  UIMAD UR5, UR12, UR5, UR9 ;  /* 0x000000050c0572a4 */ /* 0x000fe2000f8e0209 */
[----:B------:R-:W-:Y:S01]  /*19600*/  SHF.R.S32.HI R4, RZ, 0x1f, R6 ;  /* 0x0000001fff047819 */ /* 0x000fe20000011406 */
[----:B------:R-:W-:Y:S01]  /*19610*/  UIMAD.WIDE.U32 UR12, UR12, UR4, UR16 ;  /* 0x000000040c0c72a5 */ /* 0x000fe2000f8e0010 */
[----:B------:R-:W-:Y:S01]  /*19620*/  IADD3.X R3, R8, UR19, R3, P0, !PT ;  /* 0x0000001308037c10 */ /* 0x000fe200087fe403 */
[--C-:B------:R-:W-:Y:S01]  /*19630*/  IMAD.MOV R18, RZ, RZ, -R7.reuse ;  /* 0x000000ffff127224 */ /* 0x100fe200078e0a07 */
[----:B------:R-:W-:Y:S01]  /*19640*/  LOP3.LUT R20, R10, R5, RZ, 0x3c, !PT ;  /* 0x000000050a147212 */ /* 0x000fe200078e3cff */
[----:B------:R-:W-:Y:S01]  /*19650*/  IMAD R8, R4, c[0x0][0x488], RZ ;  /* 0x0001220004087a24 */ /* 0x000fe200078e02ff */
[----:B------:R-:W-:Y:S01]  /*19660*/  UIADD3 UR5, UR13, UR5, URZ ;  /* 0x000000050d057290 */ /* 0x000fe2000fffe03f */
[----:B------:R-:W-:Y:S01]  /*19670*/  SHF.R.S32.HI R10, RZ, 0x1f, R7 ;  /* 0x0000001fff0a7819 */ /* 0x000fe20000011407 */
[----:B------:R-:W-:Y:S01]  /*19680*/  IMAD.WIDE.U32 R4, R6, c[0x0][0x488], R2 ;  /* 0x0001220006047a25 */ /* 0x000fe200078e0002 */
[----:B------:R-:W-:-:S03]  /*19690*/  SHF.R.S32.HI R53, RZ, 0x1f, R0 ;  /* 0x0000001fff357819 */ /* 0x000fc60000011400 */
        /* <DEDUP_REMOVED lines=15> */
[----:B------:R-:W-:Y:S02]  /*19790*/  IMAD.MOV.U32 R4, RZ, RZ, R6 ;  /* 0x000000ffff047224 */ /* 0x000fe400078e0006 */
[----:B------:R-:W-:Y:S01]  /*197a0*/  IMAD R8, R22, 0x80, R11 ;  /* 0x0000008016087824 */ /* 0x000fe200078e020b */
[----:B------:R-:W-:Y:S01]  /*197b0*/  SHFL.IDX PT, R14, R9, 0x1, 0x1c1f ;  /* 0x003c1f00090e7f89 */ /* 0x000fe200000e0000 */
[----:B------:R-:W-:-:S02]  /*197c0*/  IMAD R6, R10, c[0x0][0x3d8], RZ ;  /* 0x0000f6000a067a24 */ /* 0x000fc400078e02ff */
[----:B------:R-:W-:Y:S01]  /*197d0*/  IMAD.IADD R5, R7, 0x1, R5 ;  /* 0x0000000107057824 */ /* 0x000fe200078e0205 */
[----:B------:R-:W2:Y:S01]  /*197e0*/  SHFL.IDX PT, R15, R3, 0x1, 0x1c1f ;  /* 0x003c1f00030f7f89 */ /* 0x000ea200000e0000 */
[----:B------:R-:W-:Y:S01]  /*197f0*/  IADD3 R7, R8, 0x8, RZ ;  /* 0x0000000808077810 */ /* 0x000fe20007ffe0ff */
[----:B------:R-:W-:Y:S01]  /*19800*/  IMAD R6, R18, c[0x0][0x3dc], R6 ;  /* 0x0000f70012067a24 */ /* 0x000fe200078e0206 */
[-C--:B------:R-:W-:Y:S01]  /*19810*/  ISETP.GE.OR P5, PT, R8, R2.reuse, P1 ;  /* 0x000000020800720c */ /* 0x080fe20000fa6670 */
[----:B------:R-:W-:Y:S01]  /*19820*/  SHFL.IDX PT, R12, R9, 0x2, 0x1c1f ;  /* 0x005c1f00090c7f89 */ /* 0x000fe200000e0000 */
[----:B------:R-:W-:Y:S01]  /*19830*/  IMAD.WIDE.U32 R4, R18, c[0x0][0x3d8], R4 ;  /* 0x0000f60012047a25 */ /* 0x000fe200078e0004 */
[----:B------:R-:W-:Y:S02]  /*19840*/  ISETP.GE.OR P4, PT, R7, R2, P1 ;  /* 0x000000020700720c */ /* 0x000fe40000f86670 */
[----:B------:R-:W3:Y:S01]  /*19850*/  SHFL.IDX PT, R13, R3, 0x2, 0x1c1f ;  /* 0x005c1f00030d7f89 */ /* 0x000ee200000e0000 */
[----:B------:R-:W-:Y:S01]  /*19860*/  IMAD.IADD R6, R5, 0x1, R6 ;  /* 0x0000000105067824 */ /* 0x000fe200078e0206 */
[C---:B------:R-:W-:Y:S01]  /*19870*/  LEA R5, P2, R4.reuse, c[0x0][0x380], 0x1 ;  /* 0x0000e00004057a11 */ /* 0x040fe200078408ff */
[----:B------:R-:W-:Y:S01]  /*19880*/  IMAD.SHL.U32 R7, R21, 0x8, RZ ;  /* 0x0000000815077824 */ /* 0x000fe200078e00ff */
[----:B------:R-:W-:Y:S02]  /*19890*/  SHFL.IDX PT, R10, R9, 0x3, 0x1c1f ;  /* 0x007c1f00090a7f89 */ /* 0x000fe400000e0000 */
[----:B------:R-:W-:-:S02]  /*198a0*/  LEA.HI.X R4, R4, c[0x0][0x384], R6, 0x1, P2 ;  /* 0x0000e10004047a11 */ /* 0x000fc400010f0c06 */
[----:B------:R4:W3:Y:S01]  /*198b0*/  SHFL.IDX PT, R11, R3, 0x3, 0x1c1f ;  /* 0x007c1f00030b7f89 */ /* 0x0008e200000e0000 */
[----:B------:R-:W-:-:S03]  /*198c0*/  LOP3.LUT R7, R20, 0x7ffffe00, R7, 0xf8, !PT ;  /* 0x7ffffe0014077812 */ /* 0x000fc600078ef807 */
[----:B-1----:R-:W-:Y:S02]  /*198d0*/  @!P5 ST.E [R16.64], R36 ;  /* 0x000000241000d985 */ /* 0x002fe4000c10190a */
[----:B------:R-:W-:Y:S02]  /*198e0*/  IMAD.SHL.U32 R6, R7, 0x2, RZ ;  /* 0x0000000207067824 */ /* 0x000fe400078e00ff */
[----:B--2---:R-:W-:Y:S04]  /*198f0*/  @!P4 ST.E [R14.64], R37 ;  /* 0x000000250e00c985 */ /* 0x004fe8000c10190a */
[----:B------:R-:W-:Y:S04]  /*19900*/  SHFL.IDX PT, R9, R4, RZ, 0x181f ;  /* 0x00181fff04097589 */ /* 0x000fe800000e0000 */
[----:B------:R-:W-:Y:S04]  /*19910*/  SHFL.IDX PT, R14, R5, 0x2, 0x181f ;  /* 0x00581f00050e7f89 */ /* 0x000fe800000e0000 */
[----:B------:R-:W-:Y:S01]  /*19920*/  SHFL.IDX PT, R44, R4, 0x2, 0x181f ;  /* 0x00581f00042c7f89 */ /* 0x000fe200000e0000 */
[----:B----4-:R-:W-:-:S03]  /*19930*/  IADD3 R3, R8, 0x40, RZ ;  /* 0x0000004008037810 */ /* 0x010fc60007ffe0ff */
[----:B------:R-:W-:Y:S01]  /*19940*/  SHFL.IDX PT, R15, R5, 0x3, 0x181f ;  /* 0x00781f00050f7f89 */ /* 0x000fe200000e0000 */
[----:B------:R-:W-:Y:S02]  /*19950*/  IADD3 R8, R8, 0x48, RZ ;  /* 0x0000004808087810 */ /* 0x000fe40007ffe0ff */
[-C--:B------:R-:W-:Y:S01]  /*19960*/  ISETP.GE.OR P3, PT, R3, R2.reuse, P1 ;  /* 0x000000020300720c */ /* 0x080fe20000f66670 */
[----:B------:R-:W-:Y:S01]  /*19970*/  IMAD R3, R22, 0x80, R19 ;  /* 0x0000008016037824 */ /* 0x000fe200078e0213 */
[----:B------:R-:W-:Y:S01]  /*19980*/  ISETP.GE.OR P0, PT, R8, R2, P1 ;  /* 0x000000020800720c */ /* 0x000fe20000f06670 */
[----:B------:R-:W-:Y:S03]  /*19990*/  SHFL.IDX PT, R45, R4, 0x3, 0x181f ;  /* 0x00781f00042d7f89 */ /* 0x000fe600000e0000 */
[C---:B------:R-:W-:Y:S01]  /*199a0*/  IADD3 R7, R3.reuse, 0x10, RZ ;  /* 0x0000001003077810 */ /* 0x040fe20007ffe0ff */
[----:B------:R-:W1:Y:S01]  /*199b0*/  SHFL.IDX PT, R8, R5, 0x1, 0x181f ;  /* 0x00381f0005087f89 */ /* 0x000e6200000e0000 */
[----:B------:R-:W-:-:S02]  /*199c0*/  IADD3 R32, R3, 0x40, RZ ;  /* 0x0000004003207810 */ /* 0x000fc40007ffe0ff */
[----:B------:R-:W-:Y:S01]  /*199d0*/  IADD3 R54, R3, 0x60, RZ ;  /* 0x0000006003367810 */ /* 0x000fe20007ffe0ff */
[----:B------:R-:W-:Y:S04]  /*199e0*/  SHFL.IDX PT, R48, R5, 0x4, 0x181f ;  /* 0x00981f0005307f89 */ /* 0x000fe800000e0000 */
[----:B---3--:R-:W-:Y:S04]  /*199f0*/  @!P3 ST.E [R12.64], R38 ;  /* 0x000000260c00b985 */ /* 0x008fe8000c10190a */
[----:B------:R1:W-:Y:S01]  /*19a00*/  @!P0 ST.E [R10.64], R39 ;  /* 0x000000270a008985 */ /* 0x0003e2000c10190a */
[----:B------:R-:W-:-:S03]  /*19a10*/  ISETP.GE.AND P0, PT, R0, c[0x0][0x3c8], PT ;  /* 0x0000f20000007a0c */ /* 0x000fc60003f06270 */
[----:B------:R-:W2:Y:S01]  /*19a20*/  SHFL.IDX PT, R12, R5, RZ, 0x181f ;  /* 0x00181fff050c7589 */ /* 0x000ea200000e0000 */
[-C--:B------:R-:W-:Y:S02]  /*19a30*/  ISETP.GE.OR P4, PT, R7, R2.reuse, P0 ;  /* 0x000000020700720c */ /* 0x080fe40000786670 */
[C---:B------:R-:W-:Y:S01]  /*19a40*/  ISETP.GE.OR P1, PT, R3.reuse, R2, P0 ;  /* 0x000000020300720c */ /* 0x040fe20000726670 */
[----:B------:R-:W-:Y:S01]  /*19a50*/  LDS.128 R24, [R6+0x80] ;  /* 0x0000800006187984 */ /* 0x000fe20000000c00 */
[----:B------:R-:W-:-:S03]  /*19a60*/  IADD3 R7, R3, 0x20, RZ ;  /* 0x0000002003077810 */ /* 0x000fc60007ffe0ff */
[----:B------:R-:W3:Y:S01]  /*19a70*/  SHFL.IDX PT, R11, R4, 0x1, 0x181f ;  /* 0x00381f00040b7f89 */ /* 0x000ee200000e0000 */
[-C--:B------:R-:W-:Y:S02]  /*19a80*/  ISETP.GE.OR P3, PT, R7, R2.reuse, P0 ;  /* 0x000000020700720c */ /* 0x080fe40000766670 */
[----:B------:R-:W-:Y:S01]  /*19a90*/  IADD3 R7, R3, 0x30, RZ ;  /* 0x0000003003077810 */ /* 0x000fe20007ffe0ff */
[----:B------:R-:W4:Y:S03]  /*19aa0*/  LDS.128 R20, [R6+0x880] ;  /* 0x0008800006147984 */ /* 0x000f260000000c00 */
[----:B------:R-:W-:Y:S01]  /*19ab0*/  ISETP.GE.OR P2, PT, R7, R2, P0 ;  /* 0x000000020700720c */ /* 0x000fe20000746670 */
[----:B------:R-:W4:Y:S04]  /*19ac0*/  LDS.128 R16, [R6+0x1080] ;  /* 0x0010800006107984 */ /* 0x000f280000000c00 */
[----:B------:R-:W4:Y:S01]  /*19ad0*/  LDS.128 R28, [R6+0x1880] ;  /* 0x00188000061c7984 */ /* 0x000f220000000c00 */
[----:B-1----:R-:W-:-:S03]  /*19ae0*/  @!P4 LEA R10, P6, R0, R8, 0x1 ;  /* 0x00000008000ac211 */ /* 0x002fc600078c08ff */
[----:B------:R-:W-:Y:S01]  /*19af0*/  LDS.128 R36, [R6+0x2880] ;  /* 0x0028800006247984 */ /* 0x000fe20000000c00 */
[----:B--2---:R-:W-:-:S03]  /*19b00*/  @!P1 LEA R12, P5, R0, R12, 0x1 ;  /* 0x0000000c000c9211 */ /* 0x004fc600078a08ff */
[----:B------:R-:W-:Y:S01]  /*19b10*/  LDS.128 R40, [R6+0x3080] ;  /* 0x0030800006287984 */ /* 0x000fe20000000c00 */
[----:B------:R-:W-:-:S03]  /*19b20*/  @!P1 LEA.HI.X R13, R0, R9, R53, 0x1, P5 ;  /* 0x00000009000d9211 */ /* 0x000fc600028f0c35 */
[----:B------:R-:W1:Y:S02]  /*19b30*/  SHFL.IDX PT, R49, R5, 0x6, 0x181f ;  /* 0x00d81f0005317f89 */ /* 0x000e6400000e0000 */
[----:B------:R-:W-:Y:S02]  /*19b40*/  P2R R7, PR, RZ, 0x40 ;  /* 0x00000040ff077803 */ /* 0x000fe40000000000 */
[----:B------:R-:W-:Y:S01]  /*19b50*/  SHFL.IDX PT, R52, R4, 0x4, 0x181f ;  /* 0x00981f0004347f89 */ /* 0x000fe200000e0000 */
[----:B------:R-:W-:Y:S02]  /*19b60*/  ISETP.GE.OR P6, PT, R32, R2, P0 ;  /* 0x000000022000720c */ /* 0x000fe400007c6670 */
[----:B------:R-:W-:Y:S01]  /*19b70*/  ISETP.NE.AND P5, PT, R7, RZ, PT ;  /* 0x000000ff0700720c */ /* 0x000fe20003fa5270 */
[----:B------:R-:W-:Y:S03]  /*19b80*/  LDS.128 R32, [R6+0x2080] ;  /* 0x0020800006207984 */ /* 0x000fe60000000c00 */
[C---:B---3--:R-:W-:Y:S01]  /*19b90*/  @!P4 LEA.HI.X R11, R0.reuse, R11, R53, 0x1, P5 ;  /* 0x0000000b000bc211 */ /* 0x048fe200028f0c35 */
[----:B------:R-:W2:Y:S01]  /*19ba0*/  SHFL.IDX PT, R7, R5, 0x5, 0x181f ;  /* 0x00b81f0005077f89 */ /* 0x000ea200000e0000 */
[----:B------:R-:W-:-:S03]  /*19bb0*/  @!P3 LEA R8, P5, R0, R14, 0x1 ;  /* 0x0000000e0008b211 */ /* 0x000fc600078a08ff */
[----:B------:R-:W3:Y:S01]  /*19bc0*/  SHFL.IDX PT, R51, R4, 0x5, 0x181f ;  /* 0x00b81f0004337f89 */ /* 0x000ee200000e0000 */
[C-C-:B------:R-:W-:Y:S02]  /*19bd0*/  @!P3 LEA.HI.X R9, R0.reuse, R44, R53.reuse, 0x1, P5 ;  /* 0x0000002c0009b211 */ /* 0x140fe400028f0c35 */
[C---:B------:R-:W-:Y:S01]  /*19be0*/  @!P2 LEA R14, P5, R0.reuse, R15, 0x1 ;  /* 0x0000000f000ea211 */ /* 0x040fe200078a08ff */
[----:B------:R-:W1:Y:S01]  /*19bf0*/  SHFL.IDX PT, R50, R4, 0x6, 0x181f ;  /* 0x00d81f0004327f89 */ /* 0x000e6200000e0000 */
[C---:B------:R-:W-:Y:S02]  /*19c00*/  IADD3 R44, R3.reuse, 0x50, RZ ;  /* 0x00000050032c7810 */ /* 0x040fe40007ffe0ff */
[----:B------:R-:W-:Y:S01]  /*19c10*/  @!P2 LEA.HI.X R15, R0, R45, R53, 0x1, P5 ;  /* 0x0000002d000fa211 */ /* 0x000fe200028f0c35 */
[----:B------:R-:W1:Y:S01]  /*19c20*/  SHFL.IDX PT, R5, R5, 0x7, 0x181f ;  /* 0x00f81f0005057f89 */ /* 0x000e6200000e0000 */
[-C--:B------:R-:W-:Y:S02]  /*19c30*/  ISETP.GE.OR P5, PT, R44, R2.reuse, P0 ;  /* 0x000000022c00720c */ /* 0x080fe400007a6670 */
[----:B------:R-:W-:Y:S01]  /*19c40*/  IADD3 R3, R3, 0x70, RZ ;  /* 0x0000007003037810 */ /* 0x000fe20007ffe0ff */
[----:B------:R1:W2:Y:S04]  /*19c50*/  LDS.128 R44, [R6+0x3880] ;  /* 0x00388000062c7984 */ /* 0x0002a80000000c00 */
[----:B------:R-:W-:Y:S01]  /*19c60*/  @!P1 ST.E.128 [R12.64], R24 ;  /* 0x000000180c009985 */ /* 0x000fe2000c101d0a */
[----:B------:R-:W-:-:S02]  /*19c70*/  ISETP.GE.OR P1, PT, R54, R2, P0 ;  /* 0x000000023600720c */ /* 0x000fc40000726670 */
[----:B------:R-:W-:Y:S01]  /*19c80*/  ISETP.GE.OR P0, PT, R3, R2, P0 ;  /* 0x000000020300720c */ /* 0x000fe20000706670 */
[----:B----4-:R4:W-:Y:S04]  /*19c90*/  @!P4 ST.E.128 [R10.64], R20 ;  /* 0x000000140a00c985 */ /* 0x0109e8000c101d0a */
[----:B------:R2:W-:Y:S04]  /*19ca0*/  @!P3 ST.E.128 [R8.64], R16 ;  /* 0x000000100800b985 */ /* 0x0005e8000c101d0a */
[----:B------:R3:W-:Y:S04]  /*19cb0*/  @!P2 ST.E.128 [R14.64], R28 ;  /* 0x0000001c0e00a985 */ /* 0x0007e8000c101d0a */
[----:B------:R-:W2:Y:S01]  /*19cc0*/  SHFL.IDX PT, R4, R4, 0x7, 0x181f ;  /* 0x00f81f0004047f89 */ /* 0x000ea200000e0000 */
[----:B-1----:R-:W-:-:S02]  /*19cd0*/  @!P1 LEA R6, P2, R0, R49, 0x1 ;  /* 0x0000003100069211 */ /* 0x002fc400078408ff */
[C---:B----4-:R-:W-:Y:S02]  /*19ce0*/  @!P6 LEA R10, P4, R0.reuse, R48, 0x1 ;  /* 0x00000030000ae211 */ /* 0x050fe400078808ff */
[C---:B--2---:R-:W-:Y:S02]  /*19cf0*/  @!P5 LEA R8, P3, R0.reuse, R7, 0x1 ;  /* 0x000000070008d211 */ /* 0x044fe400078608ff */
[C-C-:B------:R-:W-:Y:S02]  /*19d00*/  @!P6 LEA.HI.X R11, R0.reuse, R52, R53.reuse, 0x1, P4 ;  /* 0x00000034000be211 */ /* 0x140fe400020f0c35 */
[C-C-:B---3--:R-:W-:Y:S02]  /*19d10*/  @!P5 LEA.HI.X R9, R0.reuse, R51, R53.reuse, 0x1, P3 ;  /* 0x000000330009d211 */ /* 0x148fe400018f0c35 */
[----:B------:R-:W-:Y:S01]  /*19d20*/  @!P1 LEA.HI.X R7, R0, R50, R53, 0x1, P2 ;  /* 0x0000003200079211 */ /* 0x000fe200010f0c35 */
[----:B------:R1:W-:Y:S04]  /*19d30*/  @!P6 ST.E.128 [R10.64], R32 ;  /* 0x000000200a00e985 */ /* 0x0003e8000c101d0a */
[----:B------:R1:W-:Y:S04]  /*19d40*/  @!P5 ST.E.128 [R8.64], R36 ;  /* 0x000000240800d985 */ /* 0x0003e8000c101d0a */
[----:B------:R1:W-:Y:S01]  /*19d50*/  @!P1 ST.E.128 [R6.64], R40 ;  /* 0x0000002806009985 */ /* 0x0003e2000c101d0a */
[----:B------:R-:W-:Y:S05]  /*19d60*/  @P0 EXIT ;  /* 0x000000000000094d */ /* 0x000fea0003800000 */
[----:B------:R-:W-:-:S04]  /*19d70*/  LEA R2, P0, R0, R5, 0x1 ;  /* 0x0000000500027211 */ /* 0x000fc800078008ff */
[----:B------:R-:W-:-:S05]  /*19d80*/  LEA.HI.X R3, R0, R4, R53, 0x1, P0 ;  /* 0x0000000400037211 */ /* 0x000fca00000f0c35 */
[----:B------:R-:W-:Y:S01]  /*19d90*/  ST.E.128 [R2.64], R44 ;  /* 0x0000002c02007985 */ /* 0x000fe2000c101d0a */
[----:B------:R-:W-:Y:S05]  /*19da0*/  EXIT ;  /* 0x000000000000794d */ /* 0x000fea0003800000 */
.L_x_137:
        /* <DEDUP_REMOVED lines=10> */
[----:B------:R-:W3:Y:S01]  /*19e50*/  @P0 LDG.E R0, [R4.64] ;  /* 0x0000000a04000981 */ /* 0x000ee2000c1e1900 */
        /* <DEDUP_REMOVED lines=11> */
[----:B---3--:R-:W3:Y:S02]  /*19f10*/  @P0 R2UR UR5, R0 ;  /* 0x00000000000503c2 */ /* 0x008ee400000e0000 */
[----:B---3--:R-:W-:Y:S02]  /*19f20*/  @UP1 USHF.R.S32.HI UR4, URZ, 0x1f, UR5 ;  /* 0x0000001f3f041899 */ /* 0x008fe40008011405 */
[----:B------:R-:W-:-:S05]  /*19f30*/  @UP1 UMOV UR12, UR5 ;  /* 0x00000005000c1c82 */ /* 0x000fca0008000000 */
[----:B------:R-:W-:Y:S01]  /*19f40*/  @UP1 UMOV UR13, UR4 ;  /* 0x00000004000d1c82 */ /* 0x000fe20008000000 */
[----:B------:R-:W-:Y:S05]  /*19f50*/  @P1 BRA `(.L_x_139) ;  /* 0x0000004000001947 */ /* 0x000fea0003800000 */
[----:B-1----:R-:W-:Y:S05]  /*19f60*/  @!P0 BRA `(.L_x_139) ;  /* 0x0000003000008947 */ /* 0x002fea0003800000 */
[----:B------:R-:W3:Y:S04]  /*19f70*/  LDG.E R0, [R4.64] ;  /* 0x0000000a04007981 */ /* 0x000ee8000c1e1900 */
[----:B------:R-:W3:Y:S02]  /*19f80*/  LDG.E R2, [R4.64+0x4] ;  /* 0x0000040a04027981 */ /* 0x000ee4000c1e1900 */
[----:B---3-5:R-:W-:Y:S02]  /*19f90*/  IADD3 R9, -R0, R2, RZ ;  /* 0x0000000200097210 */ /* 0x028fe40007ffe1ff */
.L_x_139:
        /* <DEDUP_REMOVED lines=43> */
.L_x_141:
[----:B------:R-:W-:Y:S05]  /*1a250*/  BSYNC B0 ;  /* 0x0000000000007941 */ /* 0x000fea0003800000 */
.L_x_140:
[----:B------:R-:W3:Y:S01]  /*1a260*/  S2R R10, SR_CTAID.X ;  /* 0x00000000000a7919 */ /* 0x000ee20000002500 */
        /* <DEDUP_REMOVED lines=18> */
[----:B---3--:R-:W-:Y:S02]  /*1a390*/  IMAD R0, R10, 0x80, R0 ;  /* 0x000000800a007824 */ /* 0x008fe400078e0200 */
        /* <DEDUP_REMOVED lines=30> */
[----:B------:R-:W3:Y:S01]  /*1a580*/  SHFL.IDX PT, R7, R3, RZ, 0x181f ;  /* 0x00181fff03077589 */ /* 0x000ee200000e0000 */
[----:B------:R-:W-:Y:S02]  /*1a590*/  SHF.R.S32.HI R20, RZ, 0x1f, R0 ;  /* 0x0000001fff147819 */ /* 0x000fe40000011400 */
[C---:B------:R-:W-:Y:S01]  /*1a5a0*/  IADD3 R8, R2.reuse, 0x10, RZ ;  /* 0x0000001002087810 */ /* 0x040fe20007ffe0ff */
[----:B------:R-:W4:Y:S01]  /*1a5b0*/  SHFL.IDX PT, R5, R4, 0x1, 0x181f ;  /* 0x00381f0004057f89 */ /* 0x000f2200000e0000 */
[----:B------:R-:W-:-:S02]  /*1a5c0*/  ISETP.GE.OR P1, PT, R2, R19, P0 ;  /* 0x000000130200720c */ /* 0x000fc40000726670 */
[-C--:B------:R-:W-:Y:S01]  /*1a5d0*/  ISETP.GE.OR P5, PT, R8, R19.reuse, P0 ;  /* 0x000000130800720c */ /* 0x080fe200007a6670 */
[----:B------:R-:W2:Y:S01]  /*1a5e0*/  SHFL.IDX PT, R9, R3, 0x1, 0x181f ;  /* 0x00381f0003097f89 */ /* 0x000ea200000e0000 */
[C---:B------:R-:W-:Y:S02]  /*1a5f0*/  IADD3 R14, R2.reuse, 0x20, RZ ;  /* 0x00000020020e7810 */ /* 0x040fe40007ffe0ff */
[----:B------:R-:W-:Y:S01]  /*1a600*/  IADD3 R10, R2, 0x40, RZ ;  /* 0x00000040020a7810 */ /* 0x000fe20007ffe0ff */
[----:B------:R-:W2:Y:S01]  /*1a610*/  SHFL.IDX PT, R8, R4, 0x2, 0x181f ;  /* 0x00581f0004087f89 */ /* 0x000ea200000e0000 */
[-C--:B------:R-:W-:Y:S02]  /*1a620*/  ISETP.GE.OR P4, PT, R14, R19.reuse, P0 ;  /* 0x000000130e00720c */ /* 0x080fe40000786670 */
[----:B------:R-:W-:Y:S01]  /*1a630*/  IADD3 R13, R2, 0x30, RZ ;  /* 0x00000030020d7810 */ /* 0x000fe20007ffe0ff */
[----:B------:R-:W2:Y:S01]  /*1a640*/  SHFL.IDX PT, R12, R3, 0x2, 0x181f ;  /* 0x00581f00030c7f89 */ /* 0x000ea200000e0000 */
[----:B------:R-:W-:-:S02]  /*1a650*/  ISETP.GE.OR P6, PT, R10, R19, P0 ;  /* 0x000000130a00720c */ /* 0x000fc400007c6670 */
[----:B------:R-:W-:Y:S01]  /*1a660*/  ISETP.GE.OR P3, PT, R13, R19, P0 ;  /* 0x000000130d00720c */ /* 0x000fe20000766670 */
[----:B------:R-:W2:Y:S01]  /*1a670*/  SHFL.IDX PT, R11, R4, 0x3, 0x181f ;  /* 0x00781f00040b7f89 */ /* 0x000ea200000e0000 */
[----:B-1----:R-:W-:-:S03]  /*1a680*/  @!P1 LEA R6, P2, R0, R6, 0x1 ;  /* 0x0000000600069211 */ /* 0x002fc600078408ff */
[----:B------:R-:W1:Y:S01]  /*1a690*/  SHFL.IDX PT, R14, R3, 0x3, 0x181f ;  /* 0x00781f00030e7f89 */ /* 0x000e6200000e0000 */
[----:B---3--:R-:W-:-:S03]  /*1a6a0*/  @!P1 LEA.HI.X R7, R0, R7, R20, 0x1, P2 ;  /* 0x0000000700079211 */ /* 0x008fc600010f0c14 */
[----:B------:R-:W3:Y:S04]  /*1a6b0*/  SHFL.IDX PT, R10, R4, 0x4, 0x181f ;  /* 0x00981f00040a7f89 */ /* 0x000ee800000e0000 */
[----:B------:R1:W-:Y:S04]  /*1a6c0*/  @!P1 ST.E.128 [R6.64], RZ ;  /* 0x000000ff06009985 */ /* 0x0003e8000c101d0a */
[----:B------:R-:W-:Y:S04]  /*1a6d0*/  SHFL.IDX PT, R13, R4, 0x5, 0x181f ;  /* 0x00b81f00040d7f89 */ /* 0x000fe800000e0000 */
[----:B------:R-:W-:Y:S04]  /*1a6e0*/  SHFL.IDX PT, R15, R4, 0x6, 0x181f ;  /* 0x00d81f00040f7f89 */ /* 0x000fe800000e0000 */
[----:B------:R-:W3:Y:S04]  /*1a6f0*/  SHFL.IDX PT, R18, R3, 0x4, 0x181f ;  /* 0x00981f0003127f89 */ /* 0x000ee800000e0000 */
[----:B------:R-:W3:Y:S04]  /*1a700*/  SHFL.IDX PT, R17, R3, 0x5, 0x181f ;  /* 0x00b81f0003117f89 */ /* 0x000ee800000e0000 */
[----:B------:R-:W3:Y:S04]  /*1a710*/  SHFL.IDX PT, R16, R3, 0x6, 0x181f ;  /* 0x00d81f0003107f89 */ /* 0x000ee800000e0000 */
[----:B------:R-:W3:Y:S01]  /*1a720*/  SHFL.IDX PT, R4, R4, 0x7, 0x181f ;  /* 0x00f81f0004047f89 */ /* 0x000ee200000e0000 */
[----:B-1----:R-:W-:-:S02]  /*1a730*/  IADD3 R7, R2, 0x50, RZ ;  /* 0x0000005002077810 */ /* 0x002fc40007ffe0ff */
[C---:B----4-:R-:W-:Y:S01]  /*1a740*/  @!P5 LEA R6, P1, R0.reuse, R5, 0x1 ;  /* 0x000000050006d211 */ /* 0x050fe200078208ff */
[----:B------:R-:W1:Y:S01]  /*1a750*/  SHFL.IDX PT, R3, R3, 0x7, 0x181f ;  /* 0x00f81f0003037f89 */ /* 0x000e6200000e0000 */
[----:B------:R-:W-:Y:S02]  /*1a760*/  ISETP.GE.OR P2, PT, R7, R19, P0 ;  /* 0x000000130700720c */ /* 0x000fe40000746670 */
[C---:B--2---:R-:W-:Y:S02]  /*1a770*/  @!P5 LEA.HI.X R7, R0.reuse, R9, R20, 0x1, P1 ;  /* 0x000000090007d211 */ /* 0x044fe400008f0c14 */
[----:B------:R-:W-:Y:S02]  /*1a780*/  @!P4 LEA R8, P1, R0, R8, 0x1 ;  /* 0x000000080008c211 */ /* 0x000fe400078208ff */
[C---:B------:R-:W-:Y:S01]  /*1a790*/  IADD3 R9, R2.reuse, 0x60, RZ ;  /* 0x0000006002097810 */ /* 0x040fe20007ffe0ff */
[----:B------:R2:W-:Y:S01]  /*1a7a0*/  @!P5 ST.E.128 [R6.64], RZ ;  /* 0x000000ff0600d985 */ /* 0x0005e2000c101d0a */
[----:B------:R-:W-:-:S09]  /*1a7b0*/  IADD3 R2, R2, 0x70, RZ ;  /* 0x0000007002027810 */ /* 0x000fd20007ffe0ff */
[----:B------:R-:W-:Y:S02]  /*1a7c0*/  P2R R5, PR, RZ, 0x2 ;  /* 0x00000002ff057803 */ /* 0x000fe40000000000 */
[-C--:B------:R-:W-:Y:S02]  /*1a7d0*/  ISETP.GE.OR P1, PT, R9, R19.reuse, P0 ;  /* 0x000000130900720c */ /* 0x080fe40000726670 */
[----:B------:R-:W-:Y:S02]  /*1a7e0*/  ISETP.NE.AND P5, PT, R5, RZ, PT ;  /* 0x000000ff0500720c */ /* 0x000fe40003fa5270 */
[----:B------:R-:W-:Y:S02]  /*1a7f0*/  ISETP.GE.OR P0, PT, R2, R19, P0 ;  /* 0x000000130200720c */ /* 0x000fe40000706670 */
[----:B------:R-:W-:-:S05]  /*1a800*/  @!P4 LEA.HI.X R9, R0, R12, R20, 0x1, P5 ;  /* 0x0000000c0009c211 */ /* 0x000fca00028f0c14 */
[----:B------:R4:W-:Y:S01]  /*1a810*/  @!P4 ST.E.128 [R8.64], RZ ;  /* 0x000000ff0800c985 */ /* 0x0009e2000c101d0a */
[----:B--2---:R-:W-:-:S04]  /*1a820*/  @!P3 LEA R6, P5, R0, R11, 0x1 ;  /* 0x0000000b0006b211 */ /* 0x004fc800078a08ff */
[C---:B------:R-:W-:Y:S02]  /*1a830*/  @!P3 LEA.HI.X R7, R0.reuse, R14, R20, 0x1, P5 ;  /* 0x0000000e0007b211 */ /* 0x040fe400028f0c14 */
[----:B---3--:R-:W-:-:S03]  /*1a840*/  @!P6 LEA R10, P5, R0, R10, 0x1 ;  /* 0x0000000a000ae211 */ /* 0x008fc600078a08ff */
[----:B------:R2:W-:Y:S01]  /*1a850*/  @!P3 ST.E.128 [R6.64], RZ ;  /* 0x000000ff0600b985 */ /* 0x0005e2000c101d0a */
[----:B------:R-:W-:-:S05]  /*1a860*/  @!P6 LEA.HI.X R11, R0, R18, R20, 0x1, P5 ;  /* 0x00000012000be211 */ /* 0x000fca00028f0c14 */
[----:B------:R3:W-:Y:S01]  /*1a870*/  @!P6 ST.E.128 [R10.64], RZ ;  /* 0x000000ff0a00e985 */ /* 0x0007e2000c101d0a */
[----:B----4-:R-:W-:-:S04]  /*1a880*/  @!P2 LEA R8, P4, R0, R13, 0x1 ;  /* 0x0000000d0008a211 */ /* 0x010fc800078808ff */
[----:B------:R-:W-:-:S05]  /*1a890*/  @!P2 LEA.HI.X R9, R0, R17, R20, 0x1, P4 ;  /* 0x000000110009a211 */ /* 0x000fca00020f0c14 */
[----:B------:R3:W-:Y:S01]  /*1a8a0*/  @!P2 ST.E.128 [R8.64], RZ ;  /* 0x000000ff0800a985 */ /* 0x0007e2000c101d0a */
[----:B--2---:R-:W-:-:S04]  /*1a8b0*/  @!P1 LEA R6, P3, R0, R15, 0x1 ;  /* 0x0000000f00069211 */ /* 0x004fc800078608ff */
[----:B------:R-:W-:-:S05]  /*1a8c0*/  @!P1 LEA.HI.X R7, R0, R16, R20, 0x1, P3 ;  /* 0x0000001000079211 */ /* 0x000fca00018f0c14 */
[----:B------:R3:W-:Y:S01]  /*1a8d0*/  @!P1 ST.E.128 [R6.64], RZ ;  /* 0x000000ff06009985 */ /* 0x0007e2000c101d0a */
[----:B------:R-:W-:Y:S05]  /*1a8e0*/  @P0 EXIT ;  /* 0x000000000000094d */ /* 0x000fea0003800000 */
[----:B-1----:R-:W-:-:S04]  /*1a8f0*/  LEA R2, P0, R0, R4, 0x1 ;  /* 0x0000000400027211 */ /* 0x002fc800078008ff */
[----:B------:R-:W-:-:S05]  /*1a900*/  LEA.HI.X R3, R0, R3, R20, 0x1, P0 ;  /* 0x0000000300037211 */ /* 0x000fca00000f0c14 */
[----:B------:R-:W-:Y:S01]  /*1a910*/  ST.E.128 [R2.64], RZ ;  /* 0x000000ff02007985 */ /* 0x000fe2000c101d0a */
[----:B------:R-:W-:Y:S05]  /*1a920*/  EXIT ;  /* 0x000000000000794d */ /* 0x000fea0003800000 */
.L_x_142:
        /* <DEDUP_REMOVED lines=13> */
.L_x_800:


//--------------------- .text._ZN7cutlass13device_kernelIN5flash19enable_sm80_to_sm89INS1_16FlashAttnFwdSm80INS1_25CollectiveMainloopFwdSm80ILi4ELi1ELb0EN4cute5tupleIJNS5_1CILi128EEENS7_ILi96EEENS7_ILi64EEEEEELi64ENS_10bfloat16_tEfNS_4arch4Sm80ELb0ELb1ELb1ELb0ELb1ELb0ELb1ELb0EEENS1_21CollectiveEpilogueFwdINS6_IJS8_SA_S9_EEENS6_IJNS7_ILi1EEESI_SI_EEESC_SE_Li128ELb0ELb1ELb0ELb0EEENS1_19SingleTileSchedulerILb0ELb0ELb1ELi128EEEEEEEEEvNT_6ParamsE --------------------------
	.section	.text._ZN7cutlass13device_kernelIN5flash19enable_sm80_to_sm89INS1_16FlashAttnFwdSm80INS1_25CollectiveMainloopFwdSm80ILi4ELi1ELb0EN4cute5tupleIJNS5_1CILi128EEENS7_ILi96EEENS7_ILi64EEEEEELi64ENS_10bfloat16_tEfNS_4arch4Sm80ELb0ELb1ELb1ELb0ELb1ELb0ELb1ELb0EEENS1_21CollectiveEpilogueFwdINS6_IJS8_SA_S9_EEENS6_IJNS7_ILi1EEESI_SI_EEESC_SE_Li128ELb0ELb1ELb0ELb0EEENS1_19SingleTileSchedulerILb0ELb0ELb1ELi128EEEEEEEEEvNT_6ParamsE,"ax",@progbits
	.sectioninfo	@"SHI_REGISTERS=255"
	.align	128
.text._ZN7cutlass13device_kernelIN5flash19enable_sm80_to_sm89INS1_16FlashAttnFwdSm80INS1_25CollectiveMainloopFwdSm80ILi4ELi1ELb0EN4cute5tupleIJNS5_1CILi128EEENS7_ILi96EEENS7_ILi64EEEEEELi64ENS_10bfloat16_tEfNS_4arch4Sm80ELb0ELb1ELb1ELb0ELb1ELb0ELb1ELb0EEENS1_21CollectiveEpilogueFwdINS6_IJS8_SA_S9_EEENS6_IJNS7_ILi1EEESI_SI_EEESC_SE_Li128ELb0ELb1ELb0ELb0EEENS1_19SingleTileSchedulerILb0ELb0ELb1ELi128EEEEEEEEEvNT_6ParamsE:
        .type           _ZN7cutlass13device_kernelIN5flash19enable_sm80_to_sm89INS1_16FlashAttnFwdSm80INS1_25CollectiveMainloopFwdSm80ILi4ELi1ELb0EN4cute5tupleIJNS5_1CILi128EEENS7_ILi96EEENS7_ILi64EEEEEELi64ENS_10bfloat16_tEfNS_4arch4Sm80ELb0ELb1ELb1ELb0ELb1ELb0ELb1ELb0EEENS1_21CollectiveEpilogueFwdINS6_IJS8_SA_S9_EEENS6_IJNS7_ILi1EEESI_SI_EEESC_SE_Li128ELb0ELb1ELb0ELb0EEENS1_19SingleTileSchedulerILb0ELb0ELb1ELi128EEEEEEEEEvNT_6ParamsE,@function
        .size           _ZN7cutlass13device_kernelIN5flash19enable_sm80_to_sm89INS1_16FlashAttnFwdSm80INS1_25CollectiveMainloopFwdSm80ILi4ELi1ELb0EN4cute5tupleIJNS5_1CILi128EEENS7_ILi96EEENS7_ILi64EEEEEELi64ENS_10bfloat16_tEfNS_4arch4Sm80ELb0ELb1ELb1ELb0ELb1ELb0ELb1ELb0EEENS1_21CollectiveEpilogueFwdINS6_IJS8_SA_S9_EEENS6_IJNS7_ILi1EEESI_SI_EEESC_SE_Li128ELb0ELb1ELb0ELb0EEENS1_19SingleTileSchedulerILb0ELb0ELb1ELi128EEEEEEEEEvNT_6ParamsE,(.L_x_801 - _ZN7cutlass13device_kernelIN5flash19enable_sm80_to_sm89INS1_16FlashAttnFwdSm80INS1_25CollectiveMainloopFwdSm80ILi4ELi1ELb0EN4cute5tupleIJNS5_1CILi128EEENS7_ILi96EEENS7_ILi64EEEEEELi64ENS_10bfloat16_tEfNS_4arch4Sm80ELb0ELb1ELb1ELb0ELb1ELb0ELb1ELb0EEENS1_21CollectiveEpilogueFwdINS6_IJS8_SA_S9_EEENS6_IJNS7_ILi1EEESI_SI_EEESC_SE_Li128ELb0ELb1ELb0ELb0EEENS1_19SingleTileSchedulerILb0ELb0ELb1ELi128EEEEEEEEEvNT_6ParamsE)
        .other          _ZN7cutlass13device_kernelIN5flash19enable_sm80_to_sm89INS1_16FlashAttnFwdSm80INS1_25CollectiveMainloopFwdSm80ILi4ELi1ELb0EN4cute5tupleIJNS5_1CILi128EEENS7_ILi96EEENS7_ILi64EEEEEELi64ENS_10bfloat16_tEfNS_4arch4Sm80ELb0ELb1ELb1ELb0ELb1ELb0ELb1ELb0EEENS1_21CollectiveEpilogueFwdINS6_IJS8_SA_S9_EEENS6_IJNS7_ILi1EEESI_SI_EEESC_SE_Li128ELb0ELb1ELb0ELb0EEENS1_19SingleTileSchedulerILb0ELb0ELb1ELi128EEEEEEEEEvNT_6ParamsE,@"STO_CUDA_ENTRY STV_DEFAULT"
_ZN7cutlass13device_kernelIN5flash19enable_sm80_to_sm89INS1_16FlashAttnFwdSm80INS1_25CollectiveMainloopFwdSm80ILi4ELi1ELb0EN4cute5tupleIJNS5_1CILi128EEENS7_ILi96EEENS7_ILi64EEEEEELi64ENS_10bfloat16_tEfNS_4arch4Sm80ELb0ELb1ELb1ELb0ELb1ELb0ELb1ELb0EEENS1_21CollectiveEpilogueFwdINS6_IJS8_SA_S9_EEENS6_IJNS7_ILi1EEESI_SI_EEESC_SE_Li128ELb0ELb1ELb0ELb0EEENS1_19SingleTileSchedulerILb0ELb0ELb1ELi128EEEEEEEEEvNT_6ParamsE:
[----:B------:R-:W-:-:S03]  /*0000*/  MOV R1, c[0x0][0x28] ;  /* 0x00000a0000017a02 */ /* 0x000fc60000000f00 */
[----:B------:R-:W1:Y:S01]  /*0010*/  S2UR UR16, SR_CTAID.Z ;  /* 0x00000000001079c3 */ /* 0x000e620000002700 */
[----:B------:R-:W-:Y:S02]  /*0020*/  IADD3 R1, R1, -0x40, RZ ;  /* 0xffffffc001017810 */ /* 0x000fe40007ffe0ff */
[----:B-1----:R-:W-:-:S13]  /*0030*/  ISETP.LE.AND P0, PT, RZ, UR16, PT ;  /* 0x00000010ff007c0c */ /* 0x002fda000bf03270 */
[----:B------:R-:W-:Y:S05]  /*0040*/  @!P0 EXIT ;  /* 0x000000000000894d */ /* 0x000fea0003800000 */
[----:B------:R-:W-:Y:S01]  /*0050*/  ULDC.64 UR4, c[0x0][0x370] ;  /* 0x0000dc0000047ab9 */ /* 0x000fe20000000a00 */
[----:B------:R-:W-:Y:S01]  /*0060*/  IMAD.MOV.U32 R204, RZ, RZ, RZ ;  /* 0x000000ffffcc7224 */ /* 0x000fe200078e00ff */
[----:B------:R-:W-:Y:S02]  /*0070*/  UISETP.NE.U32.AND UP0, UPT, URZ, UR4, UPT ;  /* 0x000000043f00728c */ /* 0x000fe4000bf05070 */
[----:B------:R-:W-:Y:S02]  /*0080*/  ULDC.64 UR6, c[0x0][0x370] ;  /* 0x0000dc0000067ab9 */ /* 0x000fe40000000a00 */
[----:B------:R-:W-:Y:S02]  /*0090*/  UISETP.NE.AND.EX UP0, UPT, URZ, UR5, UPT, UP0 ;  /* 0x000000053f00728c */ /* 0x000fe4000bf05300 */
[----:B------:R-:W-:-:S04]  /*00a0*/  ULDC.64 UR48, c[0x0][0x118] ;  /* 0x0000460000307ab9 */ /* 0x000fc80000000a00 */
[----:B------:R-:W-:-:S05]  /*00b0*/  PLOP3.LUT P0, PT, PT, PT, UP0, 0x80, 0x0 ;  /* 0x000000000000781c */ /* 0x000fca0003f0f008 */
[----:B------:R-:W-:Y:S02]  /*00c0*/  @UP0 UMOV UR4, 0x4 ;  /* 0x0000000400040882 */ /* 0x000fe40000000000 */
[----:B------:R-:W-:-:S06]  /*00d0*/  @UP0 UIMAD.WIDE UR4, UR16, UR4, UR6 ;  /* 0x00000004100402a5 */ /* 0x000fcc000f8e0206 */
[----:B------:R-:W-:Y:S01]  /*00e0*/  MOV R2, UR4 ;  /* 0x0000000400027c02 */ /* 0x000fe20008000f00 */
[----:B------:R-:W-:Y:S01]  /*00f0*/  IMAD.U32 R3, RZ, RZ, UR5 ;  /* 0x00000005ff037e24 */ /* 0x000fe2000f8e00ff */
[----:B------:R-:W1:Y:S01]  /*0100*/  S2UR UR14, SR_CTAID.X ;  /* 0x00000000000e79c3 */ /* 0x000e620000002500 */
[----:B------:R-:W-:Y:S02]  /*0110*/  ULDC UR12, c[0x0][0x2c4] ;  /* 0x0000b100000c7ab9 */ /* 0x000fe40000000800 */
[----:B------:R-:W-:Y:S01]  /*0120*/  ULDC.64 UR4, c[0x0][0x2c8] ;  /* 0x0000b20000047ab9 */ /* 0x000fe20000000a00 */
[----:B------:R-:W2:Y:S01]  /*0130*/  @P0 LDG.E R204, [R2.64] ;  /* 0x0000003002cc0981 */ /* 0x000ea2000c1e1900 */
[----:B------:R-:W-:Y:S02]  /*0140*/  UISETP.NE.AND UP2, UPT, UR12, 0x1, UPT ;  /* 0x000000010c00788c */ /* 0x000fe4000bf45270 */
[----:B------:R-:W-:Y:S01]  /*0150*/  ULDC UR10, c[0x0][0x1d0] ;  /* 0x00007400000a7ab9 */ /* 0x000fe20000000800 */
[----:B------:R-:W3:Y:S01]  /*0160*/  S2UR UR11, SR_CTAID.Y ;  /* 0x00000000000b79c3 */ /* 0x000ee20000002600 */
[----:B------:R-:W4:Y:S01]  /*0170*/  S2R R200, SR_TID.X ;  /* 0x0000000000c87919 */ /* 0x000f220000002100 */
[----:B-1----:R-:W-:-:S06]  /*0180*/  USHF.L.U32 UR14, UR14, 0x7, URZ ;  /* 0x000000070e0e7899 */ /* 0x002fcc000800063f */
[----:B------:R-:W-:Y:S02]  /*0190*/  @UP2 UIADD3 UR8, UR14, 0x7f, URZ ;  /* 0x0000007f0e082890 */ /* 0x000fe4000fffe03f */
[----:B------:R-:W-:Y:S02]  /*01a0*/  UIADD3 UR6, UR14, 0x7f, URZ ;  /* 0x0000007f0e067890 */ /* 0x000fe4000fffe03f */
[----:B------:R-:W-:Y:S02]  /*01b0*/  UIMAD.WIDE.U32 UR8, UR8, UR4, URZ ;  /* 0x00000004080872a5 */ /* 0x000fe4000f8e003f */
[----:B---3--:R-:W-:-:S05]  /*01c0*/  USHF.R.S32.HI UR15, URZ, 0x1f, UR11 ;  /* 0x0000001f3f0f7899 */ /* 0x008fca000801140b */
[----:B------:R-:W-:Y:S02]  /*01d0*/  @UP2 UMOV UR7, UR9 ;  /* 0x0000000900072c82 */ /* 0x000fe40008000000 */
[----:B------:R-:W-:Y:S02]  /*01e0*/  @UP2 USHF.R.U32.HI UR6, URZ, UR5, UR7 ;  /* 0x000000053f062299 */ /* 0x000fe40008011607 */
[----:B------:R-:W-:Y:S02]  /*01f0*/  UMOV UR8, 0x1 ;  /* 0x0000000100087882 */ /* 0x000fe40000000000 */
[----:B------:R-:W-:Y:S02]  /*0200*/  ULDC.64 UR4, c[0x0][0x328] ;  /* 0x0000ca0000047ab9 */ /* 0x000fe40000000a00 */
[----:B------:R-:W-:Y:S02]  /*0210*/  UISETP.LE.AND UP0, UPT, UR8, UR5, UPT ;  /* 0x000000050800728c */ /* 0x000fe4000bf03270 */
[----:B------:R-:W-:-:S02]  /*0220*/  ULDC UR7, c[0x0][0x2ac] ;  /* 0x0000ab0000077ab9 */ /* 0x000fc40000000800 */
[----:B------:R-:W-:Y:S02]  /*0230*/  UIMAD UR10, UR7, UR10, URZ ;  /* 0x0000000a070a72a4 */ /* 0x000fe4000f8e023f */
[----:B------:R-:W-:Y:S01]  /*0240*/  PLOP3.LUT P0, PT, PT, PT, UP0, 0x40, 0x0 ;  /* 0x000000000000781c */ /* 0x000fe20003f0e808 */
[----:B------:R-:W-:Y:S02]  /*0250*/  ULDC UR9, c[0x0][0x168] ;  /* 0x00005a0000097ab9 */ /* 0x000fe40000000800 */
[----:B------:R-:W-:-:S04]  /*0260*/  UIADD3 UR9, UR10, -UR9, UR8 ;  /* 0x800000090a097290 */ /* 0x000fc8000fffe008 */
[----:B------:R-:W-:-:S04]  /*0270*/  UIADD3 UR5, UR9, UR6, URZ ;  /* 0x0000000609057290 */ /* 0x000fc8000fffe03f */
[----:B------:R-:W-:Y:S01]  /*0280*/  UIADD3 UR6, UR5, UR4, URZ ;  /* 0x0000000405067290 */ /* 0x000fe2000fffe03f */
[----:B--2---:R1:W-:Y:S01]  /*0290*/  STL [R1+0x2c], R204 ;  /* 0x00002ccc01007387 */ /* 0x0043e20000100800 */
[----:B------:R-:W-:Y:S05]  /*02a0*/  @P0 BRA `(.L_x_143) ;  /* 0x0000016000000947 */ /* 0x000fea0003800000 */
[----:B----4-:R-:W-:Y:S01]  /*02b0*/  ISETP.LT.AND P0, PT, RZ, UR5, PT ;  /* 0x00000005ff007c0c */ /* 0x010fe2000bf01270 */
[----:B------:R-:W-:-:S12]  /*02c0*/  UIADD3 UR9, UR5, -0x1, URZ ;  /* 0xffffffff05097890 */ /* 0x000fd8000fffe03f */
[----:B------:R-:W-:Y:S05]  /*02d0*/  @P0 BRA `(.L_x_144) ;  /* 0x0000009000000947 */ /* 0x000fea0003800000 */
[----:B------:R-:W-:Y:S02]  /*02e0*/  ULDC UR4, c[0x0][0x32c] ;  /* 0x0000cb0000047ab9 */ /* 0x000fe40000000800 */
[----:B------:R-:W-:Y:S02]  /*02f0*/  UISETP.NE.AND UP1, UPT, UR8, UR4, UPT ;  /* 0x000000040800728c */ /* 0x000fe4000bf25270 */
[----:B------:R-:W-:-:S03]  /*0300*/  UIADD3 UR9, -UR5, URZ, URZ ;  /* 0x0000003f05097290 */ /* 0x000fc6000fffe13f */
[----:B------:R-:W-:Y:S02]  /*0310*/  ULDC.64 UR4, c[0x0][0x330] ;  /* 0x0000cc0000047ab9 */ /* 0x000fe40000000a00 */
[----:B------:R-:W-:-:S07]  /*0320*/  UIMAD.WIDE.U32 UR18, UR9, UR4, URZ ;  /* 0x00000004091272a5 */ /* 0x000fce000f8e003f */
[----:B------:R-:W-:Y:S02]  /*0330*/  @UP1 UMOV UR13, UR19 ;  /* 0x00000013000d1c82 */ /* 0x000fe40008000000 */
[----:B------:R-:W-:-:S04]  /*0340*/  @UP1 USHF.R.U32.HI UR9, URZ, UR5, UR13 ;  /* 0x000000053f091299 */ /* 0x000fc8000801160d */
[----:B------:R-:W-:Y:S01]  /*0350*/  ULOP3.LUT UR9, URZ, UR9, URZ, 0x33, !UPT ;  /* 0x000000093f097292 */ /* 0x000fe2000f8e333f */
[----:B------:R-:W-:Y:S05]  /*0360*/  BRA `(.L_x_145) ;  /* 0x0000006000007947 */ /* 0x000fea0003800000 */
.L_x_144:
[----:B------:R-:W-:Y:S02]  /*0370*/  ULDC UR4, c[0x0][0x32c] ;  /* 0x0000cb0000047ab9 */ /* 0x000fe40000000800 */
[----:B------:R-:W-:-:S03]  /*0380*/  UISETP.NE.AND UP1, UPT, UR8, UR4, UPT ;  /* 0x000000040800728c */ /* 0x000fc6000bf25270 */
[----:B------:R-:W-:Y:S02]  /*0390*/  ULDC.64 UR4, c[0x0][0x330] ;  /* 0x0000cc0000047ab9 */ /* 0x000fe40000000a00 */
[----:B------:R-:W-:-:S07]  /*03a0*/  UIMAD.WIDE.U32 UR18, UR9, UR4, URZ ;  /* 0x00000004091272a5 */ /* 0x000fce000f8e003f */
[----:B------:R-:W-:Y:S02]  /*03b0*/  @UP1 UMOV UR13, UR19 ;  /* 0x00000013000d1c82 */ /* 0x000fe40008000000 */
[----:B------:R-:W-:Y:S02]  /*03c0*/  @UP1 USHF.R.U32.HI UR9, URZ, UR5, UR13 ;  /* 0x000000053f091299 */ /* 0x000fe4000801160d */
.L_x_145:
[----:B------:R-:W-:Y:S02]  /*03d0*/  ULDC UR4, c[0x0][0x32c] ;  /* 0x0000cb0000047ab9 */ /* 0x000fe40000000800 */
[----:B------:R-:W-:-:S04]  /*03e0*/  UIMAD UR4, UR9, UR4, UR4 ;  /* 0x00000004090472a4 */ /* 0x000fc8000f8e0204 */
[----:B------:R-:W-:-:S04]  /*03f0*/  UISETP.LT.AND UP1, UPT, UR6, UR4, UPT ;  /* 0x000000040600728c */ /* 0x000fc8000bf21270 */
[----:B------:R-:W-:Y:S02]  /*0400*/  USEL UR6, UR6, UR4, UP1 ;  /* 0x0000000406067287 */ /* 0x000fe40008800000 */
.L_x_143:
[----:B----4-:R-:W-:Y:S01]  /*0410*/  UIADD3 UR8, UR10, 0x5f, URZ ;  /* 0x0000005f0a087890 */ /* 0x010fe2000fffe03f */
[----:B------:R-:W-:Y:S01]  /*0420*/  PLOP3.LUT P0, PT, PT, PT, UP0, 0x40, 0x0 ;  /* 0x000000000000781c */ /* 0x000fe20003f0e808 */
[----:B------:R-:W-:Y:S02]  /*0430*/  UIADD3 UR18, UR6, 0x5f, URZ ;  /* 0x0000005f06127890 */ /* 0x000fe4000fffe03f */
[----:B------:R-:W-:Y:S02]  /*0440*/  UIMAD.WIDE UR8, UR8, 0x2aaaaaab, URZ ;  /* 0x2aaaaaab080878a5 */ /* 0x000fe4000f8e023f */
[----:B------:R-:W-:Y:S02]  /*0450*/  UIMAD.WIDE UR18, UR18, 0x2aaaaaab, URZ ;  /* 0x2aaaaaab121278a5 */ /* 0x000fe4000f8e023f */
[----:B------:R-:W-:Y:S02]  /*0460*/  ULDC.64 UR4, c[0x0][0x2c8] ;  /* 0x0000b20000047ab9 */ /* 0x000fe40000000a00 */
[----:B------:R-:W-:-:S02]  /*0470*/  UIMAD.WIDE.U32 UR20, UR14, UR4, URZ ;  /* 0x000000040e1472a5 */ /* 0x000fc4000f8e003f */
[----:B------:R-:W-:Y:S02]  /*0480*/  UMOV UR17, UR9 ;  /* 0x0000000900117c82 */ /* 0x000fe40008000000 */
[----:B------:R-:W-:Y:S02]  /*0490*/  UMOV UR9, UR19 ;  /* 0x0000001300097c82 */ /* 0x000fe40008000000 */
[----:B------:R-:W-:Y:S02]  /*04a0*/  USHF.R.U32.HI UR8, URZ, 0x1f, UR17 ;  /* 0x0000001f3f087899 */ /* 0x000fe40008011611 */
[----:B------:R-:W-:Y:S02]  /*04b0*/  USHF.R.U32.HI UR6, URZ, 0x1f, UR9 ;  /* 0x0000001f3f067899 */ /* 0x000fe40008011609 */
[----:B------:R-:W-:Y:S02]  /*04c0*/  ULDC UR13, c[0x0][0x168] ;  /* 0x00005a00000d7ab9 */ /* 0x000fe40000000800 */
[----:B------:R-:W-:-:S02]  /*04d0*/  UMOV UR4, UR14 ;  /* 0x0000000e00047c82 */ /* 0x000fc40008000000 */
[----:B------:R-:W-:Y:S02]  /*04e0*/  @UP2 USHF.R.U32.HI UR4, URZ, UR5, UR21 ;  /* 0x000000053f042299 */ /* 0x000fe40008011615 */
[----:B------:R-:W-:Y:S02]  /*04f0*/  UIADD3 UR13, UR10, -UR13, URZ ;  /* 0x8000000d0a0d7290 */ /* 0x000fe4000fffe03f */
[----:B------:R-:W-:Y:S02]  /*0500*/  ULEA.HI.SX32 UR17, UR17, UR8, 0x1c ;  /* 0x0000000811117291 */ /* 0x000fe4000f8fe23f */
[----:B------:R-:W-:Y:S02]  /*0510*/  ULEA.HI.SX32 UR6, UR9, UR6, 0x1c ;  /* 0x0000000609067291 */ /* 0x000fe4000f8fe23f */
[----:B------:R-:W-:Y:S02]  /*0520*/  UIADD3 UR4, UR13, UR4, URZ ;  /* 0x000000040d047290 */ /* 0x000fe4000fffe03f */
[----:B------:R-:W-:-:S02]  /*0530*/  UISETP.LT.AND UP1, UPT, UR17, UR6, UPT ;  /* 0x000000061100728c */ /* 0x000fc4000bf21270 */
[----:B------:R-:W-:Y:S02]  /*0540*/  ULDC UR5, c[0x0][0x324] ;  /* 0x0000c90000057ab9 */ /* 0x000fe40000000800 */
[----:B------:R-:W-:Y:S02]  /*0550*/  UIADD3 UR8, UR4, -UR5, URZ ;  /* 0x8000000504087290 */ /* 0x000fe4000fffe03f */
[----:B------:R-:W-:Y:S01]  /*0560*/  USEL UR6, UR17, UR6, UP1 ;  /* 0x0000000611067287 */ /* 0x000fe20008800000 */
[----:B------:R-:W-:Y:S05]  /*0570*/  @P0 BRA `(.L_x_146) ;  /* 0x0000017000000947 */ /* 0x000fea0003800000 */
[----:B------:R-:W-:Y:S02]  /*0580*/  UMOV UR9, UR4 ;  /* 0x0000000400097c82 */ /* 0x000fe40008000000 */
[----:B------:R-:W-:-:S06]  /*0590*/  UISETP.GT.AND UP1, UPT, UR9, -0x1, UPT ;  /* 0xffffffff0900788c */ /* 0x000fcc000bf24270 */
[----:B------:R-:W-:-:S13]  /*05a0*/  PLOP3.LUT P0, PT, PT, PT, UP1, 0x80, 0x0 ;  /* 0x000000000000781c */ /* 0x000fda0003f0f018 */
[----:B------:R-:W-:Y:S05]  /*05b0*/  @P0 BRA `(.L_x_147) ;  /* 0x0000009000000947 */ /* 0x000fea0003800000 */
[----:B------:R-:W-:Y:S02]  /*05c0*/  ULDC UR4, c[0x0][0x32c] ;  /* 0x0000cb0000047ab9 */ /* 0x000fe40000000800 */
[----:B------:R-:W-:Y:S02]  /*05d0*/  UISETP.NE.AND UP1, UPT, UR4, 0x1, UPT ;  /* 0x000000010400788c */ /* 0x000fe4000bf25270 */
[----:B------:R-:W-:Y:S02]  /*05e0*/  ULOP3.LUT UR9, URZ, UR9, URZ, 0x33, !UPT ;  /* 0x000000093f097292 */ /* 0x000fe4000f8e333f */
[----:B------:R-:W-:Y:S02]  /*05f0*/  ULDC.64 UR4, c[0x0][0x330] ;  /* 0x0000cc0000047ab9 */ /* 0x000fe40000000a00 */
[----:B------:R-:W-:-:S07]  /*0600*/  UIMAD.WIDE.U32 UR18, UR9, UR4, URZ ;  /* 0x00000004091272a5 */ /* 0x000fce000f8e003f */
[----:B------:R-:W-:Y:S02]  /*0610*/  @UP1 UMOV UR17, UR19 ;  /* 0x0000001300111c82 */ /* 0x000fe40008000000 */
[----:B------:R-:W-:-:S04]  /*0620*/  @UP1 USHF.R.U32.HI UR9, URZ, UR5, UR17 ;  /* 0x000000053f091299 */ /* 0x000fc80008011611 */
[----:B------:R-:W-:Y:S01]  /*0630*/  ULOP3.LUT UR9, URZ, UR9, URZ, 0x33, !UPT ;  /* 0x000000093f097292 */ /* 0x000fe2000f8e333f */
[----:B------:R-:W-:Y:S05]  /*0640*/  BRA `(.L_x_148) ;  /* 0x0000006000007947 */ /* 0x000fea0003800000 */
.L_x_147:
[----:B------:R-:W-:Y:S02]  /*0650*/  ULDC UR4, c[0x0][0x32c] ;  /* 0x0000cb0000047ab9 */ /* 0x000fe40000000800 */
[----:B------:R-:W-:-:S03]  /*0660*/  UISETP.NE.AND UP1, UPT, UR4, 0x1, UPT ;  /* 0x000000010400788c */ /* 0x000fc6000bf25270 */
[----:B------:R-:W-:Y:S02]  /*0670*/  ULDC.64 UR4, c[0x0][0x330] ;  /* 0x0000cc0000047ab9 */ /* 0x000fe40000000a00 */
[----:B------:R-:W-:-:S07]  /*0680*/  UIMAD.WIDE.U32 UR18, UR9, UR4, URZ ;  /* 0x00000004091272a5 */ /* 0x000fce000f8e003f */
[----:B------:R-:W-:Y:S02]  /*0690*/  @UP1 UMOV UR17, UR19 ;  /* 0x0000001300111c82 */ /* 0x000fe40008000000 */
[----:B------:R-:W-:Y:S02]  /*06a0*/  @UP1 USHF.R.U32.HI UR9, URZ, UR5, UR17 ;  /* 0x000000053f091299 */ /* 0x000fe40008011611 */
.L_x_148:
[----:B------:R-:W-:Y:S02]  /*06b0*/  ULDC UR4, c[0x0][0x32c] ;  /* 0x0000cb0000047ab9 */ /* 0x000fe40000000800 */
[----:B------:R-:W-:-:S04]  /*06c0*/  UIMAD UR4, UR9, UR4, URZ ;  /* 0x00000004090472a4 */ /* 0x000fc8000f8e023f */
[----:B------:R-:W-:-:S04]  /*06d0*/  UISETP.LT.AND UP1, UPT, UR8, UR4, UPT ;  /* 0x000000040800728c */ /* 0x000fc8000bf21270 */
[----:B------:R-:W-:-:S04]  /*06e0*/  USEL UR8, UR8, UR4, !UP1 ;  /* 0x0000000408087287 */ /* 0x000fc8000c800000 */
.L_x_146:
[----:B------:R-:W-:Y:S01]  /*06f0*/  UIMAD.WIDE UR4, UR8, 0x2aaaaaab, URZ ;  /* 0x2aaaaaab080478a5 */ /* 0x000fe2000f8e023f */
[----:B------:R-:W-:Y:S01]  /*0700*/  PLOP3.LUT P4, PT, PT, PT, PT, 0x80, 0x0 ;  /* 0x000000000000781c */ /* 0x000fe20003f8f070 */
[----:B------:R-:W-:Y:S01]  /*0710*/  CS2R R162, SRZ ;  /* 0x0000000000a27805 */ /* 0x000fe2000001ff00 */
[----:B------:R-:W-:Y:S01]  /*0720*/  CS2R R160, SRZ ;  /* 0x0000000000a07805 */ /* 0x000fe2000001ff00 */
[----:B------:R-:W-:Y:S01]  /*0730*/  USHF.R.U32.HI UR4, URZ, 0x1f, UR5 ;  /* 0x0000001f3f047899 */ /* 0x000fe20008011605 */
[----:B------:R-:W-:Y:S01]  /*0740*/  CS2R R166, SRZ ;  /* 0x0000000000a67805 */ /* 0x000fe2000001ff00 */
[----:B------:R-:W-:Y:S01]  /*0750*/  CS2R R164, SRZ ;  /* 0x0000000000a47805 */ /* 0x000fe2000001ff00 */
[----:B------:R-:W-:Y:S01]  /*0760*/  CS2R R158, SRZ ;  /* 0x00000000009e7805 */ /* 0x000fe2000001ff00 */
[----:B------:R-:W-:Y:S01]  /*0770*/  ULEA.HI.SX32 UR4, UR5, UR4, 0x1c ;  /* 0x0000000405047291 */ /* 0x000fe2000f8fe23f */
[----:B------:R-:W-:Y:S01]  /*0780*/  CS2R R156, SRZ ;  /* 0x00000000009c7805 */ /* 0x000fe2000001ff00 */
[----:B------:R-:W-:Y:S01]  /*0790*/  CS2R R154, SRZ ;  /* 0x00000000009a7805 */ /* 0x000fe2000001ff00 */
[----:B------:R-:W-:Y:S01]  /*07a0*/  CS2R R152, SRZ ;  /* 0x0000000000987805 */ /* 0x000fe2000001ff00 */
[----:B------:R-:W-:Y:S01]  /*07b0*/  UISETP.LT.AND UP1, UPT, URZ, UR4, UPT ;  /* 0x000000043f00728c */ /* 0x000fe2000bf21270 */
[----:B------:R-:W-:Y:S01]  /*07c0*/  CS2R R146, SRZ ;  /* 0x0000000000927805 */ /* 0x000fe2000001ff00 */
[----:B------:R-:W-:Y:S01]  /*07d0*/  CS2R R144, SRZ ;  /* 0x0000000000907805 */ /* 0x000fe2000001ff00 */
[----:B------:R-:W-:Y:S01]  /*07e0*/  CS2R R150, SRZ ;  /* 0x0000000000967805 */ /* 0x000fe2000001ff00 */
[----:B------:R-:W-:Y:S01]  /*07f0*/  USEL UR5, URZ, UR4, !UP1 ;  /* 0x000000043f057287 */ /* 0x000fe2000c800000 */
[----:B------:R-:W-:Y:S01]  /*0800*/  CS2R R148, SRZ ;  /* 0x0000000000947805 */ /* 0x000fe2000001ff00 */
[----:B------:R-:W-:Y:S01]  /*0810*/  CS2R R142, SRZ ;  /* 0x00000000008e7805 */ /* 0x000fe2000001ff00 */
[----:B------:R-:W-:Y:S01]  /*0820*/  CS2R R140, SRZ ;  /* 0x00000000008c7805 */ /* 0x000fe2000001ff00 */
[----:B------:R-:W-:Y:S01]  /*0830*/  UISETP.GT.AND UP1, UPT, UR6, UR5, UPT ;  /* 0x000000050600728c */ /* 0x000fe2000bf24270 */
[----:B------:R-:W-:Y:S01]  /*0840*/  CS2R R138, SRZ ;  /* 0x00000000008a7805 */ /* 0x000fe2000001ff00 */
[----:B------:R-:W-:Y:S01]  /*0850*/  CS2R R136, SRZ ;  /* 0x0000000000887805 */ /* 0x000fe2000001ff00 */
[----:B------:R-:W-:Y:S01]  /*0860*/  CS2R R130, SRZ ;  /* 0x0000000000827805 */ /* 0x000fe2000001ff00 */
[----:B------:R-:W-:Y:S01]  /*0870*/  CS2R R128, SRZ ;  /* 0x0000000000807805 */ /* 0x000fe2000001ff00 */
[----:B------:R-:W-:Y:S01]  /*0880*/  CS2R R134, SRZ ;  /* 0x0000000000867805 */ /* 0x000fe2000001ff00 */
[----:B------:R-:W-:Y:S01]  /*0890*/  PLOP3.LUT P0, PT, PT, PT, UP1, 0x80, 0x0 ;  /* 0x000000000000781c */ /* 0x000fe20003f0f018 */
        /* <DEDUP_REMOVED lines=9> */
[----:B------:R-:W-:Y:S01]  /*0930*/  IMAD.MOV.U32 R116, RZ, RZ, RZ ;  /* 0x000000ffff747224 */ /* 0x000fe200078e00ff */
[----:B------:R-:W-:Y:S01]  /*0940*/  CS2R R110, SRZ ;  /* 0x00000000006e7805 */ /* 0x000fe2000001ff00 */
[----:B------:R-:W-:Y:S01]  /*0950*/  CS2R R108, SRZ ;  /* 0x00000000006c7805 */ /* 0x000fe2000001ff00 */
[----:B------:R-:W-:Y:S01]  /*0960*/  CS2R R106, SRZ ;  /* 0x00000000006a7805 */ /* 0x000fe2000001ff00 */
[----:B------:R-:W-:Y:S01]  /*0970*/  CS2R R104, SRZ ;  /* 0x0000000000687805 */ /* 0x000fe2000001ff00 */
[----:B------:R-:W-:Y:S01]  /*0980*/  IMAD.MOV.U32 R28, RZ, RZ, RZ ;  /* 0x000000ffff1c7224 */ /* 0x000fe200078e00ff */
[----:B------:R-:W-:Y:S01]  /*0990*/  CS2R R26, SRZ ;  /* 0x00000000001a7805 */ /* 0x000fe2000001ff00 */
[----:B------:R-:W-:Y:S05]  /*09a0*/  @!P0 BRA `(.L_x_149) ;  /* 0x0001b29000008947 */ /* 0x000fea0003800000 */
[----:B------:R-:W-:Y:S02]  /*09b0*/  ULDC.64 UR8, c[0x0][0x340] ;  /* 0x0000d00000087ab9 */ /* 0x000fe40000000a00 */
[----:B------:R-:W-:-:S04]  /*09c0*/  UISETP.NE.U32.AND UP3, UPT, URZ, UR8, UPT ;  /* 0x000000083f00728c */ /* 0x000fc8000bf65070 */
[----:B------:R-:W-:-:S03]  /*09d0*/  UISETP.NE.AND.EX UP3, UPT, URZ, UR9, UPT, UP3 ;  /* 0x000000093f00728c */ /* 0x000fc6000bf65330 */
[----:B------:R-:W-:-:S03]  /*09e0*/  ULDC.64 UR8, c[0x0][0x340] ;  /* 0x0000d00000087ab9 */ /* 0x000fc60000000a00 */
[----:B------:R-:W-:-:S05]  /*09f0*/  PLOP3.LUT P2, PT, PT, PT, UP3, 0x80, 0x0 ;  /* 0x000000000000781c */ /* 0x000fca0003f4f038 */
[----:B------:R-:W-:Y:S02]  /*0a00*/  @UP3 UMOV UR4, 0x4 ;  /* 0x0000000400043882 */ /* 0x000fe40000000000 */
[----:B------:R-:W-:-:S06]  /*0a10*/  @UP3 UIMAD.WIDE UR8, UR16, UR4, UR8 ;  /* 0x00000004100832a5 */ /* 0x000fcc000f8e0208 */
[----:B------:R-:W-:Y:S02]  /*0a20*/  IMAD.U32 R2, RZ, RZ, UR8 ;  /* 0x00000008ff027e24 */ /* 0x000fe4000f8e00ff */
[----:B------:R-:W-:Y:S01]  /*0a30*/  IMAD.U32 R3, RZ, RZ, UR9 ;  /* 0x00000009ff037e24 */ /* 0x000fe2000f8e00ff */
[----:B------:R-:W-:Y:S01]  /*0a40*/  SHF.R.S32.HI R201, RZ, 0x1f, R200 ;  /* 0x0000001fffc97819 */ /* 0x000fe200000114c8 */
[----:B------:R-:W-:Y:S02]  /*0a50*/  ULDC.64 UR8, c[0x0][0x1b8] ;  /* 0x00006e0000087ab9 */ /* 0x000fe40000000a00 */
[----:B------:R-:W-:Y:S01]  /*0a60*/  UIMAD UR4, UR15, UR8, URZ ;  /* 0x000000080f0472a4 */ /* 0x000fe2000f8e023f */
[----:B------:R2:W3:Y:S01]  /*0a70*/  @P2 LDG.E R16, [R2.64] ;  /* 0x0000003002102981 */ /* 0x0004e2000c1e1900 */
[----:B------:R-:W-:Y:S01]  /*0a80*/  PLOP3.LUT P1, PT, PT, PT, UP2, 0x80, 0x0 ;  /* 0x000000000000781c */ /* 0x000fe20003f2f028 */
[----:B------:R-:W-:Y:S01]  /*0a90*/  UIMAD.WIDE.U32 UR18, UR11, UR8, URZ ;  /* 0x000000080b1272a5 */ /* 0x000fe2000f8e003f */
[----:B------:R-:W-:Y:S01]  /*0aa0*/  PLOP3.LUT P0, PT, PT, PT, UP2, 0x80, 0x0 ;  /* 0x000000000000781c */ /* 0x000fe20003f0f028 */
[----:B------:R-:W-:Y:S01]  /*0ab0*/  UIMAD UR4, UR11, UR9, UR4 ;  /* 0x000000090b0472a4 */ /* 0x000fe2000f8e0204 */
[----:B------:R-:W-:Y:S01]  /*0ac0*/  IMAD.MOV.U32 R228, RZ, RZ, RZ ;  /* 0x000000ffffe47224 */ /* 0x000fe200078e00ff */
[----:B------:R-:W-:-:S02]  /*0ad0*/  USHF.R.S32.HI UR17, URZ, 0x1f, UR16 ;  /* 0x0000001f3f117899 */ /* 0x000fc40008011410 */
[----:B------:R-:W-:Y:S02]  /*0ae0*/  ULDC.64 UR8, c[0x0][0x1c0] ;  /* 0x0000700000087ab9 */ /* 0x000fe40000000a00 */
[----:B------:R-:W-:Y:S02]  /*0af0*/  UIADD3 UR19, UR19, UR4, URZ ;  /* 0x0000000413137290 */ /* 0x000fe4000fffe03f */
[----:B------:R-:W-:Y:S02]  /*0b00*/  UIMAD UR17, UR17, UR8, URZ ;  /* 0x00000008111172a4 */ /* 0x000fe4000f8e023f */
[----:B------:R-:W-:Y:S02]  /*0b10*/  UIMAD.WIDE.U32 UR18, UR16, UR8, UR18 ;  /* 0x00000008101272a5 */ /* 0x000fe4000f8e0012 */
[----:B------:R-:W-:Y:S02]  /*0b20*/  UIMAD UR9, UR16, UR9, UR17 ;  /* 0x00000009100972a4 */ /* 0x000fe4000f8e0211 */
[----:B------:R-:W-:-:S02]  /*0b30*/  ULDC UR4, c[0x0][0x168] ;  /* 0x00005a0000047ab9 */ /* 0x000fc40000000800 */
[----:B------:R-:W-:Y:S02]  /*0b40*/  UIADD3 UR9, UR19, UR9, URZ ;  /* 0x0000000913097290 */ /* 0x000fe4000fffe03f */
[----:B------:R-:W-:Y:S02]  /*0b50*/  UIMAD UR4, UR12, UR4, URZ ;  /* 0x000000040c0472a4 */ /* 0x000fe4000f8e023f */
[----:B------:R-:W-:Y:S01]  /*0b60*/  ULDC UR8, c[0x0][0x2b8] ;  /* 0x0000ae0000087ab9 */ /* 0x000fe20000000800 */
[----:B--2---:R-:W-:Y:S01]  /*0b70*/  LEA.HI R2, R201, R200, RZ, 0x3 ;  /* 0x000000c8c9027211 */ /* 0x004fe200078f18ff */
[----:B------:R-:W-:Y:S01]  /*0b80*/  IMAD.U32 R3, RZ, RZ, UR19 ;  /* 0x00000013ff037e24 */ /* 0x000fe2000f8e00ff */
[----:B------:R-:W-:Y:S01]  /*0b90*/  UMOV UR35, 0x60 ;  /* 0x0000006000237882 */ /* 0x000fe20000000000 */
[----:B------:R-:W-:Y:S01]  /*0ba0*/  IMAD.U32 R3, RZ, RZ, UR9 ;  /* 0x00000009ff037e24 */ /* 0x000fe2000f8e00ff */
[----:B------:R-:W-:Y:S01]  /*0bb0*/  LOP3.LUT R0, R2, 0xfffffff8, RZ, 0xc0, !PT ;  /* 0xfffffff802007812 */ /* 0x000fe200078ec0ff */
[----:B------:R-:W-:Y:S01]  /*0bc0*/  UISETP.NE.AND UP1, UPT, UR8, 0x1, UPT ;  /* 0x000000010800788c */ /* 0x000fe2000bf25270 */
[----:B------:R-:W-:Y:S01]  /*0bd0*/  SHF.R.S32.HI R18, RZ, 0x3, R2 ;  /* 0x00000003ff127819 */ /* 0x000fe20000011402 */
[----:B------:R-:W-:Y:S01]  /*0be0*/  IMAD.U32 R2, RZ, RZ, UR18 ;  /* 0x00000012ff027e24 */ /* 0x000fe2000f8e00ff */
[----:B------:R-:W-:Y:S01]  /*0bf0*/  UIMAD UR12, UR6, UR35, -0x60 ;  /* 0xffffffa0060c74a4 */ /* 0x000fe2000f8e0223 */
[----:B------:R-:W-:Y:S01]  /*0c00*/  IMAD.IADD R28, R200, 0x1, -R0 ;  /* 0x00000001c81c7824 */ /* 0x000fe200078e0a00 */
[----:B------:R-:W-:Y:S01]  /*0c10*/  IADD3 R9, R18, UR14, RZ ;  /* 0x0000000e12097c10 */ /* 0x000fe2000fffe0ff */
[----:B------:R-:W-:-:S02]  /*0c20*/  ULDC.64 UR8, c[0x0][0x2b0] ;  /* 0x0000ac0000087ab9 */ /* 0x000fc40000000a00 */
[C---:B------:R-:W-:Y:S01]  /*0c30*/  IMAD R203, R28.reuse, 0x10, R18 ;  /* 0x000000101ccb7824 */ /* 0x040fe200078e0212 */
[----:B------:R-:W-:Y:S01]  /*0c40*/  ISETP.GE.AND P3, PT, R9, UR4, PT ;  /* 0x0000000409007c0c */ /* 0x000fe2000bf66270 */
[----:B------:R-:W-:-:S03]  /*0c50*/  IMAD.SHL.U32 R24, R28, 0x8, RZ ;  /* 0x000000081c187824 */ /* 0x000fc600078e00ff */
[----:B------:R-:W-:Y:S01]  /*0c60*/  IADD3 R5, R203, UR14, RZ ;  /* 0x0000000ecb057c10 */ /* 0x000fe2000fffe0ff */
[----:B---3--:R2:W3:Y:S04]  /*0c70*/  @P2 R2UR UR17, R16 ;  /* 0x00000000101123c2 */ /* 0x0084e800000e0000 */
[----:B------:R-:W-:Y:S01]  /*0c80*/  @P1 IMAD.HI.U32 R0, R5, c[0x0][0x2c8], RZ ;  /* 0x0000b20005001a27 */ /* 0x000fe200078e00ff */
[----:B------:R-:W-:Y:S01]  /*0c90*/  ISETP.GE.AND P5, PT, R24, c[0x0][0x198], PT ;  /* 0x0000660018007a0c */ /* 0x000fe20003fa6270 */
[----:B---3--:R-:W-:Y:S01]  /*0ca0*/  @!UP3 UMOV UR17, UR16 ;  /* 0x000000100011bc82 */ /* 0x008fe20008000000 */
[----:B------:R-:W-:Y:S01]  /*0cb0*/  SHF.R.S32.HI R30, RZ, 0x1f, R24 ;  /* 0x0000001fff1e7819 */ /* 0x000fe20000011418 */
[----:B------:R-:W-:Y:S01]  /*0cc0*/  IMAD.MOV.U32 R4, RZ, RZ, R5 ;  /* 0x000000ffff047224 */ /* 0x000fe200078e0005 */
[----:B------:R-:W-:Y:S01]  /*0cd0*/  @P0 SHF.R.U32.HI R4, RZ, c[0x0][0x2cc], R0 ;  /* 0x0000b300ff040a19 */ /* 0x000fe20000011600 */
[----:B------:R-:W-:Y:S01]  /*0ce0*/  USHF.R.S32.HI UR16, URZ, 0x1f, UR17 ;  /* 0x0000001f3f107899 */ /* 0x000fe20008011411 */
[----:B------:R-:W-:Y:S01]  /*0cf0*/  LEA.HI R199, R201, R200, RZ, 0x5 ;  /* 0x000000c8c9c77211 */ /* 0x000fe200078f28ff */
[----:B------:R-:W-:Y:S01]  /*0d00*/  UIMAD.WIDE.U32 UR42, UR17, UR8, URZ ;  /* 0x00000008112a72a5 */ /* 0x000fe2000f8e003f */
[--C-:B------:R-:W-:Y:S01]  /*0d10*/  SHF.R.S32.HI R6, RZ, 0x1f, R4.reuse ;  /* 0x0000001fff067819 */ /* 0x100fe20000011404 */
[----:B------:R-:W-:Y:S01]  /*0d20*/  IMAD.MOV R0, RZ, RZ, -R4 ;  /* 0x000000ffff007224 */ /* 0x000fe200078e0a04 */
[----:B------:R-:W-:Y:S01]  /*0d30*/  UIMAD UR16, UR16, UR8, URZ ;  /* 0x00000008101072a4 */ /* 0x000fe2000f8e023f */
[----:B------:R-:W-:Y:S01]  /*0d40*/  IMAD.WIDE.U32 R2, R4, c[0x0][0x1b0], R2 ;  /* 0x00006c0004027a25 */ /* 0x000fe200078e0002 */
[----:B------:R-:W-:Y:S01]  /*0d50*/  UIMAD UR35, UR6, -0x60, UR35 ;  /* 0xffffffa0062378a4 */ /* 0x000fe2000f8e0223 */
[----:B------:R-:W-:Y:S02]  /*0d60*/  STL [R1+0x10], R203 ;  /* 0x000010cb01007387 */ /* 0x000fe40000100800 */
[----:B------:R-:W-:-:S02]  /*0d70*/  IMAD R5, R0, c[0x0][0x2c4], R5 ;  /* 0x0000b10000057a24 */ /* 0x000fc400078e0205 */
[----:B------:R-:W-:-:S03]  /*0d80*/  IMAD R6, R6, c[0x0][0x1b0], RZ ;  /* 0x00006c0006067a24 */ /* 0x000fc600078e02ff */
[----:B------:R-:W-:Y:S01]  /*0d90*/  SHF.R.S32.HI R0, RZ, 0x1f, R5 ;  /* 0x0000001fff007819 */ /* 0x000fe20000011405 */
[----:B------:R-:W-:-:S04]  /*0da0*/  IMAD R4, R4, c[0x0][0x1b4], R6 ;  /* 0x00006d0004047a24 */ /* 0x000fc800078e0206 */
[----:B------:R-:W-:Y:S01]  /*0db0*/  IMAD.IADD R3, R3, 0x1, R4 ;  /* 0x0000000103037824 */ /* 0x000fe200078e0204 */
[----:B------:R-:W-:Y:S01]  /*0dc0*/  IADD3 R4, R9, 0x10, RZ ;  /* 0x0000001009047810 */ /* 0x000fe20007ffe0ff */
[----:B------:R-:W-:Y:S02]  /*0dd0*/  IMAD R0, R0, c[0x0][0x1a8], RZ ;  /* 0x00006a0000007a24 */ /* 0x000fe400078e02ff */
[----:B------:R-:W-:Y:S01]  /*0de0*/  IMAD.WIDE.U32 R2, R5, c[0x0][0x1a8], R2 ;  /* 0x00006a0005027a25 */ /* 0x000fe200078e0002 */
[----:B------:R-:W-:Y:S02]  /*0df0*/  ISETP.GE.AND P6, PT, R4, UR4, PT ;  /* 0x0000000404007c0c */ /* 0x000fe4000bfc6270 */
[----:B------:R-:W-:Y:S01]  /*0e00*/  IADD3 R4, R9, 0x30, RZ ;  /* 0x0000003009047810 */ /* 0x000fe20007ffe0ff */
[----:B------:R-:W-:Y:S01]  /*0e10*/  IMAD R0, R5, c[0x0][0x1ac], R0 ;  /* 0x00006b0005007a24 */ /* 0x000fe200078e0200 */
[----:B------:R-:W-:-:S03]  /*0e20*/  LEA R7, P0, R2, c[0x0][0x160], 0x1 ;  /* 0x0000580002077a11 */ /* 0x000fc600078008ff */
[----:B------:R-:W-:Y:S02]  /*0e30*/  IMAD.IADD R0, R3, 0x1, R0 ;  /* 0x0000000103007824 */ /* 0x000fe400078e0200 */
[----:B------:R-:W-:Y:S01]  /*0e40*/  IMAD.SHL.U32 R3, R18, 0x40, RZ ;  /* 0x0000004012037824 */ /* 0x000fe200078e00ff */
[----:B------:R-:W3:Y:S02]  /*0e50*/  SHFL.IDX PT, R5, R7, RZ, 0x181f ;  /* 0x00181fff07057589 */ /* 0x000ee400000e0000 */
[----:B------:R-:W-:Y:S02]  /*0e60*/  LEA.HI.X R6, R2, c[0x0][0x164], R0, 0x1, P0 ;  /* 0x0000590002067a11 */ /* 0x000fe400000f0c00 */
[----:B------:R-:W-:Y:S01]  /*0e70*/  LOP3.LUT R0, R3, 0x1c0, RZ, 0xc0, !PT ;  /* 0x000001c003007812 */ /* 0x000fe200078ec0ff */
[----:B------:R-:W-:Y:S01]  /*0e80*/  SHFL.IDX PT, R8, R7, 0x1, 0x181f ;  /* 0x00381f0007087f89 */ /* 0x000fe200000e0000 */
[----:B------:R-:W-:Y:S02]  /*0e90*/  IADD3 R3, R9, 0x20, RZ ;  /* 0x0000002009037810 */ /* 0x000fe40007ffe0ff */
[----:B------:R-:W-:Y:S01]  /*0ea0*/  SHF.R.U32.HI R2, RZ, 0x3, R0 ;  /* 0x00000003ff027819 */ /* 0x000fe20000011600 */
[----:B------:R-:W4:Y:S01]  /*0eb0*/  SHFL.IDX PT, R11, R6, RZ, 0x181f ;  /* 0x00181fff060b7589 */ /* 0x000f2200000e0000 */
[----:B------:R-:W-:-:S02]  /*0ec0*/  LOP3.LUT R0, R0, 0x38, R24, 0xf8, !PT ;  /* 0x0000003800007812 */ /* 0x000fc400078ef818 */
[----:B------:R-:W-:Y:S01]  /*0ed0*/  ISETP.GE.AND P1, PT, R3, UR4, PT ;  /* 0x0000000403007c0c */ /* 0x000fe2000bf26270 */
[----:B------:R-:W5:Y:S01]  /*0ee0*/  SHFL.IDX PT, R12, R6, 0x1, 0x181f ;  /* 0x00381f00060c7f89 */ /* 0x000f6200000e0000 */
[----:B------:R-:W-:Y:S02]  /*0ef0*/  LOP3.LUT R0, R0, R2, RZ, 0x3c, !PT ;  /* 0x0000000200007212 */ /* 0x000fe400078e3cff */
[----:B------:R-:W-:Y:S01]  /*0f00*/  LEA.HI R2, R201, R200, RZ, 0x6 ;  /* 0x000000c8c9027211 */ /* 0x000fe200078f30ff */
[----:B------:R-:W1:Y:S04]  /*0f10*/  SHFL.IDX PT, R10, R7, 0x2, 0x181f ;  /* 0x00581f00070a7f89 */ /* 0x000e6800000e0000 */
[----:B------:R-:W-:Y:S01]  /*0f20*/  IMAD.SHL.U32 R2, R2, 0x8, RZ ;  /* 0x0000000802027824 */ /* 0x000fe200078e00ff */
[----:B------:R-:W-:Y:S04]  /*0f30*/  SHFL.IDX PT, R15, R6, 0x2, 0x181f ;  /* 0x00581f00060f7f89 */ /* 0x000fe800000e0000 */
[----:B------:R-:W-:Y:S01]  /*0f40*/  LOP3.LUT R0, R0, 0xfffffe00, R2, 0xf8, !PT ;  /* 0xfffffe0000007812 */ /* 0x000fe200078ef802 */
[----:B------:R-:W-:Y:S01]  /*0f50*/  SHFL.IDX PT, R14, R6, 0x3, 0x181f ;  /* 0x00781f00060e7f89 */ /* 0x000fe200000e0000 */
[----:B---3--:R-:W-:-:S03]  /*0f60*/  @!P3 LEA R2, P0, R24, R5, 0x1 ;  /* 0x000000051802b211 */ /* 0x008fc600078008ff */
[----:B------:R-:W3:Y:S01]  /*0f70*/  SHFL.IDX PT, R5, R7, 0x3, 0x181f ;  /* 0x00781f0007057f89 */ /* 0x000ee200000e0000 */
[----:B------:R-:W-:Y:S01]  /*0f80*/  IMAD.SHL.U32 R202, R0, 0x2, RZ ;  /* 0x0000000200ca7824 */ /* 0x000fe200078e00ff */
[--C-:B----4-:R-:W-:Y:S02]  /*0f90*/  @!P3 LEA.HI.X R3, R24, R11, R30.reuse, 0x1, P0 ;  /* 0x0000000b1803b211 */ /* 0x110fe400000f0c1e */
[----:B------:R-:W-:Y:S01]  /*0fa0*/  SHFL.IDX PT, R11, R7, 0x5, 0x181f ;  /* 0x00b81f00070b7f89 */ /* 0x000fe200000e0000 */
[----:B------:R-:W-:Y:S02]  /*0fb0*/  ISETP.GE.AND P0, PT, R4, UR4, PT ;  /* 0x0000000404007c0c */ /* 0x000fe4000bf06270 */
[C---:B------:R-:W-:Y:S01]  /*0fc0*/  IADD3 R0, R9.reuse, 0x40, RZ ;  /* 0x0000004009007810 */ /* 0x040fe20007ffe0ff */
[----:B------:R4:W-:Y:S03]  /*0fd0*/  @!P3 LDGSTS.E.BYPASS.LTC128B.128 [R202+0x6100], [R2.64], !P5 ;  /* 0x0610000002cabfae */ /* 0x0009e6000e901d70 */
[----:B------:R-:W-:Y:S01]  /*0fe0*/  ISETP.GE.AND P4, PT, R0, UR4, PT ;  /* 0x0000000400007c0c */ /* 0x000fe2000bf86270 */
[----:B------:R-:W-:Y:S01]  /*0ff0*/  SHFL.IDX PT, R13, R6, 0x4, 0x181f ;  /* 0x00981f00060d7f89 */ /* 0x000fe200000e0000 */
[----:B------:R-:W-:Y:S01]  /*1000*/  IADD3 R0, R9, 0x50, RZ ;  /* 0x0000005009007810 */ /* 0x000fe20007ffe0ff */
[----:B------:R-:W-:Y:S01]  /*1010*/  UIADD3 UR18, UR35, UR10, URZ ;  /* 0x0000000a23127290 */ /* 0x000fe2000fffe03f */
[----:B------:R-:W-:Y:S01]  /*1020*/  SHF.R.S32.HI R198, RZ, 0x5, R199 ;  /* 0x00000005ffc67819 */ /* 0x000fe200000114c7 */
[C---:B------:R-:W-:Y:S01]  /*1030*/  IMAD.SHL.U32 R226, R24.reuse, 0x2, RZ ;  /* 0x0000000218e27824 */ /* 0x040fe200078e00ff */
[C---:B------:R-:W-:Y:S01]  /*1040*/  SHF.L.U64.HI R225, R24.reuse, 0x1, R30 ;  /* 0x0000000118e17819 */ /* 0x040fe2000001021e */
[----:B------:R-:W-:Y:S01]  /*1050*/  STL [R1+0x8], R202 ;  /* 0x000008ca01007387 */ /* 0x000fe20000100800 */
[----:B----4-:R-:W-:-:S03]  /*1060*/  @!P6 LEA R2, P3, R24, R8, 0x1 ;  /* 0x000000081802e211 */ /* 0x010fc600078608ff */
[----:B------:R-:W4:Y:S01]  /*1070*/  SHFL.IDX PT, R8, R7, 0x4, 0x181f ;  /* 0x00981f0007087f89 */ /* 0x000f2200000e0000 */
[----:B-----5:R-:W-:-:S03]  /*1080*/  @!P6 LEA.HI.X R3, R24, R12, R30, 0x1, P3 ;  /* 0x0000000c1803e211 */ /* 0x020fc600018f0c1e */
[----:B------:R-:W5:Y:S01]  /*1090*/  SHFL.IDX PT, R12, R6, 0x5, 0x181f ;  /* 0x00b81f00060c7f89 */ /* 0x000f6200000e0000 */
[----:B------:R-:W-:Y:S02]  /*10a0*/  ISETP.GE.AND P3, PT, R0, UR4, PT ;  /* 0x0000000400007c0c */ /* 0x000fe4000bf66270 */
[----:B------:R-:W-:Y:S01]  /*10b0*/  IADD3 R0, R9, 0x60, RZ ;  /* 0x0000006009007810 */ /* 0x000fe20007ffe0ff */
[----:B------:R3:W-:Y:S01]  /*10c0*/  @!P6 LDGSTS.E.BYPASS.LTC128B.128 [R202+0x6900], [R2.64], !P5 ;  /* 0x0690000002caefae */ /* 0x0007e2000e901d70 */
[----:B-1----:R-:W-:-:S03]  /*10d0*/  @!P1 LEA R4, P6, R24, R10, 0x1 ;  /* 0x0000000a18049211 */ /* 0x002fc600078c08ff */
[----:B------:R-:W1:Y:S01]  /*10e0*/  SHFL.IDX PT, R10, R7, 0x6, 0x181f ;  /* 0x00d81f00070a7f89 */ /* 0x000e6200000e0000 */
[C---:B---3--:R-:W-:Y:S02]  /*10f0*/  @!P0 LEA R2, P2, R24.reuse, R5, 0x1 ;  /* 0x0000000518028211 */ /* 0x048fe400078408ff */
[C-C-:B------:R-:W-:Y:S02]  /*1100*/  @!P1 LEA.HI.X R5, R24.reuse, R15, R30.reuse, 0x1, P6 ;  /* 0x0000000f18059211 */ /* 0x140fe400030f0c1e */
[----:B------:R-:W-:Y:S02]  /*1110*/  @!P0 LEA.HI.X R3, R24, R14, R30, 0x1, P2 ;  /* 0x0000000e18038211 */ /* 0x000fe400010f0c1e */
[----:B------:R-:W-:Y:S01]  /*1120*/  ISETP.GE.AND P2, PT, R0, UR4, PT ;  /* 0x0000000400007c0c */ /* 0x000fe2000bf46270 */
[----:B------:R4:W-:Y:S01]  /*1130*/  @!P1 LDGSTS.E.BYPASS.LTC128B.128 [R202+0x7100], [R4.64], !P5 ;  /* 0x0710000004ca9fae */ /* 0x0009e2000e901d70 */
[----:B------:R-:W-:Y:S02]  /*1140*/  PLOP3.LUT P1, PT, PT, PT, UP1, 0x80, 0x0 ;  /* 0x000000000000781c */ /* 0x000fe40003f2f018 */
[----:B------:R-:W-:Y:S01]  /*1150*/  IADD3 R0, R203, UR12, RZ ;  /* 0x0000000ccb007c10 */ /* 0x000fe2000fffe0ff */
[----:B------:R3:W-:Y:S01]  /*1160*/  @!P0 LDGSTS.E.BYPASS.LTC128B.128 [R202+0x7900], [R2.64], !P5 ;  /* 0x0790000002ca8fae */ /* 0x0007e2000e901d70 */
[----:B----4-:R-:W-:-:S03]  /*1170*/  @!P4 LEA R4, P0, R24, R8, 0x1 ;  /* 0x000000081804c211 */ /* 0x010fc600078008ff */
[----:B------:R-:W-:Y:S01]  /*1180*/  IMAD.IADD R8, R0, 0x1, R204 ;  /* 0x0000000100087824 */ /* 0x000fe200078e02cc */
[C---:B---3--:R-:W-:Y:S02]  /*1190*/  @!P3 LEA R2, P6, R24.reuse, R11, 0x1 ;  /* 0x0000000b1802b211 */ /* 0x048fe400078c08ff */
[----:B------:R3:W-:Y:S01]  /*11a0*/  SHFL.IDX PT, R11, R7, 0x7, 0x181f ;  /* 0x00f81f00070b7f89 */ /* 0x0007e200000e0000 */
[C-C-:B------:R-:W-:Y:S02]  /*11b0*/  @!P4 LEA.HI.X R5, R24.reuse, R13, R30.reuse, 0x1, P0 ;  /* 0x0000000d1805c211 */ /* 0x140fe400000f0c1e */
[----:B-----5:R-:W-:Y:S01]  /*11c0*/  @!P3 LEA.HI.X R3, R24, R12, R30, 0x1, P6 ;  /* 0x0000000c1803b211 */ /* 0x020fe200030f0c1e */
[----:B------:R-:W4:Y:S01]  /*11d0*/  SHFL.IDX PT, R13, R6, 0x6, 0x181f ;  /* 0x00d81f00060d7f89 */ /* 0x000f2200000e0000 */
[----:B------:R-:W-:Y:S02]  /*11e0*/  PLOP3.LUT P0, PT, PT, PT, UP1, 0x80, 0x0 ;  /* 0x000000000000781c */ /* 0x000fe40003f0f018 */
[----:B------:R-:W-:Y:S01]  /*11f0*/  ISETP.GE.AND P6, PT, R0, UR10, PT ;  /* 0x0000000a00007c0c */ /* 0x000fe2000bfc6270 */
[----:B------:R5:W1:Y:S01]  /*1200*/  SHFL.IDX PT, R12, R6, 0x7, 0x181f ;  /* 0x00f81f00060c7f89 */ /* 0x000a6200000e0000 */
[----:B------:R-:W-:-:S02]  /*1210*/  IMAD.MOV.U32 R0, RZ, RZ, R8 ;  /* 0x000000ffff007224 */ /* 0x000fc400078e0008 */
[----:B------:R-:W-:Y:S01]  /*1220*/  ISETP.GT.OR P6, PT, R203, 0x5f, P6 ;  /* 0x0000005fcb00780c */ /* 0x000fe200037c4670 */
[----:B------:R2:W-:Y:S04]  /*1230*/  @!P4 LDGSTS.E.BYPASS.LTC128B.128 [R202+0x8100], [R4.64], !P5 ;  /* 0x0810000004cacfae */ /* 0x0005e8000e901d70 */
[----:B------:R4:W-:Y:S01]  /*1240*/  @!P3 LDGSTS.E.BYPASS.LTC128B.128 [R202+0x8900], [R2.64], !P5 ;  /* 0x0890000002cabfae */ /* 0x0009e2000e901d70 */
[----:B---3--:R-:W-:Y:S01]  /*1250*/  IADD3 R7, R9, 0x70, RZ ;  /* 0x0000007009077810 */ /* 0x008fe20007ffe0ff */
[----:B-----5:R-:W-:-:S03]  /*1260*/  @P1 IMAD.HI.U32 R6, R8, c[0x0][0x2bc], RZ ;  /* 0x0000af0008061a27 */ /* 0x020fc600078e00ff */
[----:B------:R-:W-:Y:S01]  /*1270*/  ISETP.GE.AND P1, PT, R7, UR4, PT ;  /* 0x0000000407007c0c */ /* 0x000fe2000bf26270 */
[----:B------:R-:W-:Y:S01]  /*1280*/  UIMAD UR4, UR17, UR9, UR16 ;  /* 0x00000009110472a4 */ /* 0x000fe2000f8e0210 */
[----:B------:R-:W-:-:S03]  /*1290*/  @P0 SHF.R.U32.HI R0, RZ, c[0x0][0x2c0], R6 ;  /* 0x0000b000ff000a19 */ /* 0x000fc60000011606 */
[----:B------:R-:W-:Y:S01]  /*12a0*/  UIADD3 UR4, UR43, UR4, URZ ;  /* 0x000000042b047290 */ /* 0x000fe2000fffe03f */
[----:B-1----:R-:W-:Y:S01]  /*12b0*/  @!P2 LEA R6, P4, R24, R10, 0x1 ;  /* 0x0000000a1806a211 */ /* 0x002fe200078808ff */
[----:B------:R-:W-:Y:S01]  /*12c0*/  ULDC.64 UR8, c[0x0][0x1e8] ;  /* 0x00007a0000087ab9 */ /* 0x000fe20000000a00 */
[----:B--2---:R-:W-:Y:S02]  /*12d0*/  @!P6 IADD3 R5, P0, R0, UR42, RZ ;  /* 0x0000002a0005ec10 */ /* 0x004fe4000ff1e0ff */
[----:B----4-:R-:W-:Y:S02]  /*12e0*/  @!P2 LEA.HI.X R7, R24, R13, R30, 0x1, P4 ;  /* 0x0000000d1807a211 */ /* 0x010fe400020f0c1e */
[----:B------:R-:W-:Y:S02]  /*12f0*/  @!P6 LEA R2, P3, R5, c[0x0][0x2a0], 0x2 ;  /* 0x0000a8000502ea11 */ /* 0x000fe400078610ff */
[----:B------:R-:W-:Y:S01]  /*1300*/  @!P6 LEA.HI.X.SX32 R3, R0, UR4, 0x1, P0 ;  /* 0x000000040003ec11 */ /* 0x000fe200080f0eff */
[----:B------:R1:W-:Y:S01]  /*1310*/  @!P2 LDGSTS.E.BYPASS.LTC128B.128 [R202+0x9100], [R6.64], !P5 ;  /* 0x0910000006caafae */ /* 0x0003e2000e901d70 */
[----:B------:R-:W-:-:S02]  /*1320*/  @!P1 LEA R4, P0, R24, R11, 0x1 ;  /* 0x0000000b18049211 */ /* 0x000fc400078008ff */
[----:B------:R-:W-:Y:S02]  /*1330*/  @!P6 LEA.HI.X R3, R5, c[0x0][0x2a4], R3, 0x2, P3 ;  /* 0x0000a9000503ea11 */ /* 0x000fe400018f1403 */
[----:B------:R-:W-:-:S05]  /*1340*/  @!P1 LEA.HI.X R5, R24, R12, R30, 0x1, P0 ;  /* 0x0000000c18059211 */ /* 0x000fca00000f0c1e */
[----:B------:R2:W-:Y:S04]  /*1350*/  @!P1 LDGSTS.E.BYPASS.LTC128B.128 [R202+0x9900], [R4.64], !P5 ;  /* 0x0990000004ca9fae */ /* 0x0005e8000e901d70 */
[----:B------:R-:W0:Y:S04]  /*1360*/  LDGDEPBAR ;  /* 0x00000000000079af */ /* 0x000e280000000000 */
[----:B------:R-:W-:Y:S06]  /*1370*/  BAR.SYNC.DEFER_BLOCKING 0x0 ;  /* 0x0000000000007b1d */ /* 0x000fec0000010000 */
[----:B------:R3:W4:Y:S01]  /*1380*/  @!P6 LDG.E R228, [R2.64] ;  /* 0x0000003002e4e981 */ /* 0x000722000c1e1900 */
[----:B------:R-:W-:Y:S01]  /*1390*/  IMAD.MOV R0, RZ, RZ, -R0 ;  /* 0x000000ffff007224 */ /* 0x000fe200078e0a00 */
[----:B------:R-:W-:Y:S01]  /*13a0*/  UIMAD UR16, UR15, UR8, URZ ;  /* 0x000000080f1072a4 */ /* 0x000fe2000f8e023f */
[----:B------:R-:W-:Y:S01]  /*13b0*/  IADD3 R29, -R18, UR18, RZ ;  /* 0x00000012121d7c10 */ /* 0x000fe2000fffe1ff */
[----:B------:R-:W-:Y:S01]  /*13c0*/  UIMAD.WIDE.U32 UR46, UR11, UR8, URZ ;  /* 0x000000080b2e72a5 */ /* 0x000fe2000f8e003f */
[----:B------:R-:W-:Y:S01]  /*13d0*/  IMAD R234, R0, c[0x0][0x2b8], R8 ;  /* 0x0000ae0000ea7a24 */ /* 0x000fe200078e0208 */
[----:B------:R-:W-:Y:S01]  /*13e0*/  UIMAD UR8, UR11, UR9, UR16 ;  /* 0x000000090b0872a4 */ /* 0x000fe2000f8e0210 */
[----:B------:R-:W-:-:S02]  /*13f0*/  ISETP.GE.AND P3, PT, R24, c[0x0][0x1d4], PT ;  /* 0x0000750018007a0c */ /* 0x000fc40003f66270 */
[C---:B------:R-:W-:Y:S01]  /*1400*/  ISETP.GE.AND P6, PT, R29.reuse, 0x21, PT ;  /* 0x000000211d00780c */ /* 0x040fe20003fc6270 */
[----:B------:R-:W-:Y:S01]  /*1410*/  UIADD3 UR8, UR47, UR8, URZ ;  /* 0x000000082f087290 */ /* 0x000fe2000fffe03f */
[----:B------:R-:W-:Y:S01]  /*1420*/  SHF.R.S32.HI R26, RZ, 0x1f, R234 ;  /* 0x0000001fff1a7819 */ /* 0x000fe200000114ea */
[----:B------:R-:W-:Y:S01]  /*1430*/  ULDC.64 UR16, c[0x0][0x210] ;  /* 0x0000840000107ab9 */ /* 0x000fe20000000a00 */
[C---:B------:R-:W-:Y:S01]  /*1440*/  ISETP.GE.AND P5, PT, R29.reuse, 0x31, PT ;  /* 0x000000311d00780c */ /* 0x040fe20003fa6270 */
[----:B------:R-:W-:Y:S01]  /*1450*/  UIMAD UR15, UR15, UR16, URZ ;  /* 0x000000100f0f72a4 */ /* 0x000fe2000f8e023f */
[C---:B------:R-:W-:Y:S01]  /*1460*/  ISETP.GE.AND P4, PT, R29.reuse, 0x41, PT ;  /* 0x000000411d00780c */ /* 0x040fe20003f86270 */
[----:B------:R-:W-:Y:S01]  /*1470*/  IMAD R0, R26, c[0x0][0x1e0], RZ ;  /* 0x000078001a007a24 */ /* 0x000fe200078e02ff */
[----:B------:R-:W-:Y:S01]  /*1480*/  ISETP.GE.AND P2, PT, R29, 0x51, PT ;  /* 0x000000511d00780c */ /* 0x000fe20003f46270 */
[----:B------:R-:W-:Y:S02]  /*1490*/  UIMAD.WIDE.U32 UR44, UR11, UR16, URZ ;  /* 0x000000100b2c72a5 */ /* 0x000fe4000f8e003f */
[----:B------:R-:W-:Y:S01]  /*14a0*/  IMAD R0, R234, c[0x0][0x1e4], R0 ;  /* 0x00007900ea007a24 */ /* 0x000fe200078e0200 */
[----:B------:R-:W-:-:S02]  /*14b0*/  UIMAD UR9, UR11, UR17, UR15 ;  /* 0x000000110b0972a4 */ /* 0x000fc4000f8e020f */
[----:B------:R-:W-:Y:S01]  /*14c0*/  UIADD3 UR15, UR6, -0x1, URZ ;  /* 0xffffffff060f7890 */ /* 0x000fe2000fffe03f */
[----:B---3--:R-:W-:Y:S01]  /*14d0*/  IMAD.WIDE.U32 R2, R234, c[0x0][0x1e0], RZ ;  /* 0x00007800ea027a25 */ /* 0x008fe200078e00ff */
[----:B------:R-:W-:Y:S02]  /*14e0*/  UIADD3 UR9, UR45, UR9, URZ ;  /* 0x000000092d097290 */ /* 0x000fe4000fffe03f */
[----:B------:R-:W-:Y:S01]  /*14f0*/  UISETP.GT.AND UP3, UPT, UR15, UR5, UPT ;  /* 0x000000050f00728c */ /* 0x000fe2000bf64270 */
[----:B------:R-:W-:Y:S01]  /*1500*/  IMAD.IADD R3, R3, 0x1, R0 ;  /* 0x0000000103037824 */ /* 0x000fe200078e0200 */
[----:B----4-:R-:W-:-:S03]  /*1510*/  SHF.R.S32.HI R27, RZ, 0x1f, R228 ;  /* 0x0000001fff1b7819 */ /* 0x010fc600000114e4 */
[----:B------:R-:W-:-:S04]  /*1520*/  IMAD.WIDE.U32 R2, R228, c[0x0][0x1f0], R2 ;  /* 0x00007c00e4027a25 */ /* 0x000fc800078e0002 */
[----:B------:R-:W-:Y:S01]  /*1530*/  IMAD R0, R27, c[0x0][0x1f0], RZ ;  /* 0x00007c001b007a24 */ /* 0x000fe200078e02ff */
[----:B--2---:R-:W-:-:S03]  /*1540*/  IADD3 R4, P1, R2, UR46, RZ ;  /* 0x0000002e02047c10 */ /* 0x004fc6000ff3e0ff */
[----:B------:R-:W-:Y:S01]  /*1550*/  IMAD R0, R228, c[0x0][0x1f4], R0 ;  /* 0x00007d00e4007a24 */ /* 0x000fe200078e0200 */
[----:B------:R-:W-:-:S04]  /*1560*/  LEA R2, P0, R4, c[0x0][0x1c8], 0x1 ;  /* 0x0000720004027a11 */ /* 0x000fc800078008ff */
[----:B------:R-:W-:Y:S01]  /*1570*/  IADD3.X R0, R3, UR8, R0, P1, !PT ;  /* 0x0000000803007c10 */ /* 0x000fe20008ffe400 */
[----:B-1----:R-:W-:Y:S01]  /*1580*/  SHFL.IDX PT, R6, R2, 0x1, 0x181f ;  /* 0x00381f0002067f89 */ /* 0x002fe200000e0000 */
[----:B------:R-:W-:Y:S02]  /*1590*/  ISETP.GE.AND P1, PT, R29, 0x1, PT ;  /* 0x000000011d00780c */ /* 0x000fe40003f26270 */
[----:B------:R-:W-:Y:S01]  /*15a0*/  LEA.HI.X R0, R4, c[0x0][0x1cc], R0, 0x1, P0 ;  /* 0x0000730004007a11 */ /* 0x000fe200000f0c00 */
[----:B------:R-:W-:Y:S04]  /*15b0*/  SHFL.IDX PT, R8, R2, 0x2, 0x181f ;  /* 0x00581f0002087f89 */ /* 0x000fe800000e0000 */
[----:B------:R-:W1:Y:S04]  /*15c0*/  SHFL.IDX PT, R4, R2, RZ, 0x181f ;  /* 0x00181fff02047589 */ /* 0x000e6800000e0000 */
[----:B------:R-:W2:Y:S04]  /*15d0*/  SHFL.IDX PT, R3, R0, RZ, 0x181f ;  /* 0x00181fff00037589 */ /* 0x000ea800000e0000 */
[----:B------:R-:W3:Y:S04]  /*15e0*/  SHFL.IDX PT, R7, R0, 0x1, 0x181f ;  /* 0x00381f0000077f89 */ /* 0x000ee800000e0000 */
[----:B------:R-:W4:Y:S04]  /*15f0*/  SHFL.IDX PT, R9, R2, 0x3, 0x181f ;  /* 0x00781f0002097f89 */ /* 0x000f2800000e0000 */
[----:B------:R-:W5:Y:S04]  /*1600*/  SHFL.IDX PT, R14, R0, 0x2, 0x181f ;  /* 0x00581f00000e7f89 */ /* 0x000f6800000e0000 */
[----:B------:R-:W3:Y:S01]  /*1610*/  SHFL.IDX PT, R13, R2, 0x4, 0x181f ;  /* 0x00981f00020d7f89 */ /* 0x000ee200000e0000 */
[----:B-1----:R-:W-:-:S03]  /*1620*/  @P1 LEA R4, P0, R24, R4, 0x1 ;  /* 0x0000000418041211 */ /* 0x002fc600078008ff */
[----:B------:R-:W1:Y:S01]  /*1630*/  SHFL.IDX PT, R16, R0, 0x3, 0x181f ;  /* 0x00781f0000107f89 */ /* 0x000e6200000e0000 */
[----:B--2---:R-:W-:-:S03]  /*1640*/  @P1 LEA.HI.X R5, R24, R3, R30, 0x1, P0 ;  /* 0x0000000318051211 */ /* 0x004fc600000f0c1e */
[----:B------:R2:W-:Y:S01]  /*1650*/  SHFL.IDX PT, R12, R2, 0x5, 0x181f ;  /* 0x00b81f00020c7f89 */ /* 0x0005e200000e0000 */
[----:B------:R-:W-:Y:S02]  /*1660*/  ISETP.GE.AND P0, PT, R29, 0x11, PT ;  /* 0x000000111d00780c */ /* 0x000fe40003f06270 */
[----:B------:R-:W-:Y:S01]  /*1670*/  LEA.HI R3, R201, R200, RZ, 0x4 ;  /* 0x000000c8c9037211 */ /* 0x000fe200078f20ff */
[----:B------:R1:W-:Y:S04]  /*1680*/  @P1 LDGSTS.E.BYPASS.LTC128B.128 [R202+0x3100], [R4.64], !P3 ;  /* 0x0310000004ca1fae */ /* 0x0003e8000d901d70 */
[----:B------:R-:W3:Y:S04]  /*1690*/  SHFL.IDX PT, R17, R0, 0x4, 0x181f ;  /* 0x00981f0000117f89 */ /* 0x000ee800000e0000 */
[----:B------:R3:W3:Y:S02]  /*16a0*/  SHFL.IDX PT, R15, R0, 0x5, 0x181f ;  /* 0x00b81f00000f7f89 */ /* 0x0006e400000e0000 */
[----:B--2---:R-:W-:-:S02]  /*16b0*/  @P0 LEA R2, P1, R24, R6, 0x1 ;  /* 0x0000000618020211 */ /* 0x004fc400078208ff */
[----:B-1----:R-:W-:Y:S02]  /*16c0*/  LOP3.LUT R5, R3, 0xfffffff0, RZ, 0xc0, !PT ;  /* 0xfffffff003057812 */ /* 0x002fe400078ec0ff */
[----:B------:R-:W-:-:S03]  /*16d0*/  SHF.R.S32.HI R4, RZ, 0x4, R3 ;  /* 0x00000004ff047819 */ /* 0x000fc60000011403 */
[----:B------:R-:W-:Y:S01]  /*16e0*/  IMAD.IADD R5, R200, 0x1, -R5 ;  /* 0x00000001c8057824 */ /* 0x000fe200078e0a05 */
[----:B------:R-:W-:-:S04]  /*16f0*/  LEA.HI R3, R3, R4, RZ, 0x1 ;  /* 0x0000000403037211 */ /* 0x000fc800078f08ff */
[----:B---3--:R-:W-:Y:S02]  /*1700*/  LOP3.LUT R0, R3, 0xfffffffe, RZ, 0xc0, !PT ;  /* 0xfffffffe03007812 */ /* 0x008fe400078ec0ff */
[----:B------:R-:W-:Y:S02]  /*1710*/  SHF.R.S32.HI R10, RZ, 0x1f, R5 ;  /* 0x0000001fff0a7819 */ /* 0x000fe40000011405 */
[----:B------:R-:W-:Y:S01]  /*1720*/  @P0 LEA.HI.X R3, R24, R7, R30, 0x1, P1 ;  /* 0x0000000718030211 */ /* 0x000fe200008f0c1e */
[----:B------:R-:W-:Y:S01]  /*1730*/  IMAD.IADD R11, R4, 0x1, -R0 ;  /* 0x00000001040b7824 */ /* 0x000fe200078e0a00 */
[----:B------:R-:W-:Y:S02]  /*1740*/  LEA.HI R10, R10, R5, RZ, 0x3 ;  /* 0x000000050a0a7211 */ /* 0x000fe400078f18ff */
[C---:B------:R-:W-:Y:S01]  /*1750*/  @P6 LEA R8, P1, R24.reuse, R8, 0x1 ;  /* 0x0000000818086211 */ /* 0x040fe200078208ff */
[----:B------:R1:W-:Y:S01]  /*1760*/  @P0 LDGSTS.E.BYPASS.LTC128B.128 [R202+0x3900], [R2.64], !P3 ;  /* 0x0390000002ca0fae */ /* 0x0003e2000d901d70 */
[----:B----4-:R-:W-:-:S02]  /*1770*/  @P5 LEA R6, P0, R24, R9, 0x1 ;  /* 0x0000000918065211 */ /* 0x010fc400078008ff */
[----:B------:R-:W-:Y:S02]  /*1780*/  LOP3.LUT R0, R10, 0xfffffff8, RZ, 0xc0, !PT ;  /* 0xfffffff80a007812 */ /* 0x000fe400078ec0ff */
[C---:B-----5:R-:W-:Y:S02]  /*1790*/  @P6 LEA.HI.X R9, R24.reuse, R14, R30, 0x1, P1 ;  /* 0x0000000e18096211 */ /* 0x060fe400008f0c1e */
[C---:B------:R-:W-:Y:S01]  /*17a0*/  @P4 LEA R4, P1, R24.reuse, R13, 0x1 ;  /* 0x0000000d18044211 */ /* 0x040fe200078208ff */
[----:B------:R-:W-:Y:S01]  /*17b0*/  IMAD.IADD R25, R5, 0x1, -R0 ;  /* 0x0000000105197824 */ /* 0x000fe200078e0a00 */
[C-C-:B------:R-:W-:Y:S01]  /*17c0*/  @P5 LEA.HI.X R7, R24.reuse, R16, R30.reuse, 0x1, P0 ;  /* 0x0000001018075211 */ /* 0x140fe200000f0c1e */
[----:B------:R2:W-:Y:S01]  /*17d0*/  @P6 LDGSTS.E.BYPASS.LTC128B.128 [R202+0x4100], [R8.64], !P3 ;  /* 0x0410000008ca6fae */ /* 0x0005e2000d901d70 */
[----:B------:R-:W-:Y:S01]  /*17e0*/  @P4 LEA.HI.X R5, R24, R17, R30, 0x1, P1 ;  /* 0x0000001118054211 */ /* 0x000fe200008f0c1e */
[----:B------:R-:W-:Y:S02]  /*17f0*/  IMAD.SHL.U32 R0, R28, 0x40, RZ ;  /* 0x000000401c007824 */ /* 0x000fe400078e00ff */
[----:B------:R3:W-:Y:S03]  /*1800*/  @P5 LDGSTS.E.BYPASS.LTC128B.128 [R202+0x4900], [R6.64], !P3 ;  /* 0x0490000006ca5fae */ /* 0x0007e6000d901d70 */
[----:B------:R-:W-:Y:S01]  /*1810*/  LOP3.LUT R0, R0, 0x1c0, RZ, 0xc0, !PT ;  /* 0x000001c000007812 */ /* 0x000fe200078ec0ff */
[----:B------:R4:W-:Y:S01]  /*1820*/  @P4 LDGSTS.E.BYPASS.LTC128B.128 [R202+0x5100], [R4.64], !P3 ;  /* 0x0510000004ca4fae */ /* 0x0009e2000d901d70 */
[----:B-1----:R-:W-:-:S04]  /*1830*/  @P2 LEA R2, P0, R24, R12, 0x1 ;  /* 0x0000000c18022211 */ /* 0x002fc800078008ff */
[----:B------:R-:W-:-:S05]  /*1840*/  @P2 LEA.HI.X R3, R24, R15, R30, 0x1, P0 ;  /* 0x0000000f18032211 */ /* 0x000fca00000f0c1e */
[----:B------:R1:W-:Y:S04]  /*1850*/  @P2 LDGSTS.E.BYPASS.LTC128B.128 [R202+0x5900], [R2.64], !P3 ;  /* 0x0590000002ca2fae */ /* 0x0003e8000d901d70 */
[----:B------:R-:W0:Y:S01]  /*1860*/  LDGDEPBAR ;  /* 0x00000000000079af */ /* 0x000e220000000000 */
[----:B----4-:R-:W-:Y:S02]  /*1870*/  IMAD.SHL.U32 R4, R11, 0x8, RZ ;  /* 0x000000080b047824 */ /* 0x010fe400078e00ff */
[----:B------:R-:W-:-:S05]  /*1880*/  IMAD.SHL.U32 R5, R10, 0x40, RZ ;  /* 0x000000400a057824 */ /* 0x000fca00078e00ff */
[----:B------:R-:W-:Y:S01]  /*1890*/  LOP3.LUT R197, R5, 0xfffffe00, RZ, 0xc0, !PT ;  /* 0xfffffe0005c57812 */ /* 0x000fe200078ec0ff */
[----:B-1----:R-:W-:Y:S01]  /*18a0*/  IMAD.SHL.U32 R2, R25, 0x40, RZ ;  /* 0x0000004019027824 */ /* 0x002fe200078e00ff */
[----:B------:R-:W-:-:S04]  /*18b0*/  DEPBAR.LE SB0, 0x1 ;  /* 0x000080400000791a */ /* 0x000fc80000000000 */
[----:B------:R-:W-:-:S04]  /*18c0*/  DEPBAR.LE SB0, 0x0 ;  /* 0x000080000000791a */ /* 0x000fc80000000000 */
[----:B------:R-:W-:Y:S01]  /*18d0*/  IMAD.SHL.U32 R3, R18, 0x8, RZ ;  /* 0x0000000812037824 */ /* 0x000fe200078e00ff */
[----:B------:R-:W-:-:S04]  /*18e0*/  LOP3.LUT R2, R2, 0x1c0, RZ, 0xc0, !PT ;  /* 0x000001c002027812 */ /* 0x000fc800078ec0ff */
[----:B------:R-:W-:Y:S02]  /*18f0*/  LOP3.LUT R3, R0, 0x8, R3, 0xf8, !PT ;  /* 0x0000000800037812 */ /* 0x000fe400078ef803 */
[----:B------:R-:W-:Y:S02]  /*1900*/  LOP3.LUT R4, R2, 0x8, R4, 0xf8, !PT ;  /* 0x0000000802047812 */ /* 0x000fe400078ef804 */
[----:B------:R-:W-:Y:S02]  /*1910*/  SHF.R.U32.HI R0, RZ, 0x3, R0 ;  /* 0x00000003ff007819 */ /* 0x000fe40000011600 */
[----:B------:R-:W-:Y:S02]  /*1920*/  SHF.R.U32.HI R2, RZ, 0x3, R2 ;  /* 0x00000003ff027819 */ /* 0x000fe40000011602 */
[----:B------:R-:W-:Y:S02]  /*1930*/  LOP3.LUT R0, R3, R0, RZ, 0x3c, !PT ;  /* 0x0000000003007212 */ /* 0x000fe400078e3cff */
[----:B------:R-:W-:Y:S01]  /*1940*/  LOP3.LUT R196, R4, R2, RZ, 0x3c, !PT ;  /* 0x0000000204c47212 */ /* 0x000fe200078e3cff */
[----:B------:R-:W-:-:S02]  /*1950*/  IMAD R2, R198, 0x400, R197 ;  /* 0x00000400c6027824 */ /* 0x000fc400078e02c5 */
[----:B------:R-:W-:Y:S02]  /*1960*/  IMAD R0, R11, 0x200, R0 ;  /* 0x000002000b007824 */ /* 0x000fe400078e0200 */
[----:B------:R-:W-:Y:S02]  /*1970*/  IMAD.IADD R2, R196, 0x1, R2 ;  /* 0x00000001c4027824 */ /* 0x000fe400078e0202 */
[----:B------:R-:W-:Y:S01]  /*1980*/  IMAD.SHL.U32 R208, R0, 0x2, RZ ;  /* 0x0000000200d07824 */ /* 0x000fe200078e00ff */
[----:B------:R-:W-:Y:S01]  /*1990*/  BAR.SYNC.DEFER_BLOCKING 0x0 ;  /* 0x0000000000007b1d */ /* 0x000fe20000010000 */
[----:B------:R-:W-:Y:S02]  /*19a0*/  IMAD.SHL.U32 R215, R2, 0x2, RZ ;  /* 0x0000000202d77824 */ /* 0x000fe400078e00ff */
[----:B------:R-:W-:Y:S01]  /*19b0*/  IMAD R0, R26, c[0x0][0x208], RZ ;  /* 0x000082001a007a24 */ /* 0x000fe200078e02ff */
[----:B------:R-:W-:Y:S01]  /*19c0*/  IADD3 R219, R208, 0x3120, RZ ;  /* 0x00003120d0db7810 */ /* 0x000fe20007ffe0ff */
[----:B------:R-:W-:-:S04]  /*19d0*/  IMAD.WIDE.U32 R2, R234, c[0x0][0x208], RZ ;  /* 0x00008200ea027a25 */ /* 0x000fc800078e00ff */
[----:B------:R-:W-:-:S04]  /*19e0*/  IMAD R0, R234, c[0x0][0x20c], R0 ;  /* 0x00008300ea007a24 */ /* 0x000fc800078e0200 */
[----:B------:R-:W-:Y:S02]  /*19f0*/  IMAD.IADD R3, R3, 0x1, R0 ;  /* 0x0000000103037824 */ /* 0x000fe400078e0200 */
[----:B------:R-:W-:Y:S02]  /*1a00*/  IMAD R0, R27, c[0x0][0x218], RZ ;  /* 0x000086001b007a24 */ /* 0x000fe400078e02ff */
[C---:B------:R-:W-:Y:S01]  /*1a10*/  IMAD.WIDE.U32 R2, R228.reuse, c[0x0][0x218], R2 ;  /* 0x00008600e4027a25 */ /* 0x040fe200078e0002 */
[----:B---3--:R-:W-:Y:S04]  /*1a20*/  LDSM.16.M88.4 R4, [R208+0x3100] ;  /* 0x00310000d004783b */ /* 0x008fe80000000200 */
[----:B------:R-:W1:Y:S04]  /*1a30*/  LDSM.16.M88.4 R16, [R215+0x6100] ;  /* 0x00610000d710783b */ /* 0x000e680000000200 */
[----:B------:R-:W3:Y:S04]  /*1a40*/  LDSM.16.M88.4 R12, [R215+0x8100] ;  /* 0x00810000d70c783b */ /* 0x000ee80000000200 */
[----:B--2---:R-:W2:Y:S04]  /*1a50*/  LDSM.16.M88.4 R8, [R208+0x3900] ;  /* 0x00390000d008783b */ /* 0x004ea80000000200 */
[----:B------:R-:W-:Y:S04]  /*1a60*/  LDSM.16.M88.4 R20, [R208+0x4100] ;  /* 0x00410000d014783b */ /* 0x000fe80000000200 */
[----:B------:R-:W-:Y:S04]  /*1a70*/  LDSM.16.M88.4 R36, [R208+0x4900] ;  /* 0x00490000d024783b */ /* 0x000fe80000000200 */
[----:B------:R-:W-:Y:S04]  /*1a80*/  LDSM.16.M88.4 R40, [R208+0x5900] ;  /* 0x00590000d028783b */ /* 0x000fe80000000200 */
[----:B------:R-:W-:Y:S01]  /*1a90*/  LDSM.16.M88.4 R32, [R208+0x5100] ;  /* 0x00510000d020783b */ /* 0x000fe20000000200 */
[-C--:B-1----:R-:W-:Y:S08]  /*1aa0*/  HMMA.16816.F32.BF16 R160, R16, R4.reuse, RZ ;  /* 0x0000000410a0723c */ /* 0x082ff000000418ff */
[C---:B---3--:R-:W-:Y:S07]  /*1ab0*/  HMMA.16816.F32.BF16 R132, R12.reuse, R4, RZ ;  /* 0x000000040c84723c */ /* 0x048fee00000418ff */
[----:B------:R-:W-:Y:S01]  /*1ac0*/  IMAD R4, R228, c[0x0][0x21c], R0 ;  /* 0x00008700e4047a24 */ /* 0x000fe200078e0200 */
[----:B------:R-:W-:Y:S01]  /*1ad0*/  IADD3 R0, P0, R2, UR44, RZ ;  /* 0x0000002c02007c10 */ /* 0x000fe2000ff1e0ff */
[----:B------:R-:W-:Y:S03]  /*1ae0*/  HMMA.16816.F32.BF16 R156, R12, R6, RZ ;  /* 0x000000060c9c723c */ /* 0x000fe600000418ff */
[----:B------:R-:W-:-:S02]  /*1af0*/  IADD3.X R2, R3, UR9, R4, P0, !PT ;  /* 0x0000000903027c10 */ /* 0x000fc400087fe404 */
[----:B------:R-:W-:-:S03]  /*1b00*/  LEA R3, P0, R0, c[0x0][0x1f8], 0x1 ;  /* 0x00007e0000037a11 */ /* 0x000fc600078008ff */
[C---:B------:R-:W-:Y:S01]  /*1b10*/  HMMA.16816.F32.BF16 R192, R16.reuse, R6, RZ ;  /* 0x0000000610c0723c */ /* 0x040fe200000418ff */
[----:B------:R-:W-:Y:S01]  /*1b20*/  LEA.HI.X R0, R0, c[0x0][0x1fc], R2, 0x1, P0 ;  /* 0x00007f0000007a11 */ /* 0x000fe200000f0c02 */
[----:B------:R-:W1:Y:S01]  /*1b30*/  SHFL.IDX PT, R4, R3, RZ, 0x181f ;  /* 0x00181fff03047589 */ /* 0x000e6200000e0000 */
[----:B------:R-:W-:Y:S02]  /*1b40*/  LOP3.LUT P0, RZ, R28, 0x2, RZ, 0xc0, !PT ;  /* 0x000000021cff7812 */ /* 0x000fe4000780c0ff */
[----:B------:R-:W-:Y:S01]  /*1b50*/  IADD3 R2, R208, 0x3100, RZ ;  /* 0x00003100d0027810 */ /* 0x000fe20007ffe0ff */
[----:B------:R-:W-:Y:S01]  /*1b60*/  SHFL.IDX PT, R5, R3, 0x1, 0x181f ;  /* 0x00381f0003057f89 */ /* 0x000fe200000e0000 */
[----:B------:R-:W-:Y:S01]  /*1b70*/  R2P PR, R25, 0x6 ;  /* 0x0000000619007804 */ /* 0x000fe20000000000 */
[-C--:B--2---:R-:W-:Y:S01]  /*1b80*/  HMMA.16816.F32.BF16 R168, R16, R8.reuse, RZ ;  /* 0x0000000810a8723c */ /* 0x084fe200000418ff */
[----:B------:R-:W-:Y:S01]  /*1b90*/  ISETP.GE.AND P4, PT, R24, c[0x0][0x1d4], PT ;  /* 0x0000750018007a0c */ /* 0x000fe20003f86270 */
[----:B------:R-:W2:Y:S03]  /*1ba0*/  SHFL.IDX PT, R7, R0, RZ, 0x181f ;  /* 0x00181fff00077589 */ /* 0x000ea600000e0000 */
[C---:B------:R-:W-:Y:S01]  /*1bb0*/  ISETP.LT.OR P6, PT, R29.reuse, 0x11, P4 ;  /* 0x000000111d00780c */ /* 0x040fe200027c1670 */
[----:B------:R-:W3:Y:S02]  /*1bc0*/  SHFL.IDX PT, R6, R3, 0x2, 0x181f ;  /* 0x00581f0003067f89 */ /* 0x000ee400000e0000 */
[----:B------:R-:W-:Y:S01]  /*1bd0*/  HMMA.16816.F32.BF16 R128, R12, R8, RZ ;  /* 0x000000080c80723c */ /* 0x000fe200000418ff */
[----:B------:R-:W-:Y:S01]  /*1be0*/  @P0 IADD3 R219, R2, -0x20, RZ ;  /* 0xffffffe002db0810 */ /* 0x000fe20007ffe0ff */
[----:B------:R-:W-:Y:S01]  /*1bf0*/  SHFL.IDX PT, R9, R0, 0x1, 0x181f ;  /* 0x00381f0000097f89 */ /* 0x000fe200000e0000 */
[----:B------:R-:W-:-:S02]  /*1c00*/  ISETP.LT.OR P0, PT, R29, 0x1, P4 ;  /* 0x000000011d00780c */ /* 0x000fc40002701670 */
[C---:B------:R-:W-:Y:S01]  /*1c10*/  IADD3 R224, R219.reuse, 0x800, RZ ;  /* 0x00000800dbe07810 */ /* 0x040fe20007ffe0ff */
[----:B------:R-:W-:Y:S01]  /*1c20*/  SHFL.IDX PT, R8, R3, 0x3, 0x181f ;  /* 0x00781f0003087f89 */ /* 0x000fe200000e0000 */
[C---:B------:R-:W-:Y:S01]  /*1c30*/  IADD3 R223, R219.reuse, 0x1000, RZ ;  /* 0x00001000dbdf7810 */ /* 0x040fe20007ffe0ff */
[-C--:B------:R-:W-:Y:S01]  /*1c40*/  HMMA.16816.F32.BF16 R152, R12, R10.reuse, RZ ;  /* 0x0000000a0c98723c */ /* 0x080fe200000418ff */
[C---:B------:R-:W-:Y:S01]  /*1c50*/  IADD3 R222, R219.reuse, 0x1800, RZ ;  /* 0x00001800dbde7810 */ /* 0x040fe20007ffe0ff */
[----:B------:R-:W-:Y:S01]  /*1c60*/  SHFL.IDX PT, R30, R3, 0x4, 0x181f ;  /* 0x00981f00031e7f89 */ /* 0x000fe200000e0000 */
[----:B-1----:R-:W-:Y:S02]  /*1c70*/  IADD3 R24, P5, R4, R226, RZ ;  /* 0x000000e204187210 */ /* 0x002fe40007fbe0ff */
[C---:B------:R-:W-:Y:S01]  /*1c80*/  IADD3 R221, R219.reuse, 0x2000, RZ ;  /* 0x00002000dbdd7810 */ /* 0x040fe20007ffe0ff */
[----:B------:R-:W-:Y:S01]  /*1c90*/  SHFL.IDX PT, R3, R3, 0x5, 0x181f ;  /* 0x00b81f0003037f89 */ /* 0x000fe200000e0000 */
[----:B------:R-:W-:Y:S01]  /*1ca0*/  IADD3 R220, R219, 0x2800, RZ ;  /* 0x00002800dbdc7810 */ /* 0x000fe20007ffe0ff */
[----:B------:R-:W-:Y:S02]  /*1cb0*/  HMMA.16816.F32.BF16 R188, R16, R10, RZ ;  /* 0x0000000a10bc723c */ /* 0x000fe400000418ff */
[----:B------:R-:W1:Y:S01]  /*1cc0*/  SHFL.IDX PT, R11, R0, 0x2, 0x181f ;  /* 0x00581f00000b7f89 */ /* 0x000e6200000e0000 */
[----:B--2---:R-:W-:-:S03]  /*1cd0*/  IMAD.X R25, R7, 0x1, R225, P5 ;  /* 0x0000000107197824 */ /* 0x004fc600028e06e1 */
[----:B------:R-:W2:Y:S02]  /*1ce0*/  SHFL.IDX PT, R10, R0, 0x3, 0x181f ;  /* 0x00781f00000a7f89 */ /* 0x000ea400000e0000 */
[-C--:B------:R-:W-:Y:S02]  /*1cf0*/  HMMA.16816.F32.BF16 R172, R16, R20.reuse, RZ ;  /* 0x0000001410ac723c */ /* 0x080fe400000418ff */
[----:B------:R-:W-:Y:S04]  /*1d00*/  SHFL.IDX PT, R31, R0, 0x4, 0x181f ;  /* 0x00981f00001f7f89 */ /* 0x000fe800000e0000 */
[----:B------:R4:W5:Y:S02]  /*1d10*/  SHFL.IDX PT, R64, R0, 0x5, 0x181f ;  /* 0x00b81f0000407f89 */ /* 0x00096400000e0000 */
[C---:B------:R-:W-:Y:S02]  /*1d20*/  HMMA.16816.F32.BF16 R120, R12.reuse, R20, RZ ;  /* 0x000000140c78723c */ /* 0x040fe400000418ff */
[----:B------:R-:W-:Y:S04]  /*1d30*/  LDSM.16.M88.4 R60, [R219] ;  /* 0x00000000db3c783b */ /* 0x000fe80000000200 */
[----:B------:R-:W-:Y:S01]  /*1d40*/  LDSM.16.M88.4 R56, [R219+0x800] ;  /* 0x00080000db38783b */ /* 0x000fe20000000200 */
[----:B------:R-:W-:Y:S01]  /*1d50*/  IMAD.MOV.U32 R20, RZ, RZ, 0x10 ;  /* 0x00000010ff147424 */ /* 0x000fe200078e00ff */
[----:B------:R-:W-:Y:S02]  /*1d60*/  HMMA.16816.F32.BF16 R148, R12, R22, RZ ;  /* 0x000000160c94723c */ /* 0x000fe400000418ff */
[----:B------:R-:W-:Y:S02]  /*1d70*/  LDSM.16.M88.4 R52, [R219+0x1000] ;  /* 0x00100000db34783b */ /* 0x000fe40000000200 */
[----:B------:R-:W-:-:S02]  /*1d80*/  SEL R2, R20, 0xfffffff0, !P1 ;  /* 0xfffffff014027807 */ /* 0x000fc40004800000 */
[-C--:B---3--:R-:W-:Y:S01]  /*1d90*/  IADD3 R20, P5, R6, R226.reuse, RZ ;  /* 0x000000e206147210 */ /* 0x088fe20007fbe0ff */
[----:B------:R-:W-:Y:S01]  /*1da0*/  LDSM.16.M88.4 R48, [R219+0x1800] ;  /* 0x00180000db30783b */ /* 0x000fe20000000200 */
[C---:B------:R-:W-:Y:S01]  /*1db0*/  HMMA.16816.F32.BF16 R164, R16.reuse, R22, RZ ;  /* 0x0000001610a4723c */ /* 0x040fe200000418ff */
[----:B------:R-:W-:Y:S02]  /*1dc0*/  IMAD R218, R2, 0x2, R215 ;  /* 0x0000000202da7824 */ /* 0x000fe400078e02d7 */
[--C-:B-1----:R-:W-:Y:S01]  /*1dd0*/  IMAD.X R21, R11, 0x1, R225.reuse, P5 ;  /* 0x000000010b157824 */ /* 0x102fe200028e06e1 */
[----:B------:R-:W-:Y:S01]  /*1de0*/  ISETP.LT.OR P5, PT, R29, 0x21, P4 ;  /* 0x000000211d00780c */ /* 0x000fe200027a1670 */
[----:B------:R-:W-:Y:S01]  /*1df0*/  LDSM.16.M88.4 R44, [R219+0x2000] ;  /* 0x00200000db2c783b */ /* 0x000fe20000000200 */
[----:B----4-:R-:W-:Y:S01]  /*1e00*/  IMAD.MOV.U32 R0, RZ, RZ, 0x40 ;  /* 0x00000040ff007424 */ /* 0x010fe200078e00ff */
[-C--:B------:R-:W-:Y:S01]  /*1e10*/  IADD3 R22, P1, R5, R226.reuse, RZ ;  /* 0x000000e205167210 */ /* 0x080fe20007f3e0ff */
[----:B------:R-:W-:Y:S01]  /*1e20*/  HMMA.16816.F32.BF16 R144, R16, R36, RZ ;  /* 0x000000241090723c */ /* 0x000fe200000418ff */
[----:B------:R-:W-:Y:S03]  /*1e30*/  LDSM.16.M88.4 R4, [R218+0x8100] ;  /* 0x00810000da04783b */ /* 0x000fe60000000200 */
[----:B------:R-:W-:Y:S01]  /*1e40*/  IMAD.X R23, R9, 0x1, R225, P1 ;  /* 0x0000000109177824 */ /* 0x000fe200008e06e1 */
[----:B------:R-:W-:-:S03]  /*1e50*/  IADD3 R26, P1, R8, R226, RZ ;  /* 0x000000e2081a7210 */ /* 0x000fc60007f3e0ff */
[C---:B------:R-:W-:Y:S02]  /*1e60*/  HMMA.16816.F32.BF16 R100, R12.reuse, R36, RZ ;  /* 0x000000240c64723c */ /* 0x040fe400000418ff */
[----:B--2---:R-:W-:Y:S01]  /*1e70*/  IMAD.X R27, R10, 0x1, R225, P1 ;  /* 0x000000010a1b7824 */ /* 0x004fe200008e06e1 */
[----:B------:R-:W-:Y:S01]  /*1e80*/  ISETP.LT.OR P1, PT, R29, 0x31, P4 ;  /* 0x000000311d00780c */ /* 0x000fe20002721670 */
[----:B------:R-:W-:Y:S04]  /*1e90*/  LDSM.16.M88.4 R8, [R218+0x6100] ;  /* 0x00610000da08783b */ /* 0x000fe80000000200 */
[-C--:B------:R-:W-:Y:S08]  /*1ea0*/  HMMA.16816.F32.BF16 R136, R12, R38.reuse, RZ ;  /* 0x000000260c88723c */ /* 0x080ff000000418ff */
[----:B------:R-:W-:Y:S01]  /*1eb0*/  HMMA.16816.F32.BF16 R140, R16, R38, RZ ;  /* 0x00000026108c723c */ /* 0x000fe200000418ff */
[----:B------:R-:W1:Y:S04]  /*1ec0*/  LDSM.16.M88.4 R36, [R219+0x2800] ;  /* 0x00280000db24783b */ /* 0x000e680000000200 */
[----:B------:R-:W-:Y:S01]  /*1ed0*/  @!PT LDS RZ, [RZ] ;  /* 0x00000000fffff984 */ /* 0x000fe20000000800 */
[----:B------:R-:W-:Y:S01]  /*1ee0*/  @!PT LDS RZ, [RZ] ;  /* 0x00000000fffff984 */ /* 0x000fe20000000800 */
[----:B------:R-:W-:Y:S01]  /*1ef0*/  @!PT LDS RZ, [RZ] ;  /* 0x00000000fffff984 */ /* 0x000fe20000000800 */
[----:B------:R2:W-:Y:S01]  /*1f00*/  LDGSTS.E.BYPASS.LTC128B.128 [R202+0x100], [R24.64], !P0 ;  /* 0x0010000018ca7fae */ /* 0x0005e2000c101d70 */
[----:B------:R-:W-:-:S02]  /*1f10*/  LOP3.LUT P0, RZ, R28, 0x4, RZ, 0xc0, !PT ;  /* 0x000000041cff7812 */ /* 0x000fc4000780c0ff */
[C---:B------:R-:W-:Y:S01]  /*1f20*/  HMMA.16816.F32.BF16 R76, R12.reuse, R40, RZ ;  /* 0x000000280c4c723c */ /* 0x040fe200000418ff */
[----:B------:R3:W-:Y:S01]  /*1f30*/  LDGSTS.E.BYPASS.LTC128B.128 [R202+0x900], [R22.64], !P6 ;  /* 0x0090000016ca7fae */ /* 0x0007e2000f101d70 */
[C---:B------:R-:W-:Y:S02]  /*1f40*/  ISETP.LT.OR P6, PT, R29.reuse, 0x41, P4 ;  /* 0x000000411d00780c */ /* 0x040fe400027c1670 */
[----:B------:R-:W-:Y:S01]  /*1f50*/  ISETP.LT.OR P4, PT, R29, 0x51, P4 ;  /* 0x000000511d00780c */ /* 0x000fe20002781670 */
[----:B------:R4:W-:Y:S01]  /*1f60*/  LDGSTS.E.BYPASS.LTC128B.128 [R202+0x1100], [R20.64], !P5 ;  /* 0x0110000014ca7fae */ /* 0x0009e2000e901d70 */
[----:B------:R-:W-:Y:S02]  /*1f70*/  SEL R0, R0, 0xffffffc0, !P0 ;  /* 0xffffffc000007807 */ /* 0x000fe40004000000 */
[----:B------:R-:W-:Y:S01]  /*1f80*/  HMMA.16816.F32.BF16 R92, R12, R32, RZ ;  /* 0x000000200c5c723c */ /* 0x000fe200000418ff */
[----:B------:R1:W-:Y:S01]  /*1f90*/  LDGSTS.E.BYPASS.LTC128B.128 [R202+0x1900], [R26.64], !P1 ;  /* 0x019000001aca7fae */ /* 0x0003e2000c901d70 */
[----:B------:R-:W-:Y:S01]  /*1fa0*/  PLOP3.LUT P0, PT, PT, PT, UP3, 0x80, 0x0 ;  /* 0x000000000000781c */ /* 0x000fe20003f0f038 */
[----:B------:R-:W-:-:S02]  /*1fb0*/  IMAD.IADD R214, R208, 0x1, R0 ;  /* 0x00000001d0d67824 */ /* 0x000fc400078e0200 */
[----:B------:R-:W-:Y:S01]  /*1fc0*/  IMAD.IADD R213, R0, 0x1, R219 ;  /* 0x0000000100d57824 */ /* 0x000fe200078e02db */
[----:B------:R-:W-:Y:S02]  /*1fd0*/  LOP3.LUT R0, R196, R197, RZ, 0xfc, !PT ;  /* 0x000000c5c4007212 */ /* 0x000fe400078efcff */
[----:B------:R-:W-:Y:S01]  /*1fe0*/  HMMA.16816.F32.BF16 R104, R12, R34, RZ ;  /* 0x000000220c68723c */ /* 0x000fe200000418ff */
[----:B--2---:R-:W-:-:S07]  /*1ff0*/  IMAD.MOV.U32 R24, RZ, RZ, 0x20 ;  /* 0x00000020ff187424 */ /* 0x004fce00078e00ff */
[----:B------:R-:W-:Y:S01]  /*2000*/  HMMA.16816.F32.BF16 R84, R12, R42, RZ ;  /* 0x0000002a0c54723c */ /* 0x000fe200000418ff */
[-C--:B---3--:R-:W-:Y:S02]  /*2010*/  IADD3 R22, P1, R3, R226.reuse, RZ ;  /* 0x000000e203167210 */ /* 0x088fe40007f3e0ff */
[----:B------:R-:W-:Y:S02]  /*2020*/  SEL R3, R24, 0xffffffe0, !P2 ;  /* 0xffffffe018037807 */ /* 0x000fe40005000000 */
[----:B----4-:R-:W-:Y:S01]  /*2030*/  IADD3 R20, P5, R30, R226, RZ ;  /* 0x000000e21e147210 */ /* 0x010fe20007fbe0ff */
[----:B-----5:R-:W-:Y:S02]  /*2040*/  IMAD.X R23, R64, 0x1, R225, P1 ;  /* 0x0000000140177824 */ /* 0x020fe400008e06e1 */
[----:B-1----:R-:W-:Y:S01]  /*2050*/  HMMA.16816.F32.BF16 R12, R4, R36, R76 ;  /* 0x00000024040c723c */ /* 0x002fe2000004184c */
[----:B------:R-:W-:Y:S02]  /*2060*/  IMAD R216, R3, 0x2, R215 ;  /* 0x0000000203d87824 */ /* 0x000fe400078e02d7 */
[----:B------:R-:W-:-:S02]  /*2070*/  IMAD.X R21, R31, 0x1, R225, P5 ;  /* 0x000000011f157824 */ /* 0x000fc400028e06e1 */
[----:B------:R-:W-:-:S03]  /*2080*/  IMAD R217, R2, 0x2, R216 ;  /* 0x0000000202d97824 */ /* 0x000fc600078e02d8 */
[----:B------:R1:W-:Y:S01]  /*2090*/  LDGSTS.E.BYPASS.LTC128B.128 [R202+0x2100], [R20.64], !P6 ;  /* 0x0210000014ca7fae */ /* 0x0003e2000f101d70 */
[----:B------:R-:W-:Y:S03]  /*20a0*/  HMMA.16816.F32.BF16 R112, R16, R32, RZ ;  /* 0x000000201070723c */ /* 0x000fe600000418ff */
[----:B------:R1:W-:Y:S01]  /*20b0*/  LDGSTS.E.BYPASS.LTC128B.128 [R202+0x2900], [R22.64], !P4 ;  /* 0x0290000016ca7fae */ /* 0x0003e2000e101d70 */
[----:B------:R-:W-:-:S03]  /*20c0*/  ISETP.GT.AND P4, PT, R203, 0x5f, PT ;  /* 0x0000005fcb00780c */ /* 0x000fc60003f84270 */
[----:B------:R-:W-:Y:S01]  /*20d0*/  LDSM.16.M88.4 R124, [R214+0x5900] ;  /* 0x00590000d67c783b */ /* 0x000fe20000000200 */
[C---:B------:R-:W-:Y:S03]  /*20e0*/  HMMA.16816.F32.BF16 R96, R16.reuse, R34, RZ ;  /* 0x000000221060723c */ /* 0x040fe600000418ff */
[----:B------:R-:W-:Y:S04]  /*20f0*/  LDSM.16.M88.4 R72, [R214+0x3100] ;  /* 0x00310000d648783b */ /* 0x000fe80000000200 */
[----:B------:R-:W-:Y:S01]  /*2100*/  LDSM.16.M88.4 R68, [R214+0x3900] ;  /* 0x00390000d644783b */ /* 0x000fe20000000200 */
[C---:B------:R-:W-:Y:S03]  /*2110*/  HMMA.16816.F32.BF16 R80, R16.reuse, R40, RZ ;  /* 0x000000281050723c */ /* 0x040fe600000418ff */
[----:B------:R-:W-:Y:S04]  /*2120*/  LDSM.16.M88.4 R88, [R214+0x4100] ;  /* 0x00410000d658783b */ /* 0x000fe80000000200 */
[----:B------:R-:W-:Y:S01]  /*2130*/  LDSM.16.M88.4 R108, [R214+0x4900] ;  /* 0x00490000d66c783b */ /* 0x000fe20000000200 */
[----:B------:R-:W-:Y:S03]  /*2140*/  HMMA.16816.F32.BF16 R64, R16, R42, RZ ;  /* 0x0000002a1040723c */ /* 0x000fe600000418ff */
[----:B------:R-:W-:Y:S04]  /*2150*/  LDSM.16.M88.4 R116, [R214+0x5100] ;  /* 0x00510000d674783b */ /* 0x000fe80000000200 */
[----:B-1----:R-:W1:Y:S01]  /*2160*/  LDSM.16.M88.4 R20, [R216+0x8100] ;  /* 0x00810000d814783b */ /* 0x002e620000000200 */
[C---:B------:R-:W-:Y:S03]  /*2170*/  HMMA.16816.F32.BF16 R40, R4.reuse, R60, R132 ;  /* 0x0000003c0428723c */ /* 0x040fe60000041884 */
[----:B------:R-:W0:Y:S05]  /*2180*/  LDGDEPBAR ;  /* 0x00000000000079af */ /* 0x000e2a0000000000 */
[C---:B------:R-:W-:Y:S08]  /*2190*/  HMMA.16816.F32.BF16 R32, R4.reuse, R56, R128 ;  /* 0x000000380420723c */ /* 0x040ff00000041880 */
        /* <DEDUP_REMOVED lines=8> */
[----:B------:R-:W-:Y:S01]  /*2220*/  HMMA.16816.F32.BF16 R84, R4, R38, R84 ;  /* 0x000000260454723c */ /* 0x000fe20000041854 */
[----:B------:R-:W-:Y:S07]  /*2230*/  LDSM.16.M88.4 R4, [R217+0x8100] ;  /* 0x00810000d904783b */ /* 0x000fee0000000200 */
[----:B-1----:R-:W-:Y:S01]  /*2240*/  HMMA.16816.F32.BF16 R120, R20, R124, R12 ;  /* 0x0000007c1478723c */ /* 0x002fe2000004180c */
[----:B------:R-:W1:Y:S07]  /*2250*/  LDSM.16.M88.4 R12, [R216+0x6100] ;  /* 0x00610000d80c783b */ /* 0x000e6e0000000200 */
[C---:B------:R-:W-:Y:S08]  /*2260*/  HMMA.16816.F32.BF16 R176, R8.reuse, R48, R144 ;  /* 0x0000003008b0723c */ /* 0x040ff00000041890 */
[C---:B------:R-:W-:Y:S08]  /*2270*/  HMMA.16816.F32.BF16 R184, R8.reuse, R36, R80 ;  /* 0x0000002408b8723c */ /* 0x040ff00000041850 */
[C---:B------:R-:W-:Y:S08]  /*2280*/  HMMA.16816.F32.BF16 R48, R8.reuse, R50, R140 ;  /* 0x000000320830723c */ /* 0x040ff0000004188c */
[----:B------:R-:W-:Y:S01]  /*2290*/  HMMA.16816.F32.BF16 R148, R8, R38, R64 ;  /* 0x000000260894723c */ /* 0x000fe20000041840 */
[----:B------:R-:W2:Y:S07]  /*22a0*/  LDSM.16.M88.4 R36, [R213+0x800] ;  /* 0x00080000d524783b */ /* 0x000eae0000000200 */
[C---:B------:R-:W-:Y:S01]  /*22b0*/  HMMA.16816.F32.BF16 R144, R20.reuse, R72, R40 ;  /* 0x000000481490723c */ /* 0x040fe20000041828 */
[----:B------:R-:W3:Y:S07]  /*22c0*/  LDSM.16.M88.4 R40, [R213] ;  /* 0x00000000d528783b */ /* 0x000eee0000000200 */
[C---:B------:R-:W-:Y:S01]  /*22d0*/  HMMA.16816.F32.BF16 R140, R20.reuse, R68, R32 ;  /* 0x00000044148c723c */ /* 0x040fe20000041820 */
[----:B------:R-:W4:Y:S07]  /*22e0*/  LDSM.16.M88.4 R32, [R213+0x1000] ;  /* 0x00100000d520783b */ /* 0x000f2e0000000200 */
[C---:B------:R-:W-:Y:S01]  /*22f0*/  HMMA.16816.F32.BF16 R136, R20.reuse, R88, R28 ;  /* 0x000000581488723c */ /* 0x040fe2000004181c */
[----:B------:R-:W5:Y:S07]  /*2300*/  LDSM.16.M88.4 R28, [R213+0x1800] ;  /* 0x00180000d51c783b */ /* 0x000f6e0000000200 */
[C---:B------:R-:W-:Y:S01]  /*2310*/  HMMA.16816.F32.BF16 R132, R20.reuse, R108, R24 ;  /* 0x0000006c1484723c */ /* 0x040fe20000041818 */
[----:B------:R-:W1:Y:S07]  /*2320*/  LDSM.16.M88.4 R24, [R213+0x2000] ;  /* 0x00200000d518783b */ /* 0x000e6e0000000200 */
[----:B------:R-:W-:Y:S01]  /*2330*/  HMMA.16816.F32.BF16 R128, R20, R116, R16 ;  /* 0x000000741480723c */ /* 0x000fe20000041810 */
[----:B------:R-:W1:Y:S07]  /*2340*/  LDSM.16.M88.4 R16, [R213+0x2800] ;  /* 0x00280000d510783b */ /* 0x000e6e0000000200 */
        /* <DEDUP_REMOVED lines=8> */
[----:B------:R-:W1:Y:S01]  /*23d0*/  LDSM.16.M88.4 R8, [R217+0x6100] ;  /* 0x00610000d908783b */ /* 0x000e620000000200 */
[----:B------:R-:W-:-:S06]  /*23e0*/  DEPBAR.LE SB0, 0x0 ;  /* 0x000080000000791a */ /* 0x000fcc0000000000 */
[C---:B------:R-:W-:Y:S08]  /*23f0*/  HMMA.16816.F32.BF16 R100, R20.reuse, R90, R100 ;  /* 0x0000005a1464723c */ /* 0x040ff00000041864 */
[C---:B------:R-:W-:Y:S08]  /*2400*/  HMMA.16816.F32.BF16 R112, R20.reuse, R74, R76 ;  /* 0x0000004a1470723c */ /* 0x040ff0000004184c */
[C---:B------:R-:W-:Y:S08]  /*2410*/  HMMA.16816.F32.BF16 R104, R20.reuse, R70, R92 ;  /* 0x000000461468723c */ /* 0x040ff0000004185c */
[C---:B------:R-:W-:Y:S08]  /*2420*/  HMMA.16816.F32.BF16 R96, R20.reuse, R110, R156 ;  /* 0x0000006e1460723c */ /* 0x040ff0000004189c */
[C---:B------:R-:W-:Y:S08]  /*2430*/  HMMA.16816.F32.BF16 R92, R20.reuse, R118, R152 ;  /* 0x00000076145c723c */ /* 0x040ff00000041898 */
[----:B------:R-:W-:Y:S08]  /*2440*/  HMMA.16816.F32.BF16 R84, R20, R126, R84 ;  /* 0x0000007e1454723c */ /* 0x000ff00000041854 */
[C---:B-1----:R-:W-:Y:S08]  /*2450*/  HMMA.16816.F32.BF16 R80, R12.reuse, R72, R160 ;  /* 0x000000480c50723c */ /* 0x042ff000000418a0 */
        /* <DEDUP_REMOVED lines=9> */
[----:B------:R-:W-:Y:S08]  /*24f0*/  HMMA.16816.F32.BF16 R20, R12, R124, R184 ;  /* 0x0000007c0c14723c */ /* 0x000ff000000418b8 */
[----:B--2---:R-:W-:Y:S08]  /*2500*/  HMMA.16816.F32.BF16 R152, R4, R36, R140 ;  /* 0x000000240498723c */ /* 0x004ff0000004188c */
[----:B------:R-:W-:Y:S08]  /*2510*/  HMMA.16816.F32.BF16 R12, R12, R126, R148 ;  /* 0x0000007e0c0c723c */ /* 0x000ff00000041894 */
[C---:B---3--:R-:W-:Y:S08]  /*2520*/  HMMA.16816.F32.BF16 R156, R4.reuse, R40, R144 ;  /* 0x00000028049c723c */ /* 0x048ff00000041890 */
[C---:B----4-:R-:W-:Y:S08]  /*2530*/  HMMA.16816.F32.BF16 R140, R4.reuse, R34, R100 ;  /* 0x00000022048c723c */ /* 0x050ff00000041864 */
[C---:B------:R-:W-:Y:S08]  /*2540*/  HMMA.16816.F32.BF16 R148, R4.reuse, R42, R112 ;  /* 0x0000002a0494723c */ /* 0x040ff00000041870 */
[C---:B------:R-:W-:Y:S08]  /*2550*/  HMMA.16816.F32.BF16 R144, R4.reuse, R38, R104 ;  /* 0x000000260490723c */ /* 0x040ff00000041868 */
[C---:B-----5:R-:W-:Y:S08]  /*2560*/  HMMA.16816.F32.BF16 R100, R4.reuse, R30, R96 ;  /* 0x0000001e0464723c */ /* 0x060ff00000041860 */
[C---:B------:R-:W-:Y:S08]  /*2570*/  HMMA.16816.F32.BF16 R136, R4.reuse, R32, R136 ;  /* 0x000000200488723c */ /* 0x040ff00000041888 */
[C---:B------:R-:W-:Y:S08]  /*2580*/  HMMA.16816.F32.BF16 R112, R4.reuse, R28, R132 ;  /* 0x0000001c0470723c */ /* 0x040ff00000041884 */
[C---:B------:R-:W-:Y:S08]  /*2590*/  HMMA.16816.F32.BF16 R104, R4.reuse, R24, R128 ;  /* 0x000000180468723c */ /* 0x040ff00000041880 */
[C---:B------:R-:W-:Y:S08]  /*25a0*/  HMMA.16816.F32.BF16 R96, R4.reuse, R26, R92 ;  /* 0x0000001a0460723c */ /* 0x040ff0000004185c */
[C---:B------:R-:W-:Y:S08]  /*25b0*/  HMMA.16816.F32.BF16 R120, R4.reuse, R16, R120 ;  /* 0x000000100478723c */ /* 0x040ff00000041878 */
[----:B------:R-:W-:Y:S07]  /*25c0*/  HMMA.16816.F32.BF16 R108, R4, R18, R84 ;  /* 0x00000012046c723c */ /* 0x000fee0000041854 */
[----:B------:R-:W-:Y:S01]  /*25d0*/  IADD3 R4, R202, 0x100, RZ ;  /* 0x00000100ca047810 */ /* 0x000fe20007ffe0ff */
[C---:B------:R-:W-:Y:S04]  /*25e0*/  HMMA.16816.F32.BF16 R92, R8.reuse, R40, R80 ;  /* 0x00000028085c723c */ /* 0x040fe80000041850 */
[----:B------:R1:W-:Y:S04]  /*25f0*/  STL [R1+0xc], R4 ;  /* 0x00000c0401007387 */ /* 0x0003e80000100800 */
        /* <DEDUP_REMOVED lines=11> */
[----:B------:R-:W-:Y:S06]  /*26b0*/  BAR.SYNC.DEFER_BLOCKING 0x0 ;  /* 0x0000000000007b1d */ /* 0x000fec0000010000 */
[----:B------:R-:W-:Y:S05]  /*26c0*/  @!P0 BRA `(.L_x_150) ;  /* 0x000003a000008947 */ /* 0x000fea0003800000 */
[----:B-1----:R-:W-:Y:S01]  /*26d0*/  PLOP3.LUT P1, PT, PT, PT, UP1, 0x80, 0x0 ;  /* 0x000000000000781c */ /* 0x002fe20003f2f018 */
[----:B------:R-:W-:Y:S01]  /*26e0*/  IMAD.MOV.U32 R228, RZ, RZ, RZ ;  /* 0x000000ffffe47224 */ /* 0x000fe200078e00ff */
[----:B------:R-:W-:-:S02]  /*26f0*/  IADD3 R5, R203, UR12, R204 ;  /* 0x0000000ccb057c10 */ /* 0x000fc4000fffe0cc */
[----:B------:R-:W-:Y:S02]  /*2700*/  PLOP3.LUT P0, PT, PT, PT, UP1, 0x80, 0x0 ;  /* 0x000000000000781c */ /* 0x000fe40003f0f018 */
[----:B------:R-:W-:-:S05]  /*2710*/  IADD3 R5, R5, -0x60, RZ ;  /* 0xffffffa005057810 */ /* 0x000fca0007ffe0ff */
[----:B------:R-:W-:Y:S02]  /*2720*/  IMAD.MOV.U32 R4, RZ, RZ, R5 ;  /* 0x000000ffff047224 */ /* 0x000fe400078e0005 */
[----:B------:R-:W-:-:S05]  /*2730*/  @P1 IMAD.HI.U32 R6, R5, c[0x0][0x2bc], RZ ;  /* 0x0000af0005061a27 */ /* 0x000fca00078e00ff */
        /* <DEDUP_REMOVED lines=8> */
[----:B------:R-:W-:-:S05]  /*27c0*/  SHF.R.S32.HI R4, RZ, 0x1f, R234 ;  /* 0x0000001fff047819 */ /* 0x000fca00000114ea */
[----:B-1----:R-:W-:Y:S02]  /*27d0*/  IMAD R6, R4, c[0x0][0x1e0], RZ ;  /* 0x0000780004067a24 */ /* 0x002fe400078e02ff */
[----:B------:R-:W-:-:S04]  /*27e0*/  IMAD.WIDE.U32 R4, R234, c[0x0][0x1e0], RZ ;  /* 0x00007800ea047a25 */ /* 0x000fc800078e00ff */
[----:B------:R-:W-:-:S04]  /*27f0*/  IMAD R6, R234, c[0x0][0x1e4], R6 ;  /* 0x00007900ea067a24 */ /* 0x000fc800078e0206 */
[----:B------:R-:W-:Y:S01]  /*2800*/  IMAD.IADD R5, R5, 0x1, R6 ;  /* 0x0000000105057824 */ /* 0x000fe200078e0206 */
[----:B--2---:R-:W-:-:S03]  /*2810*/  SHF.R.S32.HI R6, RZ, 0x1f, R228 ;  /* 0x0000001fff067819 */ /* 0x004fc600000114e4 */
[----:B------:R-:W-:-:S04]  /*2820*/  IMAD.WIDE.U32 R4, R228, c[0x0][0x1f0], R4 ;  /* 0x00007c00e4047a25 */ /* 0x000fc800078e0004 */
[----:B------:R-:W-:Y:S01]  /*2830*/  IMAD R6, R6, c[0x0][0x1f0], RZ ;  /* 0x00007c0006067a24 */ /* 0x000fe200078e02ff */
[----:B------:R-:W-:-:S03]  /*2840*/  IADD3 R4, P0, R4, UR46, RZ ;  /* 0x0000002e04047c10 */ /* 0x000fc6000ff1e0ff */
[----:B------:R-:W-:-:S05]  /*2850*/  IMAD R6, R228, c[0x0][0x1f4], R6 ;  /* 0x00007d00e4067a24 */ /* 0x000fca00078e0206 */
[----:B------:R-:W-:Y:S02]  /*2860*/  IADD3.X R6, R5, UR8, R6, P0, !PT ;  /* 0x0000000805067c10 */ /* 0x000fe400087fe406 */
[----:B------:R-:W-:-:S04]  /*2870*/  LEA R5, P0, R4, c[0x0][0x1c8], 0x1 ;  /* 0x0000720004057a11 */ /* 0x000fc800078008ff */
[----:B------:R-:W-:Y:S01]  /*2880*/  LEA.HI.X R4, R4, c[0x0][0x1cc], R6, 0x1, P0 ;  /* 0x0000730004047a11 */ /* 0x000fe200000f0c06 */
[----:B------:R-:W-:Y:S04]  /*2890*/  SHFL.IDX PT, R8, R5, 0x1, 0x181f ;  /* 0x00381f0005087f89 */ /* 0x000fe800000e0000 */
[----:B------:R-:W1:Y:S04]  /*28a0*/  SHFL.IDX PT, R6, R5, RZ, 0x181f ;  /* 0x00181fff05067589 */ /* 0x000e6800000e0000 */
[----:B------:R-:W2:Y:S04]  /*28b0*/  SHFL.IDX PT, R7, R4, RZ, 0x181f ;  /* 0x00181fff04077589 */ /* 0x000ea800000e0000 */
[----:B------:R-:W3:Y:S04]  /*28c0*/  SHFL.IDX PT, R10, R5, 0x2, 0x181f ;  /* 0x00581f00050a7f89 */ /* 0x000ee800000e0000 */
[----:B------:R-:W4:Y:S04]  /*28d0*/  SHFL.IDX PT, R9, R5, 0x3, 0x181f ;  /* 0x00781f0005097f89 */ /* 0x000f2800000e0000 */
[----:B------:R-:W5:Y:S04]  /*28e0*/  SHFL.IDX PT, R11, R4, 0x1, 0x181f ;  /* 0x00381f00040b7f89 */ /* 0x000f6800000e0000 */
[----:B------:R-:W-:Y:S04]  /*28f0*/  SHFL.IDX PT, R14, R5, 0x4, 0x181f ;  /* 0x00981f00050e7f89 */ /* 0x000fe800000e0000 */
[----:B------:R-:W-:Y:S01]  /*2900*/  SHFL.IDX PT, R5, R5, 0x5, 0x181f ;  /* 0x00b81f0005057f89 */ /* 0x000fe200000e0000 */
[----:B-1----:R-:W-:-:S03]  /*2910*/  IADD3 R6, P0, R6, R226, RZ ;  /* 0x000000e206067210 */ /* 0x002fc60007f1e0ff */
[----:B------:R-:W1:Y:S02]  /*2920*/  SHFL.IDX PT, R18, R4, 0x2, 0x181f ;  /* 0x00581f0004127f89 */ /* 0x000e6400000e0000 */
[----:B--2---:R-:W-:Y:S01]  /*2930*/  IMAD.X R7, R7, 0x1, R225, P0 ;  /* 0x0000000107077824 */ /* 0x004fe200000e06e1 */
[-C--:B------:R-:W-:Y:S01]  /*2940*/  IADD3 R12, P0, R8, R226.reuse, RZ ;  /* 0x000000e2080c7210 */ /* 0x080fe20007f1e0ff */
[----:B------:R-:W2:Y:S01]  /*2950*/  SHFL.IDX PT, R17, R4, 0x3, 0x181f ;  /* 0x00781f0004117f89 */ /* 0x000ea200000e0000 */
[----:B---3--:R-:W-:-:S03]  /*2960*/  IADD3 R10, P5, R10, R226, RZ ;  /* 0x000000e20a0a7210 */ /* 0x008fc60007fbe0ff */
[----:B------:R-:W-:Y:S01]  /*2970*/  SHFL.IDX PT, R16, R4, 0x4, 0x181f ;  /* 0x00981f0004107f89 */ /* 0x000fe200000e0000 */
[----:B----4-:R-:W-:-:S03]  /*2980*/  IADD3 R8, P2, R9, R226, RZ ;  /* 0x000000e209087210 */ /* 0x010fc60007f5e0ff */
[----:B------:R3:W4:Y:S01]  /*2990*/  SHFL.IDX PT, R15, R4, 0x5, 0x181f ;  /* 0x00b81f00040f7f89 */ /* 0x00072200000e0000 */
[----:B-----5:R-:W-:-:S03]  /*29a0*/  IMAD.X R13, R11, 0x1, R225, P0 ;  /* 0x000000010b0d7824 */ /* 0x020fc600000e06e1 */
[----:B------:R5:W-:Y:S04]  /*29b0*/  LDGSTS.E.BYPASS.LTC128B.128 [R202+0x3100], [R6.64], !P3 ;  /* 0x0310000006ca7fae */ /* 0x000be8000d901d70 */
[----:B------:R5:W-:Y:S01]  /*29c0*/  LDGSTS.E.BYPASS.LTC128B.128 [R202+0x3900], [R12.64], !P3 ;  /* 0x039000000cca7fae */ /* 0x000be2000d901d70 */
[--C-:B-1----:R-:W-:Y:S02]  /*29d0*/  IMAD.X R11, R18, 0x1, R225.reuse, P5 ;  /* 0x00000001120b7824 */ /* 0x102fe400028e06e1 */
[----:B--2---:R-:W-:-:S03]  /*29e0*/  IMAD.X R9, R17, 0x1, R225, P2 ;  /* 0x0000000111097824 */ /* 0x004fc600010e06e1 */
[----:B------:R1:W-:Y:S04]  /*29f0*/  LDGSTS.E.BYPASS.LTC128B.128 [R202+0x4100], [R10.64], !P3 ;  /* 0x041000000aca7fae */ /* 0x0003e8000d901d70 */
[----:B------:R1:W-:Y:S01]  /*2a00*/  LDGSTS.E.BYPASS.LTC128B.128 [R202+0x4900], [R8.64], !P3 ;  /* 0x0490000008ca7fae */ /* 0x0003e2000d901d70 */
[----:B---3--:R-:W-:-:S05]  /*2a10*/  IADD3 R4, P0, R5, R226, RZ ;  /* 0x000000e205047210 */ /* 0x008fca0007f1e0ff */
[----:B----4-:R-:W-:Y:S01]  /*2a20*/  IMAD.X R5, R15, 0x1, R225, P0 ;  /* 0x000000010f057824 */ /* 0x010fe200000e06e1 */
[----:B-----5:R-:W-:-:S05]  /*2a30*/  IADD3 R6, P1, R14, R226, RZ ;  /* 0x000000e20e067210 */ /* 0x020fca0007f3e0ff */
[----:B------:R-:W-:-:S05]  /*2a40*/  IMAD.X R7, R16, 0x1, R225, P1 ;  /* 0x0000000110077824 */ /* 0x000fca00008e06e1 */
[----:B------:R1:W-:Y:S04]  /*2a50*/  LDGSTS.E.BYPASS.LTC128B.128 [R202+0x5100], [R6.64], !P3 ;  /* 0x0510000006ca7fae */ /* 0x0003e8000d901d70 */
[----:B------:R1:W-:Y:S02]  /*2a60*/  LDGSTS.E.BYPASS.LTC128B.128 [R202+0x5900], [R4.64], !P3 ;  /* 0x0590000004ca7fae */ /* 0x0003e4000d901d70 */
.L_x_150:
[----:B-1----:R-:W-:Y:S01]  /*2a70*/  FMUL.FTZ R4, R93, c[0x0][0x320] ;  /* 0x0000c8005d047a20 */ /* 0x002fe20000410000 */
[----:B------:R-:W-:Y:S01]  /*2a80*/  SHF.R.S32.HI R7, RZ, 0x1f, R198 ;  /* 0x0000001fff077819 */ /* 0x000fe200000114c6 */
[----:B------:R-:W-:Y:S01]  /*2a90*/  FMUL.FTZ R5, R65, c[0x0][0x320] ;  /* 0x0000c80041057a20 */ /* 0x000fe20000410000 */
[----:B------:R-:W-:Y:S01]  /*2aa0*/  LEA.HI R6, R201, R200, RZ, 0x2 ;  /* 0x000000c8c9067211 */ /* 0x000fe200078f10ff */
[----:B------:R1:W2:Y:S01]  /*2ab0*/  MUFU.TANH R60, R4 ;  /* 0x00000004003c7308 */ /* 0x0002a20000002400 */
[----:B------:R-:W-:Y:S01]  /*2ac0*/  FMUL.FTZ R8, R72, c[0x0][0x320] ;  /* 0x0000c80048087a20 */ /* 0x000fe20000410000 */
[----:B------:R-:W-:Y:S01]  /*2ad0*/  PLOP3.LUT P1, PT, PT, PT, UP2, 0x80, 0x0 ;  /* 0x000000000000781c */ /* 0x000fe20003f2f028 */
[----:B------:R-:W-:Y:S01]  /*2ae0*/  FMUL.FTZ R10, R73, c[0x0][0x320] ;  /* 0x0000c800490a7a20 */ /* 0x000fe20000410000 */
[----:B------:R-:W-:Y:S01]  /*2af0*/  LOP3.LUT R6, R6, 0xfffffffc, RZ, 0xc0, !PT ;  /* 0xfffffffc06067812 */ /* 0x000fe200078ec0ff */
[----:B------:R-:W-:Y:S01]  /*2b00*/  ULDC UR12, c[0x0][0x324] ;  /* 0x0000c900000c7ab9 */ /* 0x000fe20000000800 */
[----:B------:R-:W-:Y:S01]  /*2b10*/  PLOP3.LUT P0, PT, PT, PT, UP2, 0x80, 0x0 ;  /* 0x000000000000781c */ /* 0x000fe20003f0f028 */
[----:B------:R-:W-:Y:S01]  /*2b20*/  ULDC UR15, c[0x0][0x1d0] ;  /* 0x00007400000f7ab9 */ /* 0x000fe20000000800 */
[----:B------:R3:W4:Y:S01]  /*2b30*/  MUFU.TANH R17, R5 ;  /* 0x0000000500117308 */ /* 0x0007220000002400 */
[----:B------:R-:W-:Y:S01]  /*2b40*/  IMAD.IADD R6, R200, 0x1, -R6 ;  /* 0x00000001c8067824 */ /* 0x000fe200078e0a06 */
[----:B------:R-:W-:Y:S01]  /*2b50*/  UIMAD UR15, UR7, UR15, UR35 ;  /* 0x0000000f070f72a4 */ /* 0x000fe2000f8e0223 */
[----:B------:R-:W0:Y:S01]  /*2b60*/  LDGDEPBAR ;  /* 0x00000000000079af */ /* 0x000e220000000000 */
[----:B------:R-:W-:Y:S01]  /*2b70*/  ULOP3.LUT UR12, URZ, UR12, URZ, 0x33, !UPT ;  /* 0x0000000c3f0c7292 */ /* 0x000fe2000f8e333f */
[----:B-1----:R-:W-:-:S03]  /*2b80*/  FMUL.FTZ R4, R84, c[0x0][0x320] ;  /* 0x0000c80054047a20 */ /* 0x002fc60000410000 */
[----:B------:R-:W1:Y:S01]  /*2b90*/  MUFU.TANH R16, R8 ;  /* 0x0000000800107308 */ /* 0x000e620000002400 */
[----:B---3--:R-:W-:-:S07]  /*2ba0*/  LEA.HI R5, R7, R198, RZ, 0x2 ;  /* 0x000000c607057211 */ /* 0x008fce00078f10ff */
[----:B------:R3:W1:Y:S01]  /*2bb0*/  MUFU.TANH R59, R4 ;  /* 0x00000004003b7308 */ /* 0x0006620000002400 */
[----:B------:R-:W-:-:S04]  /*2bc0*/  LOP3.LUT R5, R5, 0xffffffc, RZ, 0xc0, !PT ;  /* 0x0ffffffc05057812 */ /* 0x000fc800078ec0ff */
[----:B------:R-:W-:-:S03]  /*2bd0*/  IADD3 R9, -R5, R198, RZ ;  /* 0x000000c605097210 */ /* 0x000fc60007ffe1ff */
[----:B------:R5:W1:Y:S01]  /*2be0*/  MUFU.TANH R15, R10 ;  /* 0x0000000a000f7308 */ /* 0x000a620000002400 */
[----:B------:R-:W-:Y:S01]  /*2bf0*/  LEA.HI R5, R6, R6, RZ, 0x1 ;  /* 0x0000000606057211 */ /* 0x000fe200078f08ff */
[----:B---3--:R-:W-:-:S06]  /*2c00*/  FMUL.FTZ R4, R85, c[0x0][0x320] ;  /* 0x0000c80055047a20 */ /* 0x008fcc0000410000 */
[----:B------:R3:W1:Y:S01]  /*2c10*/  MUFU.TANH R58, R4 ;  /* 0x00000004003a7308 */ /* 0x0006620000002400 */
[----:B-----5:R-:W-:-:S07]  /*2c20*/  FMUL.FTZ R10, R76, c[0x0][0x320] ;  /* 0x0000c8004c0a7a20 */ /* 0x020fce0000410000 */
[----:B------:R-:W1:Y:S01]  /*2c30*/  MUFU.TANH R14, R10 ;  /* 0x0000000a000e7308 */ /* 0x000e620000002400 */
[----:B---3--:R-:W-:-:S07]  /*2c40*/  FMUL.FTZ R4, R88, c[0x0][0x320] ;  /* 0x0000c80058047a20 */ /* 0x008fce0000410000 */
[----:B------:R3:W1:Y:S02]  /*2c50*/  MUFU.TANH R57, R4 ;  /* 0x0000000400397308 */ /* 0x0006640000002400 */
[----:B---3--:R-:W-:-:S06]  /*2c60*/  FMUL.FTZ R4, R89, c[0x0][0x320] ;  /* 0x0000c80059047a20 */ /* 0x008fcc0000410000 */
        /* <DEDUP_REMOVED lines=21> */
[----:B---3--:R-:W-:-:S04]  /*2dc0*/  LOP3.LUT R4, R199, 0xffffffe0, RZ, 0xc0, !PT ;  /* 0xffffffe0c7047812 */ /* 0x008fc800078ec0ff */
[----:B------:R-:W-:-:S04]  /*2dd0*/  IADD3 R4, -R4, R200, RZ ;  /* 0x000000c804047210 */ /* 0x000fc80007ffe1ff */
[----:B------:R-:W-:-:S04]  /*2de0*/  SHF.R.S32.HI R7, RZ, 0x1f, R4 ;  /* 0x0000001fff077819 */ /* 0x000fc80000011404 */
[----:B------:R-:W-:-:S04]  /*2df0*/  LEA.HI R7, R7, R4, RZ, 0x2 ;  /* 0x0000000407077211 */ /* 0x000fc800078f10ff */
[C---:B------:R-:W-:Y:S02]  /*2e00*/  LEA.HI.SX32 R8, R7.reuse, UR14, 0x1e ;  /* 0x0000000e07087c11 */ /* 0x040fe4000f8ff2ff */
[----:B------:R-:W-:-:S03]  /*2e10*/  LOP3.LUT R7, R7, 0x7ffffffc, RZ, 0xc0, !PT ;  /* 0x7ffffffc07077812 */ /* 0x000fc600078ec0ff */
[----:B------:R-:W-:Y:S01]  /*2e20*/  IMAD R11, R9, 0x10, R8 ;  /* 0x00000010090b7824 */ /* 0x000fe200078e0208 */
[C---:B------:R-:W-:Y:S01]  /*2e30*/  SHF.L.U32 R8, R5.reuse, 0x5, RZ ;  /* 0x0000000505087819 */ /* 0x040fe200000006ff */
[----:B------:R-:W-:Y:S01]  /*2e40*/  IMAD.IADD R7, R4, 0x1, -R7 ;  /* 0x0000000104077824 */ /* 0x000fe200078e0a07 */
[----:B------:R-:W-:Y:S02]  /*2e50*/  LOP3.LUT R9, R5, 0x1ffffffe, RZ, 0xc0, !PT ;  /* 0x1ffffffe05097812 */ /* 0x000fe400078ec0ff */
[----:B------:R-:W-:Y:S01]  /*2e60*/  LOP3.LUT R5, R8, 0xffffffc0, RZ, 0xc0, !PT ;  /* 0xffffffc008057812 */ /* 0x000fe200078ec0ff */
[----:B------:R-:W-:Y:S01]  /*2e70*/  IMAD.SHL.U32 R8, R7, 0x2, RZ ;  /* 0x0000000207087824 */ /* 0x000fe200078e00ff */
[----:B------:R-:W-:Y:S01]  /*2e80*/  MOV R4, UR18 ;  /* 0x0000001200047c02 */ /* 0x000fe20008000f00 */
[----:B------:R-:W-:Y:S01]  /*2e90*/  IMAD.IADD R6, R6, 0x1, -R9 ;  /* 0x0000000106067824 */ /* 0x000fe200078e0a09 */
[----:B------:R-:W-:Y:S02]  /*2ea0*/  IADD3 R5, R5, R11, RZ ;  /* 0x0000000b05057210 */ /* 0x000fe40007ffe0ff */
[----:B------:R-:W-:-:S02]  /*2eb0*/  IADD3 R4, -R8, 0x1, R4 ;  /* 0x0000000108047810 */ /* 0x000fc40007ffe104 */
[----:B------:R-:W-:Y:S01]  /*2ec0*/  IADD3 R20, -R8, UR15, RZ ;  /* 0x0000000f08147c10 */ /* 0x000fe2000fffe1ff */
[----:B------:R-:W-:Y:S01]  /*2ed0*/  IMAD R12, R6, 0x8, R5 ;  /* 0x00000008060c7824 */ /* 0x000fe200078e0205 */
[----:B------:R-:W-:Y:S01]  /*2ee0*/  IADD3 R4, R4, -c[0x0][0x168], RZ ;  /* 0x80005a0004047a10 */ /* 0x000fe20007ffe0ff */
[----:B------:R-:W-:Y:S01]  /*2ef0*/  FMUL.FTZ R5, R77, c[0x0][0x320] ;  /* 0x0000c8004d057a20 */ /* 0x000fe20000410000 */
[----:B------:R-:W-:Y:S01]  /*2f00*/  IADD3 R23, -R8, UR35, RZ ;  /* 0x0000002308177c10 */ /* 0x000fe2000fffe1ff */
[----:B------:R-:W-:Y:S01]  /*2f10*/  @P1 IMAD.HI.U32 R6, R12, c[0x0][0x2c8], RZ ;  /* 0x0000b2000c061a27 */ /* 0x000fe200078e00ff */
[----:B------:R-:W-:Y:S01]  /*2f20*/  MOV R18, R12 ;  /* 0x0000000c00127202 */ /* 0x000fe20000000f00 */
[----:B------:R3:W1:Y:S01]  /*2f30*/  MUFU.TANH R13, R5 ;  /* 0x00000005000d7308 */ /* 0x0006620000002400 */
[----:B------:R5:W-:Y:S01]  /*2f40*/  STL [R1+0x28], R12 ;  /* 0x0000280c01007387 */ /* 0x000be20000100800 */
[----:B------:R-:W-:Y:S02]  /*2f50*/  IADD3 R19, R4, c[0x0][0x328], RZ ;  /* 0x0000ca0004137a10 */ /* 0x000fe40007ffe0ff */
[----:B------:R-:W-:Y:S01]  /*2f60*/  @P0 SHF.R.U32.HI R18, RZ, c[0x0][0x2cc], R6 ;  /* 0x0000b300ff120a19 */ /* 0x000fe20000011606 */
[----:B------:R-:W-:Y:S01]  /*2f70*/  STL [R1+0x24], R8 ;  /* 0x0000240801007387 */ /* 0x000fe20000100800 */
[----:B------:R-:W-:-:S02]  /*2f80*/  PLOP3.LUT P0, PT, PT, PT, UP0, 0x40, 0x0 ;  /* 0x000000000000781c */ /* 0x000fc40003f0e808 */
[----:B------:R-:W-:Y:S01]  /*2f90*/  IADD3 R21, R4, UR12, RZ ;  /* 0x0000000c04157c10 */ /* 0x000fe2000fffe0ff */
[----:B------:R-:W1:Y:S01]  /*2fa0*/  SHFL.IDX PT, R6, R18, RZ, 0x1c1f ;  /* 0x001c1fff12067589 */ /* 0x000e6200000e0000 */
[----:B---3--:R-:W-:-:S04]  /*2fb0*/  FMUL.FTZ R5, R68, c[0x0][0x320] ;  /* 0x0000c80044057a20 */ /* 0x008fc80000410000 */
[----:B-----5:R3:W2:Y:S01]  /*2fc0*/  MUFU.TANH R12, R5 ;  /* 0x00000005000c7308 */ /* 0x0206a20000002400 */
[----:B-1----:R-:W-:Y:S01]  /*2fd0*/  IADD3 R4, R21, R6, RZ ;  /* 0x0000000615047210 */ /* 0x002fe20007ffe0ff */
[----:B---3--:R-:W-:-:S06]  /*2fe0*/  FMUL.FTZ R5, R69, c[0x0][0x320] ;  /* 0x0000c80045057a20 */ /* 0x008fcc0000410000 */
[----:B------:R1:W3:Y:S02]  /*2ff0*/  MUFU.TANH R11, R5 ;  /* 0x00000005000b7308 */ /* 0x0002e40000002400 */
[----:B-1----:R-:W-:-:S06]  /*3000*/  FMUL.FTZ R5, R92, c[0x0][0x320] ;  /* 0x0000c8005c057a20 */ /* 0x002fcc0000410000 */
[----:B------:R1:W1:Y:S02]  /*3010*/  MUFU.TANH R10, R5 ;  /* 0x00000005000a7308 */ /* 0x0002640000002400 */
[----:B-1----:R-:W-:-:S06]  /*3020*/  FMUL.FTZ R5, R81, c[0x0][0x320] ;  /* 0x0000c80051057a20 */ /* 0x002fcc0000410000 */
[----:B------:R1:W1:Y:S02]  /*3030*/  MUFU.TANH R9, R5 ;  /* 0x0000000500097308 */ /* 0x0002640000002400 */
[----:B-1----:R-:W-:-:S04]  /*3040*/  IADD3 R5, R19, R6, RZ ;  /* 0x0000000613057210 */ /* 0x002fc80007ffe0ff */
[----:B------:R-:W-:Y:S01]  /*3050*/  IMNMX R5, R5, R20, PT ;  /* 0x0000001405057217 */ /* 0x000fe20003800200 */
[----:B------:R-:W-:Y:S05]  /*3060*/  @P0 BRA `(.L_x_151) ;  /* 0x0000015000000947 */ /* 0x000fea0003800000 */
[----:B--234-:R-:W-:Y:S01]  /*3070*/  IMAD.U32 R7, RZ, RZ, UR10 ;  /* 0x0000000aff077e24 */ /* 0x01cfe2000f8e00ff */
[----:B------:R-:W-:Y:S04]  /*3080*/  BSSY B0, `(.L_x_152) ;  /* 0x000000f000007945 */ /* 0x000fe80003800000 */
[----:B------:R-:W-:-:S04]  /*3090*/  IADD3 R6, R7, -c[0x0][0x168], R6 ;  /* 0x80005a0007067a10 */ /* 0x000fc80007ffe006 */
[----:B------:R-:W-:-:S13]  /*30a0*/  ISETP.GT.AND P0, PT, R6, -0x1, PT ;  /* 0xffffffff0600780c */ /* 0x000fda0003f04270 */
[----:B------:R-:W-:Y:S05]  /*30b0*/  @P0 BRA `(.L_x_153) ;  /* 0x0000007000000947 */ /* 0x000fea0003800000 */
[----:B------:R-:W-:Y:S01]  /*30c0*/  IMAD.MOV.U32 R7, RZ, RZ, c[0x0][0x32c] ;  /* 0x0000cb00ff077624 */ /* 0x000fe200078e00ff */
[----:B------:R-:W-:-:S04]  /*30d0*/  LOP3.LUT R6, RZ, R6, RZ, 0x33, !PT ;  /* 0x00000006ff067212 */ /* 0x000fc800078e33ff */
[----:B------:R-:W-:-:S13]  /*30e0*/  ISETP.NE.AND P0, PT, R7, 0x1, PT ;  /* 0x000000010700780c */ /* 0x000fda0003f05270 */
[----:B------:R-:W-:-:S05]  /*30f0*/  @P0 IMAD.HI.U32 R7, R6, c[0x0][0x330], RZ ;  /* 0x0000cc0006070a27 */ /* 0x000fca00078e00ff */
[----:B------:R-:W-:-:S04]  /*3100*/  @P0 SHF.R.U32.HI R6, RZ, c[0x0][0x334], R7 ;  /* 0x0000cd00ff060a19 */ /* 0x000fc80000011607 */
[----:B------:R-:W-:Y:S01]  /*3110*/  LOP3.LUT R6, RZ, R6, RZ, 0x33, !PT ;  /* 0x00000006ff067212 */ /* 0x000fe200078e33ff */
[----:B------:R-:W-:Y:S05]  /*3120*/  BRA `(.L_x_154) ;  /* 0x0000004000007947 */ /* 0x000fea0003800000 */
.L_x_153:
[----:B------:R-:W-:-:S04]  /*3130*/  MOV R7, c[0x0][0x32c] ;  /* 0x0000cb0000077a02 */ /* 0x000fc80000000f00 */
[----:B------:R-:W-:-:S13]  /*3140*/  ISETP.NE.AND P0, PT, R7, 0x1, PT ;  /* 0x000000010700780c */ /* 0x000fda0003f05270 */
[----:B------:R-:W-:-:S05]  /*3150*/  @P0 IMAD.HI.U32 R7, R6, c[0x0][0x330], RZ ;  /* 0x0000cc0006070a27 */ /* 0x000fca00078e00ff */
[----:B------:R-:W-:Y:S02]  /*3160*/  @P0 SHF.R.U32.HI R6, RZ, c[0x0][0x334], R7 ;  /* 0x0000cd00ff060a19 */ /* 0x000fe40000011607 */
.L_x_154:
[----:B------:R-:W-:Y:S05]  /*3170*/  BSYNC B0 ;  /* 0x0000000000007941 */ /* 0x000fea0003800000 */
.L_x_152:
[----:B------:R-:W-:-:S05]  /*3180*/  IMAD R6, R6, c[0x0][0x32c], R23 ;  /* 0x0000cb0006067a24 */ /* 0x000fca00078e0217 */
[----:B------:R-:W-:Y:S02]  /*3190*/  IADD3 R7, R6, c[0x0][0x32c], RZ ;  /* 0x0000cb0006077a10 */ /* 0x000fe40007ffe0ff */
[----:B------:R-:W-:Y:S02]  /*31a0*/  IMNMX R4, R4, R6, !PT ;  /* 0x0000000604047217 */ /* 0x000fe40007800200 */
[----:B------:R-:W-:Y:S02]  /*31b0*/  IMNMX R5, R5, R7, PT ;  /* 0x0000000705057217 */ /* 0x000fe40003800200 */
.L_x_151:
[----:B--234-:R-:W-:Y:S01]  /*31c0*/  FMUL.FTZ R6, R42, c[0x0][0x320] ;  /* 0x0000c8002a067a20 */ /* 0x01cfe20000410000 */
[----:B------:R-:W-:Y:S01]  /*31d0*/  UISETP.GE.AND UP3, UPT, UR35, 0xa, UPT ;  /* 0x0000000a2300788c */ /* 0x000fe2000bf66270 */
[----:B------:R-:W-:Y:S01]  /*31e0*/  FMUL.FTZ R8, R70, c[0x0][0x320] ;  /* 0x0000c80046087a20 */ /* 0x000fe20000410000 */
[----:B------:R-:W-:Y:S01]  /*31f0*/  UISETP.GE.AND UP6, UPT, UR35, 0x1, UPT ;  /* 0x000000012300788c */ /* 0x000fe2000bfc6270 */
[----:B------:R1:W2:Y:S01]  /*3200*/  MUFU.TANH R46, R6 ;  /* 0x00000006002e7308 */ /* 0x0002a20000002400 */
[----:B------:R-:W-:Y:S01]  /*3210*/  UP2UR UR31, UPR, URZ, 0x8 ;  /* 0x000000083f1f7883 */ /* 0x000fe20008000000 */
[----:B------:R-:W-:Y:S01]  /*3220*/  FMUL.FTZ R7, R71, c[0x0][0x320] ;  /* 0x0000c80047077a20 */ /* 0x000fe20000410000 */
[----:B------:R-:W-:Y:S01]  /*3230*/  PLOP3.LUT P1, PT, PT, PT, UP3, 0x40, 0x0 ;  /* 0x000000000000781c */ /* 0x000fe20003f2e838 */
[----:B------:R-:W-:Y:S01]  /*3240*/  UISETP.GE.AND UP3, UPT, UR35, 0x11, UPT ;  /* 0x000000112300788c */ /* 0x000fe2000bf66270 */
[----:B------:R-:W-:Y:S01]  /*3250*/  PLOP3.LUT P6, PT, PT, PT, UP6, 0x40, 0x0 ;  /* 0x000000000000781c */ /* 0x000fe20003fce868 */
[----:B------:R-:W-:Y:S01]  /*3260*/  UISETP.GE.AND UP5, UPT, UR35, 0x2, UPT ;  /* 0x000000022300788c */ /* 0x000fe2000bfa6270 */
[C---:B------:R-:W-:Y:S01]  /*3270*/  ISETP.GT.AND P1, PT, R4.reuse, 0x9, P1 ;  /* 0x000000090400780c */ /* 0x040fe20000f24270 */
[----:B------:R-:W-:Y:S01]  /*3280*/  UP2UR UR30, UPR, URZ, 0x8 ;  /* 0x000000083f1e7883 */ /* 0x000fe20008000000 */
[C---:B------:R-:W-:Y:S01]  /*3290*/  ISETP.GT.AND P6, PT, R4.reuse, RZ, P6 ;  /* 0x000000ff0400720c */ /* 0x040fe200037c4270 */
[----:B------:R-:W-:Y:S01]  /*32a0*/  UISETP.GE.AND UP4, UPT, UR35, 0x9, UPT ;  /* 0x000000092300788c */ /* 0x000fe2000bf86270 */
[----:B------:R-:W-:Y:S01]  /*32b0*/  PLOP3.LUT P0, PT, PT, PT, UP3, 0x40, 0x0 ;  /* 0x000000000000781c */ /* 0x000fe20003f0e838 */
[----:B------:R-:W-:Y:S01]  /*32c0*/  UISETP.GE.AND UP3, UPT, UR35, 0x12, UPT ;  /* 0x000000122300788c */ /* 0x000fe2000bf66270 */
[----:B------:R-:W-:Y:S01]  /*32d0*/  PLOP3.LUT P5, PT, PT, PT, UP5, 0x40, 0x0 ;  /* 0x000000000000781c */ /* 0x000fe20003fae858 */
[----:B------:R-:W-:Y:S01]  /*32e0*/  UP2UR UR34, UPR, URZ, 0x40 ;  /* 0x000000403f227883 */ /* 0x000fe20008000000 */
[----:B------:R-:W-:Y:S01]  /*32f0*/  ISETP.LT.OR P6, PT, R5, 0x1, P6 ;  /* 0x000000010500780c */ /* 0x000fe200037c1670 */
[----:B-1----:R-:W-:Y:S01]  /*3300*/  FMUL.FTZ R6, R43, c[0x0][0x320] ;  /* 0x0000c8002b067a20 */ /* 0x002fe20000410000 */
[C---:B------:R-:W-:Y:S01]  /*3310*/  ISETP.GT.AND P5, PT, R4.reuse, 0x1, P5 ;  /* 0x000000010400780c */ /* 0x040fe20002fa4270 */
[----:B------:R-:W-:Y:S01]  /*3320*/  UP2UR UR29, UPR, URZ, 0x8 ;  /* 0x000000083f1d7883 */ /* 0x000fe20008000000 */
[----:B------:R-:W-:Y:S01]  /*3330*/  PLOP3.LUT P2, PT, PT, PT, UP4, 0x40, 0x0 ;  /* 0x000000000000781c */ /* 0x000fe20003f4e848 */
[----:B------:R1:W3:Y:S01]  /*3340*/  MUFU.TANH R45, R6 ;  /* 0x00000006002d7308 */ /* 0x0002e20000002400 */
[C---:B------:R-:W-:Y:S01]  /*3350*/  ISETP.LT.OR P5, PT, R5.reuse, 0x2, P5 ;  /* 0x000000020500780c */ /* 0x040fe20002fa1670 */
[----:B------:R-:W-:Y:S01]  /*3360*/  UP2UR UR33, UPR, URZ, 0x20 ;  /* 0x000000203f217883 */ /* 0x000fe20008000000 */
[C---:B------:R-:W-:Y:S01]  /*3370*/  ISETP.GT.AND P2, PT, R4.reuse, 0x8, P2 ;  /* 0x000000080400780c */ /* 0x040fe20001744270 */
[----:B------:R-:W-:Y:S01]  /*3380*/  UP2UR UR32, UPR, URZ, 0x10 ;  /* 0x000000103f207883 */ /* 0x000fe20008000000 */
[C---:B------:R-:W-:Y:S01]  /*3390*/  ISETP.LT.OR P1, PT, R5.reuse, 0xa, P1 ;  /* 0x0000000a0500780c */ /* 0x040fe20000f21670 */
[----:B------:R-:W-:Y:S01]  /*33a0*/  UISETP.GE.AND UP6, UPT, UR35, 0x51, UPT ;  /* 0x000000512300788c */ /* 0x000fe2000bfc6270 */
[----:B------:R-:W-:Y:S01]  /*33b0*/  ISETP.LT.OR P2, PT, R5, 0x9, P2 ;  /* 0x000000090500780c */ /* 0x000fe20001741670 */
[----:B------:R-:W-:Y:S01]  /*33c0*/  UISETP.GE.AND UP5, UPT, UR35, 0x52, UPT ;  /* 0x000000522300788c */ /* 0x000fe2000bfa6270 */
[----:B------:R-:W-:Y:S01]  /*33d0*/  ISETP.GT.AND P0, PT, R4, 0x10, P0 ;  /* 0x000000100400780c */ /* 0x000fe20000704270 */
[----:B------:R-:W-:Y:S01]  /*33e0*/  UISETP.GE.AND UP4, UPT, UR35, 0x59, UPT ;  /* 0x000000592300788c */ /* 0x000fe2000bf86270 */
[----:B------:R-:W-:Y:S01]  /*33f0*/  FSEL R69, R59, -INF , !P2 ;  /* 0xff8000003b457808 */ /* 0x000fe20005000000 */
[----:B------:R-:W4:Y:S01]  /*3400*/  MUFU.TANH R25, R8 ;  /* 0x0000000800197308 */ /* 0x000f220000002400 */
[----:B------:R-:W-:-:S02]  /*3410*/  FSEL R68, R58, -INF , !P1 ;  /* 0xff8000003a447808 */ /* 0x000fc40004800000 */
[----:B------:R-:W-:Y:S01]  /*3420*/  ISETP.LT.OR P0, PT, R5, 0x11, P0 ;  /* 0x000000110500780c */ /* 0x000fe20000701670 */
[----:B-1----:R-:W-:-:S03]  /*3430*/  FMUL.FTZ R6, R94, c[0x0][0x320] ;  /* 0x0000c8005e067a20 */ /* 0x002fc60000410000 */
[----:B------:R-:W-:Y:S01]  /*3440*/  FSEL R70, R57, -INF , !P0 ;  /* 0xff80000039467808 */ /* 0x000fe20004000000 */
        /* <DEDUP_REMOVED lines=23> */
[----:B-1----:R-:W-:Y:S01]  /*35c0*/  FMUL.FTZ R6, R66, c[0x0][0x320] ;  /* 0x0000c80042067a20 */ /* 0x002fe20000410000 */
[----:B------:R-:W-:-:S05]  /*35d0*/  FSEL R66, R60, -INF , !P5 ;  /* 0xff8000003c427808 */ /* 0x000fca0006800000 */
[----:B------:R1:W1:Y:S02]  /*35e0*/  MUFU.TANH R31, R6 ;  /* 0x00000006001f7308 */ /* 0x0002640000002400 */
[----:B-1----:R-:W-:Y:S01]  /*35f0*/  FMUL.FTZ R6, R67, c[0x0][0x320] ;  /* 0x0000c80043067a20 */ /* 0x002fe20000410000 */
[----:B------:R-:W-:Y:S02]  /*3600*/  FSEL R67, R10, -INF , !P6 ;  /* 0xff8000000a437808 */ /* 0x000fe40007000000 */
[----:B------:R-:W-:Y:S01]  /*3610*/  PLOP3.LUT P6, PT, PT, PT, UP3, 0x40, 0x0 ;  /* 0x000000000000781c */ /* 0x000fe20003fce838 */
[----:B------:R-:W-:Y:S02]  /*3620*/  UISETP.GE.AND UP3, UPT, UR35, 0x19, UPT ;  /* 0x000000192300788c */ /* 0x000fe4000bf66270 */
[----:B------:R1:W1:Y:S01]  /*3630*/  MUFU.TANH R32, R6 ;  /* 0x0000000600207308 */ /* 0x0002620000002400 */
[----:B------:R-:W-:Y:S01]  /*3640*/  ISETP.GT.AND P6, PT, R4, 0x11, P6 ;  /* 0x000000110400780c */ /* 0x000fe200037c4270 */
[----:B------:R-:W-:-:S02]  /*3650*/  UP2UR UR28, UPR, URZ, 0x8 ;  /* 0x000000083f1c7883 */ /* 0x000fc40008000000 */
[----:B------:R-:W-:Y:S01]  /*3660*/  PLOP3.LUT P5, PT, PT, PT, UP3, 0x40, 0x0 ;  /* 0x000000000000781c */ /* 0x000fe20003fae838 */
[----:B------:R-:W-:Y:S01]  /*3670*/  UISETP.GE.AND UP3, UPT, UR35, 0x1a, UPT ;  /* 0x0000001a2300788c */ /* 0x000fe2000bf66270 */
[C---:B------:R-:W-:Y:S02]  /*3680*/  ISETP.LT.OR P6, PT, R5.reuse, 0x12, P6 ;  /* 0x000000120500780c */ /* 0x040fe400037c1670 */
[----:B------:R-:W-:Y:S01]  /*3690*/  ISETP.GT.AND P5, PT, R4, 0x18, P5 ;  /* 0x000000180400780c */ /* 0x000fe20002fa4270 */
[----:B------:R-:W-:Y:S01]  /*36a0*/  UP2UR UR27, UPR, URZ, 0x8 ;  /* 0x000000083f1b7883 */ /* 0x000fe20008000000 */
[----:B------:R-:W-:Y:S02]  /*36b0*/  FSEL R73, R56, -INF , !P6 ;  /* 0xff80000038497808 */ /* 0x000fe40007000000 */
[----:B------:R-:W-:Y:S01]  /*36c0*/  PLOP3.LUT P2, PT, PT, PT, UP3, 0x40, 0x0 ;  /* 0x000000000000781c */ /* 0x000fe20003f4e838 */
[----:B------:R-:W-:Y:S01]  /*36d0*/  UISETP.GE.AND UP3, UPT, UR35, 0x21, UPT ;  /* 0x000000212300788c */ /* 0x000fe2000bf66270 */
[----:B------:R-:W-:Y:S01]  /*36e0*/  ISETP.LT.OR P5, PT, R5, 0x19, P5 ;  /* 0x000000190500780c */ /* 0x000fe20002fa1670 */
[----:B-1----:R-:W-:Y:S01]  /*36f0*/  FMUL.FTZ R6, R90, c[0x0][0x320] ;  /* 0x0000c8005a067a20 */ /* 0x002fe20000410000 */
[----:B------:R-:W-:Y:S01]  /*3700*/  ISETP.GT.AND P2, PT, R4, 0x19, P2 ;  /* 0x000000190400780c */ /* 0x000fe20001744270 */
[----:B------:R-:W-:-:S02]  /*3710*/  UP2UR UR26, UPR, URZ, 0x8 ;  /* 0x000000083f1a7883 */ /* 0x000fc40008000000 */
[----:B------:R-:W-:Y:S01]  /*3720*/  PLOP3.LUT P1, PT, PT, PT, UP3, 0x40, 0x0 ;  /* 0x000000000000781c */ /* 0x000fe20003f2e838 */
[----:B------:R-:W-:Y:S01]  /*3730*/  UISETP.GE.AND UP3, UPT, UR35, 0x22, UPT ;  /* 0x000000222300788c */ /* 0x000fe2000bf66270 */
[----:B------:R1:W1:Y:S01]  /*3740*/  MUFU.TANH R28, R6 ;  /* 0x00000006001c7308 */ /* 0x0002620000002400 */
[C---:B------:R-:W-:Y:S02]  /*3750*/  ISETP.LT.OR P2, PT, R5.reuse, 0x1a, P2 ;  /* 0x0000001a0500780c */ /* 0x040fe40001741670 */
[----:B------:R-:W-:Y:S01]  /*3760*/  UP2UR UR25, UPR, URZ, 0x8 ;  /* 0x000000083f197883 */ /* 0x000fe20008000000 */
[----:B------:R-:W-:Y:S02]  /*3770*/  ISETP.GT.AND P1, PT, R4, 0x20, P1 ;  /* 0x000000200400780c */ /* 0x000fe40000f24270 */
[----:B------:R-:W-:Y:S01]  /*3780*/  PLOP3.LUT P0, PT, PT, PT, UP3, 0x40, 0x0 ;  /* 0x000000000000781c */ /* 0x000fe20003f0e838 */
[----:B------:R-:W-:Y:S01]  /*3790*/  UISETP.GE.AND UP3, UPT, UR35, 0x29, UPT ;  /* 0x000000292300788c */ /* 0x000fe2000bf66270 */
[----:B------:R-:W-:-:S02]  /*37a0*/  ISETP.LT.OR P1, PT, R5, 0x21, P1 ;  /* 0x000000210500780c */ /* 0x000fc40000f21670 */
[----:B------:R-:W-:Y:S01]  /*37b0*/  ISETP.GT.AND P0, PT, R4, 0x21, P0 ;  /* 0x000000210400780c */ /* 0x000fe20000704270 */
[----:B------:R-:W-:Y:S01]  /*37c0*/  UP2UR UR24, UPR, URZ, 0x8 ;  /* 0x000000083f187883 */ /* 0x000fe20008000000 */
[----:B------:R-:W-:Y:S02]  /*37d0*/  FSEL R77, R53, -INF , !P1 ;  /* 0xff800000354d7808 */ /* 0x000fe40004800000 */
[----:B------:R-:W-:Y:S01]  /*37e0*/  PLOP3.LUT P6, PT, PT, PT, UP3, 0x40, 0x0 ;  /* 0x000000000000781c */ /* 0x000fe20003fce838 */
[----:B------:R-:W-:Y:S01]  /*37f0*/  UISETP.GE.AND UP3, UPT, UR35, 0x2a, UPT ;  /* 0x0000002a2300788c */ /* 0x000fe2000bf66270 */
[----:B-1----:R-:W-:Y:S01]  /*3800*/  FMUL.FTZ R6, R74, c[0x0][0x320] ;  /* 0x0000c8004a067a20 */ /* 0x002fe20000410000 */
[----:B------:R-:W-:Y:S02]  /*3810*/  FSEL R74, R55, -INF , !P5 ;  /* 0xff800000374a7808 */ /* 0x000fe40006800000 */
[----:B------:R-:W-:Y:S01]  /*3820*/  UP2UR UR23, UPR, URZ, 0x8 ;  /* 0x000000083f177883 */ /* 0x000fe20008000000 */
[----:B------:R1:W1:Y:S01]  /*3830*/  MUFU.TANH R27, R6 ;  /* 0x00000006001b7308 */ /* 0x0002620000002400 */
[----:B------:R-:W-:Y:S01]  /*3840*/  PLOP3.LUT P5, PT, PT, PT, UP3, 0x40, 0x0 ;  /* 0x000000000000781c */ /* 0x000fe20003fae838 */
[----:B------:R-:W-:Y:S01]  /*3850*/  UISETP.GE.AND UP3, UPT, UR35, 0x31, UPT ;  /* 0x000000312300788c */ /* 0x000fe2000bf66270 */
[----:B------:R-:W-:-:S02]  /*3860*/  ISETP.LT.OR P0, PT, R5, 0x22, P0 ;  /* 0x000000220500780c */ /* 0x000fc40000701670 */
[C---:B------:R-:W-:Y:S01]  /*3870*/  ISETP.GT.AND P6, PT, R4.reuse, 0x28, P6 ;  /* 0x000000280400780c */ /* 0x040fe200037c4270 */
[----:B------:R-:W-:Y:S01]  /*3880*/  UP2UR UR22, UPR, URZ, 0x8 ;  /* 0x000000083f167883 */ /* 0x000fe20008000000 */
[----:B------:R-:W-:Y:S02]  /*3890*/  ISETP.GT.AND P5, PT, R4, 0x29, P5 ;  /* 0x000000290400780c */ /* 0x000fe40002fa4270 */
[C---:B------:R-:W-:Y:S02]  /*38a0*/  ISETP.LT.OR P6, PT, R5.reuse, 0x29, P6 ;  /* 0x000000290500780c */ /* 0x040fe400037c1670 */
[----:B------:R-:W-:Y:S02]  /*38b0*/  ISETP.LT.OR P5, PT, R5, 0x2a, P5 ;  /* 0x0000002a0500780c */ /* 0x000fe40002fa1670 */
[----:B------:R-:W-:Y:S02]  /*38c0*/  FSEL R80, R51, -INF , !P6 ;  /* 0xff80000033507808 */ /* 0x000fe40007000000 */
[----:B------:R-:W-:Y:S01]  /*38d0*/  FSEL R81, R50, -INF , !P5 ;  /* 0xff80000032517808 */ /* 0x000fe20006800000 */
[----:B-1----:R-:W-:Y:S01]  /*38e0*/  FMUL.FTZ R6, R75, c[0x0][0x320] ;  /* 0x0000c8004b067a20 */ /* 0x002fe20000410000 */
[----:B------:R-:W-:-:S02]  /*38f0*/  FSEL R75, R54, -INF , !P2 ;  /* 0xff800000364b7808 */ /* 0x000fc40005000000 */
[----:B------:R-:W-:Y:S01]  /*3900*/  PLOP3.LUT P2, PT, PT, PT, UP3, 0x40, 0x0 ;  /* 0x000000000000781c */ /* 0x000fe20003f4e838 */
[----:B------:R1:W1:Y:S01]  /*3910*/  MUFU.TANH R30, R6 ;  /* 0x00000006001e7308 */ /* 0x0002620000002400 */
[----:B------:R-:W-:Y:S02]  /*3920*/  UISETP.GE.AND UP3, UPT, UR35, 0x32, UPT ;  /* 0x000000322300788c */ /* 0x000fe4000bf66270 */
[----:B------:R-:W-:Y:S02]  /*3930*/  ISETP.GT.AND P2, PT, R4, 0x30, P2 ;  /* 0x000000300400780c */ /* 0x000fe40001744270 */
[----:B------:R-:W-:Y:S02]  /*3940*/  UP2UR UR21, UPR, URZ, 0x8 ;  /* 0x000000083f157883 */ /* 0x000fe40008000000 */
[----:B------:R-:W-:Y:S01]  /*3950*/  PLOP3.LUT P1, PT, PT, PT, UP3, 0x40, 0x0 ;  /* 0x000000000000781c */ /* 0x000fe20003f2e838 */
[----:B------:R-:W-:Y:S01]  /*3960*/  UISETP.GE.AND UP3, UPT, UR35, 0x39, UPT ;  /* 0x000000392300788c */ /* 0x000fe2000bf66270 */
[----:B------:R-:W-:-:S02]  /*3970*/  ISETP.LT.OR P2, PT, R5, 0x31, P2 ;  /* 0x000000310500780c */ /* 0x000fc40001741670 */
[----:B------:R-:W-:Y:S01]  /*3980*/  ISETP.GT.AND P1, PT, R4, 0x31, P1 ;  /* 0x000000310400780c */ /* 0x000fe20000f24270 */
[----:B------:R-:W-:Y:S01]  /*3990*/  UP2UR UR20, UPR, URZ, 0x8 ;  /* 0x000000083f147883 */ /* 0x000fe20008000000 */
[----:B------:R-:W-:Y:S02]  /*39a0*/  FSEL R82, R49, -INF , !P2 ;  /* 0xff80000031527808 */ /* 0x000fe40005000000 */
[----:B------:R-:W-:Y:S01]  /*39b0*/  ISETP.LT.OR P1, PT, R5, 0x32, P1 ;  /* 0x000000320500780c */ /* 0x000fe20000f21670 */
[----:B-1----:R-:W-:-:S03]  /*39c0*/  FMUL.FTZ R6, R91, c[0x0][0x320] ;  /* 0x0000c8005b067a20 */ /* 0x002fc60000410000 */
[----:B------:R-:W-:Y:S01]  /*39d0*/  FSEL R132, R9, -INF , !P1 ;  /* 0xff80000009847808 */ /* 0x000fe20004800000 */
[----:B------:R1:W1:Y:S02]  /*39e0*/  MUFU.TANH R24, R6 ;  /* 0x0000000600187308 */ /* 0x0002640000002400 */
[----:B-1----:R-:W-:-:S06]  /*39f0*/  FMUL.FTZ R6, R78, c[0x0][0x320] ;  /* 0x0000c8004e067a20 */ /* 0x002fcc0000410000 */
        /* <DEDUP_REMOVED lines=17> */
[----:B-1----:R-:W1:Y:S01]  /*3b10*/  SHFL.IDX PT, R6, R18, 0x1, 0x1c1f ;  /* 0x003c1f0012067f89 */ /* 0x002e6200000e0000 */
[----:B------:R-:W-:Y:S01]  /*3b20*/  ISETP.GT.AND P5, PT, R4, 0x40, P5 ;  /* 0x000000400400780c */ /* 0x000fe20002fa4270 */
[----:B------:R-:W-:Y:S01]  /*3b30*/  UP2UR UR17, UPR, URZ, 0x8 ;  /* 0x000000083f117883 */ /* 0x000fe20008000000 */
[----:B------:R-:W-:-:S02]  /*3b40*/  FSEL R134, R47, -INF , !P6 ;  /* 0xff8000002f867808 */ /* 0x000fc40007000000 */
        /* <DEDUP_REMOVED lines=9> */
[----:B------:R1:W1:Y:S01]  /*3be0*/  MUFU.TANH R22, R7 ;  /* 0x0000000700167308 */ /* 0x0002620000002400 */
[----:B------:R-:W-:Y:S01]  /*3bf0*/  ISETP.GT.AND P1, PT, R4, 0x48, P1 ;  /* 0x000000480400780c */ /* 0x000fe20000f24270 */
[----:B------:R-:W-:Y:S01]  /*3c00*/  UP2UR UR15, UPR, URZ, 0x8 ;  /* 0x000000083f0f7883 */ /* 0x000fe20008000000 */
[----:B------:R-:W-:-:S02]  /*3c10*/  FSEL R233, R17, -INF , !P2 ;  /* 0xff80000011e97808 */ /* 0x000fc40005000000 */
[----:B------:R-:W-:Y:S01]  /*3c20*/  PLOP3.LUT P0, PT, PT, PT, UP3, 0x40, 0x0 ;  /* 0x000000000000781c */ /* 0x000fe20003f0e838 */
[----:B------:R-:W-:Y:S01]  /*3c30*/  UISETP.GE.AND UP3, UPT, UR35, 0x5a, UPT ;  /* 0x0000005a2300788c */ /* 0x000fe2000bf66270 */
[C---:B------:R-:W-:Y:S02]  /*3c40*/  ISETP.LT.OR P1, PT, R5.reuse, 0x49, P1 ;  /* 0x000000490500780c */ /* 0x040fe40000f21670 */
[----:B------:R-:W-:Y:S02]  /*3c50*/  ISETP.GT.AND P0, PT, R4, 0x49, P0 ;  /* 0x000000490400780c */ /* 0x000fe40000704270 */
[----:B------:R-:W-:Y:S02]  /*3c60*/  FSEL R232, R16, -INF , !P1 ;  /* 0xff80000010e87808 */ /* 0x000fe40004800000 */
[----:B------:R-:W-:Y:S02]  /*3c70*/  ISETP.LT.OR P0, PT, R5, 0x4a, P0 ;  /* 0x0000004a0500780c */ /* 0x000fe40000701670 */
[----:B------:R-:W-:-:S02]  /*3c80*/  PLOP3.LUT P6, PT, PT, PT, UP6, 0x40, 0x0 ;  /* 0x000000000000781c */ /* 0x000fc40003fce868 */
[----:B------:R-:W-:Y:S02]  /*3c90*/  FSEL R235, R15, -INF , !P0 ;  /* 0xff8000000feb7808 */ /* 0x000fe40004000000 */
[----:B------:R-:W-:Y:S02]  /*3ca0*/  PLOP3.LUT P0, PT, PT, PT, UP0, 0x40, 0x0 ;  /* 0x000000000000781c */ /* 0x000fe40003f0e808 */
[----:B------:R-:W-:Y:S02]  /*3cb0*/  PLOP3.LUT P5, PT, PT, PT, UP5, 0x40, 0x0 ;  /* 0x000000000000781c */ /* 0x000fe40003fae858 */
[----:B------:R-:W-:Y:S02]  /*3cc0*/  PLOP3.LUT P2, PT, PT, PT, UP4, 0x40, 0x0 ;  /* 0x000000000000781c */ /* 0x000fe40003f4e848 */
[----:B------:R-:W-:Y:S02]  /*3cd0*/  PLOP3.LUT P1, PT, PT, PT, UP3, 0x40, 0x0 ;  /* 0x000000000000781c */ /* 0x000fe40003f2e838 */
[----:B------:R-:W-:-:S02]  /*3ce0*/  ISETP.GT.AND P6, PT, R4, 0x50, P6 ;  /* 0x000000500400780c */ /* 0x000fc400037c4270 */
[C---:B------:R-:W-:Y:S02]  /*3cf0*/  ISETP.GT.AND P5, PT, R4.reuse, 0x51, P5 ;  /* 0x000000510400780c */ /* 0x040fe40002fa4270 */
[C---:B------:R-:W-:Y:S02]  /*3d00*/  ISETP.GT.AND P2, PT, R4.reuse, 0x58, P2 ;  /* 0x000000580400780c */ /* 0x040fe40001744270 */
[----:B------:R-:W-:Y:S01]  /*3d10*/  ISETP.GT.AND P1, PT, R4, 0x59, P1 ;  /* 0x000000590400780c */ /* 0x000fe20000f24270 */
[----:B-1----:R-:W-:Y:S01]  /*3d20*/  IMAD.IADD R4, R21, 0x1, R6 ;  /* 0x0000000115047824 */ /* 0x002fe200078e0206 */
[C---:B------:R-:W-:Y:S02]  /*3d30*/  ISETP.LT.OR P6, PT, R5.reuse, 0x51, P6 ;  /* 0x000000510500780c */ /* 0x040fe400037c1670 */
[C---:B------:R-:W-:Y:S02]  /*3d40*/  ISETP.LT.OR P5, PT, R5.reuse, 0x52, P5 ;  /* 0x000000520500780c */ /* 0x040fe40002fa1670 */
[----:B------:R-:W-:-:S02]  /*3d50*/  ISETP.LT.OR P2, PT, R5, 0x59, P2 ;  /* 0x000000590500780c */ /* 0x000fc40001741670 */
[----:B------:R-:W-:Y:S01]  /*3d60*/  ISETP.LT.OR P1, PT, R5, 0x5a, P1 ;  /* 0x0000005a0500780c */ /* 0x000fe20000f21670 */
[----:B------:R-:W-:Y:S01]  /*3d70*/  IMAD.IADD R5, R19, 0x1, R6 ;  /* 0x0000000113057824 */ /* 0x000fe200078e0206 */
[----:B------:R-:W-:Y:S02]  /*3d80*/  FSEL R236, R14, -INF , !P6 ;  /* 0xff8000000eec7808 */ /* 0x000fe40007000000 */
[----:B------:R-:W-:Y:S02]  /*3d90*/  FSEL R237, R13, -INF , !P5 ;  /* 0xff8000000ded7808 */ /* 0x000fe40006800000 */
[----:B------:R-:W-:Y:S02]  /*3da0*/  IMNMX R5, R5, R20, PT ;  /* 0x0000001405057217 */ /* 0x000fe40003800200 */
[----:B------:R-:W-:Y:S02]  /*3db0*/  FSEL R244, R12, -INF , !P2 ;  /* 0xff8000000cf47808 */ /* 0x000fe40005000000 */
[----:B------:R-:W-:Y:S01]  /*3dc0*/  FSEL R247, R11, -INF , !P1 ;  /* 0xff8000000bf77808 */ /* 0x000fe20004800000 */
        /* <DEDUP_REMOVED lines=13> */
.L_x_157:
[----:B------:R-:W-:-:S04]  /*3ea0*/  MOV R7, c[0x0][0x32c] ;  /* 0x0000cb0000077a02 */ /* 0x000fc80000000f00 */
[----:B------:R-:W-:-:S13]  /*3eb0*/  ISETP.NE.AND P0, PT, R7, 0x1, PT ;  /* 0x000000010700780c */ /* 0x000fda0003f05270 */
[----:B------:R-:W-:-:S05]  /*3ec0*/  @P0 IMAD.HI.U32 R7, R6, c[0x0][0x330], RZ ;  /* 0x0000cc0006070a27 */ /* 0x000fca00078e00ff */
[----:B------:R-:W-:Y:S02]  /*3ed0*/  @P0 SHF.R.U32.HI R6, RZ, c[0x0][0x334], R7 ;  /* 0x0000cd00ff060a19 */ /* 0x000fe40000011607 */
.L_x_158:
[----:B------:R-:W-:Y:S05]  /*3ee0*/  BSYNC B0 ;  /* 0x0000000000007941 */ /* 0x000fea0003800000 */
.L_x_156:
[----:B------:R-:W-:-:S05]  /*3ef0*/  IMAD R6, R6, c[0x0][0x32c], R23 ;  /* 0x0000cb0006067a24 */ /* 0x000fca00078e0217 */
[----:B------:R-:W-:Y:S02]  /*3f00*/  IADD3 R7, R6, c[0x0][0x32c], RZ ;  /* 0x0000cb0006077a10 */ /* 0x000fe40007ffe0ff */
[----:B------:R-:W-:Y:S02]  /*3f10*/  IMNMX R4, R4, R6, !PT ;  /* 0x0000000604047217 */ /* 0x000fe40007800200 */
[----:B------:R-:W-:Y:S02]  /*3f20*/  IMNMX R5, R5, R7, PT ;  /* 0x0000000705057217 */ /* 0x000fe40003800200 */
.L_x_155:
[----:B--234-:R-:W-:Y:S01]  /*3f30*/  UP2UR UR40, UPR, URZ, 0x20 ;  /* 0x000000203f287883 */ /* 0x01cfe20008000000 */
[----:B------:R-:W-:Y:S01]  /*3f40*/  FMUL.FTZ R6, R100, c[0x0][0x320] ;  /* 0x0000c80064067a20 */ /* 0x000fe20000410000 */
[----:B------:R-:W-:Y:S01]  /*3f50*/  UISETP.NE.AND UP5, UPT, UR34, URZ, UPT ;  /* 0x0000003f2200728c */ /* 0x000fe2000bfa5270 */
[----:B------:R-:W-:Y:S01]  /*3f60*/  FMUL.FTZ R15, R112, c[0x0][0x320] ;  /* 0x0000c800700f7a20 */ /* 0x000fe20000410000 */
[----:B------:R-:W-:Y:S01]  /*3f70*/  UP2UR UR39, UPR, URZ, 0x10 ;  /* 0x000000103f277883 */ /* 0x000fe20008000000 */
[----:B------:R1:W2:Y:S01]  /*3f80*/  MUFU.TANH R63, R6 ;  /* 0x00000006003f7308 */ /* 0x0002a20000002400 */
[----:B------:R-:W-:Y:S01]  /*3f90*/  UP2UR UR37, UPR, URZ, 0x1 ;  /* 0x000000013f257883 */ /* 0x000fe20008000000 */
[----:B------:R-:W-:Y:S01]  /*3fa0*/  FMUL.FTZ R7, R144, c[0x0][0x320] ;  /* 0x0000c80090077a20 */ /* 0x000fe20000410000 */
[----:B------:R-:W-:Y:S01]  /*3fb0*/  UISETP.NE.AND UP4, UPT, UR32, URZ, UPT ;  /* 0x0000003f2000728c */ /* 0x000fe2000bf85270 */
[----:B------:R-:W-:Y:S01]  /*3fc0*/  PLOP3.LUT P6, PT, PT, PT, UP5, 0x40, 0x0 ;  /* 0x000000000000781c */ /* 0x000fe20003fce858 */
[----:B------:R-:W-:Y:S01]  /*3fd0*/  UISETP.NE.AND UP0, UPT, UR33, URZ, UPT ;  /* 0x0000003f2100728c */ /* 0x000fe2000bf05270 */
[----:B------:R-:W-:Y:S01]  /*3fe0*/  FMUL.FTZ R17, R96, c[0x0][0x320] ;  /* 0x0000c80060117a20 */ /* 0x000fe20000410000 */
[----:B------:R-:W-:Y:S01]  /*3ff0*/  UP2UR UR36, UPR, URZ, 0x4 ;  /* 0x000000043f247883 */ /* 0x000fe20008000000 */
[C---:B------:R-:W-:Y:S01]  /*4000*/  ISETP.GT.AND P6, PT, R4.reuse, RZ, P6 ;  /* 0x000000ff0400720c */ /* 0x040fe200037c4270 */
[----:B------:R-:W-:Y:S01]  /*4010*/  UP2UR UR35, UPR, URZ, 0x2 ;  /* 0x000000023f237883 */ /* 0x000fe20008000000 */
[----:B------:R-:W-:Y:S01]  /*4020*/  PLOP3.LUT P2, PT, PT, PT, UP4, 0x40, 0x0 ;  /* 0x000000000000781c */ /* 0x000fe20003f4e848 */
[----:B------:R-:W-:Y:S01]  /*4030*/  UP2UR UR38, UPR, URZ, 0x8 ;  /* 0x000000083f267883 */ /* 0x000fe20008000000 */
[----:B------:R-:W-:Y:S01]  /*4040*/  PLOP3.LUT P5, PT, PT, PT, UP0, 0x40, 0x0 ;  /* 0x000000000000781c */ /* 0x000fe20003fae808 */
[----:B------:R-:W-:Y:S01]  /*4050*/  UISETP.NE.AND UP2, UPT, UR30, URZ, UPT ;  /* 0x0000003f1e00728c */ /* 0x000fe2000bf45270 */
[----:B------:R-:W-:Y:S01]  /*4060*/  ISETP.LT.OR P6, PT, R5, 0x1, P6 ;  /* 0x000000010500780c */ /* 0x000fe200037c1670 */
[----:B------:R-:W-:Y:S01]  /*4070*/  UISETP.NE.AND UP1, UPT, UR31, URZ, UPT ;  /* 0x0000003f1f00728c */ /* 0x000fe2000bf25270 */
[----:B-1----:R-:W-:Y:S01]  /*4080*/  FMUL.FTZ R6, R101, c[0x0][0x320] ;  /* 0x0000c80065067a20 */ /* 0x002fe20000410000 */
[----:B------:R-:W-:Y:S01]  /*4090*/  UISETP.NE.AND UP3, UPT, UR29, URZ, UPT ;  /* 0x0000003f1d00728c */ /* 0x000fe2000bf65270 */
[C---:B------:R-:W-:Y:S01]  /*40a0*/  ISETP.GT.AND P5, PT, R4.reuse, 0x1, P5 ;  /* 0x000000010400780c */ /* 0x040fe20002fa4270 */
[----:B------:R-:W-:Y:S01]  /*40b0*/  UISETP.NE.AND UP0, UPT, UR28, URZ, UPT ;  /* 0x0000003f1c00728c */ /* 0x000fe2000bf05270 */
[----:B------:R1:W3:Y:S01]  /*40c0*/  MUFU.TANH R62, R6 ;  /* 0x00000006003e7308 */ /* 0x0002e20000002400 */
[C---:B------:R-:W-:Y:S01]  /*40d0*/  ISETP.GT.AND P2, PT, R4.reuse, 0x8, P2 ;  /* 0x000000080400780c */ /* 0x040fe20001744270 */
[----:B------:R-:W-:Y:S01]  /*40e0*/  UISETP.NE.AND UP5, UPT, UR40, URZ, UPT ;  /* 0x0000003f2800728c */ /* 0x000fe2000bfa5270 */
[----:B------:R-:W-:Y:S01]  /*40f0*/  PLOP3.LUT P1, PT, PT, PT, UP1, 0x40, 0x0 ;  /* 0x000000000000781c */ /* 0x000fe20003f2e818 */
[----:B------:R-:W-:Y:S01]  /*4100*/  UISETP.NE.AND UP1, UPT, UR26, URZ, UPT ;  /* 0x0000003f1a00728c */ /* 0x000fe2000bf25270 */
[----:B------:R-:W-:Y:S01]  /*4110*/  PLOP3.LUT P0, PT, PT, PT, UP2, 0x40, 0x0 ;  /* 0x000000000000781c */ /* 0x000fe20003f0e828 */
[----:B------:R-:W-:Y:S01]  /*4120*/  UISETP.NE.AND UP2, UPT, UR27, URZ, UPT ;  /* 0x0000003f1b00728c */ /* 0x000fe2000bf45270 */
[----:B------:R-:W-:Y:S01]  /*4130*/  FSEL R52, R43, -INF , !P6 ;  /* 0xff8000002b347808 */ /* 0x000fe20007000000 */
[----:B------:R-:W-:Y:S01]  /*4140*/  UISETP.NE.AND UP4, UPT, UR39, URZ, UPT ;  /* 0x0000003f2700728c */ /* 0x000fe2000bf85270 */
[----:B------:R-:W-:Y:S01]  /*4150*/  PLOP3.LUT P6, PT, PT, PT, UP3, 0x40, 0x0 ;  /* 0x000000000000781c */ /* 0x000fe20003fce838 */
[----:B------:R-:W-:Y:S01]  /*4160*/  UISETP.NE.AND UP3, UPT, UR25, URZ, UPT ;  /* 0x0000003f1900728c */ /* 0x000fe2000bf65270 */
[C---:B------:R-:W-:Y:S01]  /*4170*/  ISETP.LT.OR P5, PT, R5.reuse, 0x2, P5 ;  /* 0x000000020500780c */ /* 0x040fe20002fa1670 */
[----:B------:R4:W2:Y:S01]  /*4180*/  MUFU.TANH R50, R7 ;  /* 0x0000000700327308 */ /* 0x0008a20000002400 */
[----:B------:R-:W-:Y:S01]  /*4190*/  ISETP.LT.OR P2, PT, R5, 0x9, P2 ;  /* 0x000000090500780c */ /* 0x000fe20001741670 */
[----:B------:R-:W-:Y:S01]  /*41a0*/  FMUL.FTZ R16, R97, c[0x0][0x320] ;  /* 0x0000c80061107a20 */ /* 0x000fe20000410000 */
[----:B------:R-:W-:Y:S01]  /*41b0*/  ISETP.GT.AND P1, PT, R4, 0x9, P1 ;  /* 0x000000090400780c */ /* 0x000fe20000f24270 */
[----:B-1----:R-:W-:Y:S01]  /*41c0*/  FMUL.FTZ R6, R156, c[0x0][0x320] ;  /* 0x0000c8009c067a20 */ /* 0x002fe20000410000 */
[----:B------:R-:W-:Y:S01]  /*41d0*/  ISETP.GT.AND P6, PT, R4, 0x11, P6 ;  /* 0x000000110400780c */ /* 0x000fe200037c4270 */
[----:B------:R-:W-:Y:S01]  /*41e0*/  FMUL.FTZ R14, R152, c[0x0][0x320] ;  /* 0x0000c800980e7a20 */ /* 0x000fe20000410000 */
[----:B------:R-:W-:Y:S01]  /*41f0*/  FSEL R51, R41, -INF , !P5 ;  /* 0xff80000029337808 */ /* 0x000fe20006800000 */
[----:B------:R1:W1:Y:S01]  /*4200*/  MUFU.TANH R55, R6 ;  /* 0x0000000600377308 */ /* 0x0002620000002400 */
[----:B------:R-:W-:Y:S01]  /*4210*/  FSEL R56, R40, -INF , !P2 ;  /* 0xff80000028387808 */ /* 0x000fe20005000000 */
[----:B------:R-:W-:Y:S01]  /*4220*/  FMUL.FTZ R13, R113, c[0x0][0x320] ;  /* 0x0000c800710d7a20 */ /* 0x000fe20000410000 */
[----:B------:R-:W-:Y:S01]  /*4230*/  PLOP3.LUT P5, PT, PT, PT, UP0, 0x40, 0x0 ;  /* 0x000000000000781c */ /* 0x000fe20003fae808 */
[----:B------:R-:W-:Y:S01]  /*4240*/  UISETP.NE.AND UP0, UPT, UR24, URZ, UPT ;  /* 0x0000003f1800728c */ /* 0x000fe2000bf05270 */
[----:B------:R-:W-:Y:S01]  /*4250*/  PLOP3.LUT P2, PT, PT, PT, UP2, 0x40, 0x0 ;  /* 0x000000000000781c */ /* 0x000fe20003f4e828 */
[----:B------:R-:W-:Y:S01]  /*4260*/  UISETP.NE.AND UP2, UPT, UR23, URZ, UPT ;  /* 0x0000003f1700728c */ /* 0x000fe2000bf45270 */
[----:B------:R-:W-:Y:S01]  /*4270*/  ISETP.GT.AND P0, PT, R4, 0x10, P0 ;  /* 0x000000100400780c */ /* 0x000fe20000704270 */
[----:B------:R-:W-:Y:S01]  /*4280*/  FMUL.FTZ R12, R149, c[0x0][0x320] ;  /* 0x0000c800950c7a20 */ /* 0x000fe20000410000 */
[C---:B------:R-:W-:Y:S01]  /*4290*/  ISETP.LT.OR P1, PT, R5.reuse, 0xa, P1 ;  /* 0x0000000a0500780c */ /* 0x040fe20000f21670 */
[----:B------:R-:W-:Y:S01]  /*42a0*/  FMUL.FTZ R11, R120, c[0x0][0x320] ;  /* 0x0000c800780b7a20 */ /* 0x000fe20000410000 */
[----:B------:R-:W-:Y:S01]  /*42b0*/  ISETP.LT.OR P6, PT, R5, 0x12, P6 ;  /* 0x000000120500780c */ /* 0x000fe200037c1670 */
[----:B------:R-:W-:Y:S01]  /*42c0*/  FMUL.FTZ R8, R121, c[0x0][0x320] ;  /* 0x0000c80079087a20 */ /* 0x000fe20000410000 */
[----:B------:R-:W-:Y:S01]  /*42d0*/  ISETP.LT.OR P0, PT, R5, 0x11, P0 ;  /* 0x000000110500780c */ /* 0x000fe20000701670 */
[----:B----4-:R-:W-:Y:S01]  /*42e0*/  FMUL.FTZ R7, R153, c[0x0][0x320] ;  /* 0x0000c80099077a20 */ /* 0x010fe20000410000 */
[----:B------:R-:W-:Y:S01]  /*42f0*/  ISETP.GT.AND P2, PT, R4, 0x19, P2 ;  /* 0x000000190400780c */ /* 0x000fe20001744270 */
[----:B-1----:R-:W-:Y:S01]  /*4300*/  FMUL.FTZ R6, R140, c[0x0][0x320] ;  /* 0x0000c8008c067a20 */ /* 0x002fe20000410000 */
[----:B------:R-:W-:Y:S01]  /*4310*/  FSEL R57, R38, -INF , !P1 ;  /* 0xff80000026397808 */ /* 0x000fe20004800000 */
[----:B------:R-:W-:Y:S01]  /*4320*/  FMUL.FTZ R10, R137, c[0x0][0x320] ;  /* 0x0000c800890a7a20 */ /* 0x000fe20000410000 */
[----:B------:R-:W-:Y:S01]  /*4330*/  PLOP3.LUT P1, PT, PT, PT, UP1, 0x40, 0x0 ;  /* 0x000000000000781c */ /* 0x000fe20003f2e818 */
[----:B------:R1:W4:Y:S01]  /*4340*/  MUFU.TANH R60, R6 ;  /* 0x00000006003c7308 */ /* 0x0003220000002400 */
[----:B------:R-:W-:Y:S01]  /*4350*/  ISETP.GT.AND P5, PT, R4, 0x18, P5 ;  /* 0x000000180400780c */ /* 0x000fe20002fa4270 */
[----:B------:R-:W-:Y:S01]  /*4360*/  UISETP.NE.AND UP1, UPT, UR22, URZ, UPT ;  /* 0x0000003f1600728c */ /* 0x000fe2000bf25270 */
[----:B------:R-:W-:Y:S01]  /*4370*/  FSEL R65, R24, -INF , !P6 ;  /* 0xff80000018417808 */ /* 0x000fe20007000000 */
[----:B------:R-:W-:Y:S01]  /*4380*/  FMUL.FTZ R9, R108, c[0x0][0x320] ;  /* 0x0000c8006c097a20 */ /* 0x000fe20000410000 */
[----:B------:R-:W-:Y:S01]  /*4390*/  PLOP3.LUT P6, PT, PT, PT, UP0, 0x40, 0x0 ;  /* 0x000000000000781c */ /* 0x000fe20003fce808 */
[----:B------:R-:W-:Y:S01]  /*43a0*/  UISETP.NE.AND UP0, UPT, UR21, URZ, UPT ;  /* 0x0000003f1500728c */ /* 0x000fe2000bf05270 */
[----:B------:R-:W-:Y:S01]  /*43b0*/  FSEL R64, R28, -INF , !P0 ;  /* 0xff8000001c407808 */ /* 0x000fe20004000000 */
[----:B------:R-:W2:Y:S01]  /*43c0*/  MUFU.TANH R53, R17 ;  /* 0x0000001100357308 */ /* 0x000ea20000002400 */
[----:B------:R-:W-:-:S02]  /*43d0*/  ISETP.LT.OR P2, PT, R5, 0x1a, P2 ;  /* 0x0000001a0500780c */ /* 0x000fc40001741670 */
[----:B------:R-:W-:Y:S01]  /*43e0*/  PLOP3.LUT P0, PT, PT, PT, UP3, 0x40, 0x0 ;  /* 0x000000000000781c */ /* 0x000fe20003f0e838 */
[----:B------:R-:W-:Y:S01]  /*43f0*/  UISETP.NE.AND UP3, UPT, UR18, URZ, UPT ;  /* 0x0000003f1200728c */ /* 0x000fe2000bf65270 */
[----:B------:R-:W-:Y:S02]  /*4400*/  ISETP.LT.OR P5, PT, R5, 0x19, P5 ;  /* 0x000000190500780c */ /* 0x000fe40002fa1670 */
[C---:B------:R-:W-:Y:S01]  /*4410*/  ISETP.GT.AND P6, PT, R4.reuse, 0x28, P6 ;  /* 0x000000280400780c */ /* 0x040fe200037c4270 */
[----:B-1----:R-:W-:Y:S01]  /*4420*/  FMUL.FTZ R6, R141, c[0x0][0x320] ;  /* 0x0000c8008d067a20 */ /* 0x002fe20000410000 */
[----:B------:R-:W-:Y:S01]  /*4430*/  FSEL R45, R45, -INF , !P2 ;  /* 0xff8000002d2d7808 */ /* 0x000fe20005000000 */
[----:B------:R-:W1:Y:S01]  /*4440*/  MUFU.TANH R54, R16 ;  /* 0x0000001000367308 */ /* 0x000e620000002400 */
[----:B------:R-:W-:Y:S01]  /*4450*/  PLOP3.LUT P2, PT, PT, PT, UP1, 0x40, 0x0 ;  /* 0x000000000000781c */ /* 0x000fe20003f4e818 */
[----:B------:R-:W-:Y:S01]  /*4460*/  UISETP.NE.AND UP1, UPT, UR19, URZ, UPT ;  /* 0x0000003f1300728c */ /* 0x000fe2000bf25270 */
[----:B------:R-:W-:-:S02]  /*4470*/  ISETP.GT.AND P0, PT, R4, 0x21, P0 ;  /* 0x000000210400780c */ /* 0x000fc40000704270 */
[----:B------:R-:W-:Y:S02]  /*4480*/  FSEL R46, R46, -INF , !P5 ;  /* 0xff8000002e2e7808 */ /* 0x000fe40006800000 */
[----:B------:R-:W-:Y:S01]  /*4490*/  ISETP.GT.AND P1, PT, R4, 0x20, P1 ;  /* 0x000000200400780c */ /* 0x000fe20000f24270 */
[----:B------:R5:W1:Y:S01]  /*44a0*/  MUFU.TANH R58, R6 ;  /* 0x00000006003a7308 */ /* 0x000a620000002400 */
[----:B------:R-:W-:Y:S01]  /*44b0*/  PLOP3.LUT P5, PT, PT, PT, UP2, 0x40, 0x0 ;  /* 0x000000000000781c */ /* 0x000fe20003fae828 */
[----:B------:R-:W-:Y:S01]  /*44c0*/  UISETP.NE.AND UP2, UPT, UR20, URZ, UPT ;  /* 0x0000003f1400728c */ /* 0x000fe2000bf45270 */
[C---:B------:R-:W-:Y:S02]  /*44d0*/  ISETP.LT.OR P6, PT, R5.reuse, 0x29, P6 ;  /* 0x000000290500780c */ /* 0x040fe400037c1670 */
[C---:B------:R-:W-:Y:S02]  /*44e0*/  ISETP.LT.OR P0, PT, R5.reuse, 0x22, P0 ;  /* 0x000000220500780c */ /* 0x040fe40000701670 */
[----:B------:R-:W-:Y:S01]  /*44f0*/  ISETP.LT.OR P1, PT, R5, 0x21, P1 ;  /* 0x000000210500780c */ /* 0x000fe20000f21670 */
[----:B------:R-:W1:Y:S01]  /*4500*/  MUFU.TANH R43, R15 ;  /* 0x0000000f002b7308 */ /* 0x000e620000002400 */
[----:B------:R-:W-:-:S02]  /*4510*/  FSEL R112, R39, -INF , !P6 ;  /* 0xff80000027707808 */ /* 0x000fc40007000000 */
[----:B------:R-:W-:Y:S01]  /*4520*/  PLOP3.LUT P6, PT, PT, PT, UP1, 0x40, 0x0 ;  /* 0x000000000000781c */ /* 0x000fe20003fce818 */
[----:B------:R-:W-:Y:S01]  /*4530*/  UISETP.NE.AND UP1, UPT, UR15, URZ, UPT ;  /* 0x0000003f0f00728c */ /* 0x000fe2000bf25270 */
[----:B------:R-:W-:Y:S02]  /*4540*/  FSEL R78, R42, -INF , !P0 ;  /* 0xff8000002a4e7808 */ /* 0x000fe40004000000 */
[----:B------:R-:W-:Y:S01]  /*4550*/  FSEL R76, R44, -INF , !P1 ;  /* 0xff8000002c4c7808 */ /* 0x000fe20004800000 */
[----:B-----5:R-:W-:Y:S01]  /*4560*/  FMUL.FTZ R6, R104, c[0x0][0x320] ;  /* 0x0000c80068067a20 */ /* 0x020fe20000410000 */
[----:B------:R-:W-:Y:S01]  /*4570*/  PLOP3.LUT P0, PT, PT, PT, UP2, 0x40, 0x0 ;  /* 0x000000000000781c */ /* 0x000fe20003f0e828 */
[----:B------:R-:W-:Y:S01]  /*4580*/  UISETP.NE.AND UP2, UPT, UR16, URZ, UPT ;  /* 0x0000003f1000728c */ /* 0x000fe2000bf45270 */
[----:B------:R-:W-:Y:S01]  /*4590*/  PLOP3.LUT P1, PT, PT, PT, UP0, 0x40, 0x0 ;  /* 0x000000000000781c */ /* 0x000fe20003f2e808 */
[----:B------:R5:W1:Y:S01]  /*45a0*/  MUFU.TANH R61, R6 ;  /* 0x00000006003d7308 */ /* 0x000a620000002400 */
[C---:B------:R-:W-:Y:S01]  /*45b0*/  ISETP.GT.AND P6, PT, R4.reuse, 0x39, P6 ;  /* 0x000000390400780c */ /* 0x040fe200037c4270 */
[----:B------:R-:W-:Y:S01]  /*45c0*/  UISETP.NE.AND UP0, UPT, UR17, URZ, UPT ;  /* 0x0000003f1100728c */ /* 0x000fe2000bf05270 */
[----:B------:R-:W-:-:S02]  /*45d0*/  ISETP.GT.AND P0, PT, R4, 0x38, P0 ;  /* 0x000000380400780c */ /* 0x000fc40000704270 */
[C---:B------:R-:W-:Y:S02]  /*45e0*/  ISETP.GT.AND P5, PT, R4.reuse, 0x29, P5 ;  /* 0x000000290400780c */ /* 0x040fe40002fa4270 */
[C---:B------:R-:W-:Y:S01]  /*45f0*/  ISETP.GT.AND P2, PT, R4.reuse, 0x30, P2 ;  /* 0x000000300400780c */ /* 0x040fe20001744270 */
[----:B------:R-:W1:Y:S01]  /*4600*/  MUFU.TANH R41, R14 ;  /* 0x0000000e00297308 */ /* 0x000e620000002400 */
[----:B------:R-:W-:Y:S02]  /*4610*/  ISETP.GT.AND P1, PT, R4, 0x31, P1 ;  /* 0x000000310400780c */ /* 0x000fe40000f24270 */
[C---:B------:R-:W-:Y:S02]  /*4620*/  ISETP.LT.OR P6, PT, R5.reuse, 0x3a, P6 ;  /* 0x0000003a0500780c */ /* 0x040fe400037c1670 */
[C---:B------:R-:W-:Y:S02]  /*4630*/  ISETP.LT.OR P0, PT, R5.reuse, 0x39, P0 ;  /* 0x000000390500780c */ /* 0x040fe40000701670 */
[----:B------:R-:W-:Y:S01]  /*4640*/  ISETP.LT.OR P5, PT, R5, 0x2a, P5 ;  /* 0x0000002a0500780c */ /* 0x000fe20002fa1670 */
[----:B-----5:R-:W-:Y:S01]  /*4650*/  FMUL.FTZ R6, R105, c[0x0][0x320] ;  /* 0x0000c80069067a20 */ /* 0x020fe20000410000 */
[C---:B------:R-:W-:Y:S01]  /*4660*/  ISETP.LT.OR P2, PT, R5.reuse, 0x31, P2 ;  /* 0x000000310500780c */ /* 0x040fe20001741670 */
[----:B------:R-:W1:Y:S01]  /*4670*/  MUFU.TANH R40, R13 ;  /* 0x0000000d00287308 */ /* 0x000e620000002400 */
[----:B------:R-:W-:-:S02]  /*4680*/  ISETP.LT.OR P1, PT, R5, 0x32, P1 ;  /* 0x000000320500780c */ /* 0x000fc40000f21670 */
[----:B------:R-:W-:Y:S02]  /*4690*/  FSEL R131, R33, -INF , !P6 ;  /* 0xff80000021837808 */ /* 0x000fe40007000000 */
[----:B------:R-:W-:Y:S02]  /*46a0*/  FSEL R127, R34, -INF , !P0 ;  /* 0xff800000227f7808 */ /* 0x000fe40004000000 */
[----:B------:R-:W-:Y:S01]  /*46b0*/  FSEL R118, R37, -INF , !P5 ;  /* 0xff80000025767808 */ /* 0x000fe20006800000 */
[----:B------:R5:W1:Y:S01]  /*46c0*/  MUFU.TANH R59, R6 ;  /* 0x00000006003b7308 */ /* 0x000a620000002400 */
[----:B------:R-:W-:Y:S02]  /*46d0*/  FSEL R126, R36, -INF , !P2 ;  /* 0xff800000247e7808 */ /* 0x000fe40005000000 */
[----:B------:R-:W-:Y:S02]  /*46e0*/  FSEL R128, R35, -INF , !P1 ;  /* 0xff80000023807808 */ /* 0x000fe40004800000 */
[----:B------:R-:W-:Y:S01]  /*46f0*/  PLOP3.LUT P0, PT, PT, PT, UP1, 0x40, 0x0 ;  /* 0x000000000000781c */ /* 0x000fe20003f0e818 */
[----:B------:R-:W-:Y:S01]  /*4700*/  UISETP.NE.AND UP1, UPT, UR35, URZ, UPT ;  /* 0x0000003f2300728c */ /* 0x000fe2000bf25270 */
[----:B------:R-:W-:Y:S01]  /*4710*/  PLOP3.LUT P5, PT, PT, PT, UP3, 0x40, 0x0 ;  /* 0x000000000000781c */ /* 0x000fe20003fae838 */
[----:B------:R-:W-:Y:S01]  /*4720*/  UISETP.NE.AND UP3, UPT, UR38, URZ, UPT ;  /* 0x0000003f2600728c */ /* 0x000fe2000bf65270 */
[----:B------:R-:W-:Y:S01]  /*4730*/  PLOP3.LUT P2, PT, PT, PT, UP0, 0x40, 0x0 ;  /* 0x000000000000781c */ /* 0x000fe20003f4e808 */
[----:B------:R-:W-:Y:S01]  /*4740*/  UISETP.NE.AND UP0, UPT, UR37, URZ, UPT ;  /* 0x0000003f2500728c */ /* 0x000fe2000bf05270 */
[----:B------:R-:W-:Y:S01]  /*4750*/  PLOP3.LUT P1, PT, PT, PT, UP2, 0x40, 0x0 ;  /* 0x000000000000781c */ /* 0x000fe20003f2e828 */
[----:B------:R-:W1:Y:S01]  /*4760*/  MUFU.TANH R38, R12 ;  /* 0x0000000c00267308 */ /* 0x000e620000002400 */
[C---:B------:R-:W-:Y:S01]  /*4770*/  ISETP.GT.AND P0, PT, R4.reuse, 0x49, P0 ;  /* 0x000000490400780c */ /* 0x040fe20000704270 */
[----:B------:R-:W-:Y:S01]  /*4780*/  UISETP.NE.AND UP2, UPT, UR36, URZ, UPT ;  /* 0x0000003f2400728c */ /* 0x000fe2000bf45270 */
[C---:B------:R-:W-:Y:S01]  /*4790*/  ISETP.GT.AND P5, PT, R4.reuse, 0x40, P5 ;  /* 0x000000400400780c */ /* 0x040fe20002fa4270 */
[----:B-----5:R-:W-:Y:S01]  /*47a0*/  FMUL.FTZ R6, R157, c[0x0][0x320] ;  /* 0x0000c8009d067a20 */ /* 0x020fe20000410000 */
[----:B------:R-:W-:-:S02]  /*47b0*/  ISETP.GT.AND P2, PT, R4, 0x41, P2 ;  /* 0x000000410400780c */ /* 0x000fc40001744270 */
[----:B------:R-:W-:Y:S01]  /*47c0*/  ISETP.GT.AND P1, PT, R4, 0x48, P1 ;  /* 0x000000480400780c */ /* 0x000fe20000f24270 */
[----:B------:R5:W1:Y:S01]  /*47d0*/  MUFU.TANH R49, R6 ;  /* 0x0000000600317308 */ /* 0x000a620000002400 */
[C---:B------:R-:W-:Y:S02]  /*47e0*/  ISETP.LT.OR P0, PT, R5.reuse, 0x4a, P0 ;  /* 0x0000004a0500780c */ /* 0x040fe40000701670 */
[C---:B------:R-:W-:Y:S02]  /*47f0*/  ISETP.LT.OR P5, PT, R5.reuse, 0x41, P5 ;  /* 0x000000410500780c */ /* 0x040fe40002fa1670 */
[C---:B------:R-:W-:Y:S02]  /*4800*/  ISETP.LT.OR P2, PT, R5.reuse, 0x42, P2 ;  /* 0x000000420500780c */ /* 0x040fe40001741670 */
[----:B------:R-:W-:Y:S01]  /*4810*/  ISETP.LT.OR P1, PT, R5, 0x49, P1 ;  /* 0x000000490500780c */ /* 0x000fe20000f21670 */
[----:B------:R-:W1:Y:S01]  /*4820*/  MUFU.TANH R42, R11 ;  /* 0x0000000b002a7308 */ /* 0x000e620000002400 */
[----:B------:R-:W-:-:S02]  /*4830*/  FSEL R205, R30, -INF , !P0 ;  /* 0xff8000001ecd7808 */ /* 0x000fc40004000000 */
[----:B------:R-:W-:Y:S02]  /*4840*/  FSEL R200, R31, -INF , !P5 ;  /* 0xff8000001fc87808 */ /* 0x000fe40006800000 */
[----:B------:R-:W-:Y:S02]  /*4850*/  FSEL R204, R32, -INF , !P2 ;  /* 0xff80000020cc7808 */ /* 0x000fe40005000000 */
[----:B------:R-:W-:Y:S01]  /*4860*/  FSEL R203, R27, -INF , !P1 ;  /* 0xff8000001bcb7808 */ /* 0x000fe20004800000 */
[----:B-----5:R-:W-:Y:S01]  /*4870*/  FMUL.FTZ R6, R148, c[0x0][0x320] ;  /* 0x0000c80094067a20 */ /* 0x020fe20000410000 */
[----:B------:R-:W-:Y:S01]  /*4880*/  PLOP3.LUT P0, PT, PT, PT, UP0, 0x40, 0x0 ;  /* 0x000000000000781c */ /* 0x000fe20003f0e808 */
[----:B------:R-:W1:Y:S01]  /*4890*/  MUFU.TANH R37, R8 ;  /* 0x0000000800257308 */ /* 0x000e620000002400 */
[----:B------:R-:W-:Y:S02]  /*48a0*/  PLOP3.LUT P6, PT, PT, PT, UP6, 0x40, 0x0 ;  /* 0x000000000000781c */ /* 0x000fe40003fce868 */
[----:B------:R-:W-:-:S02]  /*48b0*/  PLOP3.LUT P5, PT, PT, PT, UP5, 0x40, 0x0 ;  /* 0x000000000000781c */ /* 0x000fc40003fae858 */
[----:B------:R-:W-:Y:S02]  /*48c0*/  PLOP3.LUT P2, PT, PT, PT, UP4, 0x40, 0x0 ;  /* 0x000000000000781c */ /* 0x000fe40003f4e848 */
[----:B------:R-:W-:Y:S01]  /*48d0*/  PLOP3.LUT P1, PT, PT, PT, UP3, 0x40, 0x0 ;  /* 0x000000000000781c */ /* 0x000fe20003f2e838 */
[----:B------:R5:W1:Y:S01]  /*48e0*/  MUFU.TANH R48, R6 ;  /* 0x0000000600307308 */ /* 0x000a620000002400 */
[C---:B------:R-:W-:Y:S02]  /*48f0*/  ISETP.GT.AND P6, PT, R4.reuse, 0x50, P6 ;  /* 0x000000500400780c */ /* 0x040fe400037c4270 */
[C---:B------:R-:W-:Y:S02]  /*4900*/  ISETP.GT.AND P5, PT, R4.reuse, 0x51, P5 ;  /* 0x000000510400780c */ /* 0x040fe40002fa4270 */
[C---:B------:R-:W-:Y:S02]  /*4910*/  ISETP.GT.AND P2, PT, R4.reuse, 0x58, P2 ;  /* 0x000000580400780c */ /* 0x040fe40001744270 */
[----:B------:R-:W-:Y:S01]  /*4920*/  ISETP.GT.AND P1, PT, R4, 0x59, P1 ;  /* 0x000000590400780c */ /* 0x000fe20000f24270 */
[----:B------:R-:W1:Y:S01]  /*4930*/  MUFU.TANH R35, R7 ;  /* 0x0000000700237308 */ /* 0x000e620000002400 */
[----:B------:R-:W-:Y:S01]  /*4940*/  ISETP.LT.OR P6, PT, R5, 0x51, P6 ;  /* 0x000000510500780c */ /* 0x000fe200037c1670 */
[----:B------:R-:W-:Y:S01]  /*4950*/  FMUL.FTZ R4, R109, c[0x0][0x320] ;  /* 0x0000c8006d047a20 */ /* 0x000fe20000410000 */
[----:B------:R-:W-:-:S02]  /*4960*/  ISETP.LT.OR P5, PT, R5, 0x52, P5 ;  /* 0x000000520500780c */ /* 0x000fc40002fa1670 */
[C---:B------:R-:W-:Y:S02]  /*4970*/  ISETP.LT.OR P2, PT, R5.reuse, 0x59, P2 ;  /* 0x000000590500780c */ /* 0x040fe40001741670 */
[----:B------:R-:W-:Y:S01]  /*4980*/  ISETP.LT.OR P1, PT, R5, 0x5a, P1 ;  /* 0x0000005a0500780c */ /* 0x000fe20000f21670 */
[----:B-----5:R-:W-:Y:S01]  /*4990*/  FMUL.FTZ R6, R145, c[0x0][0x320] ;  /* 0x0000c80091067a20 */ /* 0x020fe20000410000 */
[----:B------:R-:W1:Y:S01]  /*49a0*/  MUFU.TANH R31, R10 ;  /* 0x0000000a001f7308 */ /* 0x000e620000002400 */
[----:B------:R-:W-:Y:S02]  /*49b0*/  FSEL R207, R29, -INF , !P6 ;  /* 0xff8000001dcf7808 */ /* 0x000fe40007000000 */
[----:B------:R-:W-:Y:S02]  /*49c0*/  FSEL R229, R26, -INF , !P5 ;  /* 0xff8000001ae57808 */ /* 0x000fe40006800000 */
[----:B------:R-:W-:Y:S02]  /*49d0*/  FSEL R230, R25, -INF , !P2 ;  /* 0xff80000019e67808 */ /* 0x000fe40005000000 */
[----:B------:R-:W-:Y:S01]  /*49e0*/  FSEL R231, R22, -INF , !P1 ;  /* 0xff80000016e77808 */ /* 0x000fe20004800000 */
[----:B------:R5:W1:Y:S08]  /*49f0*/  MUFU.TANH R47, R6 ;  /* 0x00000006002f7308 */ /* 0x000a700000002400 */
[----:B------:R-:W1:Y:S01]  /*4a00*/  MUFU.TANH R34, R9 ;  /* 0x0000000900227308 */ /* 0x000e620000002400 */
[----:B-----5:R-:W-:-:S07]  /*4a10*/  FMUL.FTZ R6, R136, c[0x0][0x320] ;  /* 0x0000c80088067a20 */ /* 0x020fce0000410000 */
[----:B------:R-:W1:Y:S08]  /*4a20*/  MUFU.TANH R32, R4 ;  /* 0x0000000400207308 */ /* 0x000e700000002400 */
[----:B------:R5:W1:Y:S02]  /*4a30*/  MUFU.TANH R33, R6 ;  /* 0x0000000600217308 */ /* 0x000a640000002400 */
[----:B-----5:R-:W5:Y:S02]  /*4a40*/  SHFL.IDX PT, R6, R18, 0x2, 0x1c1f ;  /* 0x005c1f0012067f89 */ /* 0x020f6400000e0000 */
[----:B-----5:R-:W-:-:S02]  /*4a50*/  IMAD.IADD R5, R19, 0x1, R6 ;  /* 0x0000000113057824 */ /* 0x020fc400078e0206 */
[----:B------:R-:W-:-:S03]  /*4a60*/  IMAD.IADD R4, R21, 0x1, R6 ;  /* 0x0000000115047824 */ /* 0x000fc600078e0206 */
[----:B------:R-:W-:Y:S01]  /*4a70*/  IMNMX R5, R5, R20, PT ;  /* 0x0000001405057217 */ /* 0x000fe20003800200 */
[----:B------:R-:W-:Y:S05]  /*4a80*/  @P0 BRA `(.L_x_159) ;  /* 0x0000015000000947 */ /* 0x000fea0003800000 */
[----:B-1234-:R-:W-:Y:S01]  /*4a90*/  IMAD.U32 R7, RZ, RZ, UR10 ;  /* 0x0000000aff077e24 */ /* 0x01efe2000f8e00ff */
        /* <DEDUP_REMOVED lines=11> */
.L_x_161:
[----:B------:R-:W-:-:S04]  /*4b50*/  MOV R7, c[0x0][0x32c] ;  /* 0x0000cb0000077a02 */ /* 0x000fc80000000f00 */
[----:B------:R-:W-:-:S13]  /*4b60*/  ISETP.NE.AND P0, PT, R7, 0x1, PT ;  /* 0x000000010700780c */ /* 0x000fda0003f05270 */
[----:B------:R-:W-:-:S05]  /*4b70*/  @P0 IMAD.HI.U32 R7, R6, c[0x0][0x330], RZ ;  /* 0x0000cc0006070a27 */ /* 0x000fca00078e00ff */
[----:B------:R-:W-:Y:S02]  /*4b80*/  @P0 SHF.R.U32.HI R6, RZ, c[0x0][0x334], R7 ;  /* 0x0000cd00ff060a19 */ /* 0x000fe40000011607 */
.L_x_162:
[----:B------:R-:W-:Y:S05]  /*4b90*/  BSYNC B0 ;  /* 0x0000000000007941 */ /* 0x000fea0003800000 */
.L_x_160:
[----:B------:R-:W-:-:S05]  /*4ba0*/  IMAD R6, R6, c[0x0][0x32c], R23 ;  /* 0x0000cb0006067a24 */ /* 0x000fca00078e0217 */
[----:B------:R-:W-:Y:S02]  /*4bb0*/  IADD3 R7, R6, c[0x0][0x32c], RZ ;  /* 0x0000cb0006077a10 */ /* 0x000fe40007ffe0ff */
[----:B------:R-:W-:Y:S02]  /*4bc0*/  IMNMX R4, R4, R6, !PT ;  /* 0x0000000604047217 */ /* 0x000fe40007800200 */
[----:B------:R-:W-:Y:S02]  /*4bd0*/  IMNMX R5, R5, R7, PT ;  /* 0x0000000705057217 */ /* 0x000fe40003800200 */
.L_x_159:
[----:B-1234-:R-:W-:Y:S01]  /*4be0*/  FMUL.FTZ R6, R103, c[0x0][0x320] ;  /* 0x0000c80067067a20 */ /* 0x01efe20000410000 */
[----:B------:R-:W-:Y:S01]  /*4bf0*/  UP2UR UR37, UPR, URZ, 0x1 ;  /* 0x000000013f257883 */ /* 0x000fe20008000000 */
[----:B------:R-:W-:Y:S01]  /*4c00*/  FMUL.FTZ R16, R107, c[0x0][0x320] ;  /* 0x0000c8006b107a20 */ /* 0x000fe20000410000 */
[----:B------:R-:W-:Y:S01]  /*4c10*/  UISETP.NE.AND UP0, UPT, UR34, URZ, UPT ;  /* 0x0000003f2200728c */ /* 0x000fe2000bf05270 */
[----:B------:R1:W2:Y:S01]  /*4c20*/  MUFU.TANH R39, R6 ;  /* 0x0000000600277308 */ /* 0x0002a20000002400 */
[----:B------:R-:W-:Y:S01]  /*4c30*/  UP2UR UR40, UPR, URZ, 0x20 ;  /* 0x000000203f287883 */ /* 0x000fe20008000000 */
[----:B------:R-:W-:Y:S01]  /*4c40*/  FMUL.FTZ R15, R146, c[0x0][0x320] ;  /* 0x0000c800920f7a20 */ /* 0x000fe20000410000 */
[----:B------:R-:W-:Y:S01]  /*4c50*/  UP2UR UR39, UPR, URZ, 0x10 ;  /* 0x000000103f277883 */ /* 0x000fe20008000000 */
[----:B------:R-:W-:Y:S01]  /*4c60*/  FMUL.FTZ R14, R147, c[0x0][0x320] ;  /* 0x0000c800930e7a20 */ /* 0x000fe20000410000 */
[----:B------:R-:W-:Y:S01]  /*4c70*/  UISETP.NE.AND UP5, UPT, UR33, URZ, UPT ;  /* 0x0000003f2100728c */ /* 0x000fe2000bfa5270 */
[----:B------:R-:W-:Y:S01]  /*4c80*/  PLOP3.LUT P6, PT, PT, PT, UP0, 0x40, 0x0 ;  /* 0x000000000000781c */ /* 0x000fe20003fce808 */
[----:B------:R-:W-:Y:S01]  /*4c90*/  UISETP.NE.AND UP4, UPT, UR32, URZ, UPT ;  /* 0x0000003f2000728c */ /* 0x000fe2000bf85270 */
[----:B------:R-:W3:Y:S01]  /*4ca0*/  MUFU.TANH R36, R16 ;  /* 0x0000001000247308 */ /* 0x000ee20000002400 */
[----:B------:R-:W-:Y:S01]  /*4cb0*/  UP2UR UR38, UPR, URZ, 0x8 ;  /* 0x000000083f267883 */ /* 0x000fe20008000000 */
[C---:B------:R-:W-:Y:S01]  /*4cc0*/  ISETP.GT.AND P6, PT, R4.reuse, RZ, P6 ;  /* 0x000000ff0400720c */ /* 0x040fe200037c4270 */
[----:B------:R-:W-:Y:S01]  /*4cd0*/  UISETP.NE.AND UP3, UPT, UR30, URZ, UPT ;  /* 0x0000003f1e00728c */ /* 0x000fe2000bf65270 */
[----:B------:R-:W-:Y:S01]  /*4ce0*/  PLOP3.LUT P5, PT, PT, PT, UP5, 0x40, 0x0 ;  /* 0x000000000000781c */ /* 0x000fe20003fae858 */
[----:B------:R-:W-:Y:S01]  /*4cf0*/  UP2UR UR35, UPR, URZ, 0x2 ;  /* 0x000000023f237883 */ /* 0x000fe20008000000 */
[----:B------:R-:W-:Y:S01]  /*4d00*/  PLOP3.LUT P2, PT, PT, PT, UP4, 0x40, 0x0 ;  /* 0x000000000000781c */ /* 0x000fe20003f4e848 */
[----:B------:R-:W-:Y:S01]  /*4d10*/  UISETP.NE.AND UP1, UPT, UR31, URZ, UPT ;  /* 0x0000003f1f00728c */ /* 0x000fe2000bf25270 */
[----:B-1----:R-:W-:Y:S01]  /*4d20*/  FMUL.FTZ R6, R151, c[0x0][0x320] ;  /* 0x0000c80097067a20 */ /* 0x002fe20000410000 */
[----:B------:R-:W-:Y:S01]  /*4d30*/  UP2UR UR36, UPR, URZ, 0x4 ;  /* 0x000000043f247883 */ /* 0x000fe20008000000 */
[----:B------:R-:W-:Y:S01]  /*4d40*/  PLOP3.LUT P0, PT, PT, PT, UP3, 0x40, 0x0 ;  /* 0x000000000000781c */ /* 0x000fe20003f0e838 */
[----:B------:R-:W-:Y:S01]  /*4d50*/  UISETP.NE.AND UP2, UPT, UR29, URZ, UPT ;  /* 0x0000003f1d00728c */ /* 0x000fe2000bf45270 */
[----:B------:R1:W4:Y:S01]  /*4d60*/  MUFU.TANH R29, R6 ;  /* 0x00000006001d7308 */ /* 0x0003220000002400 */
[----:B------:R-:W-:Y:S01]  /*4d70*/  ISETP.LT.OR P6, PT, R5, 0x1, P6 ;  /* 0x000000010500780c */ /* 0x000fe200037c1670 */
[----:B------:R-:W-:Y:S01]  /*4d80*/  UISETP.NE.AND UP0, UPT, UR28, URZ, UPT ;  /* 0x0000003f1c00728c */ /* 0x000fe2000bf05270 */
[----:B------:R-:W-:Y:S01]  /*4d90*/  PLOP3.LUT P1, PT, PT, PT, UP1, 0x40, 0x0 ;  /* 0x000000000000781c */ /* 0x000fe20003f2e818 */
[----:B------:R-:W-:Y:S01]  /*4da0*/  UISETP.NE.AND UP3, UPT, UR27, URZ, UPT ;  /* 0x0000003f1b00728c */ /* 0x000fe2000bf65270 */
[C---:B------:R-:W-:Y:S01]  /*4db0*/  ISETP.GT.AND P5, PT, R4.reuse, 0x1, P5 ;  /* 0x000000010400780c */ /* 0x040fe20002fa4270 */
[----:B------:R-:W-:Y:S01]  /*4dc0*/  UISETP.NE.AND UP1, UPT, UR26, URZ, UPT ;  /* 0x0000003f1a00728c */ /* 0x000fe2000bf25270 */
[C---:B------:R-:W-:Y:S01]  /*4dd0*/  ISETP.GT.AND P2, PT, R4.reuse, 0x8, P2 ;  /* 0x000000080400780c */ /* 0x040fe20001744270 */
[----:B------:R-:W2:Y:S01]  /*4de0*/  MUFU.TANH R16, R15 ;  /* 0x0000000f00107308 */ /* 0x000ea20000002400 */
[----:B------:R-:W-:Y:S01]  /*4df0*/  ISETP.GT.AND P0, PT, R4, 0x10, P0 ;  /* 0x000000100400780c */ /* 0x000fe20000704270 */
[----:B------:R-:W-:Y:S01]  /*4e00*/  FMUL.FTZ R11, R111, c[0x0][0x320] ;  /* 0x0000c8006f0b7a20 */ /* 0x000fe20000410000 */
[----:B------:R-:W-:Y:S01]  /*4e10*/  FSEL R120, R55, -INF , !P6 ;  /* 0xff80000037787808 */ /* 0x000fe20007000000 */
[----:B------:R-:W-:Y:S01]  /*4e20*/  FMUL.FTZ R10, R155, c[0x0][0x320] ;  /* 0x0000c8009b0a7a20 */ /* 0x000fe20000410000 */
[----:B------:R-:W-:Y:S01]  /*4e30*/  PLOP3.LUT P6, PT, PT, PT, UP2, 0x40, 0x0 ;  /* 0x000000000000781c */ /* 0x000fe20003fce828 */
[----:B------:R-:W-:Y:S01]  /*4e40*/  UISETP.NE.AND UP2, UPT, UR25, URZ, UPT ;  /* 0x0000003f1900728c */ /* 0x000fe2000bf45270 */
[C---:B------:R-:W-:Y:S01]  /*4e50*/  ISETP.LT.OR P5, PT, R5.reuse, 0x2, P5 ;  /* 0x000000020500780c */ /* 0x040fe20002fa1670 */
[----:B-1----:R-:W-:Y:S01]  /*4e60*/  FMUL.FTZ R6, R98, c[0x0][0x320] ;  /* 0x0000c80062067a20 */ /* 0x002fe20000410000 */
[----:B------:R-:W-:Y:S01]  /*4e70*/  ISETP.GT.AND P1, PT, R4, 0x9, P1 ;  /* 0x000000090400780c */ /* 0x000fe20000f24270 */
[----:B------:R-:W1:Y:S01]  /*4e80*/  MUFU.TANH R15, R14 ;  /* 0x0000000e000f7308 */ /* 0x000e620000002400 */
[C---:B------:R-:W-:Y:S01]  /*4e90*/  ISETP.LT.OR P2, PT, R5.reuse, 0x9, P2 ;  /* 0x000000090500780c */ /* 0x040fe20001741670 */
[----:B------:R-:W-:Y:S01]  /*4ea0*/  FMUL.FTZ R9, R158, c[0x0][0x320] ;  /* 0x0000c8009e097a20 */ /* 0x000fe20000410000 */
[----:B------:R-:W-:Y:S01]  /*4eb0*/  ISETP.LT.OR P0, PT, R5, 0x11, P0 ;  /* 0x000000110500780c */ /* 0x000fe20000701670 */
[----:B------:R-:W-:Y:S01]  /*4ec0*/  FMUL.FTZ R13, R102, c[0x0][0x320] ;  /* 0x0000c800660d7a20 */ /* 0x000fe20000410000 */
[----:B------:R-:W-:Y:S01]  /*4ed0*/  ISETP.GT.AND P6, PT, R4, 0x11, P6 ;  /* 0x000000110400780c */ /* 0x000fe200037c4270 */
[----:B------:R-:W-:Y:S01]  /*4ee0*/  FMUL.FTZ R8, R159, c[0x0][0x320] ;  /* 0x0000c8009f087a20 */ /* 0x000fe20000410000 */
[----:B------:R-:W-:Y:S01]  /*4ef0*/  ISETP.LT.OR P1, PT, R5, 0xa, P1 ;  /* 0x0000000a0500780c */ /* 0x000fe20000f21670 */
[----:B------:R5:W1:Y:S01]  /*4f00*/  MUFU.TANH R44, R6 ;  /* 0x00000006002c7308 */ /* 0x000a620000002400 */
[----:B------:R-:W-:Y:S01]  /*4f10*/  FSEL R124, R48, -INF , !P2 ;  /* 0xff800000307c7808 */ /* 0x000fe20005000000 */
[----:B------:R-:W-:Y:S01]  /*4f20*/  UISETP.NE.AND UP5, UPT, UR40, URZ, UPT ;  /* 0x0000003f2800728c */ /* 0x000fe2000bfa5270 */
[----:B------:R-:W-:Y:S01]  /*4f30*/  PLOP3.LUT P2, PT, PT, PT, UP3, 0x40, 0x0 ;  /* 0x000000000000781c */ /* 0x000fe20003f4e838 */
[----:B------:R-:W-:Y:S01]  /*4f40*/  UISETP.NE.AND UP3, UPT, UR23, URZ, UPT ;  /* 0x0000003f1700728c */ /* 0x000fe2000bf65270 */
[----:B------:R-:W-:Y:S01]  /*4f50*/  FSEL R129, R41, -INF , !P0 ;  /* 0xff80000029817808 */ /* 0x000fe20004000000 */
[----:B------:R-:W-:Y:S01]  /*4f60*/  UISETP.NE.AND UP4, UPT, UR39, URZ, UPT ;  /* 0x0000003f2700728c */ /* 0x000fe2000bf85270 */
[----:B------:R-:W-:Y:S01]  /*4f70*/  PLOP3.LUT P0, PT, PT, PT, UP2, 0x40, 0x0 ;  /* 0x000000000000781c */ /* 0x000fe20003f0e828 */
[----:B------:R-:W-:Y:S01]  /*4f80*/  UISETP.NE.AND UP2, UPT, UR21, URZ, UPT ;  /* 0x0000003f1500728c */ /* 0x000fe2000bf45270 */
[----:B------:R-:W-:Y:S01]  /*4f90*/  ISETP.LT.OR P6, PT, R5, 0x12, P6 ;  /* 0x000000120500780c */ /* 0x000fe200037c1670 */
[----:B------:R-:W-:Y:S01]  /*4fa0*/  FMUL.FTZ R12, R110, c[0x0][0x320] ;  /* 0x0000c8006e0c7a20 */ /* 0x000fe20000410000 */
[----:B------:R-:W-:Y:S01]  /*4fb0*/  FSEL R125, R38, -INF , !P1 ;  /* 0xff800000267d7808 */ /* 0x000fe20004800000 */
[----:B------:R-:W-:Y:S01]  /*4fc0*/  FMUL.FTZ R7, R154, c[0x0][0x320] ;  /* 0x0000c8009a077a20 */ /* 0x000fe20000410000 */
[----:B------:R-:W-:Y:S01]  /*4fd0*/  PLOP3.LUT P1, PT, PT, PT, UP1, 0x40, 0x0 ;  /* 0x000000000000781c */ /* 0x000fe20003f2e818 */
[----:B------:R-:W-:Y:S01]  /*4fe0*/  UISETP.NE.AND UP1, UPT, UR22, URZ, UPT ;  /* 0x0000003f1600728c */ /* 0x000fe2000bf25270 */
[C---:B------:R-:W-:Y:S01]  /*4ff0*/  ISETP.GT.AND P2, PT, R4.reuse, 0x19, P2 ;  /* 0x000000190400780c */ /* 0x040fe20001744270 */
[----:B-----5:R-:W-:Y:S01]  /*5000*/  FMUL.FTZ R6, R99, c[0x0][0x320] ;  /* 0x0000c80063067a20 */ /* 0x020fe20000410000 */
[----:B------:R-:W-:Y:S01]  /*5010*/  ISETP.GT.AND P0, PT, R4, 0x21, P0 ;  /* 0x000000210400780c */ /* 0x000fe20000704270 */
[----:B------:R-:W-:Y:S01]  /*5020*/  FMUL.FTZ R17, R142, c[0x0][0x320] ;  /* 0x0000c8008e117a20 */ /* 0x000fe20000410000 */
[----:B------:R-:W-:Y:S01]  /*5030*/  FSEL R130, R35, -INF , !P6 ;  /* 0xff80000023827808 */ /* 0x000fe20007000000 */
[----:B------:R5:W1:Y:S01]  /*5040*/  MUFU.TANH R137, R6 ;  /* 0x0000000600897308 */ /* 0x000a620000002400 */
[----:B------:R-:W-:-:S02]  /*5050*/  ISETP.GT.AND P1, PT, R4, 0x20, P1 ;  /* 0x000000200400780c */ /* 0x000fc40000f24270 */
[C---:B------:R-:W-:Y:S02]  /*5060*/  ISETP.LT.OR P2, PT, R5.reuse, 0x1a, P2 ;  /* 0x0000001a0500780c */ /* 0x040fe40001741670 */
[C---:B------:R-:W-:Y:S02]  /*5070*/  ISETP.LT.OR P0, PT, R5.reuse, 0x22, P0 ;  /* 0x000000220500780c */ /* 0x040fe40000701670 */
[----:B------:R-:W-:Y:S01]  /*5080*/  ISETP.LT.OR P1, PT, R5, 0x21, P1 ;  /* 0x000000210500780c */ /* 0x000fe20000f21670 */
[----:B------:R-:W1:Y:S01]  /*5090*/  MUFU.TANH R22, R7 ;  /* 0x0000000700167308 */ /* 0x000e620000002400 */
[----:B------:R-:W-:Y:S02]  /*50a0*/  FSEL R140, R47, -INF , !P2 ;  /* 0xff8000002f8c7808 */ /* 0x000fe40005000000 */
[----:B------:R-:W-:Y:S01]  /*50b0*/  PLOP3.LUT P2, PT, PT, PT, UP1, 0x40, 0x0 ;  /* 0x000000000000781c */ /* 0x000fe20003f4e818 */
[----:B------:R-:W-:Y:S01]  /*50c0*/  UISETP.NE.AND UP1, UPT, UR19, URZ, UPT ;  /* 0x0000003f1300728c */ /* 0x000fe2000bf25270 */
[----:B------:R-:W-:-:S02]  /*50d0*/  FSEL R185, R31, -INF , !P0 ;  /* 0xff8000001fb97808 */ /* 0x000fc40004000000 */
[----:B------:R-:W-:Y:S01]  /*50e0*/  FSEL R186, R33, -INF , !P1 ;  /* 0xff80000021ba7808 */ /* 0x000fe20004800000 */
[----:B-----5:R-:W-:Y:S01]  /*50f0*/  FMUL.FTZ R6, R114, c[0x0][0x320] ;  /* 0x0000c80072067a20 */ /* 0x020fe20000410000 */
[----:B------:R-:W-:Y:S01]  /*5100*/  PLOP3.LUT P1, PT, PT, PT, UP2, 0x40, 0x0 ;  /* 0x000000000000781c */ /* 0x000fe20003f2e828 */
[----:B------:R-:W-:Y:S01]  /*5110*/  UISETP.NE.AND UP2, UPT, UR16, URZ, UPT ;  /* 0x0000003f1000728c */ /* 0x000fe2000bf45270 */
[C---:B------:R-:W-:Y:S01]  /*5120*/  ISETP.GT.AND P2, PT, R4.reuse, 0x30, P2 ;  /* 0x000000300400780c */ /* 0x040fe20001744270 */
[----:B------:R5:W1:Y:S01]  /*5130*/  MUFU.TANH R28, R6 ;  /* 0x00000006001c7308 */ /* 0x000a620000002400 */
[----:B------:R-:W-:Y:S02]  /*5140*/  ISETP.GT.AND P1, PT, R4, 0x31, P1 ;  /* 0x000000310400780c */ /* 0x000fe40000f24270 */
[C---:B------:R-:W-:Y:S02]  /*5150*/  ISETP.LT.OR P2, PT, R5.reuse, 0x31, P2 ;  /* 0x000000310500780c */ /* 0x040fe40001741670 */
[----:B------:R-:W-:-:S02]  /*5160*/  ISETP.LT.OR P1, PT, R5, 0x32, P1 ;  /* 0x000000320500780c */ /* 0x000fc40000f21670 */
[----:B------:R-:W-:Y:S01]  /*5170*/  FSEL R199, R43, -INF , !P2 ;  /* 0xff8000002bc77808 */ /* 0x000fe20005000000 */
[----:B------:R-:W1:Y:S01]  /*5180*/  MUFU.TANH R13, R13 ;  /* 0x0000000d000d7308 */ /* 0x000e620000002400 */
[----:B------:R-:W-:Y:S02]  /*5190*/  FSEL R201, R40, -INF , !P1 ;  /* 0xff80000028c97808 */ /* 0x000fe40004800000 */
[----:B------:R-:W-:Y:S01]  /*51a0*/  PLOP3.LUT P1, PT, PT, PT, UP2, 0x40, 0x0 ;  /* 0x000000000000781c */ /* 0x000fe20003f2e828 */
[----:B------:R-:W-:-:S03]  /*51b0*/  UISETP.NE.AND UP2, UPT, UR36, URZ, UPT ;  /* 0x0000003f2400728c */ /* 0x000fc6000bf45270 */
[----:B------:R-:W-:Y:S01]  /*51c0*/  ISETP.GT.AND P1, PT, R4, 0x48, P1 ;  /* 0x000000480400780c */ /* 0x000fe20000f24270 */
[----:B-----5:R-:W-:Y:S01]  /*51d0*/  FMUL.FTZ R6, R115, c[0x0][0x320] ;  /* 0x0000c80073067a20 */ /* 0x020fe20000410000 */
[----:B------:R-:W1:Y:S02]  /*51e0*/  MUFU.TANH R135, R12 ;  /* 0x0000000c00877308 */ /* 0x000e640000002400 */
[----:B------:R-:W-:-:S04]  /*51f0*/  ISETP.LT.OR P1, PT, R5, 0x49, P1 ;  /* 0x000000490500780c */ /* 0x000fc80000f21670 */
[----:B------:R-:W-:Y:S02]  /*5200*/  FSEL R242, R53, -INF , !P1 ;  /* 0xff80000035f27808 */ /* 0x000fe40004800000 */
[----:B------:R5:W1:Y:S02]  /*5210*/  MUFU.TANH R27, R6 ;  /* 0x00000006001b7308 */ /* 0x000a640000002400 */
[----:B-----5:R-:W-:-:S06]  /*5220*/  FMUL.FTZ R6, R138, c[0x0][0x320] ;  /* 0x0000c8008a067a20 */ /* 0x020fcc0000410000 */
[----:B------:R5:W1:Y:S02]  /*5230*/  MUFU.TANH R26, R6 ;  /* 0x00000006001a7308 */ /* 0x000a640000002400 */
[----:B-----5:R-:W-:-:S06]  /*5240*/  FMUL.FTZ R6, R150, c[0x0][0x320] ;  /* 0x0000c80096067a20 */ /* 0x020fcc0000410000 */
[----:B------:R5:W1:Y:S02]  /*5250*/  MUFU.TANH R25, R6 ;  /* 0x0000000600197308 */ /* 0x000a640000002400 */
[----:B-----5:R-:W-:-:S06]  /*5260*/  FMUL.FTZ R6, R139, c[0x0][0x320] ;  /* 0x0000c8008b067a20 */ /* 0x020fcc0000410000 */
[----:B------:R5:W1:Y:S02]  /*5270*/  MUFU.TANH R24, R6 ;  /* 0x0000000600187308 */ /* 0x000a640000002400 */
[----:B-----5:R-:W-:-:S06]  /*5280*/  FMUL.FTZ R6, R106, c[0x0][0x320] ;  /* 0x0000c8006a067a20 */ /* 0x020fcc0000410000 */
[----:B------:R5:W1:Y:S02]  /*5290*/  MUFU.TANH R30, R6 ;  /* 0x00000006001e7308 */ /* 0x000a640000002400 */
[----:B-----5:R-:W-:Y:S01]  /*52a0*/  FMUL.FTZ R6, R122, c[0x0][0x320] ;  /* 0x0000c8007a067a20 */ /* 0x020fe20000410000 */
[----:B------:R-:W-:Y:S02]  /*52b0*/  FSEL R122, R49, -INF , !P5 ;  /* 0xff800000317a7808 */ /* 0x000fe40006800000 */
[----:B------:R-:W-:Y:S01]  /*52c0*/  PLOP3.LUT P5, PT, PT, PT, UP0, 0x40, 0x0 ;  /* 0x000000000000781c */ /* 0x000fe20003fae808 */
[----:B------:R-:W-:Y:S02]  /*52d0*/  UISETP.NE.AND UP0, UPT, UR24, URZ, UPT ;  /* 0x0000003f1800728c */ /* 0x000fe4000bf05270 */
[----:B------:R5:W1:Y:S01]  /*52e0*/  MUFU.TANH R136, R6 ;  /* 0x0000000600887308 */ /* 0x000a620000002400 */
[----:B------:R-:W-:-:S03]  /*52f0*/  ISETP.GT.AND P5, PT, R4, 0x18, P5 ;  /* 0x000000180400780c */ /* 0x000fc60002fa4270 */
[----:B------:R-:W-:Y:S01]  /*5300*/  PLOP3.LUT P6, PT, PT, PT, UP0, 0x40, 0x0 ;  /* 0x000000000000781c */ /* 0x000fe20003fce808 */
[----:B------:R-:W-:Y:S01]  /*5310*/  UISETP.NE.AND UP0, UPT, UR20, URZ, UPT ;  /* 0x0000003f1400728c */ /* 0x000fe2000bf05270 */
[C---:B------:R-:W-:Y:S02]  /*5320*/  ISETP.LT.OR P5, PT, R5.reuse, 0x19, P5 ;  /* 0x000000190500780c */ /* 0x040fe40002fa1670 */
[----:B------:R-:W-:Y:S02]  /*5330*/  ISETP.GT.AND P6, PT, R4, 0x28, P6 ;  /* 0x000000280400780c */ /* 0x000fe400037c4270 */
[----:B------:R-:W-:Y:S02]  /*5340*/  FSEL R141, R50, -INF , !P5 ;  /* 0xff800000328d7808 */ /* 0x000fe40006800000 */
[----:B------:R-:W-:Y:S01]  /*5350*/  PLOP3.LUT P0, PT, PT, PT, UP0, 0x40, 0x0 ;  /* 0x000000000000781c */ /* 0x000fe20003f0e808 */
[----:B------:R-:W-:Y:S01]  /*5360*/  UISETP.NE.AND UP0, UPT, UR17, URZ, UPT ;  /* 0x0000003f1100728c */ /* 0x000fe2000bf05270 */
[----:B------:R-:W-:Y:S01]  /*5370*/  ISETP.LT.OR P6, PT, R5, 0x29, P6 ;  /* 0x000000290500780c */ /* 0x000fe200037c1670 */
[----:B-----5:R-:W-:Y:S01]  /*5380*/  FMUL.FTZ R6, R123, c[0x0][0x320] ;  /* 0x0000c8007b067a20 */ /* 0x020fe20000410000 */
[----:B------:R-:W-:Y:S01]  /*5390*/  PLOP3.LUT P5, PT, PT, PT, UP3, 0x40, 0x0 ;  /* 0x000000000000781c */ /* 0x000fe20003fae838 */
[----:B------:R-:W-:Y:S01]  /*53a0*/  UISETP.NE.AND UP3, UPT, UR18, URZ, UPT ;  /* 0x0000003f1200728c */ /* 0x000fe2000bf65270 */
[----:B------:R-:W-:Y:S01]  /*53b0*/  ISETP.GT.AND P0, PT, R4, 0x38, P0 ;  /* 0x000000380400780c */ /* 0x000fe20000704270 */
[----:B------:R5:W1:Y:S01]  /*53c0*/  MUFU.TANH R138, R6 ;  /* 0x00000006008a7308 */ /* 0x000a620000002400 */
[----:B------:R-:W-:-:S02]  /*53d0*/  FSEL R147, R60, -INF , !P6 ;  /* 0xff8000003c937808 */ /* 0x000fc40007000000 */
[----:B------:R-:W-:Y:S01]  /*53e0*/  PLOP3.LUT P6, PT, PT, PT, UP1, 0x40, 0x0 ;  /* 0x000000000000781c */ /* 0x000fe20003fce818 */
[----:B------:R-:W-:Y:S01]  /*53f0*/  UISETP.NE.AND UP1, UPT, UR15, URZ, UPT ;  /* 0x0000003f0f00728c */ /* 0x000fe2000bf25270 */
[----:B------:R-:W-:Y:S02]  /*5400*/  ISETP.GT.AND P5, PT, R4, 0x29, P5 ;  /* 0x000000290400780c */ /* 0x000fe40002fa4270 */
[C---:B------:R-:W-:Y:S02]  /*5410*/  ISETP.LT.OR P0, PT, R5.reuse, 0x39, P0 ;  /* 0x000000390500780c */ /* 0x040fe40000701670 */
[----:B------:R-:W-:Y:S02]  /*5420*/  ISETP.LT.OR P5, PT, R5, 0x2a, P5 ;  /* 0x0000002a0500780c */ /* 0x000fe40002fa1670 */
[----:B------:R-:W-:Y:S02]  /*5430*/  FSEL R202, R63, -INF , !P0 ;  /* 0xff8000003fca7808 */ /* 0x000fe40004000000 */
[----:B------:R-:W-:Y:S01]  /*5440*/  PLOP3.LUT P0, PT, PT, PT, UP1, 0x40, 0x0 ;  /* 0x000000000000781c */ /* 0x000fe20003f0e818 */
[----:B------:R-:W-:Y:S01]  /*5450*/  UISETP.NE.AND UP1, UPT, UR35, URZ, UPT ;  /* 0x0000003f2300728c */ /* 0x000fe2000bf25270 */
        /* <DEDUP_REMOVED lines=10> */
[----:B------:R-:W-:Y:S01]  /*5500*/  ISETP.GT.AND P2, PT, R4, 0x41, P2 ;  /* 0x000000410400780c */ /* 0x000fe20001744270 */
[----:B------:R1:W1:Y:S01]  /*5510*/  MUFU.TANH R58, R11 ;  /* 0x0000000b003a7308 */ /* 0x0002620000002400 */
[C---:B------:R-:W-:Y:S02]  /*5520*/  ISETP.LT.OR P0, PT, R5.reuse, 0x4a, P0 ;  /* 0x0000004a0500780c */ /* 0x040fe40000701670 */
[C---:B------:R-:W-:Y:S02]  /*5530*/  ISETP.LT.OR P6, PT, R5.reuse, 0x3a, P6 ;  /* 0x0000003a0500780c */ /* 0x040fe400037c1670 */
[C---:B------:R-:W-:Y:S02]  /*5540*/  ISETP.LT.OR P5, PT, R5.reuse, 0x41, P5 ;  /* 0x000000410500780c */ /* 0x040fe40002fa1670 */
[----:B------:R-:W-:Y:S01]  /*5550*/  ISETP.LT.OR P2, PT, R5, 0x42, P2 ;  /* 0x000000420500780c */ /* 0x000fe20001741670 */
[----:B-----5:R-:W5:Y:S01]  /*5560*/  SHFL.IDX PT, R6, R18, 0x3, 0x1c1f ;  /* 0x007c1f0012067f89 */ /* 0x020f6200000e0000 */
[----:B------:R-:W-:Y:S01]  /*5570*/  FSEL R240, R54, -INF , !P0 ;  /* 0xff80000036f07808 */ /* 0x000fe20004000000 */
[----:B------:R1:W1:Y:S01]  /*5580*/  MUFU.TANH R11, R10 ;  /* 0x0000000a000b7308 */ /* 0x0002620000002400 */
[----:B------:R-:W-:-:S02]  /*5590*/  PLOP3.LUT P0, PT, PT, PT, UP0, 0x40, 0x0 ;  /* 0x000000000000781c */ /* 0x000fc40003f0e808 */
[----:B------:R-:W-:Y:S02]  /*55a0*/  FSEL R206, R62, -INF , !P6 ;  /* 0xff8000003ece7808 */ /* 0x000fe40007000000 */
[----:B------:R-:W-:Y:S02]  /*55b0*/  FSEL R241, R61, -INF , !P5 ;  /* 0xff8000003df17808 */ /* 0x000fe40006800000 */
[----:B------:R-:W-:Y:S01]  /*55c0*/  FSEL R243, R59, -INF , !P2 ;  /* 0xff8000003bf37808 */ /* 0x000fe20005000000 */
[----:B------:R1:W1:Y:S01]  /*55d0*/  MUFU.TANH R10, R9 ;  /* 0x00000009000a7308 */ /* 0x0002620000002400 */
[----:B------:R-:W-:Y:S02]  /*55e0*/  PLOP3.LUT P6, PT, PT, PT, UP6, 0x40, 0x0 ;  /* 0x000000000000781c */ /* 0x000fe40003fce868 */
[----:B------:R-:W-:Y:S02]  /*55f0*/  PLOP3.LUT P5, PT, PT, PT, UP5, 0x40, 0x0 ;  /* 0x000000000000781c */ /* 0x000fe40003fae858 */
[----:B------:R-:W-:-:S02]  /*5600*/  PLOP3.LUT P2, PT, PT, PT, UP4, 0x40, 0x0 ;  /* 0x000000000000781c */ /* 0x000fc40003f4e848 */
[----:B------:R-:W-:Y:S01]  /*5610*/  PLOP3.LUT P1, PT, PT, PT, UP3, 0x40, 0x0 ;  /* 0x000000000000781c */ /* 0x000fe20003f2e838 */
[----:B------:R1:W1:Y:S01]  /*5620*/  MUFU.TANH R9, R8 ;  /* 0x0000000800097308 */ /* 0x0002620000002400 */
[C---:B------:R-:W-:Y:S02]  /*5630*/  ISETP.GT.AND P6, PT, R4.reuse, 0x50, P6 ;  /* 0x000000500400780c */ /* 0x040fe400037c4270 */
[C---:B------:R-:W-:Y:S02]  /*5640*/  ISETP.GT.AND P5, PT, R4.reuse, 0x51, P5 ;  /* 0x000000510400780c */ /* 0x040fe40002fa4270 */
[C---:B------:R-:W-:Y:S02]  /*5650*/  ISETP.GT.AND P2, PT, R4.reuse, 0x58, P2 ;  /* 0x000000580400780c */ /* 0x040fe40001744270 */
[----:B------:R-:W-:Y:S01]  /*5660*/  ISETP.GT.AND P1, PT, R4, 0x59, P1 ;  /* 0x000000590400780c */ /* 0x000fe20000f24270 */
[----:B------:R1:W1:Y:S01]  /*5670*/  MUFU.TANH R8, R17 ;  /* 0x0000001100087308 */ /* 0x0002620000002400 */
[----:B-----5:R-:W-:Y:S01]  /*5680*/  IMAD.IADD R4, R19, 0x1, R6 ;  /* 0x0000000113047824 */ /* 0x020fe200078e0206 */
[----:B------:R-:W-:-:S02]  /*5690*/  ISETP.LT.OR P6, PT, R5, 0x51, P6 ;  /* 0x000000510500780c */ /* 0x000fc400037c1670 */
[C---:B------:R-:W-:Y:S02]  /*56a0*/  ISETP.LT.OR P5, PT, R5.reuse, 0x52, P5 ;  /* 0x000000520500780c */ /* 0x040fe40002fa1670 */
[C---:B------:R-:W-:Y:S02]  /*56b0*/  ISETP.LT.OR P2, PT, R5.reuse, 0x59, P2 ;  /* 0x000000590500780c */ /* 0x040fe40001741670 */
[----:B------:R-:W-:Y:S02]  /*56c0*/  ISETP.LT.OR P1, PT, R5, 0x5a, P1 ;  /* 0x0000005a0500780c */ /* 0x000fe40000f21670 */
[----:B------:R-:W-:Y:S01]  /*56d0*/  IMNMX R5, R4, R20, PT ;  /* 0x0000001404057217 */ /* 0x000fe20003800200 */
[----:B------:R-:W-:Y:S01]  /*56e0*/  IMAD.IADD R4, R21, 0x1, R6 ;  /* 0x0000000115047824 */ /* 0x000fe200078e0206 */
[----:B------:R-:W-:Y:S02]  /*56f0*/  FSEL R238, R42, -INF , !P6 ;  /* 0xff8000002aee7808 */ /* 0x000fe40007000000 */
[----:B------:R-:W-:-:S02]  /*5700*/  FSEL R239, R37, -INF , !P5 ;  /* 0xff80000025ef7808 */ /* 0x000fc40006800000 */
[----:B------:R-:W-:Y:S02]  /*5710*/  FSEL R245, R34, -INF , !P2 ;  /* 0xff80000022f57808 */ /* 0x000fe40005000000 */
[----:B------:R-:W-:Y:S01]  /*5720*/  FSEL R246, R32, -INF , !P1 ;  /* 0xff80000020f67808 */ /* 0x000fe20004800000 */
        /* <DEDUP_REMOVED lines=13> */
.L_x_165:
[----:B------:R-:W-:-:S04]  /*5800*/  MOV R7, c[0x0][0x32c] ;  /* 0x0000cb0000077a02 */ /* 0x000fc80000000f00 */
[----:B------:R-:W-:-:S13]  /*5810*/  ISETP.NE.AND P0, PT, R7, 0x1, PT ;  /* 0x000000010700780c */ /* 0x000fda0003f05270 */
[----:B------:R-:W-:-:S05]  /*5820*/  @P0 IMAD.HI.U32 R7, R6, c[0x0][0x330], RZ ;  /* 0x0000cc0006070a27 */ /* 0x000fca00078e00ff */
[----:B------:R-:W-:Y:S02]  /*5830*/  @P0 SHF.R.U32.HI R6, RZ, c[0x0][0x334], R7 ;  /* 0x0000cd00ff060a19 */ /* 0x000fe40000011607 */
.L_x_166:
[----:B------:R-:W-:Y:S05]  /*5840*/  BSYNC B0 ;  /* 0x0000000000007941 */ /* 0x000fea0003800000 */
.L_x_164:
[----:B------:R-:W-:-:S05]  /*5850*/  IMAD R6, R6, c[0x0][0x32c], R23 ;  /* 0x0000cb0006067a24 */ /* 0x000fca00078e0217 */
[----:B------:R-:W-:Y:S02]  /*5860*/  IADD3 R7, R6, c[0x0][0x32c], RZ ;  /* 0x0000cb0006077a10 */ /* 0x000fe40007ffe0ff */
[----:B------:R-:W-:Y:S02]  /*5870*/  IMNMX R4, R4, R6, !PT ;  /* 0x0000000604047217 */ /* 0x000fe40007800200 */
[----:B------:R-:W-:Y:S02]  /*5880*/  IMNMX R5, R5, R7, PT ;  /* 0x0000000705057217 */ /* 0x000fe40003800200 */
.L_x_163:
[----:B-1234-:R-:W-:Y:S01]  /*5890*/  FMNMX.FTZ R7, R67, R66, !PT ;  /* 0x0000004243077209 */ /* 0x01efe20007810000 */
[----:B------:R-:W-:Y:S01]  /*58a0*/  UP2UR UR35, UPR, URZ, 0x40 ;  /* 0x000000403f237883 */ /* 0x000fe20008000000 */
[----:B------:R-:W-:Y:S01]  /*58b0*/  FMNMX.FTZ R6, R52, R51, !PT ;  /* 0x0000003334067209 */ /* 0x000fe20007810000 */
[----:B------:R-:W-:Y:S01]  /*58c0*/  UISETP.NE.AND UP6, UPT, UR34, URZ, UPT ;  /* 0x0000003f2200728c */ /* 0x000fe2000bfc5270 */
[----:B------:R-:W-:Y:S01]  /*58d0*/  FMNMX.FTZ R7, R69, R7, !PT ;  /* 0x0000000745077209 */ /* 0x000fe20007810000 */
        /* <DEDUP_REMOVED lines=20> */
[----:B------:R-:W-:Y:S01]  /*5a20*/  IMAD.SHL.U32 R209, R0, 0x2, RZ ;  /* 0x0000000200d17824 */ /* 0x000fe200078e00ff */
[----:B------:R-:W-:Y:S01]  /*5a30*/  FMNMX.FTZ R6, R45, R6, !PT ;  /* 0x000000062d067209 */ /* 0x000fe20007810000 */
[----:B------:R-:W-:Y:S01]  /*5a40*/  UP2UR UR30, UPR, URZ, 0x2 ;  /* 0x000000023f1e7883 */ /* 0x000fe20008000000 */
[----:B------:R-:W-:Y:S01]  /*5a50*/  FMNMX.FTZ R72, R77, R72, !PT ;  /* 0x000000484d487209 */ /* 0x000fe20007810000 */
[--C-:B------:R-:W-:Y:S01]  /*5a60*/  IMAD R210, R3, 0x2, R209.reuse ;  /* 0x0000000203d27824 */ /* 0x100fe200078e02d1 */
[----:B------:R-:W-:Y:S01]  /*5a70*/  FMNMX.FTZ R6, R76, R6, !PT ;  /* 0x000000064c067209 */ /* 0x000fe20007810000 */
[----:B------:R-:W-:Y:S01]  /*5a80*/  IMAD R212, R2, 0x2, R209 ;  /* 0x0000000202d47824 */ /* 0x000fe200078e02d1 */
[----:B------:R-:W-:Y:S01]  /*5a90*/  FMNMX.FTZ R72, R79, R72, !PT ;  /* 0x000000484f487209 */ /* 0x000fe20007810000 */
[----:B------:R-:W-:Y:S01]  /*5aa0*/  UISETP.NE.AND UP1, UPT, UR31, URZ, UPT ;  /* 0x0000003f1f00728c */ /* 0x000fe2000bf25270 */
[----:B------:R-:W-:Y:S01]  /*5ab0*/  FMNMX.FTZ R6, R78, R6, !PT ;  /* 0x000000064e067209 */ /* 0x000fe20007810000 */
[----:B------:R-:W-:Y:S01]  /*5ac0*/  LDSM.16.MT88.4 R60, [R209+0x100] ;  /* 0x00010000d13c783b */ /* 0x000fe20000004200 */
[----:B------:R-:W-:-:S02]  /*5ad0*/  FMNMX.FTZ R72, R80, R72, !PT ;  /* 0x0000004850487209 */ /* 0x000fc40007810000 */
[----:B------:R-:W-:Y:S01]  /*5ae0*/  FMNMX.FTZ R6, R112, R6, !PT ;  /* 0x0000000670067209 */ /* 0x000fe20007810000 */
[----:B------:R-:W-:Y:S01]  /*5af0*/  LDSM.16.MT88.4 R84, [R212+0x100] ;  /* 0x00010000d454783b */ /* 0x000fe20000004200 */
[----:B------:R-:W-:Y:S02]  /*5b00*/  FMNMX.FTZ R72, R81, R72, !PT ;  /* 0x0000004851487209 */ /* 0x000fe40007810000 */
[----:B------:R-:W-:Y:S01]  /*5b10*/  FMNMX.FTZ R6, R118, R6, !PT ;  /* 0x0000000676067209 */ /* 0x000fe20007810000 */
[----:B------:R-:W-:Y:S01]  /*5b20*/  STL [R1+0x3c], R215 ;  /* 0x00003cd701007387 */ /* 0x000fe20000100800 */
[----:B------:R-:W-:Y:S02]  /*5b30*/  FMNMX.FTZ R72, R82, R72, !PT ;  /* 0x0000004852487209 */ /* 0x000fe40007810000 */
[----:B------:R-:W-:Y:S01]  /*5b40*/  FMNMX.FTZ R6, R126, R6, !PT ;  /* 0x000000067e067209 */ /* 0x000fe20007810000 */
[----:B------:R-:W-:Y:S01]  /*5b50*/  LDSM.16.MT88.4 R100, [R210+0x100] ;  /* 0x00010000d264783b */ /* 0x000fe20000004200 */
[----:B------:R-:W-:-:S02]  /*5b60*/  FMNMX.FTZ R72, R132, R72, !PT ;  /* 0x0000004884487209 */ /* 0x000fc40007810000 */
[----:B------:R-:W-:Y:S01]  /*5b70*/  FMNMX.FTZ R6, R128, R6, !PT ;  /* 0x0000000680067209 */ /* 0x000fe20007810000 */
[----:B------:R-:W-:Y:S01]  /*5b80*/  STL [R1+0x38], R214 ;  /* 0x000038d601007387 */ /* 0x000fe20000100800 */
[----:B------:R-:W-:Y:S02]  /*5b90*/  FMNMX.FTZ R72, R133, R72, !PT ;  /* 0x0000004885487209 */ /* 0x000fe40007810000 */
[----:B------:R-:W-:Y:S01]  /*5ba0*/  FMNMX.FTZ R6, R127, R6, !PT ;  /* 0x000000067f067209 */ /* 0x000fe20007810000 */
[----:B------:R-:W-:Y:S01]  /*5bb0*/  LDSM.16.MT88.4 R104, [R209+0x900] ;  /* 0x00090000d168783b */ /* 0x000fe20000004200 */
[----:B------:R-:W-:Y:S02]  /*5bc0*/  FMNMX.FTZ R72, R134, R72, !PT ;  /* 0x0000004886487209 */ /* 0x000fe40007810000 */
[----:B------:R-:W-:Y:S01]  /*5bd0*/  FMNMX.FTZ R6, R131, R6, !PT ;  /* 0x0000000683067209 */ /* 0x000fe20007810000 */
[----:B------:R-:W-:Y:S01]  /*5be0*/  LDSM.16.MT88.4 R92, [R212+0x900] ;  /* 0x00090000d45c783b */ /* 0x000fe20000004200 */
[----:B------:R-:W-:-:S02]  /*5bf0*/  FMNMX.FTZ R72, R227, R72, !PT ;  /* 0x00000048e3487209 */ /* 0x000fc40007810000 */
[----:B------:R-:W-:Y:S01]  /*5c00*/  FMNMX.FTZ R6, R200, R6, !PT ;  /* 0x00000006c8067209 */ /* 0x000fe20007810000 */
[----:B------:R-:W-:Y:S01]  /*5c10*/  LDSM.16.MT88.4 R88, [R210+0x900] ;  /* 0x00090000d258783b */ /* 0x000fe20000004200 */
        /* <DEDUP_REMOVED lines=11> */
[----:B------:R-:W-:Y:S01]  /*5cd0*/  STL [R1+0x30], R208 ;  /* 0x000030d001007387 */ /* 0x000fe20000100800 */
[----:B------:R-:W-:Y:S02]  /*5ce0*/  FMNMX.FTZ R72, R237, R72, !PT ;  /* 0x00000048ed487209 */ /* 0x000fe40007810000 */
[----:B------:R-:W-:Y:S02]  /*5cf0*/  FMNMX.FTZ R6, R229, R6, !PT ;  /* 0x00000006e5067209 */ /* 0x000fe40007810000 */
[----:B------:R-:W-:-:S02]  /*5d00*/  FMNMX.FTZ R72, R244, R72, !PT ;  /* 0x00000048f4487209 */ /* 0x000fc40007810000 */
[----:B------:R-:W-:Y:S02]  /*5d10*/  FMNMX.FTZ R6, R230, R6, !PT ;  /* 0x00000006e6067209 */ /* 0x000fe40007810000 */
[----:B------:R-:W-:Y:S02]  /*5d20*/  FMNMX.FTZ R72, R247, R72, !PT ;  /* 0x00000048f7487209 */ /* 0x000fe40007810000 */
[----:B------:R-:W-:Y:S02]  /*5d30*/  FMNMX.FTZ R71, R231, R6, !PT ;  /* 0x00000006e7477209 */ /* 0x000fe40007810000 */
[----:B------:R-:W-:Y:S01]  /*5d40*/  PLOP3.LUT P6, PT, PT, PT, UP0, 0x40, 0x0 ;  /* 0x000000000000781c */ /* 0x000fe20003fce808 */
[----:B------:R-:W1:Y:S01]  /*5d50*/  SHFL.BFLY PT, R6, R72, 0x2, 0x1f ;  /* 0x0c401f0048067f89 */ /* 0x000e6200000e0000 */
[----:B------:R-:W-:Y:S01]  /*5d60*/  PLOP3.LUT P2, PT, PT, PT, UP5, 0x40, 0x0 ;  /* 0x000000000000781c */ /* 0x000fe20003f4e858 */
[----:B------:R-:W-:Y:S01]  /*5d70*/  UISETP.NE.AND UP0, UPT, UR25, URZ, UPT ;  /* 0x0000003f1900728c */ /* 0x000fe2000bf05270 */
[C---:B------:R-:W-:Y:S01]  /*5d80*/  ISETP.GT.AND P6, PT, R4.reuse, 0x10, P6 ;  /* 0x000000100400780c */ /* 0x040fe200037c4270 */
[----:B------:R-:W2:Y:S01]  /*5d90*/  SHFL.BFLY PT, R7, R71, 0x2, 0x1f ;  /* 0x0c401f0047077f89 */ /* 0x000ea200000e0000 */
[----:B------:R-:W-:Y:S01]  /*5da0*/  ISETP.GT.AND P2, PT, R4, 0x1, P2 ;  /* 0x000000010400780c */ /* 0x000fe20001744270 */
[----:B------:R-:W-:Y:S01]  /*5db0*/  UISETP.NE.AND UP5, UPT, UR34, URZ, UPT ;  /* 0x0000003f2200728c */ /* 0x000fe2000bfa5270 */
[----:B------:R-:W-:-:S02]  /*5dc0*/  ISETP.LT.OR P6, PT, R5, 0x11, P6 ;  /* 0x000000110500780c */ /* 0x000fc400037c1670 */
[----:B------:R-:W-:Y:S02]  /*5dd0*/  ISETP.LT.OR P2, PT, R5, 0x2, P2 ;  /* 0x000000020500780c */ /* 0x000fe40001741670 */
[----:B------:R-:W-:Y:S02]  /*5de0*/  FSEL R117, R22, -INF , !P6 ;  /* 0xff80000016757808 */ /* 0x000fe40007000000 */
[----:B------:R-:W-:Y:S01]  /*5df0*/  PLOP3.LUT P6, PT, PT, PT, UP0, 0x40, 0x0 ;  /* 0x000000000000781c */ /* 0x000fe20003fce808 */
[----:B------:R-:W-:Y:S01]  /*5e00*/  UISETP.NE.AND UP0, UPT, UR21, URZ, UPT ;  /* 0x0000003f1500728c */ /* 0x000fe2000bf05270 */
[----:B------:R-:W-:Y:S02]  /*5e10*/  FSEL R115, R9, -INF , !P2 ;  /* 0xff80000009737808 */ /* 0x000fe40005000000 */
[----:B------:R-:W-:Y:S02]  /*5e20*/  ISETP.GT.AND P6, PT, R4, 0x21, P6 ;  /* 0x000000210400780c */ /* 0x000fe400037c4270 */
[----:B------:R-:W-:Y:S01]  /*5e30*/  PLOP3.LUT P2, PT, PT, PT, UP4, 0x40, 0x0 ;  /* 0x000000000000781c */ /* 0x000fe20003f4e848 */
[----:B------:R-:W-:Y:S01]  /*5e40*/  UISETP.NE.AND UP4, UPT, UR20, URZ, UPT ;  /* 0x0000003f1400728c */ /* 0x000fe2000bf85270 */
[----:B------:R-:W-:-:S02]  /*5e50*/  ISETP.LT.OR P6, PT, R5, 0x22, P6 ;  /* 0x000000220500780c */ /* 0x000fc400037c1670 */
[----:B------:R-:W-:Y:S02]  /*5e60*/  FMNMX.FTZ R3, R120, R122, !PT ;  /* 0x0000007a78037209 */ /* 0x000fe40007810000 */
[----:B-1----:R-:W-:Y:S02]  /*5e70*/  FMNMX.FTZ R72, R72, R6, !PT ;  /* 0x0000000648487209 */ /* 0x002fe40007810000 */
[----:B------:R-:W-:Y:S02]  /*5e80*/  FSEL R143, R24, -INF , !P6 ;  /* 0xff800000188f7808 */ /* 0x000fe40007000000 */
[----:B--2---:R-:W-:Y:S01]  /*5e90*/  FMNMX.FTZ R71, R71, R7, !PT ;  /* 0x0000000747477209 */ /* 0x004fe20007810000 */
[----:B------:R-:W1:Y:S01]  /*5ea0*/  SHFL.BFLY PT, R6, R72, 0x1, 0x1f ;  /* 0x0c201f0048067f89 */ /* 0x000e6200000e0000 */
[----:B------:R-:W-:Y:S01]  /*5eb0*/  PLOP3.LUT P6, PT, PT, PT, UP4, 0x40, 0x0 ;  /* 0x000000000000781c */ /* 0x000fe20003fce848 */
[----:B------:R-:W-:Y:S01]  /*5ec0*/  UISETP.NE.AND UP4, UPT, UR33, URZ, UPT ;  /* 0x0000003f2100728c */ /* 0x000fe2000bf85270 */
[----:B------:R-:W-:Y:S01]  /*5ed0*/  LEA R211, R2, R210, 0x1 ;  /* 0x000000d202d37211 */ /* 0x000fe200078e08ff */
[----:B------:R-:W2:Y:S01]  /*5ee0*/  SHFL.BFLY PT, R7, R71, 0x1, 0x1f ;  /* 0x0c201f0047077f89 */ /* 0x000ea200000e0000 */
[----:B------:R-:W-:-:S02]  /*5ef0*/  ISETP.GT.AND P6, PT, R4, 0x38, P6 ;  /* 0x000000380400780c */ /* 0x000fc400037c4270 */
[----:B------:R-:W-:Y:S01]  /*5f00*/  FMNMX.FTZ R2, R124, R3, !PT ;  /* 0x000000037c027209 */ /* 0x000fe20007810000 */
[----:B------:R-:W3:Y:S01]  /*5f10*/  LDSM.16.MT88.4 R96, [R211+0x100] ;  /* 0x00010000d360783b */ /* 0x000ee20000004200 */
[----:B------:R-:W-:Y:S02]  /*5f20*/  ISETP.LT.OR P6, PT, R5, 0x39, P6 ;  /* 0x000000390500780c */ /* 0x000fe400037c1670 */
[----:B------:R-:W-:Y:S01]  /*5f30*/  FMNMX.FTZ R2, R125, R2, !PT ;  /* 0x000000027d027209 */ /* 0x000fe20007810000 */
[----:B------:R-:W4:Y:S01]  /*5f40*/  LDSM.16.MT88.4 R108, [R211+0x900] ;  /* 0x00090000d36c783b */ /* 0x000f220000004200 */
[----:B------:R-:W-:Y:S02]  /*5f50*/  FSEL R193, R13, -INF , !P6 ;  /* 0xff8000000dc17808 */ /* 0x000fe40007000000 */
[----:B------:R-:W-:Y:S01]  /*5f60*/  FMNMX.FTZ R2, R129, R2, !PT ;  /* 0x0000000281027209 */ /* 0x000fe20007810000 */
[----:B------:R-:W-:Y:S01]  /*5f70*/  LDSM.16.MT88.4 R172, [R211+0x1900] ;  /* 0x00190000d3ac783b */ /* 0x000fe20000004200 */
[----:B------:R-:W-:Y:S01]  /*5f80*/  PLOP3.LUT P5, PT, PT, PT, UP6, 0x40, 0x0 ;  /* 0x000000000000781c */ /* 0x000fe20003fae868 */
[----:B------:R-:W-:Y:S01]  /*5f90*/  UISETP.NE.AND UP6, UPT, UR35, URZ, UPT ;  /* 0x0000003f2300728c */ /* 0x000fe2000bfc5270 */
[----:B------:R-:W-:Y:S01]  /*5fa0*/  PLOP3.LUT P1, PT, PT, PT, UP2, 0x40, 0x0 ;  /* 0x000000000000781c */ /* 0x000fe20003f2e828 */
[----:B------:R-:W-:Y:S01]  /*5fb0*/  UISETP.NE.AND UP2, UPT, UR27, URZ, UPT ;  /* 0x0000003f1b00728c */ /* 0x000fe2000bf45270 */
[----:B------:R-:W-:-:S02]  /*5fc0*/  ISETP.GT.AND P5, PT, R4, RZ, P5 ;  /* 0x000000ff0400720c */ /* 0x000fc40002fa4270 */
[----:B------:R-:W-:Y:S01]  /*5fd0*/  PLOP3.LUT P0, PT, PT, PT, UP1, 0x40, 0x0 ;  /* 0x000000000000781c */ /* 0x000fe20003f0e818 */
[----:B------:R-:W-:Y:S01]  /*5fe0*/  UISETP.NE.AND UP1, UPT, UR26, URZ, UPT ;  /* 0x0000003f1a00728c */ /* 0x000fe2000bf25270 */
[----:B-1----:R-:W-:Y:S02]  /*5ff0*/  FMNMX.FTZ R72, R72, R6, !PT ;  /* 0x0000000648487209 */ /* 0x002fe40007810000 */
[----:B------:R-:W-:Y:S02]  /*6000*/  ISETP.LT.OR P5, PT, R5, 0x1, P5 ;  /* 0x000000010500780c */ /* 0x000fe40002fa1670 */
[----:B--2---:R-:W-:Y:S01]  /*6010*/  FMNMX.FTZ R71, R71, R7, !PT ;  /* 0x0000000747477209 */ /* 0x004fe20007810000 */
[C---:B------:R-:W-:Y:S01]  /*6020*/  FMUL.FTZ R7, R72.reuse, c[0x0][0x2d0] ;  /* 0x0000b40048077a20 */ /* 0x040fe20000410000 */
[----:B------:R-:W-:Y:S02]  /*6030*/  FSETP.NEU.FTZ.AND P6, PT, R72, -INF , PT ;  /* 0xff8000004800780b */ /* 0x000fe40003fdd000 */
[----:B------:R-:W-:Y:S01]  /*6040*/  ISETP.GT.AND P1, PT, R4, 0x8, P1 ;  /* 0x000000080400780c */ /* 0x000fe20000f24270 */
[----:B------:R-:W-:Y:S01]  /*6050*/  FMUL.FTZ R6, R71, c[0x0][0x2d0] ;  /* 0x0000b40047067a20 */ /* 0x000fe20000410000 */
[----:B------:R-:W-:-:S02]  /*6060*/  FSEL R7, R7, RZ, P6 ;  /* 0x000000ff07077208 */ /* 0x000fc40003000000 */
[----:B------:R-:W-:Y:S02]  /*6070*/  FSETP.NEU.FTZ.AND P6, PT, R71, -INF , PT ;  /* 0xff8000004700780b */ /* 0x000fe40003fdd000 */
[----:B------:R-:W-:Y:S02]  /*6080*/  FSEL R116, R10, -INF , !P5 ;  /* 0xff8000000a747808 */ /* 0x000fe40006800000 */
[----:B------:R-:W-:Y:S02]  /*6090*/  FSEL R6, R6, RZ, P6 ;  /* 0x000000ff06067208 */ /* 0x000fe40003000000 */
[----:B------:R-:W-:Y:S02]  /*60a0*/  ISETP.LT.OR P1, PT, R5, 0x9, P1 ;  /* 0x000000090500780c */ /* 0x000fe40000f21670 */
[----:B------:R-:W-:Y:S01]  /*60b0*/  ISETP.GT.AND P0, PT, R4, 0x9, P0 ;  /* 0x000000090400780c */ /* 0x000fe20000704270 */
[----:B------:R-:W-:Y:S01]  /*60c0*/  FFMA.FTZ R0, R56, c[0x0][0x2d0], -R6 ;  /* 0x0000b40038007a23 */ /* 0x000fe20000010806 */
[----:B------:R-:W-:Y:S01]  /*60d0*/  PLOP3.LUT P5, PT, PT, PT, UP3, 0x40, 0x0 ;  /* 0x000000000000781c */ /* 0x000fe20003fae838 */
[----:B------:R-:W-:Y:S01]  /*60e0*/  UISETP.NE.AND UP3, UPT, UR24, URZ, UPT ;  /* 0x0000003f1800728c */ /* 0x000fe2000bf65270 */
[----:B------:R-:W-:Y:S01]  /*60f0*/  FSEL R114, R25, -INF , !P1 ;  /* 0xff80000019727808 */ /* 0x000fe20004800000 */
[----:B------:R1:W-:Y:S01]  /*6100*/  MUFU.EX2 R167, R0 ;  /* 0x0000000000a77308 */ /* 0x0003e20000000800 */
[----:B------:R-:W-:-:S02]  /*6110*/  ISETP.LT.OR P0, PT, R5, 0xa, P0 ;  /* 0x0000000a0500780c */ /* 0x000fc40000701670 */
[----:B------:R-:W-:Y:S02]  /*6120*/  FMNMX.FTZ R3, R116, R115, !PT ;  /* 0x0000007374037209 */ /* 0x000fe40007810000 */
[----:B------:R-:W-:Y:S02]  /*6130*/  FSEL R113, R29, -INF , !P0 ;  /* 0xff8000001d717808 */ /* 0x000fe40004000000 */
[----:B------:R-:W-:Y:S02]  /*6140*/  ISETP.GT.AND P5, PT, R4, 0x11, P5 ;  /* 0x000000110400780c */ /* 0x000fe40002fa4270 */
[----:B------:R-:W-:Y:S02]  /*6150*/  FMNMX.FTZ R3, R114, R3, !PT ;  /* 0x0000000372037209 */ /* 0x000fe40007810000 */
[----:B------:R-:W-:Y:S01]  /*6160*/  PLOP3.LUT P1, PT, PT, PT, UP2, 0x40, 0x0 ;  /* 0x000000000000781c */ /* 0x000fe20003f2e828 */
[----:B------:R-:W-:Y:S01]  /*6170*/  UISETP.NE.AND UP2, UPT, UR23, URZ, UPT ;  /* 0x0000003f1700728c */ /* 0x000fe2000bf45270 */
[----:B------:R-:W-:-:S02]  /*6180*/  ISETP.LT.OR P5, PT, R5, 0x12, P5 ;  /* 0x000000120500780c */ /* 0x000fc40002fa1670 */
[C---:B------:R-:W-:Y:S01]  /*6190*/  ISETP.GT.AND P2, PT, R4.reuse, 0x18, P2 ;  /* 0x000000180400780c */ /* 0x040fe20001744270 */
[----:B-1----:R-:W-:Y:S01]  /*61a0*/  FFMA.FTZ R0, R57, c[0x0][0x2d0], -R6 ;  /* 0x0000b40039007a23 */ /* 0x002fe20000010806 */
[----:B------:R-:W-:Y:S02]  /*61b0*/  FMNMX.FTZ R3, R113, R3, !PT ;  /* 0x0000000371037209 */ /* 0x000fe40007810000 */
[----:B------:R-:W-:Y:S01]  /*61c0*/  PLOP3.LUT P0, PT, PT, PT, UP1, 0x40, 0x0 ;  /* 0x000000000000781c */ /* 0x000fe20003f0e818 */
[----:B------:R1:W2:Y:S01]  /*61d0*/  MUFU.EX2 R183, R0 ;  /* 0x0000000000b77308 */ /* 0x0002a20000000800 */
[----:B------:R-:W-:Y:S01]  /*61e0*/  FSEL R119, R11, -INF , !P5 ;  /* 0xff8000000b777808 */ /* 0x000fe20006800000 */
[----:B------:R-:W-:Y:S01]  /*61f0*/  UISETP.NE.AND UP1, UPT, UR22, URZ, UPT ;  /* 0x0000003f1600728c */ /* 0x000fe2000bf25270 */
[----:B------:R-:W-:Y:S02]  /*6200*/  ISETP.LT.OR P2, PT, R5, 0x19, P2 ;  /* 0x000000190500780c */ /* 0x000fe40001741670 */
[----:B------:R-:W-:-:S02]  /*6210*/  ISETP.GT.AND P1, PT, R4, 0x19, P1 ;  /* 0x000000190400780c */ /* 0x000fc40000f24270 */
[----:B------:R-:W-:Y:S02]  /*6220*/  FMNMX.FTZ R3, R117, R3, !PT ;  /* 0x0000000375037209 */ /* 0x000fe40007810000 */
[----:B------:R-:W-:Y:S02]  /*6230*/  FSEL R121, R16, -INF , !P2 ;  /* 0xff80000010797808 */ /* 0x000fe40005000000 */
[----:B------:R-:W-:Y:S02]  /*6240*/  ISETP.LT.OR P1, PT, R5, 0x1a, P1 ;  /* 0x0000001a0500780c */ /* 0x000fe40000f21670 */
[----:B------:R-:W-:Y:S02]  /*6250*/  ISETP.GT.AND P0, PT, R4, 0x20, P0 ;  /* 0x000000200400780c */ /* 0x000fe40000704270 */
[----:B------:R-:W-:Y:S01]  /*6260*/  FMNMX.FTZ R3, R119, R3, !PT ;  /* 0x0000000377037209 */ /* 0x000fe20007810000 */
[----:B-1----:R-:W-:Y:S01]  /*6270*/  FFMA.FTZ R0, R70, c[0x0][0x2d0], -R7 ;  /* 0x0000b40046007a23 */ /* 0x002fe20000010807 */
[----:B------:R-:W-:-:S02]  /*6280*/  FSEL R123, R15, -INF , !P1 ;  /* 0xff8000000f7b7808 */ /* 0x000fc40004800000 */
[C---:B------:R-:W-:Y:S01]  /*6290*/  ISETP.LT.OR P0, PT, R5.reuse, 0x21, P0 ;  /* 0x000000210500780c */ /* 0x040fe20000701670 */
[----:B------:R1:W-:Y:S01]  /*62a0*/  MUFU.EX2 R151, R0 ;  /* 0x0000000000977308 */ /* 0x0003e20000000800 */
[----:B------:R-:W-:Y:S01]  /*62b0*/  PLOP3.LUT P5, PT, PT, PT, UP3, 0x40, 0x0 ;  /* 0x000000000000781c */ /* 0x000fe20003fae838 */
[----:B------:R-:W-:Y:S01]  /*62c0*/  UISETP.NE.AND UP3, UPT, UR19, URZ, UPT ;  /* 0x0000003f1300728c */ /* 0x000fe2000bf65270 */
[----:B------:R-:W-:Y:S02]  /*62d0*/  FSEL R142, R26, -INF , !P0 ;  /* 0xff8000001a8e7808 */ /* 0x000fe40004000000 */
[----:B------:R-:W-:Y:S01]  /*62e0*/  PLOP3.LUT P2, PT, PT, PT, UP2, 0x40, 0x0 ;  /* 0x000000000000781c */ /* 0x000fe20003f4e828 */
[----:B------:R-:W-:Y:S01]  /*62f0*/  UISETP.NE.AND UP2, UPT, UR18, URZ, UPT ;  /* 0x0000003f1200728c */ /* 0x000fe2000bf45270 */
[----:B------:R-:W-:Y:S02]  /*6300*/  ISETP.GT.AND P5, PT, R4, 0x28, P5 ;  /* 0x000000280400780c */ /* 0x000fe40002fa4270 */
[----:B------:R-:W-:Y:S01]  /*6310*/  PLOP3.LUT P1, PT, PT, PT, UP1, 0x40, 0x0 ;  /* 0x000000000000781c */ /* 0x000fe20003f2e818 */
[----:B------:R-:W-:Y:S01]  /*6320*/  UISETP.NE.AND UP1, UPT, UR16, URZ, UPT ;  /* 0x0000003f1000728c */ /* 0x000fe2000bf25270 */
[----:B------:R-:W-:Y:S01]  /*6330*/  PLOP3.LUT P0, PT, PT, PT, UP0, 0x40, 0x0 ;  /* 0x000000000000781c */ /* 0x000fe20003f0e808 */
[----:B------:R-:W-:Y:S01]  /*6340*/  UISETP.NE.AND UP0, UPT, UR17, URZ, UPT ;  /* 0x0000003f1100728c */ /* 0x000fe2000bf05270 */
[----:B------:R-:W-:-:S02]  /*6350*/  ISETP.LT.OR P5, PT, R5, 0x29, P5 ;  /* 0x000000290500780c */ /* 0x000fc40002fa1670 */
[C---:B------:R-:W-:Y:S01]  /*6360*/  ISETP.GT.AND P2, PT, R4.reuse, 0x29, P2 ;  /* 0x000000290400780c */ /* 0x040fe20001744270 */
[--C-:B-1----:R-:W-:Y:S01]  /*6370*/  FFMA.FTZ R0, R73, c[0x0][0x2d0], -R7.reuse ;  /* 0x0000b40049007a23 */ /* 0x102fe20000010807 */
[C---:B------:R-:W-:Y:S01]  /*6380*/  ISETP.GT.AND P1, PT, R4.reuse, 0x30, P1 ;  /* 0x000000300400780c */ /* 0x040fe20000f24270 */
[----:B------:R-:W-:Y:S01]  /*6390*/  ULDC.64 UR16, c[0x0][0x2c8] ;  /* 0x0000b20000107ab9 */ /* 0x000fe20000000a00 */
[----:B------:R-:W-:Y:S01]  /*63a0*/  ISETP.GT.AND P0, PT, R4, 0x31, P0 ;  /* 0x000000310400780c */ /* 0x000fe20000704270 */
[----:B------:R1:W-:Y:S01]  /*63b0*/  MUFU.EX2 R250, R0 ;  /* 0x0000000000fa7308 */ /* 0x0003e20000000800 */
[----:B------:R-:W-:Y:S01]  /*63c0*/  FSEL R144, R8, -INF , !P5 ;  /* 0xff80000008907808 */ /* 0x000fe20006800000 */
[----:B------:R-:W-:Y:S01]  /*63d0*/  FFMA.FTZ R8, R67, c[0x0][0x2d0], -R7 ;  /* 0x0000b40043087a23 */ /* 0x000fe20000010807 */
[C---:B------:R-:W-:Y:S02]  /*63e0*/  ISETP.LT.OR P2, PT, R5.reuse, 0x2a, P2 ;  /* 0x0000002a0500780c */ /* 0x040fe40001741670 */
[----:B------:R-:W-:-:S02]  /*63f0*/  ISETP.LT.OR P1, PT, R5, 0x31, P1 ;  /* 0x000000310500780c */ /* 0x000fc40000f21670 */
[----:B------:R-:W-:Y:S01]  /*6400*/  ISETP.LT.OR P0, PT, R5, 0x32, P0 ;  /* 0x000000320500780c */ /* 0x000fe20000701670 */
[----:B------:R2:W-:Y:S01]  /*6410*/  MUFU.EX2 R149, R8 ;  /* 0x0000000800957308 */ /* 0x0005e20000000800 */
[----:B------:R-:W-:Y:S02]  /*6420*/  FSEL R145, R14, -INF , !P2 ;  /* 0xff8000000e917808 */ /* 0x000fe40005000000 */
[----:B------:R-:W-:Y:S02]  /*6430*/  FSEL R194, R28, -INF , !P1 ;  /* 0xff8000001cc27808 */ /* 0x000fe40004800000 */
[----:B------:R-:W-:Y:S02]  /*6440*/  FSEL R197, R27, -INF , !P0 ;  /* 0xff8000001bc57808 */ /* 0x000fe40004000000 */
[----:B------:R-:W-:Y:S01]  /*6450*/  PLOP3.LUT P5, PT, PT, PT, UP3, 0x40, 0x0 ;  /* 0x000000000000781c */ /* 0x000fe20003fae838 */
[--C-:B-1----:R-:W-:Y:S01]  /*6460*/  FFMA.FTZ R0, R74, c[0x0][0x2d0], -R7.reuse ;  /* 0x0000b4004a007a23 */ /* 0x102fe20000010807 */
[----:B------:R-:W-:Y:S01]  /*6470*/  PLOP3.LUT P2, PT, PT, PT, UP2, 0x40, 0x0 ;  /* 0x000000000000781c */ /* 0x000fe20003f4e828 */
[----:B------:R-:W-:Y:S01]  /*6480*/  UISETP.NE.AND UP3, UPT, UR28, URZ, UPT ;  /* 0x0000003f1c00728c */ /* 0x000fe2000bf65270 */
[----:B------:R-:W-:Y:S01]  /*6490*/  PLOP3.LUT P1, PT, PT, PT, UP0, 0x40, 0x0 ;  /* 0x000000000000781c */ /* 0x000fe20003f2e808 */
[----:B------:R1:W-:Y:S01]  /*64a0*/  MUFU.EX2 R165, R0 ;  /* 0x0000000000a57308 */ /* 0x0003e20000000800 */
[----:B------:R-:W-:Y:S01]  /*64b0*/  PLOP3.LUT P0, PT, PT, PT, UP1, 0x40, 0x0 ;  /* 0x000000000000781c */ /* 0x000fe20003f0e818 */
[----:B------:R-:W-:Y:S01]  /*64c0*/  UISETP.NE.AND UP1, UPT, UR15, URZ, UPT ;  /* 0x0000003f0f00728c */ /* 0x000fe2000bf25270 */
[----:B------:R-:W-:Y:S01]  /*64d0*/  ISETP.GT.AND P5, PT, R4, 0x39, P5 ;  /* 0x000000390400780c */ /* 0x000fe20002fa4270 */
[----:B--2---:R-:W-:Y:S01]  /*64e0*/  FFMA.FTZ R8, R66, c[0x0][0x2d0], -R7 ;  /* 0x0000b40042087a23 */ /* 0x004fe20000010807 */
[C---:B------:R-:W-:Y:S01]  /*64f0*/  ISETP.GT.AND P2, PT, R4.reuse, 0x40, P2 ;  /* 0x000000400400780c */ /* 0x040fe20001744270 */
[----:B------:R-:W-:Y:S01]  /*6500*/  UISETP.NE.AND UP2, UPT, UR29, URZ, UPT ;  /* 0x0000003f1d00728c */ /* 0x000fe2000bf45270 */
[C---:B------:R-:W-:Y:S01]  /*6510*/  ISETP.GT.AND P1, PT, R4.reuse, 0x41, P1 ;  /* 0x000000410400780c */ /* 0x040fe20000f24270 */
[----:B------:R2:W2:Y:S01]  /*6520*/  MUFU.EX2 R150, R8 ;  /* 0x0000000800967308 */ /* 0x0004a20000000800 */
[----:B------:R-:W-:Y:S01]  /*6530*/  ISETP.GT.AND P0, PT, R4, 0x48, P0 ;  /* 0x000000480400780c */ /* 0x000fe20000704270 */
[----:B------:R-:W-:Y:S01]  /*6540*/  UISETP.NE.AND UP0, UPT, UR32, URZ, UPT ;  /* 0x0000003f2000728c */ /* 0x000fe2000bf05270 */
[----:B------:R-:W-:-:S02]  /*6550*/  ISETP.LT.OR P5, PT, R5, 0x3a, P5 ;  /* 0x0000003a0500780c */ /* 0x000fc40002fa1670 */
[C---:B------:R-:W-:Y:S02]  /*6560*/  ISETP.LT.OR P2, PT, R5.reuse, 0x41, P2 ;  /* 0x000000410500780c */ /* 0x040fe40001741670 */
[----:B------:R-:W-:Y:S01]  /*6570*/  ISETP.LT.OR P1, PT, R5, 0x42, P1 ;  /* 0x000000420500780c */ /* 0x000fe20000f21670 */
[--C-:B-1----:R-:W-:Y:S01]  /*6580*/  FFMA.FTZ R0, R75, c[0x0][0x2d0], -R7.reuse ;  /* 0x0000b4004b007a23 */ /* 0x102fe20000010807 */
[----:B------:R-:W-:Y:S02]  /*6590*/  ISETP.LT.OR P0, PT, R5, 0x49, P0 ;  /* 0x000000490500780c */ /* 0x000fe40000701670 */
[----:B------:R-:W-:Y:S01]  /*65a0*/  FSEL R192, R39, -INF , !P5 ;  /* 0xff80000027c07808 */ /* 0x000fe20006800000 */
[----:B------:R1:W-:Y:S01]  /*65b0*/  MUFU.EX2 R155, R0 ;  /* 0x00000000009b7308 */ /* 0x0003e20000000800 */
[----:B------:R-:W-:Y:S02]  /*65c0*/  FSEL R198, R30, -INF , !P2 ;  /* 0xff8000001ec67808 */ /* 0x000fe40005000000 */
[----:B------:R-:W-:Y:S01]  /*65d0*/  FSEL R195, R36, -INF , !P1 ;  /* 0xff80000024c37808 */ /* 0x000fe20004800000 */
[----:B--2---:R-:W-:Y:S01]  /*65e0*/  FFMA.FTZ R8, R69, c[0x0][0x2d0], -R7 ;  /* 0x0000b40045087a23 */ /* 0x004fe20000010807 */
[----:B------:R-:W-:-:S02]  /*65f0*/  FSEL R196, R44, -INF , !P0 ;  /* 0xff8000002cc47808 */ /* 0x000fc40004000000 */
[----:B------:R-:W-:Y:S01]  /*6600*/  PLOP3.LUT P6, PT, PT, PT, UP1, 0x40, 0x0 ;  /* 0x000000000000781c */ /* 0x000fe20003fce818 */
[----:B------:R2:W-:Y:S01]  /*6610*/  MUFU.EX2 R148, R8 ;  /* 0x0000000800947308 */ /* 0x0005e20000000800 */
[----:B------:R-:W-:Y:S02]  /*6620*/  PLOP3.LUT P5, PT, PT, PT, UP6, 0x40, 0x0 ;  /* 0x000000000000781c */ /* 0x000fe40003fae868 */
[----:B------:R-:W-:Y:S01]  /*6630*/  F2FP.BF16.PACK_AB R15, R183, R167 ;  /* 0x000000a7b70f723e */ /* 0x000fe200000010ff */
[----:B------:R-:W-:Y:S01]  /*6640*/  UIMAD.WIDE.U32 UR18, UR14, UR16, URZ ;  /* 0x000000100e1272a5 */ /* 0x000fe2000f8e003f */
[----:B------:R-:W-:Y:S01]  /*6650*/  PLOP3.LUT P2, PT, PT, PT, UP5, 0x40, 0x0 ;  /* 0x000000000000781c */ /* 0x000fe20003f4e858 */
[----:B------:R-:W-:Y:S01]  /*6660*/  UIADD3 UR6, UR6, -0x2, URZ ;  /* 0xfffffffe06067890 */ /* 0x000fe2000fffe03f */
[----:B------:R-:W-:Y:S01]  /*6670*/  PLOP3.LUT P1, PT, PT, PT, UP4, 0x40, 0x0 ;  /* 0x000000000000781c */ /* 0x000fe20003f2e848 */
[----:B------:R-:W-:Y:S01]  /*6680*/  UISETP.NE.AND UP1, UPT, UR30, URZ, UPT ;  /* 0x0000003f1e00728c */ /* 0x000fe2000bf25270 */
[----:B-1----:R-:W-:Y:S01]  /*6690*/  FMNMX.FTZ R0, R130, R2, !PT ;  /* 0x0000000282007209 */ /* 0x002fe20007810000 */
[----:B------:R-:W-:Y:S01]  /*66a0*/  FFMA.FTZ R2, R64, c[0x0][0x2d0], -R6 ;  /* 0x0000b40040027a23 */ /* 0x000fe20000010806 */
[----:B------:R-:W-:-:S02]  /*66b0*/  PLOP3.LUT P0, PT, PT, PT, UP3, 0x40, 0x0 ;  /* 0x000000000000781c */ /* 0x000fc40003f0e838 */
[----:B------:R-:W-:Y:S01]  /*66c0*/  FMNMX.FTZ R0, R141, R0, !PT ;  /* 0x000000008d007209 */ /* 0x000fe20007810000 */
[----:B------:R1:W-:Y:S01]  /*66d0*/  MUFU.EX2 R74, R2 ;  /* 0x00000002004a7308 */ /* 0x0003e20000000800 */
[----:B------:R-:W-:Y:S01]  /*66e0*/  ISETP.GT.AND P6, PT, R4, 0x49, P6 ;  /* 0x000000490400780c */ /* 0x000fe200037c4270 */
[----:B--2---:R-:W-:Y:S01]  /*66f0*/  FFMA.FTZ R8, R68, c[0x0][0x2d0], -R7 ;  /* 0x0000b40044087a23 */ /* 0x004fe20000010807 */
[C---:B------:R-:W-:Y:S02]  /*6700*/  ISETP.GT.AND P5, PT, R4.reuse, 0x50, P5 ;  /* 0x000000500400780c */ /* 0x040fe40002fa4270 */
[C---:B------:R-:W-:Y:S02]  /*6710*/  ISETP.GT.AND P2, PT, R4.reuse, 0x51, P2 ;  /* 0x000000510400780c */ /* 0x040fe40001744270 */
[C---:B------:R-:W-:Y:S01]  /*6720*/  ISETP.GT.AND P1, PT, R4.reuse, 0x58, P1 ;  /* 0x000000580400780c */ /* 0x040fe20000f24270 */
[----:B------:R2:W2:Y:S01]  /*6730*/  MUFU.EX2 R180, R8 ;  /* 0x0000000800b47308 */ /* 0x0004a20000000800 */
[----:B------:R-:W-:-:S02]  /*6740*/  ISETP.GT.AND P0, PT, R4, 0x59, P0 ;  /* 0x000000590400780c */ /* 0x000fc40000704270 */
[C---:B------:R-:W-:Y:S02]  /*6750*/  ISETP.LT.OR P6, PT, R5.reuse, 0x4a, P6 ;  /* 0x0000004a0500780c */ /* 0x040fe400037c1670 */
[----:B------:R-:W-:Y:S02]  /*6760*/  ISETP.LT.OR P5, PT, R5, 0x51, P5 ;  /* 0x000000510500780c */ /* 0x000fe40002fa1670 */
[----:B------:R-:W-:Y:S02]  /*6770*/  FSEL R187, R137, -INF , !P6 ;  /* 0xff80000089bb7808 */ /* 0x000fe40007000000 */
[----:B-1----:R-:W-:Y:S01]  /*6780*/  FMNMX.FTZ R2, R140, R0, !PT ;  /* 0x000000008c027209 */ /* 0x002fe20007810000 */
[--C-:B------:R-:W-:Y:S01]  /*6790*/  FFMA.FTZ R0, R65, c[0x0][0x2d0], -R6.reuse ;  /* 0x0000b40041007a23 */ /* 0x100fe20000010806 */
[C---:B------:R-:W-:Y:S01]  /*67a0*/  ISETP.LT.OR P2, PT, R5.reuse, 0x52, P2 ;  /* 0x000000520500780c */ /* 0x040fe20001741670 */
[----:B------:R-:W-:Y:S01]  /*67b0*/  LDSM.16.MT88.4 R64, [R209+0x1100] ;  /* 0x00110000d140783b */ /* 0x000fe20000004200 */
[----:B------:R-:W-:Y:S01]  /*67c0*/  FMNMX.FTZ R2, R186, R2, !PT ;  /* 0x00000002ba027209 */ /* 0x000fe20007810000 */
[----:B------:R1:W1:Y:S01]  /*67d0*/  MUFU.EX2 R154, R0 ;  /* 0x00000000009a7308 */ /* 0x0002620000000800 */
[----:B------:R-:W-:Y:S01]  /*67e0*/  FSEL R189, R136, -INF , !P5 ;  /* 0xff80000088bd7808 */ /* 0x000fe20006800000 */
[----:B--2---:R-:W-:Y:S01]  /*67f0*/  FFMA.FTZ R8, R52, c[0x0][0x2d0], -R6 ;  /* 0x0000b40034087a23 */ /* 0x004fe20000010806 */
[----:B------:R-:W-:-:S02]  /*6800*/  ISETP.LT.OR P1, PT, R5, 0x59, P1 ;  /* 0x000000590500780c */ /* 0x000fc40000f21670 */
[----:B------:R-:W-:Y:S02]  /*6810*/  FSEL R191, R138, -INF , !P2 ;  /* 0xff8000008abf7808 */ /* 0x000fe40005000000 */
[----:B------:R-:W-:Y:S01]  /*6820*/  F2FP.BF16.PACK_AB R12, R150, R149 ;  /* 0x00000095960c723e */ /* 0x000fe200000010ff */
[----:B------:R2:W-:Y:S01]  /*6830*/  MUFU.EX2 R214, R8 ;  /* 0x0000000800d67308 */ /* 0x0005e20000000800 */
[----:B------:R-:W-:Y:S02]  /*6840*/  F2FP.BF16.PACK_AB R14, R180, R148 ;  /* 0x00000094b40e723e */ /* 0x000fe400000010ff */
[----:B------:R-:W-:Y:S02]  /*6850*/  ISETP.LT.OR P0, PT, R5, 0x5a, P0 ;  /* 0x0000005a0500780c */ /* 0x000fe40000701670 */
[----:B------:R-:W-:Y:S02]  /*6860*/  FSEL R190, R135, -INF , !P1 ;  /* 0xff80000087be7808 */ /* 0x000fe40004800000 */
[----:B------:R-:W-:-:S02]  /*6870*/  FSEL R188, R58, -INF , !P0 ;  /* 0xff8000003abc7808 */ /* 0x000fc40004000000 */
[----:B-1----:R-:W-:Y:S01]  /*6880*/  FMNMX.FTZ R0, R185, R2, !PT ;  /* 0x00000002b9007209 */ /* 0x002fe20007810000 */
[--C-:B------:R-:W-:Y:S01]  /*6890*/  FFMA.FTZ R2, R46, c[0x0][0x2d0], -R6.reuse ;  /* 0x0000b4002e027a23 */ /* 0x100fe20000010806 */
[----:B------:R-:W-:Y:S01]  /*68a0*/  F2FP.BF16.PACK_AB R9, R154, R74 ;  /* 0x0000004a9a09723e */ /* 0x000fe200000010ff */
[----:B------:R-:W-:Y:S01]  /*68b0*/  LDSM.16.MT88.4 R56, [R211+0x1100] ;  /* 0x00110000d338783b */ /* 0x000fe20000004200 */
[----:B------:R-:W-:Y:S01]  /*68c0*/  FMNMX.FTZ R0, R147, R0, !PT ;  /* 0x0000000093007209 */ /* 0x000fe20007810000 */
[----:B------:R1:W-:Y:S01]  /*68d0*/  MUFU.EX2 R158, R2 ;  /* 0x00000002009e7308 */ /* 0x0003e20000000800 */
[----:B------:R-:W-:Y:S01]  /*68e0*/  F2FP.BF16.PACK_AB R10, R155, R165 ;  /* 0x000000a59b0a723e */ /* 0x000fe200000010ff */
[----:B--2---:R-:W-:Y:S01]  /*68f0*/  FFMA.FTZ R8, R51, c[0x0][0x2d0], -R6 ;  /* 0x0000b40033087a23 */ /* 0x004fe20000010806 */
[----:B------:R-:W-:-:S04]  /*6900*/  FMNMX.FTZ R0, R146, R0, !PT ;  /* 0x0000000092007209 */ /* 0x000fc80007810000 */
[----:B------:R-:W-:Y:S01]  /*6910*/  FMNMX.FTZ R0, R199, R0, !PT ;  /* 0x00000000c7007209 */ /* 0x000fe20007810000 */
[----:B------:R-:W2:Y:S03]  /*6920*/  MUFU.EX2 R215, R8 ;  /* 0x0000000800d77308 */ /* 0x000ea60000000800 */
[----:B------:R-:W-:-:S04]  /*6930*/  FMNMX.FTZ R0, R201, R0, !PT ;  /* 0x00000000c9007209 */ /* 0x000fc80007810000 */
[----:B------:R-:W-:Y:S01]  /*6940*/  FMNMX.FTZ R0, R202, R0, !PT ;  /* 0x00000000ca007209 */ /* 0x000fe20007810000 */
[----:B-1----:R-:W-:-:S03]  /*6950*/  FFMA.FTZ R2, R45, c[0x0][0x2d0], -R6 ;  /* 0x0000b4002d027a23 */ /* 0x002fc60000010806 */
[----:B------:R-:W-:Y:S01]  /*6960*/  FMNMX.FTZ R0, R206, R0, !PT ;  /* 0x00000000ce007209 */ /* 0x000fe20007810000 */
[----:B------:R1:W1:Y:S03]  /*6970*/  MUFU.EX2 R182, R2 ;  /* 0x0000000200b67308 */ /* 0x0002660000000800 */
[----:B------:R-:W-:Y:S02]  /*6980*/  FMNMX.FTZ R0, R241, R0, !PT ;  /* 0x00000000f1007209 */ /* 0x000fe40007810000 */
[----:B--2---:R-:W-:Y:S02]  /*6990*/  F2FP.BF16.PACK_AB R13, R215, R214 ;  /* 0x000000d6d70d723e */ /* 0x004fe400000010ff */
[----:B------:R-:W-:-:S05]  /*69a0*/  F2FP.BF16.PACK_AB R8, R250, R151 ;  /* 0x00000097fa08723e */ /* 0x000fca00000010ff */
[C---:B------:R-:W-:Y:S01]  /*69b0*/  HMMA.16816.F32.BF16 R16, R12.reuse, R60, RZ ;  /* 0x0000003c0c10723c */ /* 0x040fe200000418ff */
[----:B-1----:R-:W-:Y:S01]  /*69c0*/  FMNMX.FTZ R2, R121, R3, !PT ;  /* 0x0000000379027209 */ /* 0x002fe20007810000 */
[--C-:B------:R-:W-:Y:S01]  /*69d0*/  FFMA.FTZ R3, R77, c[0x0][0x2d0], -R7.reuse ;  /* 0x0000b4004d037a23 */ /* 0x100fe20000010807 */
[----:B------:R-:W-:Y:S02]  /*69e0*/  F2FP.BF16.PACK_AB R11, R182, R158 ;  /* 0x0000009eb60b723e */ /* 0x000fe400000010ff */
[----:B------:R-:W-:Y:S01]  /*69f0*/  FMNMX.FTZ R2, R123, R2, !PT ;  /* 0x000000027b027209 */ /* 0x000fe20007810000 */
[----:B------:R1:W-:Y:S02]  /*6a00*/  MUFU.EX2 R181, R3 ;  /* 0x0000000300b57308 */ /* 0x0003e40000000800 */
[C---:B------:R-:W-:Y:S08]  /*6a10*/  HMMA.16816.F32.BF16 R20, R12.reuse, R84, RZ ;  /* 0x000000540c14723c */ /* 0x040ff000000418ff */
[----:B------:R-:W-:Y:S01]  /*6a20*/  HMMA.16816.F32.BF16 R24, R12, R100, RZ ;  /* 0x000000640c18723c */ /* 0x000fe200000418ff */
[----:B-1----:R-:W-:Y:S01]  /*6a30*/  FMNMX.FTZ R3, R142, R2, !PT ;  /* 0x000000028e037209 */ /* 0x002fe20007810000 */
[----:B------:R-:W-:-:S06]  /*6a40*/  FFMA.FTZ R2, R79, c[0x0][0x2d0], -R7 ;  /* 0x0000b4004f027a23 */ /* 0x000fcc0000010807 */
[C---:B------:R-:W-:Y:S01]  /*6a50*/  HMMA.16816.F32.BF16 R36, R12.reuse, R86, RZ ;  /* 0x000000560c24723c */ /* 0x040fe200000418ff */
[----:B------:R-:W-:Y:S01]  /*6a60*/  FMNMX.FTZ R3, R143, R3, !PT ;  /* 0x000000038f037209 */ /* 0x000fe20007810000 */
[----:B------:R1:W2:Y:S06]  /*6a70*/  MUFU.EX2 R251, R2 ;  /* 0x0000000200fb7308 */ /* 0x0002ac0000000800 */
[C---:B---3--:R-:W-:Y:S08]  /*6a80*/  HMMA.16816.F32.BF16 R28, R12.reuse, R96, RZ ;  /* 0x000000600c1c723c */ /* 0x048ff000000418ff */
[----:B------:R-:W-:Y:S01]  /*6a90*/  HMMA.16816.F32.BF16 R32, R12, R62, RZ ;  /* 0x0000003e0c20723c */ /* 0x000fe200000418ff */
[----:B-1----:R-:W-:Y:S01]  /*6aa0*/  FMNMX.FTZ R2, R243, R0, !PT ;  /* 0x00000000f3027209 */ /* 0x002fe20007810000 */
[----:B------:R-:W-:-:S04]  /*6ab0*/  FFMA.FTZ R0, R80, c[0x0][0x2d0], -R7 ;  /* 0x0000b40050007a23 */ /* 0x000fc80000010807 */
[----:B------:R1:W-:Y:S02]  /*6ac0*/  MUFU.EX2 R164, R0 ;  /* 0x0000000000a47308 */ /* 0x0003e40000000800 */
[C---:B------:R-:W-:Y:S08]  /*6ad0*/  HMMA.16816.F32.BF16 R48, R12.reuse, R102, RZ ;  /* 0x000000660c30723c */ /* 0x040ff000000418ff */
[----:B------:R-:W-:Y:S01]  /*6ae0*/  HMMA.16816.F32.BF16 R44, R12, R98, RZ ;  /* 0x000000620c2c723c */ /* 0x000fe200000418ff */
[----:B-1----:R-:W-:-:S07]  /*6af0*/  FMNMX.FTZ R0, R242, R2, !PT ;  /* 0x00000002f2007209 */ /* 0x002fce0007810000 */
[C---:B------:R-:W-:Y:S01]  /*6b00*/  HMMA.16816.F32.BF16 R52, R8.reuse, R104, R16 ;  /* 0x000000680834723c */ /* 0x040fe20000041810 */
[----:B------:R-:W-:Y:S01]  /*6b10*/  FMNMX.FTZ R2, R144, R3, !PT ;  /* 0x0000000390027209 */ /* 0x000fe20007810000 */
[----:B------:R-:W-:Y:S01]  /*6b20*/  FFMA.FTZ R3, R81, c[0x0][0x2d0], -R7 ;  /* 0x0000b40051037a23 */ /* 0x000fe20000010807 */
[----:B------:R-:W-:Y:S02]  /*6b30*/  FMNMX.FTZ R0, R240, R0, !PT ;  /* 0x00000000f0007209 */ /* 0x000fe40007810000 */
[----:B------:R-:W-:Y:S01]  /*6b40*/  FMNMX.FTZ R2, R145, R2, !PT ;  /* 0x0000000291027209 */ /* 0x000fe20007810000 */
[----:B------:R1:W3:Y:S01]  /*6b50*/  MUFU.EX2 R139, R3 ;  /* 0x00000003008b7308 */ /* 0x0002e20000000800 */
[----:B------:R-:W-:Y:S01]  /*6b60*/  FMNMX.FTZ R0, R238, R0, !PT ;  /* 0x00000000ee007209 */ /* 0x000fe20007810000 */
[----:B------:R-:W-:Y:S01]  /*6b70*/  HMMA.16816.F32.BF16 R40, R8, R92, R20 ;  /* 0x0000005c0828723c */ /* 0x000fe20000041814 */
[----:B------:R-:W-:Y:S02]  /*6b80*/  FMNMX.FTZ R2, R194, R2, !PT ;  /* 0x00000002c2027209 */ /* 0x000fe40007810000 */
[----:B------:R-:W-:-:S02]  /*6b90*/  FMNMX.FTZ R0, R239, R0, !PT ;  /* 0x00000000ef007209 */ /* 0x000fc40007810000 */
[----:B------:R-:W-:Y:S02]  /*6ba0*/  FMNMX.FTZ R2, R197, R2, !PT ;  /* 0x00000002c5027209 */ /* 0x000fe40007810000 */
[----:B------:R-:W-:Y:S01]  /*6bb0*/  FMNMX.FTZ R0, R245, R0, !PT ;  /* 0x00000000f5007209 */ /* 0x000fe20007810000 */
[----:B------:R-:W-:Y:S03]  /*6bc0*/  HMMA.16816.F32.BF16 R20, R8, R88, R24 ;  /* 0x000000580814723c */ /* 0x000fe60000041818 */
[----:B------:R-:W-:Y:S01]  /*6bd0*/  FMNMX.FTZ R0, R246, R0, !PT ;  /* 0x00000000f6007209 */ /* 0x000fe20007810000 */
[----:B-1----:R-:W-:-:S04]  /*6be0*/  FFMA.FTZ R3, R82, c[0x0][0x2d0], -R7 ;  /* 0x0000b40052037a23 */ /* 0x002fc80000010807 */
[----:B------:R-:W1:Y:S01]  /*6bf0*/  SHFL.BFLY PT, R4, R0, 0x2, 0x1f ;  /* 0x0c401f0000047f89 */ /* 0x000e6200000e0000 */
[C---:B------:R-:W-:Y:S01]  /*6c00*/  HMMA.16816.F32.BF16 R36, R8.reuse, R94, R36 ;  /* 0x0000005e0824723c */ /* 0x040fe20000041824 */
[----:B------:R2:W-:Y:S02]  /*6c10*/  MUFU.EX2 R157, R3 ;  /* 0x00000003009d7308 */ /* 0x0005e40000000800 */
[----:B------:R-:W-:Y:S05]  /*6c20*/  LDSM.16.MT88.4 R80, [R212+0x1100] ;  /* 0x00110000d450783b */ /* 0x000fea0000004200 */
[C---:B----4-:R-:W-:Y:S08]  /*6c30*/  HMMA.16816.F32.BF16 R12, R8.reuse, R108, R28 ;  /* 0x0000006c080c723c */ /* 0x050ff0000004181c */
[----:B------:R-:W-:Y:S01]  /*6c40*/  HMMA.16816.F32.BF16 R16, R8, R106, R32 ;  /* 0x0000006a0810723c */ /* 0x000fe20000041820 */
[----:B--2---:R-:W-:Y:S01]  /*6c50*/  FMNMX.FTZ R3, R193, R2, !PT ;  /* 0x00000002c1037209 */ /* 0x004fe20007810000 */
[----:B------:R-:W-:-:S03]  /*6c60*/  FFMA.FTZ R2, R76, c[0x0][0x2d0], -R6 ;  /* 0x0000b4004c027a23 */ /* 0x000fc60000010806 */
[----:B------:R-:W-:Y:S01]  /*6c70*/  FMNMX.FTZ R3, R192, R3, !PT ;  /* 0x00000003c0037209 */ /* 0x000fe20007810000 */
[----:B------:R2:W-:Y:S01]  /*6c80*/  MUFU.EX2 R73, R2 ;  /* 0x0000000200497308 */ /* 0x0005e20000000800 */
[----:B-1----:R-:W-:Y:S01]  /*6c90*/  FMNMX.FTZ R0, R0, R4, !PT ;  /* 0x0000000400007209 */ /* 0x002fe20007810000 */
[----:B------:R-:W-:Y:S01]  /*6ca0*/  HMMA.16816.F32.BF16 R24, R8, R90, R48 ;  /* 0x0000005a0818723c */ /* 0x000fe20000041830 */
[----:B------:R-:W-:-:S03]  /*6cb0*/  FMNMX.FTZ R3, R198, R3, !PT ;  /* 0x00000003c6037209 */ /* 0x000fc60007810000 */
[----:B------:R-:W1:Y:S04]  /*6cc0*/  SHFL.BFLY PT, R5, R0, 0x1, 0x1f ;  /* 0x0c201f0000057f89 */ /* 0x000e6800000e0000 */
[----:B------:R-:W-:Y:S01]  /*6cd0*/  HMMA.16816.F32.BF16 R32, R8, R110, R44 ;  /* 0x0000006e0820723c */ /* 0x000fe2000004182c */
[----:B--2---:R-:W-:-:S06]  /*6ce0*/  FFMA.FTZ R2, R78, c[0x0][0x2d0], -R6 ;  /* 0x0000b4004e027a23 */ /* 0x004fcc0000010806 */
[----:B------:R-:W-:Y:S01]  /*6cf0*/  F2FP.BF16.PACK_AB R8, R251, R181 ;  /* 0x000000b5fb08723e */ /* 0x000fe200000010ff */
[----:B------:R-:W2:Y:S01]  /*6d00*/  LDSM.16.MT88.4 R76, [R210+0x1100] ;  /* 0x00110000d24c783b */ /* 0x000ea20000004200 */
[----:B---3--:R-:W-:Y:S01]  /*6d10*/  F2FP.BF16.PACK_AB R10, R139, R164 ;  /* 0x000000a48b0a723e */ /* 0x008fe200000010ff */
[----:B------:R3:W4:Y:S01]  /*6d20*/  MUFU.EX2 R152, R2 ;  /* 0x0000000200987308 */ /* 0x0007220000000800 */
[----:B-1----:R-:W-:Y:S01]  /*6d30*/  FMNMX.FTZ R70, R0, R5, !PT ;  /* 0x0000000500467209 */ /* 0x002fe20007810000 */
[----:B------:R-:W-:Y:S02]  /*6d40*/  FFMA.FTZ R0, R127, c[0x0][0x2d0], -R6 ;  /* 0x0000b4007f007a23 */ /* 0x000fe40000010806 */
[----:B------:R-:W-:Y:S01]  /*6d50*/  IMAD.MOV.U32 R5, RZ, RZ, R167 ;  /* 0x000000ffff057224 */ /* 0x000fe200078e00a7 */
[----:B------:R-:W-:-:S03]  /*6d60*/  FSETP.NEU.FTZ.AND P0, PT, R70, -INF , PT ;  /* 0xff8000004600780b */ /* 0x000fc60003f1d000 */
[----:B------:R1:W-:Y:S01]  /*6d70*/  MUFU.EX2 R184, R0 ;  /* 0x0000000000b87308 */ /* 0x0003e20000000800 */
[----:B---3--:R-:W-:Y:S01]  /*6d80*/  FMNMX.FTZ R2, R195, R3, !PT ;  /* 0x00000003c3027209 */ /* 0x008fe20007810000 */
[----:B------:R-:W-:Y:S01]  /*6d90*/  FFMA.FTZ R3, R112, c[0x0][0x2d0], -R6 ;  /* 0x0000b40070037a23 */ /* 0x000fe20000010806 */
[----:B----4-:R-:W-:Y:S01]  /*6da0*/  F2FP.BF16.PACK_AB R9, R152, R73 ;  /* 0x000000499809723e */ /* 0x010fe200000010ff */
[----:B------:R-:W-:Y:S01]  /*6db0*/  IMAD.MOV.U32 R112, RZ, RZ, R149 ;  /* 0x000000ffff707224 */ /* 0x000fe200078e0095 */
[----:B------:R-:W-:-:S03]  /*6dc0*/  FMNMX.FTZ R2, R196, R2, !PT ;  /* 0x00000002c4027209 */ /* 0x000fc60007810000 */
[----:B------:R3:W-:Y:S01]  /*6dd0*/  MUFU.EX2 R153, R3 ;  /* 0x0000000300997308 */ /* 0x0007e20000000800 */
[----:B------:R-:W-:-:S04]  /*6de0*/  FMNMX.FTZ R2, R187, R2, !PT ;  /* 0x00000002bb027209 */ /* 0x000fc80007810000 */
[----:B------:R-:W-:Y:S01]  /*6df0*/  FMNMX.FTZ R2, R189, R2, !PT ;  /* 0x00000002bd027209 */ /* 0x000fe20007810000 */
[--C-:B-1----:R-:W-:Y:S02]  /*6e00*/  FFMA.FTZ R0, R131, c[0x0][0x2d0], -R6.reuse ;  /* 0x0000b40083007a23 */ /* 0x102fe40000010806 */
[----:B------:R-:W-:Y:S02]  /*6e10*/  IMAD.MOV.U32 R131, RZ, RZ, R181 ;  /* 0x000000ffff837224 */ /* 0x000fe400078e00b5 */
[----:B------:R-:W-:Y:S01]  /*6e20*/  MUFU.EX2 R68, R0 ;  /* 0x0000000000447308 */ /* 0x000fe20000000800 */
[----:B---3--:R-:W-:Y:S01]  /*6e30*/  FFMA.FTZ R3, R118, c[0x0][0x2d0], -R6 ;  /* 0x0000b40076037a23 */ /* 0x008fe20000010806 */
[----:B------:R-:W-:-:S06]  /*6e40*/  MOV R118, R180 ;  /* 0x000000b400767202 */ /* 0x000fcc0000000f00 */
[----:B------:R1:W3:Y:S02]  /*6e50*/  MUFU.EX2 R69, R3 ;  /* 0x0000000300457308 */ /* 0x0002e40000000800 */
[----:B-1----:R-:W-:Y:S01]  /*6e60*/  FMNMX.FTZ R3, R191, R2, !PT ;  /* 0x00000002bf037209 */ /* 0x002fe20007810000 */
[--C-:B------:R-:W-:Y:S01]  /*6e70*/  FFMA.FTZ R2, R132, c[0x0][0x2d0], -R7.reuse ;  /* 0x0000b40084027a23 */ /* 0x100fe20000010807 */
[----:B---3--:R-:W-:Y:S02]  /*6e80*/  F2FP.BF16.PACK_AB R11, R69, R153 ;  /* 0x00000099450b723e */ /* 0x008fe400000010ff */
[----:B------:R-:W-:Y:S02]  /*6e90*/  FMNMX.FTZ R3, R190, R3, !PT ;  /* 0x00000003be037209 */ /* 0x000fe40007810000 */
[----:B------:R1:W3:Y:S02]  /*6ea0*/  MUFU.EX2 R249, R2 ;  /* 0x0000000200f97308 */ /* 0x0002e40000000800 */
[----:B------:R-:W-:Y:S01]  /*6eb0*/  FMNMX.FTZ R3, R188, R3, !PT ;  /* 0x00000003bc037209 */ /* 0x000fe20007810000 */
[C---:B------:R-:W-:Y:S04]  /*6ec0*/  HMMA.16816.F32.BF16 R48, R8.reuse, R64, R52 ;  /* 0x000000400830723c */ /* 0x040fe80000041834 */
[----:B------:R-:W4:Y:S04]  /*6ed0*/  SHFL.BFLY PT, R4, R3, 0x2, 0x1f ;  /* 0x0c401f0003047f89 */ /* 0x000f2800000e0000 */
[----:B------:R-:W-:Y:S01]  /*6ee0*/  HMMA.16816.F32.BF16 R44, R8, R80, R40 ;  /* 0x00000050082c723c */ /* 0x000fe20000041828 */
[----:B-1----:R-:W-:-:S04]  /*6ef0*/  FFMA.FTZ R2, R133, c[0x0][0x2d0], -R7 ;  /* 0x0000b40085027a23 */ /* 0x002fc80000010807 */
[----:B------:R1:W-:Y:S03]  /*6f00*/  MUFU.EX2 R159, R2 ;  /* 0x00000002009f7308 */ /* 0x0003e60000000800 */
[C---:B--2---:R-:W-:Y:S08]  /*6f10*/  HMMA.16816.F32.BF16 R40, R8.reuse, R76, R20 ;  /* 0x0000004c0828723c */ /* 0x044ff00000041814 */
[----:B------:R-:W-:Y:S01]  /*6f20*/  HMMA.16816.F32.BF16 R20, R8, R82, R36 ;  /* 0x000000520814723c */ /* 0x000fe20000041824 */
[----:B----4-:R-:W-:Y:S01]  /*6f30*/  FMNMX.FTZ R3, R3, R4, !PT ;  /* 0x0000000403037209 */ /* 0x010fe20007810000 */
[----:B-1----:R-:W-:-:S04]  /*6f40*/  FFMA.FTZ R2, R134, c[0x0][0x2d0], -R7 ;  /* 0x0000b40086027a23 */ /* 0x002fc80000010807 */
[----:B------:R-:W1:Y:S01]  /*6f50*/  SHFL.BFLY PT, R4, R3, 0x1, 0x1f ;  /* 0x0c201f0003047f89 */ /* 0x000e6200000e0000 */
[----:B------:R-:W-:Y:S01]  /*6f60*/  IMAD.MOV.U32 R36, RZ, RZ, R157 ;  /* 0x000000ffff247224 */ /* 0x000fe200078e009d */
[----:B------:R-:W-:Y:S01]  /*6f70*/  HMMA.16816.F32.BF16 R28, R8, R56, R12 ;  /* 0x00000038081c723c */ /* 0x000fe2000004180c */
[----:B------:R2:W-:Y:S01]  /*6f80*/  MUFU.EX2 R248, R2 ;  /* 0x0000000200f87308 */ /* 0x0005e20000000800 */
[----:B------:R-:W-:Y:S02]  /*6f90*/  IMAD.MOV.U32 R39, RZ, RZ, R183 ;  /* 0x000000ffff277224 */ /* 0x000fe400078e00b7 */
[----:B------:R-:W-:-:S04]  /*6fa0*/  IMAD.MOV.U32 R38, RZ, RZ, R182 ;  /* 0x000000ffff267224 */ /* 0x000fc800078e00b6 */
[C---:B------:R-:W-:Y:S08]  /*6fb0*/  HMMA.16816.F32.BF16 R16, R8.reuse, R66, R16 ;  /* 0x000000420810723c */ /* 0x040ff00000041810 */
[----:B------:R-:W-:Y:S01]  /*6fc0*/  HMMA.16816.F32.BF16 R24, R8, R78, R24 ;  /* 0x0000004e0818723c */ /* 0x000fe20000041818 */
[----:B--2---:R-:W-:-:S04]  /*6fd0*/  FFMA.FTZ R2, R126, c[0x0][0x2d0], -R6 ;  /* 0x0000b4007e027a23 */ /* 0x004fc80000010806 */
[----:B------:R2:W4:Y:S01]  /*6fe0*/  MUFU.EX2 R156, R2 ;  /* 0x00000002009c7308 */ /* 0x0005220000000800 */
[----:B-1----:R-:W-:Y:S02]  /*6ff0*/  FMNMX.FTZ R3, R3, R4, !PT ;  /* 0x0000000403037209 */ /* 0x002fe40007810000 */
[----:B------:R-:W-:Y:S07]  /*7000*/  HMMA.16816.F32.BF16 R12, R8, R58, R32 ;  /* 0x0000003a080c723c */ /* 0x000fee0000041820 */
[----:B---3--:R-:W-:-:S02]  /*7010*/  F2FP.BF16.PACK_AB R8, R249, R36 ;  /* 0x00000024f908723e */ /* 0x008fc400000010ff */
[----:B------:R-:W-:Y:S01]  /*7020*/  F2FP.BF16.PACK_AB R11, R68, R184 ;  /* 0x000000b8440b723e */ /* 0x000fe200000010ff */
[----:B--2---:R-:W-:Y:S01]  /*7030*/  FFMA.FTZ R2, R128, c[0x0][0x2d0], -R6 ;  /* 0x0000b40080027a23 */ /* 0x004fe20000010806 */
[----:B----4-:R-:W-:-:S03]  /*7040*/  MOV R37, R156 ;  /* 0x0000009c00257202 */ /* 0x010fc60000000f00 */
[----:B------:R1:W2:Y:S02]  /*7050*/  MUFU.EX2 R166, R2 ;  /* 0x0000000200a67308 */ /* 0x0002a40000000800 */
[----:B-1----:R-:W-:Y:S01]  /*7060*/  FMUL.FTZ R2, R70, c[0x0][0x2d0] ;  /* 0x0000b40046027a20 */ /* 0x002fe20000410000 */
[----:B--2---:R-:W-:-:S04]  /*7070*/  F2FP.BF16.PACK_AB R9, R166, R37 ;  /* 0x00000025a609723e */ /* 0x004fc800000010ff */
[----:B------:R-:W-:Y:S02]  /*7080*/  FSEL R2, R2, RZ, P0 ;  /* 0x000000ff02027208 */ /* 0x000fe40000000000 */
[----:B------:R-:W-:-:S03]  /*7090*/  FSETP.NEU.FTZ.AND P0, PT, R3, -INF , PT ;  /* 0xff8000000300780b */ /* 0x000fc60003f1d000 */
[--C-:B------:R-:W-:Y:S02]  /*70a0*/  FFMA.FTZ R0, R120, c[0x0][0x2d0], -R2.reuse ;  /* 0x0000b40078007a23 */ /* 0x100fe40000010802 */
[----:B------:R-:W-:Y:S02]  /*70b0*/  IMAD.MOV.U32 R120, RZ, RZ, R159 ;  /* 0x000000ffff787224 */ /* 0x000fe400078e009f */
[----:B------:R1:W-:Y:S01]  /*70c0*/  MUFU.EX2 R208, R0 ;  /* 0x0000000000d07308 */ /* 0x0003e20000000800 */
[----:B------:R-:W-:Y:S02]  /*70d0*/  FFMA.FTZ R4, R130, c[0x0][0x2d0], -R2 ;  /* 0x0000b40082047a23 */ /* 0x000fe40000010802 */
[----:B------:R-:W-:Y:S01]  /*70e0*/  F2FP.BF16.PACK_AB R10, R248, R120 ;  /* 0x00000078f80a723e */ /* 0x000fe200000010ff */
[----:B------:R-:W-:-:S06]  /*70f0*/  IMAD.MOV.U32 R130, RZ, RZ, R164 ;  /* 0x000000ffff827224 */ /* 0x000fcc00078e00a4 */
[----:B------:R-:W-:Y:S01]  /*7100*/  HMMA.16816.F32.BF16 R176, R8, R168, R48 ;  /* 0x000000a808b0723c */ /* 0x000fe20000041830 */
[----:B-1----:R-:W-:-:S06]  /*7110*/  FFMA.FTZ R0, R122, c[0x0][0x2d0], -R2 ;  /* 0x0000b4007a007a23 */ /* 0x002fcc0000010802 */
[----:B------:R-:W-:Y:S01]  /*7120*/  MOV R49, R166 ;  /* 0x000000a600317202 */ /* 0x000fe20000000f00 */
[----:B------:R-:W-:Y:S01]  /*7130*/  IMAD.MOV.U32 R122, RZ, RZ, R158 ;  /* 0x000000ffff7a7224 */ /* 0x000fe200078e009e */
[C---:B------:R-:W-:Y:S01]  /*7140*/  HMMA.16816.F32.BF16 R132, R8.reuse, R162, R20 ;  /* 0x000000a20884723c */ /* 0x040fe20000041814 */
[----:B------:R1:W-:Y:S01]  /*7150*/  MUFU.EX2 R213, R0 ;  /* 0x0000000000d57308 */ /* 0x0003e20000000800 */
[----:B------:R-:W2:Y:S01]  /*7160*/  LDSM.16.MT88.4 R156, [R210+0x1900] ;  /* 0x00190000d29c783b */ /* 0x000ea20000004200 */
[----:B------:R-:W-:Y:S02]  /*7170*/  IMAD.MOV.U32 R51, RZ, RZ, R251 ;  /* 0x000000ffff337224 */ /* 0x000fe400078e00fb */
[----:B------:R-:W-:Y:S02]  /*7180*/  IMAD.MOV.U32 R50, RZ, RZ, R250 ;  /* 0x000000ffff327224 */ /* 0x000fe400078e00fa */
[----:B------:R-:W-:Y:S02]  /*7190*/  IMAD.MOV.U32 R48, RZ, RZ, R165 ;  /* 0x000000ffff307224 */ /* 0x000fe400078e00a5 */
[----:B------:R-:W-:Y:S01]  /*71a0*/  MUFU.EX2 R251, R4 ;  /* 0x0000000400fb7308 */ /* 0x000fe20000000800 */
[----:B------:R-:W-:Y:S01]  /*71b0*/  HMMA.16816.F32.BF16 R164, R8, R170, R16 ;  /* 0x000000aa08a4723c */ /* 0x000fe20000041810 */
[----:B-1----:R-:W-:-:S06]  /*71c0*/  FFMA.FTZ R0, R124, c[0x0][0x2d0], -R2 ;  /* 0x0000b4007c007a23 */ /* 0x002fcc0000010802 */
[----:B------:R-:W-:Y:S01]  /*71d0*/  MOV R17, R152 ;  /* 0x0000009800117202 */ /* 0x000fe20000000f00 */
[----:B------:R-:W-:Y:S01]  /*71e0*/  IMAD.MOV.U32 R19, RZ, RZ, R154 ;  /* 0x000000ffff137224 */ /* 0x000fe200078e009a */
[----:B------:R1:W-:Y:S01]  /*71f0*/  MUFU.EX2 R128, R0 ;  /* 0x0000000000807308 */ /* 0x0003e20000000800 */
[----:B------:R-:W-:Y:S02]  /*7200*/  IMAD.MOV.U32 R18, RZ, RZ, R153 ;  /* 0x000000ffff127224 */ /* 0x000fe400078e0099 */
[----:B------:R-:W-:Y:S02]  /*7210*/  IMAD.MOV.U32 R16, RZ, RZ, R151 ;  /* 0x000000ffff107224 */ /* 0x000fe400078e0097 */
[----:B-1----:R-:W-:Y:S02]  /*7220*/  FFMA.FTZ R0, R125, c[0x0][0x2d0], -R2 ;  /* 0x0000b4007d007a23 */ /* 0x002fe40000010802 */
[C---:B------:R-:W-:Y:S02]  /*7230*/  HMMA.16816.F32.BF16 R124, R8.reuse, R160, R44 ;  /* 0x000000a0087c723c */ /* 0x040fe4000004182c */
[----:B------:R1:W-:Y:S05]  /*7240*/  MUFU.EX2 R252, R0 ;  /* 0x0000000000fc7308 */ /* 0x0003ea0000000800 */
[----:B------:R-:W-:Y:S01]  /*7250*/  MOV R47, R184 ;  /* 0x000000b8002f7202 */ /* 0x000fe20000000f00 */
[----:B------:R-:W-:Y:S01]  /*7260*/  IMAD.MOV.U32 R46, RZ, RZ, R150 ;  /* 0x000000ffff2e7224 */ /* 0x000fe200078e0096 */
[----:B------:R-:W-:Y:S01]  /*7270*/  MOV R45, R148 ;  /* 0x00000094002d7202 */ /* 0x000fe20000000f00 */
[----:B------:R-:W-:Y:S01]  /*7280*/  IMAD.MOV.U32 R44, RZ, RZ, R139 ;  /* 0x000000ffff2c7224 */ /* 0x000fe200078e008b */
[----:B--2---:R-:W-:Y:S01]  /*7290*/  HMMA.16816.F32.BF16 R148, R8, R158, R24 ;  /* 0x0000009e0894723c */ /* 0x004fe20000041818 */
[----:B-1----:R-:W-:-:S07]  /*72a0*/  FFMA.FTZ R0, R129, c[0x0][0x2d0], -R2 ;  /* 0x0000b40081007a23 */ /* 0x002fce0000010802 */
[C---:B------:R-:W-:Y:S01]  /*72b0*/  HMMA.16816.F32.BF16 R136, R8.reuse, R156, R40 ;  /* 0x0000009c0888723c */ /* 0x040fe20000041828 */
[----:B------:R-:W-:Y:S01]  /*72c0*/  IMAD.MOV.U32 R129, RZ, RZ, R155 ;  /* 0x000000ffff817224 */ /* 0x000fe200078e009b */
[----:B------:R1:W2:Y:S06]  /*72d0*/  MUFU.EX2 R52, R0 ;  /* 0x0000000000347308 */ /* 0x0002ac0000000800 */
[----:B------:R-:W-:Y:S01]  /*72e0*/  HMMA.16816.F32.BF16 R152, R8, R172, R28 ;  /* 0x000000ac0898723c */ /* 0x000fe2000004181c */
[----:B-1----:R-:W-:-:S05]  /*72f0*/  FMUL.FTZ R0, R3, c[0x0][0x2d0] ;  /* 0x0000b40003007a20 */ /* 0x002fca0000410000 */
[----:B------:R-:W-:-:S05]  /*7300*/  FSEL R0, R0, RZ, P0 ;  /* 0x000000ff00007208 */ /* 0x000fca0000000000 */
[--C-:B------:R-:W-:Y:S02]  /*7310*/  FFMA.FTZ R4, R116, c[0x0][0x2d0], -R0.reuse ;  /* 0x0000b40074047a23 */ /* 0x100fe40000010800 */
[----:B------:R-:W-:Y:S02]  /*7320*/  IMAD.MOV.U32 R116, RZ, RZ, R249 ;  /* 0x000000ffff747224 */ /* 0x000fe400078e00f9 */
[----:B------:R1:W-:Y:S02]  /*7330*/  MUFU.EX2 R184, R4 ;  /* 0x0000000400b87308 */ /* 0x0003e40000000800 */
[----:B-1----:R-:W-:Y:S02]  /*7340*/  FFMA.FTZ R4, R115, c[0x0][0x2d0], -R0 ;  /* 0x0000b40073047a23 */ /* 0x002fe40000010800 */
[----:B--2---:R-:W-:-:S04]  /*7350*/  IMAD.MOV.U32 R115, RZ, RZ, R52 ;  /* 0x000000ffff737224 */ /* 0x004fc800078e0034 */
[----:B------:R1:W2:Y:S01]  /*7360*/  MUFU.EX2 R183, R4 ;  /* 0x0000000400b77308 */ /* 0x0002a20000000800 */
[----:B------:R-:W-:Y:S07]  /*7370*/  HMMA.16816.F32.BF16 R52, R8, R174, R12 ;  /* 0x000000ae0834723c */ /* 0x000fee000004180c */
[----:B------:R-:W-:Y:S02]  /*7380*/  F2FP.BF16.PACK_AB R8, R213, R208 ;  /* 0x000000d0d508723e */ /* 0x000fe400000010ff */
[----:B------:R-:W-:Y:S01]  /*7390*/  F2FP.BF16.PACK_AB R10, R252, R128 ;  /* 0x00000080fc0a723e */ /* 0x000fe200000010ff */
[----:B-1----:R-:W-:Y:S01]  /*73a0*/  FFMA.FTZ R4, R114, c[0x0][0x2d0], -R0 ;  /* 0x0000b40072047a23 */ /* 0x002fe20000010800 */
[----:B--2---:R-:W-:Y:S01]  /*73b0*/  F2FP.BF16.PACK_AB R9, R183, R184 ;  /* 0x000000b8b709723e */ /* 0x004fe200000010ff */
[----:B------:R-:W-:-:S02]  /*73c0*/  IMAD.MOV.U32 R114, RZ, RZ, R16 ;  /* 0x000000ffff727224 */ /* 0x000fc400078e0010 */
[----:B------:R1:W-:Y:S02]  /*73d0*/  MUFU.EX2 R181, R4 ;  /* 0x0000000400b57308 */ /* 0x0003e40000000800 */
[----:B-1----:R-:W-:Y:S01]  /*73e0*/  FFMA.FTZ R4, R113, c[0x0][0x2d0], -R0 ;  /* 0x0000b40071047a23 */ /* 0x002fe20000010800 */
[----:B------:R-:W-:-:S05]  /*73f0*/  MOV R113, R17 ;  /* 0x0000001100717202 */ /* 0x000fca0000000f00 */
[----:B------:R1:W2:Y:S02]  /*7400*/  MUFU.EX2 R182, R4 ;  /* 0x0000000400b67308 */ /* 0x0002a40000000800 */
[----:B-1----:R-:W-:Y:S01]  /*7410*/  FFMA.FTZ R4, R141, c[0x0][0x2d0], -R2 ;  /* 0x0000b4008d047a23 */ /* 0x002fe20000010802 */
[----:B--2---:R-:W-:Y:S01]  /*7420*/  F2FP.BF16.PACK_AB R11, R182, R181 ;  /* 0x000000b5b60b723e */ /* 0x004fe200000010ff */
[----:B------:R-:W-:Y:S01]  /*7430*/  IMAD.MOV.U32 R141, RZ, RZ, R122 ;  /* 0x000000ffff8d7224 */ /* 0x000fe200078e007a */
[----:B------:R-:W-:-:S03]  /*7440*/  MOV R122, R73 ;  /* 0x00000049007a7202 */ /* 0x000fc60000000f00 */
[----:B------:R1:W-:Y:S02]  /*7450*/  MUFU.EX2 R250, R4 ;  /* 0x0000000400fa7308 */ /* 0x0003e40000000800 */
[C---:B------:R-:W-:Y:S08]  /*7460*/  HMMA.16816.F32.BF16 R24, R8.reuse, R84, RZ ;  /* 0x000000540818723c */ /* 0x040ff000000418ff */
[----:B------:R-:W-:Y:S01]  /*7470*/  HMMA.16816.F32.BF16 R32, R8, R60, RZ ;  /* 0x0000003c0820723c */ /* 0x000fe200000418ff */
[----:B-1----:R-:W-:-:S02]  /*7480*/  FFMA.FTZ R4, R140, c[0x0][0x2d0], -R2 ;  /* 0x0000b4008c047a23 */ /* 0x002fc40000010802 */
[----:B------:R-:W-:Y:S02]  /*7490*/  IMAD.MOV.U32 R140, RZ, RZ, R69 ;  /* 0x000000ffff8c7224 */ /* 0x000fe400078e0045 */
[----:B------:R1:W2:Y:S03]  /*74a0*/  MUFU.EX2 R249, R4 ;  /* 0x0000000400f97308 */ /* 0x0002a60000000800 */
[----:B------:R-:W-:Y:S01]  /*74b0*/  HMMA.16816.F32.BF16 R28, R8, R62, RZ ;  /* 0x0000003e081c723c */ /* 0x000fe200000418ff */
[----:B------:R-:W-:Y:S02]  /*74c0*/  IMAD.MOV.U32 R60, RZ, RZ, R18 ;  /* 0x000000ffff3c7224 */ /* 0x000fe400078e0012 */
[----:B------:R-:W-:-:S04]  /*74d0*/  IMAD.MOV.U32 R61, RZ, RZ, R45 ;  /* 0x000000ffff3d7224 */ /* 0x000fc800078e002d */
[----:B------:R-:W-:Y:S01]  /*74e0*/  IMAD.MOV.U32 R63, RZ, RZ, R129 ;  /* 0x000000ffff3f7224 */ /* 0x000fe200078e0081 */
[----:B------:R-:W-:Y:S01]  /*74f0*/  HMMA.16816.F32.BF16 R12, R8, R96, RZ ;  /* 0x00000060080c723c */ /* 0x000fe200000418ff */
[----:B------:R-:W-:Y:S02]  /*7500*/  MOV R62, R36 ;  /* 0x00000024003e7202 */ /* 0x000fe40000000f00 */
[----:B------:R-:W-:Y:S01]  /*7510*/  MOV R129, R39 ;  /* 0x0000002700817202 */ /* 0x000fe20000000f00 */
[----:B-1----:R-:W-:-:S04]  /*7520*/  FFMA.FTZ R4, R117, c[0x0][0x2d0], -R0 ;  /* 0x0000b40075047a23 */ /* 0x002fc80000010800 */
[----:B------:R-:W-:Y:S01]  /*7530*/  HMMA.16816.F32.BF16 R20, R8, R86, RZ ;  /* 0x000000560814723c */ /* 0x000fe200000418ff */
[----:B------:R-:W-:Y:S01]  /*7540*/  IMAD.MOV.U32 R97, RZ, RZ, R37 ;  /* 0x000000ffff617224 */ /* 0x000fe200078e0025 */
[----:B------:R-:W-:Y:S01]  /*7550*/  MOV R117, R44 ;  /* 0x0000002c00757202 */ /* 0x000fe20000000f00 */
[----:B------:R1:W-:Y:S01]  /*7560*/  MUFU.EX2 R75, R4 ;  /* 0x00000004004b7308 */ /* 0x0003e20000000800 */
[----:B------:R-:W-:-:S03]  /*7570*/  IMAD.MOV.U32 R96, RZ, RZ, R38 ;  /* 0x000000ffff607224 */ /* 0x000fc600078e0026 */
[----:B------:R-:W-:Y:S01]  /*7580*/  IMAD.MOV.U32 R86, RZ, RZ, R50 ;  /* 0x000000ffff567224 */ /* 0x000fe200078e0032 */
[----:B------:R-:W-:Y:S01]  /*7590*/  HMMA.16816.F32.BF16 R36, R8, R102, RZ ;  /* 0x000000660824723c */ /* 0x000fe200000418ff */
[----:B------:R-:W-:-:S06]  /*75a0*/  MOV R87, R51 ;  /* 0x0000003300577202 */ /* 0x000fcc0000000f00 */
[----:B------:R-:W-:Y:S01]  /*75b0*/  IMAD.MOV.U32 R103, RZ, RZ, R47 ;  /* 0x000000ffff677224 */ /* 0x000fe200078e002f */
[C---:B------:R-:W-:Y:S01]  /*75c0*/  HMMA.16816.F32.BF16 R40, R8.reuse, R98, RZ ;  /* 0x000000620828723c */ /* 0x040fe200000418ff */
[----:B-1----:R-:W-:Y:S02]  /*75d0*/  FFMA.FTZ R4, R119, c[0x0][0x2d0], -R0 ;  /* 0x0000b40077047a23 */ /* 0x002fe40000010800 */
[----:B------:R-:W-:Y:S02]  /*75e0*/  IMAD.MOV.U32 R119, RZ, RZ, R19 ;  /* 0x000000ffff777224 */ /* 0x000fe400078e0013 */
[----:B------:R1:W3:Y:S03]  /*75f0*/  MUFU.EX2 R180, R4 ;  /* 0x0000000400b47308 */ /* 0x0002e60000000800 */
[----:B------:R-:W-:Y:S01]  /*7600*/  HMMA.16816.F32.BF16 R16, R8, R100, RZ ;  /* 0x000000640810723c */ /* 0x000fe200000418ff */
[----:B------:R-:W-:Y:S01]  /*7610*/  IMAD.MOV.U32 R99, RZ, RZ, R116 ;  /* 0x000000ffff637224 */ /* 0x000fe200078e0074 */
[----:B------:R-:W-:Y:S01]  /*7620*/  MOV R116, R48 ;  /* 0x0000003000747202 */ /* 0x000fe20000000f00 */
[----:B------:R-:W-:-:S04]  /*7630*/  IMAD.MOV.U32 R98, RZ, RZ, R49 ;  /* 0x000000ffff627224 */ /* 0x000fc800078e0031 */
[----:B--2---:R-:W-:Y:S01]  /*7640*/  F2FP.BF16.PACK_AB R10, R249, R250 ;  /* 0x000000faf90a723e */ /* 0x004fe200000010ff */
[----:B-1----:R-:W-:Y:S01]  /*7650*/  FFMA.FTZ R4, R121, c[0x0][0x2d0], -R0 ;  /* 0x0000b40079047a23 */ /* 0x002fe20000010800 */
[----:B---3--:R-:W-:Y:S01]  /*7660*/  F2FP.BF16.PACK_AB R9, R180, R75 ;  /* 0x0000004bb409723e */ /* 0x008fe200000010ff */
[----:B------:R-:W-:Y:S02]  /*7670*/  IMAD.MOV.U32 R121, RZ, RZ, R74 ;  /* 0x000000ffff797224 */ /* 0x000fe400078e004a */
[----:B------:R1:W-:Y:S02]  /*7680*/  MUFU.EX2 R84, R4 ;  /* 0x0000000400547308 */ /* 0x0003e40000000800 */
[----:B-1----:R-:W-:Y:S02]  /*7690*/  FFMA.FTZ R4, R123, c[0x0][0x2d0], -R0 ;  /* 0x0000b4007b047a23 */ /* 0x002fe40000010800 */
[----:B------:R-:W-:-:S04]  /*76a0*/  IMAD.MOV.U32 R123, RZ, RZ, R115 ;  /* 0x000000ffff7b7224 */ /* 0x000fc800078e0073 */
[----:B------:R-:W1:Y:S01]  /*76b0*/  MUFU.EX2 R85, R4 ;  /* 0x0000000400557308 */ /* 0x000e620000000800 */
[----:B------:R-:W-:Y:S01]  /*76c0*/  IMAD.MOV.U32 R115, RZ, RZ, R46 ;  /* 0x000000ffff737224 */ /* 0x000fe200078e002e */
[----:B------:R-:W-:Y:S02]  /*76d0*/  F2FP.BF16.PACK_AB R8, R251, R123 ;  /* 0x0000007bfb08723e */ /* 0x000fe400000010ff */
[----:B-1----:R-:W-:Y:S01]  /*76e0*/  F2FP.BF16.PACK_AB R11, R85, R84 ;  /* 0x00000054550b723e */ /* 0x002fe200000010ff */
[----:B------:R-:W-:-:S06]  /*76f0*/  FFMA.FTZ R4, R227, c[0x0][0x2d0], -R7 ;  /* 0x0000b400e3047a23 */ /* 0x000fcc0000010807 */
[C---:B------:R-:W-:Y:S07]  /*7700*/  HMMA.16816.F32.BF16 R48, R8.reuse, R104, R32 ;  /* 0x000000680830723c */ /* 0x040fee0000041820 */
[----:B------:R-:W-:Y:S01]  /*7710*/  MOV R104, R248 ;  /* 0x000000f800687202 */ /* 0x000fe20000000f00 */
[----:B------:R-:W-:Y:S01]  /*7720*/  IMAD.MOV.U32 R105, RZ, RZ, R68 ;  /* 0x000000ffff697224 */ /* 0x000fe200078e0044 */
[----:B------:R1:W-:Y:S01]  /*7730*/  MUFU.EX2 R248, R4 ;  /* 0x0000000400f87308 */ /* 0x0003e20000000800 */
[C---:B------:R-:W-:Y:S08]  /*7740*/  HMMA.16816.F32.BF16 R44, R8.reuse, R92, R24 ;  /* 0x0000005c082c723c */ /* 0x040ff00000041818 */
[----:B------:R-:W-:Y:S01]  /*7750*/  HMMA.16816.F32.BF16 R32, R8, R88, R16 ;  /* 0x000000580820723c */ /* 0x000fe20000041810 */
[----:B-1----:R-:W-:-:S07]  /*7760*/  FFMA.FTZ R4, R186, c[0x0][0x2d0], -R2 ;  /* 0x0000b400ba047a23 */ /* 0x002fce0000010802 */
[C---:B------:R-:W-:Y:S01]  /*7770*/  HMMA.16816.F32.BF16 R28, R8.reuse, R106, R28 ;  /* 0x0000006a081c723c */ /* 0x040fe2000004181c */
[----:B------:R-:W-:Y:S01]  /*7780*/  IMAD.MOV.U32 R88, RZ, RZ, R99 ;  /* 0x000000ffff587224 */ /* 0x000fe200078e0063 */
[----:B------:R-:W-:Y:S01]  /*7790*/  MOV R89, R98 ;  /* 0x0000006200597202 */ /* 0x000fe20000000f00 */
[----:B------:R1:W-:Y:S05]  /*77a0*/  MUFU.EX2 R100, R4 ;  /* 0x0000000400647308 */ /* 0x0003ea0000000800 */
[C---:B------:R-:W-:Y:S08]  /*77b0*/  HMMA.16816.F32.BF16 R20, R8.reuse, R94, R20 ;  /* 0x0000005e0814723c */ /* 0x040ff00000041814 */
[----:B------:R-:W-:Y:S01]  /*77c0*/  HMMA.16816.F32.BF16 R16, R8, R90, R36 ;  /* 0x0000005a0810723c */ /* 0x000fe20000041824 */
[----:B------:R-:W2:Y:S01]  /*77d0*/  LDSM.16.MT88.4 R36, [R209+0x2100] ;  /* 0x00210000d124783b */ /* 0x000ea20000004200 */
[----:B-1----:R-:W-:-:S04]  /*77e0*/  FFMA.FTZ R4, R185, c[0x0][0x2d0], -R2 ;  /* 0x0000b400b9047a23 */ /* 0x002fc80000010802 */
[----:B------:R1:W3:Y:S01]  /*77f0*/  MUFU.EX2 R101, R4 ;  /* 0x0000000400657308 */ /* 0x0002e20000000800 */
[----:B------:R-:W-:Y:S01]  /*7800*/  IMAD.MOV.U32 R91, RZ, RZ, R103 ;  /* 0x000000ffff5b7224 */ /* 0x000fe200078e0067 */
[----:B------:R-:W-:Y:S01]  /*7810*/  HMMA.16816.F32.BF16 R24, R8, R108, R12 ;  /* 0x0000006c0818723c */ /* 0x000fe2000004180c */
[----:B------:R-:W-:-:S07]  /*7820*/  MOV R90, R96 ;  /* 0x00000060005a7202 */ /* 0x000fce0000000f00 */
[----:B------:R-:W-:Y:S01]  /*7830*/  HMMA.16816.F32.BF16 R12, R8, R110, R40 ;  /* 0x0000006e080c723c */ /* 0x000fe20000041828 */
[----:B-1----:R-:W-:-:S06]  /*7840*/  FFMA.FTZ R4, R147, c[0x0][0x2d0], -R2 ;  /* 0x0000b40093047a23 */ /* 0x002fcc0000010802 */
[----:B---3--:R-:W-:Y:S01]  /*7850*/  F2FP.BF16.PACK_AB R8, R101, R100 ;  /* 0x000000646508723e */ /* 0x008fe200000010ff */
[----:B------:R-:W-:Y:S01]  /*7860*/  IMAD.MOV.U32 R43, RZ, RZ, R97 ;  /* 0x000000ffff2b7224 */ /* 0x000fe200078e0061 */
[----:B------:R-:W-:Y:S01]  /*7870*/  MOV R41, R63 ;  /* 0x0000003f00297202 */ /* 0x000fe20000000f00 */
[----:B------:R1:W-:Y:S01]  /*7880*/  MUFU.EX2 R102, R4 ;  /* 0x0000000400667308 */ /* 0x0003e20000000800 */
[----:B------:R-:W-:Y:S02]  /*7890*/  IMAD.MOV.U32 R42, RZ, RZ, R62 ;  /* 0x000000ffff2a7224 */ /* 0x000fe400078e003e */
[----:B------:R-:W-:Y:S02]  /*78a0*/  IMAD.MOV.U32 R40, RZ, RZ, R119 ;  /* 0x000000ffff287224 */ /* 0x000fe400078e0077 */
[----:B-1----:R-:W-:-:S04]  /*78b0*/  FFMA.FTZ R4, R146, c[0x0][0x2d0], -R2 ;  /* 0x0000b40092047a23 */ /* 0x002fc80000010802 */
[----:B------:R1:W3:Y:S02]  /*78c0*/  MUFU.EX2 R185, R4 ;  /* 0x0000000400b97308 */ /* 0x0002e40000000800 */
[----:B-1----:R-:W-:Y:S01]  /*78d0*/  FFMA.FTZ R4, R142, c[0x0][0x2d0], -R0 ;  /* 0x0000b4008e047a23 */ /* 0x002fe20000010800 */
[----:B---3--:R-:W-:-:S05]  /*78e0*/  F2FP.BF16.PACK_AB R10, R185, R102 ;  /* 0x00000066b90a723e */ /* 0x008fca00000010ff */
        /* <DEDUP_REMOVED lines=10> */
[----:B------:R1:W3:Y:S02]  /*7990*/  MUFU.EX2 R233, R4 ;  /* 0x0000000400e97308 */ /* 0x0002e40000000800 */
[C---:B------:R-:W-:Y:S07]  /*79a0*/  HMMA.16816.F32.BF16 R108, R8.reuse, R64, R48 ;  /* 0x00000040086c723c */ /* 0x040fee0000041830 */
[----:B------:R-:W-:Y:S01]  /*79b0*/  MOV R50, R113 ;  /* 0x0000007100327202 */ /* 0x000fe20000000f00 */
[----:B------:R-:W-:Y:S01]  /*79c0*/  IMAD.MOV.U32 R64, RZ, RZ, R114 ;  /* 0x000000ffff407224 */ /* 0x000fe200078e0072 */
[----:B------:R-:W-:Y:S01]  /*79d0*/  MOV R48, R112 ;  /* 0x0000007000307202 */ /* 0x000fe20000000f00 */
[----:B------:R-:W-:Y:S01]  /*79e0*/  IMAD.MOV.U32 R49, RZ, RZ, R115 ;  /* 0x000000ffff317224 */ /* 0x000fe200078e0073 */
[----:B------:R-:W-:Y:S01]  /*79f0*/  HMMA.16816.F32.BF16 R44, R8, R80, R44 ;  /* 0x00000050082c723c */ /* 0x000fe2000004182c */
[----:B-1----:R-:W-:Y:S01]  /*7a00*/  FFMA.FTZ R4, R232, c[0x0][0x2d0], -R7 ;  /* 0x0000b400e8047a23 */ /* 0x002fe20000010807 */
[----:B------:R-:W-:Y:S01]  /*7a10*/  MOV R65, R130 ;  /* 0x0000008200417202 */ /* 0x000fe20000000f00 */
[----:B------:R-:W-:-:S02]  /*7a20*/  IMAD.MOV.U32 R51, RZ, RZ, R60 ;  /* 0x000000ffff337224 */ /* 0x000fc400078e003c */
[----:B------:R1:W-:Y:S03]  /*7a30*/  MUFU.EX2 R227, R4 ;  /* 0x0000000400e37308 */ /* 0x0003e60000000800 */
[C---:B------:R-:W-:Y:S01]  /*7a40*/  HMMA.16816.F32.BF16 R112, R8.reuse, R66, R28 ;  /* 0x000000420870723c */ /* 0x040fe2000004181c */
[----:B------:R-:W-:Y:S06]  /*7a50*/  LDSM.16.MT88.4 R28, [R210+0x2100] ;  /* 0x00210000d21c783b */ /* 0x000fec0000004200 */
[----:B------:R-:W-:Y:S01]  /*7a60*/  IMAD.MOV.U32 R67, RZ, RZ, R61 ;  /* 0x000000ffff437224 */ /* 0x000fe200078e003d */
[----:B------:R-:W-:Y:S01]  /*7a70*/  HMMA.16816.F32.BF16 R80, R8, R82, R20 ;  /* 0x000000520850723c */ /* 0x000fe20000041814 */
[----:B------:R-:W-:Y:S01]  /*7a80*/  LDSM.16.MT88.4 R20, [R211+0x2100] ;  /* 0x00210000d314783b */ /* 0x000fe20000004200 */
[----:B------:R-:W-:-:S02]  /*7a90*/  IMAD.MOV.U32 R66, RZ, RZ, R117 ;  /* 0x000000ffff427224 */ /* 0x000fc400078e0075 */
[----:B-1----:R-:W-:Y:S02]  /*7aa0*/  FFMA.FTZ R4, R235, c[0x0][0x2d0], -R7 ;  /* 0x0000b400eb047a23 */ /* 0x002fe40000010807 */
[----:B------:R-:W-:Y:S02]  /*7ab0*/  IMAD.MOV.U32 R235, RZ, RZ, R105 ;  /* 0x000000ffffeb7224 */ /* 0x000fe400078e0069 */
[C---:B------:R-:W-:Y:S01]  /*7ac0*/  HMMA.16816.F32.BF16 R144, R8.reuse, R78, R16 ;  /* 0x0000004e0890723c */ /* 0x040fe20000041810 */
[----:B------:R1:W4:Y:S01]  /*7ad0*/  MUFU.EX2 R232, R4 ;  /* 0x0000000400e87308 */ /* 0x0003220000000800 */
[----:B------:R-:W-:Y:S06]  /*7ae0*/  LDSM.16.MT88.4 R16, [R209+0x2900] ;  /* 0x00290000d110783b */ /* 0x000fec0000004200 */
[C---:B------:R-:W-:Y:S01]  /*7af0*/  HMMA.16816.F32.BF16 R60, R8.reuse, R56, R24 ;  /* 0x00000038083c723c */ /* 0x040fe20000041818 */
[----:B------:R-:W-:Y:S07]  /*7b00*/  LDSM.16.MT88.4 R24, [R212+0x2900] ;  /* 0x00290000d418783b */ /* 0x000fee0000004200 */
[----:B------:R-:W-:Y:S01]  /*7b10*/  HMMA.16816.F32.BF16 R56, R8, R58, R12 ;  /* 0x0000003a0838723c */ /* 0x000fe2000004180c */
[----:B-1----:R-:W-:-:S02]  /*7b20*/  FFMA.FTZ R4, R236, c[0x0][0x2d0], -R7 ;  /* 0x0000b400ec047a23 */ /* 0x002fc40000010807 */
[----:B------:R-:W-:Y:S02]  /*7b30*/  IMAD.MOV.U32 R236, RZ, RZ, R104 ;  /* 0x000000ffffec7224 */ /* 0x000fe400078e0068 */
[----:B------:R1:W-:Y:S02]  /*7b40*/  MUFU.EX2 R186, R4 ;  /* 0x0000000400ba7308 */ /* 0x0003e40000000800 */
[----:B------:R-:W-:Y:S01]  /*7b50*/  IMAD.MOV.U32 R15, RZ, RZ, R67 ;  /* 0x000000ffff0f7224 */ /* 0x000fe200078e0043 */
[----:B------:R-:W-:Y:S01]  /*7b60*/  MOV R67, R87 ;  /* 0x0000005700437202 */ /* 0x000fe20000000f00 */
[----:B------:R-:W-:Y:S01]  /*7b70*/  IMAD.MOV.U32 R12, RZ, RZ, R122 ;  /* 0x000000ffff0c7224 */ /* 0x000fe200078e007a */
[----:B------:R-:W-:Y:S01]  /*7b80*/  MOV R13, R90 ;  /* 0x0000005a000d7202 */ /* 0x000fe20000000f00 */
[----:B------:R-:W-:Y:S01]  /*7b90*/  IMAD.MOV.U32 R14, RZ, RZ, R64 ;  /* 0x000000ffff0e7224 */ /* 0x000fe200078e0040 */
[----:B------:R-:W-:Y:S01]  /*7ba0*/  MOV R64, R41 ;  /* 0x0000002900407202 */ /* 0x000fe20000000f00 */
[----:B-1----:R-:W-:Y:S01]  /*7bb0*/  FFMA.FTZ R4, R237, c[0x0][0x2d0], -R7 ;  /* 0x0000b400ed047a23 */ /* 0x002fe20000010807 */
[----:B------:R-:W-:-:S03]  /*7bc0*/  MOV R237, R140 ;  /* 0x0000008c00ed7202 */ /* 0x000fc60000000f00 */
[----:B------:R1:W-:Y:S02]  /*7bd0*/  MUFU.EX2 R103, R4 ;  /* 0x0000000400677308 */ /* 0x0003e40000000800 */
[----:B------:R-:W-:Y:S02]  /*7be0*/  IMAD.MOV.U32 R78, RZ, RZ, R237 ;  /* 0x000000ffff4e7224 */ /* 0x000fe400078e00ed */
[----:B------:R-:W-:Y:S02]  /*7bf0*/  IMAD.MOV.U32 R237, RZ, RZ, R91 ;  /* 0x000000ffffed7224 */ /* 0x000fe400078e005b */
[----:B-1----:R-:W-:Y:S02]  /*7c00*/  FFMA.FTZ R4, R200, c[0x0][0x2d0], -R6 ;  /* 0x0000b400c8047a23 */ /* 0x002fe40000010806 */
[----:B------:R-:W-:Y:S02]  /*7c10*/  IMAD.MOV.U32 R200, RZ, RZ, R141 ;  /* 0x000000ffffc87224 */ /* 0x000fe400078e008d */
[----:B------:R1:W-:Y:S01]  /*7c20*/  MUFU.EX2 R99, R4 ;  /* 0x0000000400637308 */ /* 0x0003e20000000800 */
[----:B------:R-:W-:Y:S01]  /*7c30*/  HMMA.16816.F32.BF16 R140, R8, R76, R32 ;  /* 0x0000004c088c723c */ /* 0x000fe20000041820 */
[----:B------:R-:W-:Y:S01]  /*7c40*/  IMAD.MOV.U32 R79, RZ, RZ, R200 ;  /* 0x000000ffff4f7224 */ /* 0x000fe200078e00c8 */
[----:B------:R-:W-:-:S05]  /*7c50*/  MOV R200, R120 ;  /* 0x0000007800c87202 */ /* 0x000fca0000000f00 */
[----:B------:R-:W-:Y:S01]  /*7c60*/  IMAD.MOV.U32 R33, RZ, RZ, R131 ;  /* 0x000000ffff217224 */ /* 0x000fe200078e0083 */
[----:B------:R-:W-:Y:S01]  /*7c70*/  MOV R34, R128 ;  /* 0x0000008000227202 */ /* 0x000fe20000000f00 */
[----:B------:R-:W-:Y:S01]  /*7c80*/  IMAD.MOV.U32 R35, RZ, RZ, R118 ;  /* 0x000000ffff237224 */ /* 0x000fe200078e0076 */
[----:B---3--:R-:W-:Y:S02]  /*7c90*/  F2FP.BF16.PACK_AB R8, R233, R248 ;  /* 0x000000f8e908723e */ /* 0x008fe400000010ff */
[----:B----4-:R-:W-:Y:S01]  /*7ca0*/  F2FP.BF16.PACK_AB R10, R232, R227 ;  /* 0x000000e3e80a723e */ /* 0x010fe200000010ff */
[----:B------:R-:W-:Y:S02]  /*7cb0*/  IMAD.MOV.U32 R32, RZ, RZ, R35 ;  /* 0x000000ffff207224 */ /* 0x000fe400078e0023 */
[----:B-1----:R-:W-:Y:S02]  /*7cc0*/  FFMA.FTZ R4, R204, c[0x0][0x2d0], -R6 ;  /* 0x0000b400cc047a23 */ /* 0x002fe40000010806 */
[----:B------:R-:W-:-:S02]  /*7cd0*/  IMAD.MOV.U32 R204, RZ, RZ, R116 ;  /* 0x000000ffffcc7224 */ /* 0x000fc400078e0074 */
[----:B------:R1:W3:Y:S01]  /*7ce0*/  MUFU.EX2 R98, R4 ;  /* 0x0000000400627308 */ /* 0x0002e20000000800 */
[----:B------:R-:W-:Y:S02]  /*7cf0*/  IMAD.MOV.U32 R35, RZ, RZ, R51 ;  /* 0x000000ffff237224 */ /* 0x000fe400078e0033 */
[----:B------:R-:W-:Y:S01]  /*7d00*/  MOV R76, R204 ;  /* 0x000000cc004c7202 */ /* 0x000fe20000000f00 */
[----:B------:R-:W-:Y:S01]  /*7d10*/  IMAD.MOV.U32 R51, RZ, RZ, R86 ;  /* 0x000000ffff337224 */ /* 0x000fe200078e0056 */
[----:B------:R-:W-:Y:S01]  /*7d20*/  MOV R204, R89 ;  /* 0x0000005900cc7202 */ /* 0x000fe20000000f00 */
[----:B-1----:R-:W-:Y:S01]  /*7d30*/  FFMA.FTZ R4, R203, c[0x0][0x2d0], -R6 ;  /* 0x0000b400cb047a23 */ /* 0x002fe20000010806 */
[----:B---3--:R-:W-:Y:S01]  /*7d40*/  F2FP.BF16.PACK_AB R9, R98, R99 ;  /* 0x000000636209723e */ /* 0x008fe200000010ff */
[----:B------:R-:W-:Y:S02]  /*7d50*/  IMAD.MOV.U32 R203, RZ, RZ, R129 ;  /* 0x000000ffffcb7224 */ /* 0x000fe400078e0081 */
[----:B------:R1:W-:Y:S01]  /*7d60*/  MUFU.EX2 R97, R4 ;  /* 0x0000000400617308 */ /* 0x0003e20000000800 */
[----:B------:R-:W3:Y:S01]  /*7d70*/  LDSM.16.MT88.4 R128, [R212+0x2100] ;  /* 0x00210000d480783b */ /* 0x000ee20000004200 */
[----:B------:R-:W-:-:S02]  /*7d80*/  IMAD.MOV.U32 R77, RZ, RZ, R203 ;  /* 0x000000ffff4d7224 */ /* 0x000fc400078e00cb */
[----:B------:R-:W-:Y:S02]  /*7d90*/  IMAD.MOV.U32 R203, RZ, RZ, R88 ;  /* 0x000000ffffcb7224 */ /* 0x000fe400078e0058 */
[----:B-1----:R-:W-:Y:S02]  /*7da0*/  FFMA.FTZ R4, R205, c[0x0][0x2d0], -R6 ;  /* 0x0000b400cd047a23 */ /* 0x002fe40000010806 */
[----:B------:R-:W-:Y:S02]  /*7db0*/  IMAD.MOV.U32 R205, RZ, RZ, R43 ;  /* 0x000000ffffcd7224 */ /* 0x000fe400078e002b */
[----:B------:R1:W4:Y:S02]  /*7dc0*/  MUFU.EX2 R95, R4 ;  /* 0x00000004005f7308 */ /* 0x0003240000000800 */
[--C-:B-1----:R-:W-:Y:S01]  /*7dd0*/  FFMA.FTZ R4, R244, c[0x0][0x2d0], -R7.reuse ;  /* 0x0000b400f4047a23 */ /* 0x102fe20000010807 */
[----:B----4-:R-:W-:Y:S01]  /*7de0*/  F2FP.BF16.PACK_AB R11, R95, R97 ;  /* 0x000000615f0b723e */ /* 0x010fe200000010ff */
[----:B------:R-:W-:Y:S01]  /*7df0*/  FFMA.FTZ R7, R247, c[0x0][0x2d0], -R7 ;  /* 0x0000b400f7077a23 */ /* 0x000fe20000010807 */
[----:B------:R-:W-:-:S03]  /*7e00*/  MOV R247, R66 ;  /* 0x0000004200f77202 */ /* 0x000fc60000000f00 */
[----:B------:R1:W-:Y:S01]  /*7e10*/  MUFU.EX2 R96, R4 ;  /* 0x0000000400607308 */ /* 0x0003e20000000800 */
[----:B------:R-:W-:Y:S02]  /*7e20*/  IMAD.MOV.U32 R66, RZ, RZ, R40 ;  /* 0x000000ffff427224 */ /* 0x000fe400078e0028 */
[----:B------:R-:W-:Y:S01]  /*7e30*/  IMAD.MOV.U32 R244, RZ, RZ, R42 ;  /* 0x000000fffff47224 */ /* 0x000fe200078e002a */
[C---:B--2---:R-:W-:Y:S01]  /*7e40*/  HMMA.16816.F32.BF16 R104, R8.reuse, R36, R176 ;  /* 0x000000240868723c */ /* 0x044fe200000418b0 */
[----:B------:R-:W2:Y:S03]  /*7e50*/  LDSM.16.MT88.4 R40, [R210+0x2900] ;  /* 0x00290000d228783b */ /* 0x000ea60000004200 */
[----:B------:R4:W4:Y:S04]  /*7e60*/  MUFU.EX2 R94, R7 ;  /* 0x00000007005e7308 */ /* 0x0009280000000800 */
[----:B------:R-:W-:Y:S01]  /*7e70*/  HMMA.16816.F32.BF16 R116, R8, R38, R164 ;  /* 0x000000260874723c */ /* 0x000fe200000418a4 */
[----:B-1----:R-:W-:-:S02]  /*7e80*/  FFMA.FTZ R4, R207, c[0x0][0x2d0], -R6 ;  /* 0x0000b400cf047a23 */ /* 0x002fc40000010806 */
[----:B------:R-:W-:-:S04]  /*7e90*/  IMAD.MOV.U32 R207, RZ, RZ, R123 ;  /* 0x000000ffffcf7224 */ /* 0x000fc800078e007b */
[----:B------:R-:W-:Y:S01]  /*7ea0*/  F2FP.BF16.PACK_AB R164, R103, R186 ;  /* 0x000000ba67a4723e */ /* 0x000fe200000010ff */
[----:B------:R1:W-:Y:S01]  /*7eb0*/  MUFU.EX2 R93, R4 ;  /* 0x00000004005d7308 */ /* 0x0003e20000000800 */
[----:B---3--:R-:W-:Y:S01]  /*7ec0*/  HMMA.16816.F32.BF16 R132, R8, R130, R132 ;  /* 0x000000820884723c */ /* 0x008fe20000041884 */
[----:B----4-:R-:W-:Y:S01]  /*7ed0*/  IMAD.MOV.U32 R7, RZ, RZ, R121 ;  /* 0x000000ffff077224 */ /* 0x010fe200078e0079 */
[----:B------:R-:W-:-:S06]  /*7ee0*/  F2FP.BF16.PACK_AB R166, R94, R96 ;  /* 0x000000605ea6723e */ /* 0x000fcc00000010ff */
[----:B------:R-:W-:Y:S01]  /*7ef0*/  HMMA.16816.F32.BF16 R120, R8, R128, R124 ;  /* 0x000000800878723c */ /* 0x000fe2000004187c */
[----:B-1----:R-:W-:-:S07]  /*7f00*/  FFMA.FTZ R4, R229, c[0x0][0x2d0], -R6 ;  /* 0x0000b400e5047a23 */ /* 0x002fce0000010806 */
[C---:B------:R-:W-:Y:S01]  /*7f10*/  HMMA.16816.F32.BF16 R136, R8.reuse, R28, R136 ;  /* 0x0000001c0888723c */ /* 0x040fe20000041888 */
[----:B------:R1:W3:Y:S07]  /*7f20*/  MUFU.EX2 R92, R4 ;  /* 0x00000004005c7308 */ /* 0x0002ee0000000800 */
[C---:B------:R-:W-:Y:S08]  /*7f30*/  HMMA.16816.F32.BF16 R148, R8.reuse, R30, R148 ;  /* 0x0000001e0894723c */ /* 0x040ff00000041894 */
[----:B------:R-:W-:Y:S01]  /*7f40*/  HMMA.16816.F32.BF16 R152, R8, R20, R152 ;  /* 0x000000140898723c */ /* 0x000fe20000041898 */
[----:B-1----:R-:W-:Y:S01]  /*7f50*/  FFMA.FTZ R4, R230, c[0x0][0x2d0], -R6 ;  /* 0x0000b400e6047a23 */ /* 0x002fe20000010806 */
[----:B---3--:R-:W-:Y:S01]  /*7f60*/  F2FP.BF16.PACK_AB R165, R92, R93 ;  /* 0x0000005d5ca5723e */ /* 0x008fe200000010ff */
[----:B------:R-:W-:Y:S01]  /*7f70*/  IMAD.MOV.U32 R230, RZ, RZ, R33 ;  /* 0x000000ffffe67224 */ /* 0x000fe200078e0021 */
[----:B------:R-:W-:Y:S01]  /*7f80*/  MOV R33, R34 ;  /* 0x0000002200217202 */ /* 0x000fe20000000f00 */
[----:B------:R1:W-:Y:S01]  /*7f90*/  MUFU.EX2 R91, R4 ;  /* 0x00000004005b7308 */ /* 0x0003e20000000800 */
[----:B------:R-:W-:-:S02]  /*7fa0*/  MOV R34, R50 ;  /* 0x0000003200227202 */ /* 0x000fc40000000f00 */
[----:B------:R-:W-:Y:S01]  /*7fb0*/  HMMA.16816.F32.BF16 R8, R8, R22, R52 ;  /* 0x000000160808723c */ /* 0x000fe20000041834 */
[----:B------:R-:W3:Y:S01]  /*7fc0*/  LDSM.16.MT88.4 R52, [R211+0x2900] ;  /* 0x00290000d334783b */ /* 0x000ee20000004200 */
[----:B------:R-:W-:-:S04]  /*7fd0*/  FFMA.FTZ R6, R231, c[0x0][0x2d0], -R6 ;  /* 0x0000b400e7067a23 */ /* 0x000fc80000010806 */
[----:B------:R-:W4:Y:S01]  /*7fe0*/  MUFU.EX2 R90, R6 ;  /* 0x00000006005a7308 */ /* 0x000f220000000800 */
[----:B-1----:R-:W-:Y:S01]  /*7ff0*/  FFMA.FTZ R4, R199, c[0x0][0x2d0], -R2 ;  /* 0x0000b400c7047a23 */ /* 0x002fe20000010802 */
[----:B------:R-:W-:-:S06]  /*8000*/  MOV R199, R64 ;  /* 0x0000004000c77202 */ /* 0x000fcc0000000f00 */
[----:B------:R1:W-:Y:S01]  /*8010*/  MUFU.EX2 R89, R4 ;  /* 0x0000000400597308 */ /* 0x0003e20000000800 */
[----:B----4-:R-:W-:-:S07]  /*8020*/  F2FP.BF16.PACK_AB R167, R90, R91 ;  /* 0x0000005b5aa7723e */ /* 0x010fce00000010ff */
[----:B------:R-:W-:Y:S01]  /*8030*/  HMMA.16816.F32.BF16 R104, R164, R16, R104 ;  /* 0x00000010a468723c */ /* 0x000fe20000041868 */
[----:B-1----:R-:W-:-:S07]  /*8040*/  FFMA.FTZ R4, R201, c[0x0][0x2d0], -R2 ;  /* 0x0000b400c9047a23 */ /* 0x002fce0000010802 */
[C---:B------:R-:W-:Y:S01]  /*8050*/  HMMA.16816.F32.BF16 R116, R164.reuse, R18, R116 ;  /* 0x00000012a474723c */ /* 0x040fe20000041874 */
[----:B------:R1:W-:Y:S07]  /*8060*/  MUFU.EX2 R88, R4 ;  /* 0x0000000400587308 */ /* 0x0003ee0000000800 */
[C---:B------:R-:W-:Y:S08]  /*8070*/  HMMA.16816.F32.BF16 R120, R164.reuse, R24, R120 ;  /* 0x00000018a478723c */ /* 0x040ff00000041878 */
[----:B------:R-:W-:Y:S01]  /*8080*/  HMMA.16816.F32.BF16 R132, R164, R26, R132 ;  /* 0x0000001aa484723c */ /* 0x000fe20000041884 */
[----:B-1----:R-:W-:-:S04]  /*8090*/  FFMA.FTZ R4, R202, c[0x0][0x2d0], -R2 ;  /* 0x0000b400ca047a23 */ /* 0x002fc80000010802 */
[----:B------:R1:W-:Y:S03]  /*80a0*/  MUFU.EX2 R87, R4 ;  /* 0x0000000400577308 */ /* 0x0003e60000000800 */
[C---:B--2---:R-:W-:Y:S08]  /*80b0*/  HMMA.16816.F32.BF16 R136, R164.reuse, R40, R136 ;  /* 0x00000028a488723c */ /* 0x044ff00000041888 */
[----:B------:R-:W-:Y:S01]  /*80c0*/  HMMA.16816.F32.BF16 R148, R164, R42, R148 ;  /* 0x0000002aa494723c */ /* 0x000fe20000041894 */
[----:B-1----:R-:W-:-:S07]  /*80d0*/  FFMA.FTZ R4, R206, c[0x0][0x2d0], -R2 ;  /* 0x0000b400ce047a23 */ /* 0x002fce0000010802 */
[C---:B---3--:R-:W-:Y:S01]  /*80e0*/  HMMA.16816.F32.BF16 R152, R164.reuse, R52, R152 ;  /* 0x00000034a498723c */ /* 0x048fe20000041898 */
[----:B------:R1:W2:Y:S07]  /*80f0*/  MUFU.EX2 R86, R4 ;  /* 0x0000000400567308 */ /* 0x0002ae0000000800 */
[----:B------:R-:W-:Y:S07]  /*8100*/  HMMA.16816.F32.BF16 R164, R164, R54, R8 ;  /* 0x00000036a4a4723c */ /* 0x000fee0000041808 */
[----:B------:R-:W-:-:S02]  /*8110*/  FFMA.FTZ R8, R241, c[0x0][0x2d0], -R2 ;  /* 0x0000b400f1087a23 */ /* 0x000fc40000010802 */
[----:B-1----:R-:W-:Y:S01]  /*8120*/  FFMA.FTZ R4, R194, c[0x0][0x2d0], -R0 ;  /* 0x0000b400c2047a23 */ /* 0x002fe20000010800 */
[----:B--2---:R-:W-:-:S03]  /*8130*/  F2FP.BF16.PACK_AB R6, R86, R87 ;  /* 0x000000575606723e */ /* 0x004fc600000010ff */
[----:B------:R1:W-:Y:S02]  /*8140*/  MUFU.EX2 R50, R4 ;  /* 0x0000000400327308 */ /* 0x0003e40000000800 */
[----:B-1----:R-:W-:Y:S02]  /*8150*/  FFMA.FTZ R4, R197, c[0x0][0x2d0], -R0 ;  /* 0x0000b400c5047a23 */ /* 0x002fe40000010800 */
[----:B------:R-:W-:Y:S02]  /*8160*/  IMAD.MOV.U32 R197, RZ, RZ, R207 ;  /* 0x000000ffffc57224 */ /* 0x000fe400078e00cf */
[----:B------:R-:W-:Y:S01]  /*8170*/  IMAD.MOV.U32 R207, RZ, RZ, R7 ;  /* 0x000000ffffcf7224 */ /* 0x000fe200078e0007 */
[----:B------:R-:W-:Y:S01]  /*8180*/  MOV R7, R12 ;  /* 0x0000000c00077202 */ /* 0x000fe20000000f00 */
[----:B------:R-:W-:Y:S02]  /*8190*/  IMAD.MOV.U32 R12, RZ, RZ, R13 ;  /* 0x000000ffff0c7224 */ /* 0x000fe400078e000d */
[----:B------:R-:W-:Y:S01]  /*81a0*/  IMAD.MOV.U32 R13, RZ, RZ, R14 ;  /* 0x000000ffff0d7224 */ /* 0x000fe200078e000e */
[----:B------:R-:W-:Y:S01]  /*81b0*/  MOV R14, R15 ;  /* 0x0000000f000e7202 */ /* 0x000fe20000000f00 */
[----:B------:R-:W-:-:S02]  /*81c0*/  IMAD.MOV.U32 R15, RZ, RZ, R247 ;  /* 0x000000ffff0f7224 */ /* 0x000fc400078e00f7 */
[----:B------:R-:W-:Y:S01]  /*81d0*/  IMAD.MOV.U32 R247, RZ, RZ, R78 ;  /* 0x000000fffff77224 */ /* 0x000fe200078e004e */
[----:B------:R-:W-:Y:S01]  /*81e0*/  MOV R78, R79 ;  /* 0x0000004f004e7202 */ /* 0x000fe20000000f00 */
[----:B------:R-:W-:Y:S02]  /*81f0*/  IMAD.MOV.U32 R79, RZ, RZ, R76 ;  /* 0x000000ffff4f7224 */ /* 0x000fe400078e004c */
[----:B------:R-:W-:Y:S01]  /*8200*/  IMAD.MOV.U32 R76, RZ, RZ, R77 ;  /* 0x000000ffff4c7224 */ /* 0x000fe200078e004d */
[----:B------:R-:W-:Y:S01]  /*8210*/  MOV R77, R32 ;  /* 0x00000020004d7202 */ /* 0x000fe20000000f00 */
[----:B------:R-:W-:Y:S02]  /*8220*/  IMAD.MOV.U32 R32, RZ, RZ, R33 ;  /* 0x000000ffff207224 */ /* 0x000fe400078e0021 */
[----:B------:R-:W-:Y:S02]  /*8230*/  IMAD.MOV.U32 R33, RZ, RZ, R65 ;  /* 0x000000ffff217224 */ /* 0x000fe400078e0041 */
[----:B------:R1:W2:Y:S01]  /*8240*/  MUFU.EX2 R65, R4 ;  /* 0x0000000400417308 */ /* 0x0002a20000000800 */
[----:B------:R-:W-:Y:S01]  /*8250*/  IMAD.MOV.U32 R231, RZ, RZ, R12 ;  /* 0x000000ffffe77224 */ /* 0x000fe200078e000c */
[----:B------:R-:W-:Y:S01]  /*8260*/  MOV R12, R76 ;  /* 0x0000004c000c7202 */ /* 0x000fe20000000f00 */
[----:B------:R-:W-:Y:S01]  /*8270*/  IMAD.MOV.U32 R229, RZ, RZ, R7 ;  /* 0x000000ffffe57224 */ /* 0x000fe200078e0007 */
[----:B------:R-:W-:Y:S01]  /*8280*/  MOV R76, R66 ;  /* 0x00000042004c7202 */ /* 0x000fe20000000f00 */
[----:B------:R-:W-:-:S02]  /*8290*/  IMAD.MOV.U32 R66, RZ, RZ, R51 ;  /* 0x000000ffff427224 */ /* 0x000fc400078e0033 */
[----:B------:R-:W-:Y:S02]  /*82a0*/  IMAD.MOV.U32 R178, RZ, RZ, R78 ;  /* 0x000000ffffb27224 */ /* 0x000fe400078e004e */
[----:B------:R-:W-:Y:S01]  /*82b0*/  IMAD.MOV.U32 R206, RZ, RZ, R76 ;  /* 0x000000ffffce7224 */ /* 0x000fe200078e004c */
[----:B------:R-:W-:Y:S01]  /*82c0*/  MOV R194, R66 ;  /* 0x0000004200c27202 */ /* 0x000fe20000000f00 */
[----:B------:R-:W-:Y:S01]  /*82d0*/  IMAD.MOV.U32 R177, RZ, RZ, R14 ;  /* 0x000000ffffb17224 */ /* 0x000fe200078e000e */
[----:B------:R3:W-:Y:S01]  /*82e0*/  MUFU.EX2 R66, R8 ;  /* 0x0000000800427308 */ /* 0x0007e20000000800 */
[----:B------:R-:W-:Y:S02]  /*82f0*/  IMAD.MOV.U32 R78, RZ, RZ, R34 ;  /* 0x000000ffff4e7224 */ /* 0x000fe400078e0022 */
[----:B------:R-:W-:Y:S02]  /*8300*/  IMAD.MOV.U32 R179, RZ, RZ, R79 ;  /* 0x000000ffffb37224 */ /* 0x000fe400078e004f */
[----:B-1----:R-:W-:Y:S01]  /*8310*/  FFMA.FTZ R4, R193, c[0x0][0x2d0], -R0 ;  /* 0x0000b400c1047a23 */ /* 0x002fe20000010800 */
[----:B------:R-:W-:Y:S01]  /*8320*/  MOV R193, R207 ;  /* 0x000000cf00c17202 */ /* 0x000fe20000000f00 */
[----:B------:R-:W-:Y:S01]  /*8330*/  IMAD.MOV.U32 R14, RZ, RZ, R32 ;  /* 0x000000ffff0e7224 */ /* 0x000fe200078e0020 */
[----:B------:R-:W-:Y:S01]  /*8340*/  MOV R207, R15 ;  /* 0x0000000f00cf7202 */ /* 0x000fe20000000f00 */
[----:B------:R1:W-:Y:S01]  /*8350*/  MUFU.EX2 R64, R4 ;  /* 0x0000000400407308 */ /* 0x0003e20000000800 */
[----:B------:R-:W-:Y:S01]  /*8360*/  MOV R15, R33 ;  /* 0x00000021000f7202 */ /* 0x000fe20000000f00 */
[----:B------:R-:W-:Y:S01]  /*8370*/  IMAD.MOV.U32 R79, RZ, RZ, R35 ;  /* 0x000000ffff4f7224 */ /* 0x000fe200078e0023 */
[----:B------:R-:W-:Y:S01]  /*8380*/  MOV R202, R179 ;  /* 0x000000b300ca7202 */ /* 0x000fe20000000f00 */
[----:B------:R-:W-:-:S02]  /*8390*/  IMAD.MOV.U32 R201, RZ, RZ, R178 ;  /* 0x000000ffffc97224 */ /* 0x000fc400078e00b2 */
[----:B------:R-:W-:Y:S01]  /*83a0*/  IMAD.MOV.U32 R178, RZ, RZ, R15 ;  /* 0x000000ffffb27224 */ /* 0x000fe200078e000f */
[----:B------:R-:W-:Y:S01]  /*83b0*/  MOV R179, R79 ;  /* 0x0000004f00b37202 */ /* 0x000fe20000000f00 */
[----:B---3--:R-:W-:Y:S02]  /*83c0*/  FFMA.FTZ R8, R243, c[0x0][0x2d0], -R2 ;  /* 0x0000b400f3087a23 */ /* 0x008fe40000010802 */
[----:B-1----:R-:W-:Y:S02]  /*83d0*/  FFMA.FTZ R4, R192, c[0x0][0x2d0], -R0 ;  /* 0x0000b400c0047a23 */ /* 0x002fe40000010800 */
[----:B------:R-:W-:Y:S02]  /*83e0*/  IMAD.MOV.U32 R192, RZ, RZ, R13 ;  /* 0x000000ffffc07224 */ /* 0x000fe400078e000d */
[----:B------:R1:W3:Y:S01]  /*83f0*/  MUFU.EX2 R51, R4 ;  /* 0x0000000400337308 */ /* 0x0002e20000000800 */
[----:B------:R-:W-:Y:S02]  /*8400*/  IMAD.MOV.U32 R13, RZ, RZ, R77 ;  /* 0x000000ffff0d7224 */ /* 0x000fe400078e004d */
[----:B------:R-:W-:Y:S01]  /*8410*/  IMAD.MOV.U32 R77, RZ, RZ, R67 ;  /* 0x000000ffff4d7224 */ /* 0x000fe200078e0043 */
[----:B------:R-:W-:-:S02]  /*8420*/  MOV R67, R5 ;  /* 0x0000000500437202 */ /* 0x000fc40000000f00 */
[----:B--2---:R-:W-:Y:S01]  /*8430*/  F2FP.BF16.PACK_AB R5, R65, R50 ;  /* 0x000000324105723e */ /* 0x004fe200000010ff */
[----:B------:R-:W-:Y:S01]  /*8440*/  IMAD.MOV.U32 R176, RZ, RZ, R77 ;  /* 0x000000ffffb07224 */ /* 0x000fe200078e004d */
[----:B-1----:R-:W-:Y:S02]  /*8450*/  F2FP.BF16.PACK_AB R4, R88, R89 ;  /* 0x000000595804723e */ /* 0x002fe400000010ff */
[----:B---3--:R-:W-:-:S07]  /*8460*/  F2FP.BF16.PACK_AB R7, R51, R64 ;  /* 0x000000403307723e */ /* 0x008fce00000010ff */
[C---:B------:R-:W-:Y:S07]  /*8470*/  HMMA.16816.F32.BF16 R112, R4.reuse, R170, R112 ;  /* 0x000000aa0470723c */ /* 0x040fee0000041870 */
[----:B------:R-:W-:Y:S01]  /*8480*/  IMAD.MOV.U32 R170, RZ, RZ, R67 ;  /* 0x000000ffffaa7224 */ /* 0x000fe200078e0043 */
[----:B------:R-:W-:Y:S01]  /*8490*/  HMMA.16816.F32.BF16 R32, R4, R162, R80 ;  /* 0x000000a20420723c */ /* 0x000fe20000041850 */
[----:B------:R1:W-:Y:S01]  /*84a0*/  MUFU.EX2 R67, R8 ;  /* 0x0000000800437308 */ /* 0x0003e20000000800 */
[----:B------:R-:W-:-:S05]  /*84b0*/  MOV R171, R14 ;  /* 0x0000000e00ab7202 */ /* 0x000fca0000000f00 */
[----:B------:R-:W-:Y:S01]  /*84c0*/  IMAD.MOV.U32 R83, RZ, RZ, R177 ;  /* 0x000000ffff537224 */ /* 0x000fe200078e00b1 */
[----:B------:R-:W-:Y:S01]  /*84d0*/  HMMA.16816.F32.BF16 R124, R4, R160, R44 ;  /* 0x000000a0047c723c */ /* 0x000fe2000004182c */
[----:B------:R-:W-:Y:S01]  /*84e0*/  IMAD.MOV.U32 R177, RZ, RZ, R78 ;  /* 0x000000ffffb17224 */ /* 0x000fe200078e004e */
[----:B------:R-:W-:Y:S01]  /*84f0*/  MOV R81, R49 ;  /* 0x0000003100517202 */ /* 0x000fe20000000f00 */
[----:B------:R-:W-:-:S05]  /*8500*/  IMAD.MOV.U32 R82, RZ, RZ, R48 ;  /* 0x000000ffff527224 */ /* 0x000fca00078e0030 */
[----:B------:R-:W-:Y:S01]  /*8510*/  HMMA.16816.F32.BF16 R108, R4, R168, R108 ;  /* 0x000000a8046c723c */ /* 0x000fe2000004186c */
[----:B-1----:R-:W-:-:S04]  /*8520*/  FFMA.FTZ R8, R242, c[0x0][0x2d0], -R2 ;  /* 0x0000b400f2087a23 */ /* 0x002fc80000010802 */
[----:B------:R1:W-:Y:S02]  /*8530*/  MUFU.EX2 R76, R8 ;  /* 0x00000008004c7308 */ /* 0x0003e40000000800 */
[----:B------:R-:W-:Y:S01]  /*8540*/  IMAD.MOV.U32 R169, RZ, RZ, R12 ;  /* 0x000000ffffa97224 */ /* 0x000fe200078e000c */
[----:B------:R-:W-:Y:S01]  /*8550*/  HMMA.16816.F32.BF16 R140, R4, R156, R140 ;  /* 0x0000009c048c723c */ /* 0x000fe2000004188c */
[----:B------:R-:W-:-:S07]  /*8560*/  IMAD.MOV.U32 R168, RZ, RZ, R13 ;  /* 0x000000ffffa87224 */ /* 0x000fce00078e000d */
[----:B------:R-:W-:Y:S01]  /*8570*/  HMMA.16816.F32.BF16 R12, R4, R172, R60 ;  /* 0x000000ac040c723c */ /* 0x000fe2000004183c */
[----:B-1----:R-:W-:-:S07]  /*8580*/  FFMA.FTZ R8, R240, c[0x0][0x2d0], -R2 ;  /* 0x0000b400f0087a23 */ /* 0x002fce0000010802 */
[----:B------:R-:W-:Y:S01]  /*8590*/  HMMA.16816.F32.BF16 R144, R4, R158, R144 ;  /* 0x0000009e0490723c */ /* 0x000fe20000041890 */
[----:B------:R1:W-:Y:S02]  /*85a0*/  MUFU.EX2 R77, R8 ;  /* 0x00000008004d7308 */ /* 0x0003e40000000800 */
[----:B-1----:R-:W-:-:S06]  /*85b0*/  FFMA.FTZ R8, R238, c[0x0][0x2d0], -R2 ;  /* 0x0000b400ee087a23 */ /* 0x002fcc0000010802 */
[----:B------:R1:W-:Y:S02]  /*85c0*/  MUFU.EX2 R78, R8 ;  /* 0x00000008004e7308 */ /* 0x0003e40000000800 */
[----:B-1----:R-:W-:-:S06]  /*85d0*/  FFMA.FTZ R8, R239, c[0x0][0x2d0], -R2 ;  /* 0x0000b400ef087a23 */ /* 0x002fcc0000010802 */
[----:B------:R1:W2:Y:S02]  /*85e0*/  MUFU.EX2 R79, R8 ;  /* 0x00000008004f7308 */ /* 0x0002a40000000800 */
[----:B-1----:R-:W-:Y:S01]  /*85f0*/  FFMA.FTZ R8, R198, c[0x0][0x2d0], -R0 ;  /* 0x0000b400c6087a23 */ /* 0x002fe20000010800 */
[----:B------:R-:W-:Y:S01]  /*8600*/  PLOP3.LUT P0, PT, PT, PT, UP0, 0x40, 0x0 ;  /* 0x000000000000781c */ /* 0x000fe20003f0e808 */
[----:B------:R-:W-:Y:S01]  /*8610*/  @UP2 UMOV UR15, UR19 ;  /* 0x00000013000f2c82 */ /* 0x000fe20008000000 */
[----:B--2---:R-:W-:-:S03]  /*8620*/  F2FP.BF16.PACK_AB R160, R79, R78 ;  /* 0x0000004e4fa0723e */ /* 0x004fc600000010ff */
[----:B------:R1:W-:Y:S02]  /*8630*/  MUFU.EX2 R45, R8 ;  /* 0x00000008002d7308 */ /* 0x0003e40000000800 */
[----:B-1----:R-:W-:-:S06]  /*8640*/  FFMA.FTZ R8, R195, c[0x0][0x2d0], -R0 ;  /* 0x0000b400c3087a23 */ /* 0x002fcc0000010800 */
[----:B------:R1:W2:Y:S02]  /*8650*/  MUFU.EX2 R46, R8 ;  /* 0x00000008002e7308 */ /* 0x0002a40000000800 */
[----:B-1----:R-:W-:-:S06]  /*8660*/  FFMA.FTZ R8, R196, c[0x0][0x2d0], -R0 ;  /* 0x0000b400c4087a23 */ /* 0x002fcc0000010800 */
[----:B------:R1:W-:Y:S02]  /*8670*/  MUFU.EX2 R48, R8 ;  /* 0x0000000800307308 */ /* 0x0003e40000000800 */
[----:B-1----:R-:W-:-:S06]  /*8680*/  FFMA.FTZ R8, R187, c[0x0][0x2d0], -R0 ;  /* 0x0000b400bb087a23 */ /* 0x002fcc0000010800 */
[----:B------:R1:W3:Y:S02]  /*8690*/  MUFU.EX2 R49, R8 ;  /* 0x0000000800317308 */ /* 0x0002e40000000800 */
[--C-:B-1----:R-:W-:Y:S02]  /*86a0*/  FFMA.FTZ R8, R245, c[0x0][0x2d0], -R2.reuse ;  /* 0x0000b400f5087a23 */ /* 0x102fe40000010802 */
[----:B------:R-:W-:-:S04]  /*86b0*/  FFMA.FTZ R2, R246, c[0x0][0x2d0], -R2 ;  /* 0x0000b400f6027a23 */ /* 0x000fc80000010802 */
[----:B------:R1:W-:Y:S02]  /*86c0*/  MUFU.EX2 R60, R8 ;  /* 0x00000008003c7308 */ /* 0x0003e40000000800 */
[----:B-1----:R-:W-:Y:S06]  /*86d0*/  HMMA.16816.F32.BF16 R8, R4, R174, R56 ;  /* 0x000000ae0408723c */ /* 0x002fec0000041838 */
[----:B------:R1:W4:Y:S01]  /*86e0*/  MUFU.EX2 R56, R2 ;  /* 0x0000000200387308 */ /* 0x0003220000000800 */
[----:B------:R-:W-:Y:S02]  /*86f0*/  F2FP.BF16.PACK_AB R4, R67, R66 ;  /* 0x000000424304723e */ /* 0x000fe400000010ff */
[----:B------:R-:W-:-:S02]  /*8700*/  F2FP.BF16.PACK_AB R6, R77, R76 ;  /* 0x0000004c4d06723e */ /* 0x000fc400000010ff */
[----:B--2---:R-:W-:Y:S02]  /*8710*/  F2FP.BF16.PACK_AB R5, R46, R45 ;  /* 0x0000002d2e05723e */ /* 0x004fe400000010ff */
[----:B---3--:R-:W-:Y:S01]  /*8720*/  F2FP.BF16.PACK_AB R7, R49, R48 ;  /* 0x000000303107723e */ /* 0x008fe200000010ff */
[----:B-1----:R-:W-:Y:S01]  /*8730*/  FFMA.FTZ R2, R189, c[0x0][0x2d0], -R0 ;  /* 0x0000b400bd027a23 */ /* 0x002fe20000010800 */
[----:B----4-:R-:W-:-:S05]  /*8740*/  F2FP.BF16.PACK_AB R162, R56, R60 ;  /* 0x0000003c38a2723e */ /* 0x010fca00000010ff */
[C---:B------:R-:W-:Y:S01]  /*8750*/  HMMA.16816.F32.BF16 R108, R4.reuse, R36, R108 ;  /* 0x00000024046c723c */ /* 0x040fe2000004186c */
[----:B------:R1:W-:Y:S07]  /*8760*/  MUFU.EX2 R47, R2 ;  /* 0x00000002002f7308 */ /* 0x0003ee0000000800 */
[C---:B------:R-:W-:Y:S08]  /*8770*/  HMMA.16816.F32.BF16 R124, R4.reuse, R128, R124 ;  /* 0x00000080047c723c */ /* 0x040ff0000004187c */
[----:B------:R-:W-:Y:S01]  /*8780*/  HMMA.16816.F32.BF16 R112, R4, R38, R112 ;  /* 0x000000260470723c */ /* 0x000fe20000041870 */
[----:B-1----:R-:W-:-:S04]  /*8790*/  FFMA.FTZ R2, R191, c[0x0][0x2d0], -R0 ;  /* 0x0000b400bf027a23 */ /* 0x002fc80000010800 */
[----:B------:R1:W2:Y:S03]  /*87a0*/  MUFU.EX2 R44, R2 ;  /* 0x00000002002c7308 */ /* 0x0002a60000000800 */
[C---:B------:R-:W-:Y:S08]  /*87b0*/  HMMA.16816.F32.BF16 R128, R4.reuse, R130, R32 ;  /* 0x000000820480723c */ /* 0x040ff00000041820 */
[----:B------:R-:W-:Y:S01]  /*87c0*/  HMMA.16816.F32.BF16 R140, R4, R28, R140 ;  /* 0x0000001c048c723c */ /* 0x000fe2000004188c */
[--C-:B-1----:R-:W-:Y:S01]  /*87d0*/  FFMA.FTZ R2, R190, c[0x0][0x2d0], -R0.reuse ;  /* 0x0000b400be027a23 */ /* 0x102fe20000010800 */
[----:B--2---:R-:W-:Y:S01]  /*87e0*/  F2FP.BF16.PACK_AB R161, R44, R47 ;  /* 0x0000002f2ca1723e */ /* 0x004fe200000010ff */
[----:B------:R-:W-:-:S05]  /*87f0*/  FFMA.FTZ R0, R188, c[0x0][0x2d0], -R0 ;  /* 0x0000b400bc007a23 */ /* 0x000fca0000010800 */
[C---:B------:R-:W-:Y:S01]  /*8800*/  HMMA.16816.F32.BF16 R144, R4.reuse, R30, R144 ;  /* 0x0000001e0490723c */ /* 0x040fe20000041890 */
[----:B------:R1:W-:Y:S07]  /*8810*/  MUFU.EX2 R37, R2 ;  /* 0x0000000200257308 */ /* 0x0003ee0000000800 */
[C---:B------:R-:W-:Y:S01]  /*8820*/  HMMA.16816.F32.BF16 R12, R4.reuse, R20, R12 ;  /* 0x00000014040c723c */ /* 0x040fe2000004180c */
[----:B------:R2:W3:Y:S07]  /*8830*/  MUFU.EX2 R36, R0 ;  /* 0x0000000000247308 */ /* 0x0004ee0000000800 */
[----:B------:R-:W-:Y:S01]  /*8840*/  HMMA.16816.F32.BF16 R8, R4, R22, R8 ;  /* 0x000000160408723c */ /* 0x000fe20000041808 */
[----:B-1----:R-:W-:-:S02]  /*8850*/  FADD.FTZ R2, R214, R215 ;  /* 0x000000d7d6027221 */ /* 0x002fc40000010000 */
[----:B------:R1:W5:Y:S01]  /*8860*/  LDL.LU R215, [R1+0x3c] ;  /* 0x00003c0001d77983 */ /* 0x0003620000300800 */
[----:B--2---:R-:W-:-:S03]  /*8870*/  FADD.FTZ R0, R82, R81 ;  /* 0x0000005152007221 */ /* 0x004fc60000010000 */
[----:B------:R1:W5:Y:S01]  /*8880*/  LDL.LU R214, [R1+0x38] ;  /* 0x0000380001d67983 */ /* 0x0003620000300800 */
[----:B------:R-:W-:Y:S01]  /*8890*/  FADD.FTZ R6, R208, R213 ;  /* 0x000000d5d0067221 */ /* 0x000fe20000010000 */
[----:B---3--:R-:W-:Y:S01]  /*88a0*/  F2FP.BF16.PACK_AB R163, R36, R37 ;  /* 0x0000002524a3723e */ /* 0x008fe200000010ff */
[----:B------:R-:W-:Y:S01]  /*88b0*/  FADD.FTZ R0, R83, R0 ;  /* 0x0000000053007221 */ /* 0x000fe20000010000 */
[----:B------:R1:W5:Y:S01]  /*88c0*/  LDL.LU R213, [R1+0x34] ;  /* 0x0000340001d57983 */ /* 0x0003620000300800 */
[----:B------:R-:W-:Y:S02]  /*88d0*/  FADD.FTZ R2, R170, R2 ;  /* 0x00000002aa027221 */ /* 0x000fe40000010000 */
[----:B------:R-:W-:Y:S01]  /*88e0*/  FADD.FTZ R0, R168, R0 ;  /* 0x00000000a8007221 */ /* 0x000fe20000010000 */
[----:B------:R1:W5:Y:S01]  /*88f0*/  LDL.LU R208, [R1+0x30] ;  /* 0x0000300001d07983 */ /* 0x0003620000300800 */
[----:B------:R-:W-:Y:S01]  /*8900*/  FADD.FTZ R6, R171, R6 ;  /* 0x00000006ab067221 */ /* 0x000fe20000010000 */
[----:B------:R-:W-:Y:S01]  /*8910*/  @UP2 USHF.R.U32.HI UR14, URZ, UR17, UR15 ;  /* 0x000000113f0e2299 */ /* 0x000fe2000801160f */
        /* <DEDUP_REMOVED lines=86> */
[----:B------:R-:W-:Y:S01]  /*8e80*/  FADD.FTZ R0, R36, R0 ;  /* 0x0000000024007221 */ /* 0x000fe20000010000 */
[----:B------:R1:W-:Y:S04]  /*8e90*/  STL [R1+0x14], R5 ;  /* 0x0000140501007387 */ /* 0x0003e80000100800 */
[----:B------:R1:W-:Y:S04]  /*8ea0*/  STL [R1+0x18], R4 ;  /* 0x0000180401007387 */ /* 0x0003e80000100800 */
[----:B------:R1:W-:Y:S04]  /*8eb0*/  STL [R1+0x1c], R2 ;  /* 0x00001c0201007387 */ /* 0x0003e80000100800 */
[----:B------:R1:W-:Y:S01]  /*8ec0*/  STL [R1+0x20], R0 ;  /* 0x0000200001007387 */ /* 0x0003e20000100800 */
[----:B------:R-:W-:Y:S01]  /*8ed0*/  UIADD3 UR14, UR13, UR14, URZ ;  /* 0x0000000e0d0e7290 */ /* 0x000fe2000fffe03f */
[----:B------:R-:W-:Y:S02]  /*8ee0*/  HMMA.16816.F32.BF16 R124, R160, R24, R124 ;  /* 0x00000018a07c723c */ /* 0x000fe4000004187c */
[----:B------:R-:W-:Y:S01]  /*8ef0*/  ULDC UR13, c[0x0][0x328] ;  /* 0x0000ca00000d7ab9 */ /* 0x000fe20000000800 */
[----:B------:R-:W-:Y:S01]  /*8f00*/  IMAD.U32 R227, RZ, RZ, UR6 ;  /* 0x00000006ffe37e24 */ /* 0x000fe2000f8e00ff */
[----:B------:R-:W-:-:S04]  /*8f10*/  UIADD3 UR13, UR14, UR13, URZ ;  /* 0x0000000d0e0d7290 */ /* 0x000fc8000fffe03f */
[C---:B------:R-:W-:Y:S08]  /*8f20*/  HMMA.16816.F32.BF16 R128, R160.reuse, R26, R128 ;  /* 0x0000001aa080723c */ /* 0x040ff00000041880 */
[C---:B------:R-:W-:Y:S08]  /*8f30*/  HMMA.16816.F32.BF16 R140, R160.reuse, R40, R140 ;  /* 0x00000028a08c723c */ /* 0x040ff0000004188c */
[C---:B------:R-:W-:Y:S08]  /*8f40*/  HMMA.16816.F32.BF16 R144, R160.reuse, R42, R144 ;  /* 0x0000002aa090723c */ /* 0x040ff00000041890 */
[C---:B------:R-:W-:Y:S08]  /*8f50*/  HMMA.16816.F32.BF16 R156, R160.reuse, R52, R12 ;  /* 0x00000034a09c723c */ /* 0x040ff0000004180c */
[----:B------:R-:W-:Y:S01]  /*8f60*/  HMMA.16816.F32.BF16 R160, R160, R54, R8 ;  /* 0x00000036a0a0723c */ /* 0x000fe20000041808 */
[----:B------:R-:W-:Y:S07]  /*8f70*/  @P0 BRA `(.L_x_167) ;  /* 0x0000015000000947 */ /* 0x000fee0003800000 */
[----:B-1----:R-:W-:Y:S01]  /*8f80*/  ISETP.LT.AND P0, PT, RZ, UR14, PT ;  /* 0x0000000eff007c0c */ /* 0x002fe2000bf01270 */
[----:B------:R-:W-:-:S02]  /*8f90*/  UIADD3 UR16, UR14, -0x1, URZ ;  /* 0xffffffff0e107890 */ /* 0x000fc4000fffe03f */
[----:B------:R-:W-:-:S10]  /*8fa0*/  ULDC UR6, c[0x0][0x32c] ;  /* 0x0000cb0000067ab9 */ /* 0x000fd40000000800 */
[----:B------:R-:W-:Y:S05]  /*8fb0*/  @P0 BRA `(.L_x_168) ;  /* 0x0000008000000947 */ /* 0x000fea0003800000 */
[----:B------:R-:W-:Y:S02]  /*8fc0*/  UISETP.NE.AND UP3, UPT, UR6, 0x1, UPT ;  /* 0x000000010600788c */ /* 0x000fe4000bf65270 */
[----:B------:R-:W-:-:S03]  /*8fd0*/  UIADD3 UR16, -UR14, URZ, URZ ;  /* 0x0000003f0e107290 */ /* 0x000fc6000fffe13f */
[----:B------:R-:W-:Y:S02]  /*8fe0*/  ULDC.64 UR14, c[0x0][0x330] ;  /* 0x0000cc00000e7ab9 */ /* 0x000fe40000000a00 */
[----:B------:R-:W-:-:S07]  /*8ff0*/  UIMAD.WIDE.U32 UR18, UR16, UR14, URZ ;  /* 0x0000000e101272a5 */ /* 0x000fce000f8e003f */
[----:B------:R-:W-:Y:S02]  /*9000*/  @UP3 UMOV UR17, UR19 ;  /* 0x0000001300113c82 */ /* 0x000fe40008000000 */
[----:B------:R-:W-:-:S04]  /*9010*/  @UP3 USHF.R.U32.HI UR16, URZ, UR15, UR17 ;  /* 0x0000000f3f103299 */ /* 0x000fc80008011611 */
[----:B------:R-:W-:Y:S01]  /*9020*/  ULOP3.LUT UR16, URZ, UR16, URZ, 0x33, !UPT ;  /* 0x000000103f107292 */ /* 0x000fe2000f8e333f */
[----:B------:R-:W-:Y:S05]  /*9030*/  BRA `(.L_x_169) ;  /* 0x0000005000007947 */ /* 0x000fea0003800000 */
.L_x_168:
[----:B------:R-:W-:Y:S02]  /*9040*/  UISETP.NE.AND UP3, UPT, UR6, 0x1, UPT ;  /* 0x000000010600788c */ /* 0x000fe4000bf65270 */
[----:B------:R-:W-:Y:S02]  /*9050*/  ULDC.64 UR14, c[0x0][0x330] ;  /* 0x0000cc00000e7ab9 */ /* 0x000fe40000000a00 */
[----:B------:R-:W-:-:S07]  /*9060*/  UIMAD.WIDE.U32 UR18, UR16, UR14, URZ ;  /* 0x0000000e101272a5 */ /* 0x000fce000f8e003f */
[----:B------:R-:W-:Y:S02]  /*9070*/  @UP3 UMOV UR17, UR19 ;  /* 0x0000001300113c82 */ /* 0x000fe40008000000 */
[----:B------:R-:W-:Y:S02]  /*9080*/  @UP3 USHF.R.U32.HI UR16, URZ, UR15, UR17 ;  /* 0x0000000f3f103299 */ /* 0x000fe40008011611 */
.L_x_169:
[----:B------:R-:W-:Y:S02]  /*9090*/  ULDC UR14, c[0x0][0x32c] ;  /* 0x0000cb00000e7ab9 */ /* 0x000fe40000000800 */
[----:B------:R-:W-:-:S04]  /*90a0*/  UIMAD UR14, UR16, UR6, UR14 ;  /* 0x00000006100e72a4 */ /* 0x000fc8000f8e020e */
[----:B------:R-:W-:-:S04]  /*90b0*/  UISETP.LT.AND UP3, UPT, UR13, UR14, UPT ;  /* 0x0000000e0d00728c */ /* 0x000fc8000bf61270 */
[----:B------:R-:W-:-:S04]  /*90c0*/  USEL UR13, UR13, UR14, UP3 ;  /* 0x0000000e0d0d7287 */ /* 0x000fc80009800000 */
.L_x_167:
[----:B-1----:R-:W-:-:S07]  /*90d0*/  UIMAD.WIDE UR14, UR13, 0x2aaaaaab, URZ ;  /* 0x2aaaaaab0d0e78a5 */ /* 0x002fce000f8e023f */
[----:B------:R-:W-:Y:S02]  /*90e0*/  UMOV UR13, UR15 ;  /* 0x0000000f000d7c82 */ /* 0x000fe40008000000 */
[----:B------:R-:W-:-:S04]  /*90f0*/  USHF.R.U32.HI UR6, URZ, 0x1f, UR13 ;  /* 0x0000001f3f067899 */ /* 0x000fc8000801160d */
[----:B------:R-:W-:-:S04]  /*9100*/  ULEA.HI.SX32 UR6, UR13, UR6, 0x1c ;  /* 0x000000060d067291 */ /* 0x000fc8000f8fe23f */
[----:B------:R-:W-:-:S04]  /*9110*/  UISETP.LT.AND UP3, UPT, UR5, UR6, UPT ;  /* 0x000000060500728c */ /* 0x000fc8000bf61270 */
[----:B------:R-:W-:-:S06]  /*9120*/  USEL UR6, UR5, UR6, !UP3 ;  /* 0x0000000605067287 */ /* 0x000fcc000d800000 */
[----:B------:R-:W-:-:S13]  /*9130*/  ISETP.GE.AND P0, PT, R227, UR6, PT ;  /* 0x00000006e3007c0c */ /* 0x000fda000bf06270 */
[----:B------:R-:W-:Y:S05]  /*9140*/  @!P0 BRA `(.L_x_170) ;  /* 0x00006ad000008947 */ /* 0x000fea0003800000 */
[----:B------:R-:W-:Y:S01]  /*9150*/  IMAD.MOV.U32 R101, RZ, RZ, R71 ;  /* 0x000000ffff657224 */ /* 0x000fe200078e0047 */
[----:B------:R-:W-:Y:S01]  /*9160*/  MOV R103, R3 ;  /* 0x0000000300677202 */ /* 0x000fe20000000f00 */
[----:B------:R-:W-:Y:S01]  /*9170*/  IMAD.MOV.U32 R100, RZ, RZ, R72 ;  /* 0x000000ffff647224 */ /* 0x000fe200078e0048 */
[----:B------:R-:W-:Y:S02]  /*9180*/  MOV R102, R70 ;  /* 0x0000004600667202 */ /* 0x000fe40000000f00 */
.L_x_189:
[----:B------:R-:W-:Y:S04]  /*9190*/  DEPBAR.LE SB0, 0x0 ;  /* 0x000080000000791a */ /* 0x000fe80000000000 */
[----:B------:R-:W-:Y:S01]  /*91a0*/  BAR.SYNC.DEFER_BLOCKING 0x0 ;  /* 0x0000000000007b1d */ /* 0x000fe20000010000 */
[----:B------:R-:W-:Y:S05]  /*91b0*/  ISETP.LT.AND P0, PT, R227, UR5, PT ;  /* 0x00000005e3007c0c */ /* 0x000fea000bf01270 */
[----:B-1---5:R1:W2:Y:S04]  /*91c0*/  LDSM.16.M88.4 R96, [R215+0x6100] ;  /* 0x00610000d760783b */ /* 0x0222a80000000200 */
[----:B------:R1:W3:Y:S04]  /*91d0*/  LDSM.16.M88.4 R92, [R215+0x8100] ;  /* 0x00810000d75c783b */ /* 0x0002e80000000200 */
        /* <DEDUP_REMOVED lines=9> */
[----:B------:R1:W1:Y:S04]  /*9270*/  LDSM.16.M88.4 R184, [R224] ;  /* 0x00000000e0b8783b */ /* 0x0002680000000200 */
[----:B------:R1:W1:Y:S04]  /*9280*/  LDSM.16.M88.4 R188, [R223] ;  /* 0x00000000dfbc783b */ /* 0x0002680000000200 */
[----:B------:R1:W1:Y:S04]  /*9290*/  LDSM.16.M88.4 R192, [R222] ;  /* 0x00000000dec0783b */ /* 0x0002680000000200 */
[----:B------:R1:W1:Y:S04]  /*92a0*/  LDSM.16.M88.4 R196, [R221] ;  /* 0x00000000ddc4783b */ /* 0x0002680000000200 */
[----:B------:R1:W1:Y:S01]  /*92b0*/  LDSM.16.M88.4 R200, [R220] ;  /* 0x00000000dcc8783b */ /* 0x0002620000000200 */
[----:B------:R-:W-:-:S05]  /*92c0*/  @P0 BRA `(.L_x_171) ;  /* 0x000002c000000947 */ /* 0x000fca0003800000 */
[----:B--234-:R-:W2:Y:S01]  /*92d0*/  LDL R15, [R1+0xc] ;  /* 0x00000c00010f7983 */ /* 0x01cea20000100800 */
[----:B------:R-:W-:Y:S01]  /*92e0*/  SHF.R.S32.HI R0, RZ, 0x1f, R234 ;  /* 0x0000001fff007819 */ /* 0x000fe200000114ea */
[----:B------:R-:W-:Y:S01]  /*92f0*/  IMAD.WIDE.U32 R2, R234, c[0x0][0x208], RZ ;  /* 0x00008200ea027a25 */ /* 0x000fe200078e00ff */
[----:B------:R-:W-:Y:S03]  /*9300*/  SHF.R.S32.HI R4, RZ, 0x1f, R228 ;  /* 0x0000001fff047819 */ /* 0x000fe600000114e4 */
[----:B------:R-:W-:Y:S02]  /*9310*/  IMAD R0, R0, c[0x0][0x208], RZ ;  /* 0x0000820000007a24 */ /* 0x000fe400078e02ff */
[----:B------:R-:W-:Y:S02]  /*9320*/  IMAD R4, R4, c[0x0][0x218], RZ ;  /* 0x0000860004047a24 */ /* 0x000fe400078e02ff */
[----:B------:R-:W-:Y:S02]  /*9330*/  IMAD R0, R234, c[0x0][0x20c], R0 ;  /* 0x00008300ea007a24 */ /* 0x000fe400078e0200 */
[C---:B------:R-:W-:Y:S02]  /*9340*/  IMAD R4, R228.reuse, c[0x0][0x21c], R4 ;  /* 0x00008700e4047a24 */ /* 0x040fe400078e0204 */
[----:B------:R-:W-:Y:S04]  /*9350*/  IMAD.IADD R3, R3, 0x1, R0 ;  /* 0x0000000103037824 */ /* 0x000fe800078e0200 */
[----:B------:R-:W-:Y:S05]  /*9360*/  IMAD.WIDE.U32 R2, R228, c[0x0][0x218], R2 ;  /* 0x00008600e4027a25 */ /* 0x000fea00078e0002 */
[----:B------:R-:W-:Y:S04]  /*9370*/  IADD3 R0, P0, R2, UR44, RZ ;  /* 0x0000002c02007c10 */ /* 0x000fe8000ff1e0ff */
[----:B------:R-:W-:Y:S02]  /*9380*/  IADD3.X R3, R3, UR9, R4, P0, !PT ;  /* 0x0000000903037c10 */ /* 0x000fe400087fe404 */
[C---:B------:R-:W-:Y:S04]  /*9390*/  LEA R2, P0, R0.reuse, c[0x0][0x1f8], 0x1 ;  /* 0x00007e0000027a11 */ /* 0x040fe800078008ff */
[----:B------:R-:W-:Y:S01]  /*93a0*/  LEA.HI.X R0, R0, c[0x0][0x1fc], R3, 0x1, P0 ;  /* 0x00007f0000007a11 */ /* 0x000fe200000f0c03 */
[----:B------:R-:W3:Y:S04]  /*93b0*/  SHFL.IDX PT, R4, R2, RZ, 0x181f ;  /* 0x00181fff02047589 */ /* 0x000ee800000e0000 */
[----:B------:R-:W-:Y:S04]  /*93c0*/  SHFL.IDX PT, R3, R0, RZ, 0x181f ;  /* 0x00181fff00037589 */ /* 0x000fe800000e0000 */
[----:B------:R-:W-:Y:S04]  /*93d0*/  SHFL.IDX PT, R10, R2, 0x1, 0x181f ;  /* 0x00381f00020a7f89 */ /* 0x000fe800000e0000 */
[----:B------:R-:W4:Y:S04]  /*93e0*/  SHFL.IDX PT, R8, R2, 0x2, 0x181f ;  /* 0x00581f0002087f89 */ /* 0x000f2800000e0000 */
[----:B------:R-:W-:Y:S04]  /*93f0*/  SHFL.IDX PT, R7, R0, 0x1, 0x181f ;  /* 0x00381f0000077f89 */ /* 0x000fe800000e0000 */
[----:B------:R-:W5:Y:S04]  /*9400*/  SHFL.IDX PT, R6, R2, 0x3, 0x181f ;  /* 0x00781f0002067f89 */ /* 0x000f6800000e0000 */
[----:B------:R-:W-:Y:S04]  /*9410*/  SHFL.IDX PT, R9, R2, 0x4, 0x181f ;  /* 0x00981f0002097f89 */ /* 0x000fe800000e0000 */
[----:B------:R-:W-:Y:S04]  /*9420*/  SHFL.IDX PT, R14, R0, 0x2, 0x181f ;  /* 0x00581f00000e7f89 */ /* 0x000fe800000e0000 */
[----:B------:R-:W1:Y:S04]  /*9430*/  SHFL.IDX PT, R13, R0, 0x3, 0x181f ;  /* 0x00781f00000d7f89 */ /* 0x000e6800000e0000 */
[----:B------:R-:W1:Y:S04]  /*9440*/  SHFL.IDX PT, R2, R2, 0x5, 0x181f ;  /* 0x00b81f0002027f89 */ /* 0x000e6800000e0000 */
[----:B------:R-:W-:Y:S04]  /*9450*/  SHFL.IDX PT, R12, R0, 0x4, 0x181f ;  /* 0x00981f00000c7f89 */ /* 0x000fe800000e0000 */
[----:B------:R-:W1:Y:S01]  /*9460*/  SHFL.IDX PT, R0, R0, 0x5, 0x181f ;  /* 0x00b81f0000007f89 */ /* 0x000e6200000e0000 */
[-C--:B---3--:R-:W-:Y:S02]  /*9470*/  IADD3 R4, P0, R4, R226.reuse, RZ ;  /* 0x000000e204047210 */ /* 0x088fe40007f1e0ff */
[-C--:B----4-:R-:W-:Y:S02]  /*9480*/  IADD3 R8, P5, R8, R226.reuse, RZ ;  /* 0x000000e208087210 */ /* 0x090fe40007fbe0ff */
[-C--:B-----5:R-:W-:Y:S01]  /*9490*/  IADD3 R6, P2, R6, R226.reuse, RZ ;  /* 0x000000e206067210 */ /* 0x0a0fe20007f5e0ff */
[--C-:B------:R-:W-:Y:S01]  /*94a0*/  IMAD.X R5, R3, 0x1, R225.reuse, P0 ;  /* 0x0000000103057824 */ /* 0x100fe200000e06e1 */
[-C--:B------:R-:W-:Y:S05]  /*94b0*/  IADD3 R10, P0, R10, R226.reuse, RZ ;  /* 0x000000e20a0a7210 */ /* 0x080fea0007f1e0ff */
[--C-:B------:R-:W-:Y:S02]  /*94c0*/  IMAD.X R11, R7, 0x1, R225.reuse, P0 ;  /* 0x00000001070b7824 */ /* 0x100fe400000e06e1 */
[--C-:B-1----:R-:W-:Y:S01]  /*94d0*/  IMAD.X R7, R13, 0x1, R225.reuse, P2 ;  /* 0x000000010d077824 */ /* 0x102fe200010e06e1 */
[-C--:B------:R-:W-:Y:S04]  /*94e0*/  IADD3 R2, P0, R2, R226.reuse, RZ ;  /* 0x000000e202027210 */ /* 0x080fe80007f1e0ff */
[-C--:B------:R-:W-:Y:S01]  /*94f0*/  IADD3.X R3, R0, R225.reuse, RZ, P0, !PT ;  /* 0x000000e100037210 */ /* 0x080fe200007fe4ff */
[----:B--2---:R1:W-:Y:S04]  /*9500*/  LDGSTS.E.BYPASS.LTC128B.128 [R15], [R4.64], !P3 ;  /* 0x00000000040f7fae */ /* 0x0043e8000d901d70 */
[----:B------:R2:W-:Y:S01]  /*9510*/  LDGSTS.E.BYPASS.LTC128B.128 [R15+0x800], [R10.64], !P3 ;  /* 0x008000000a0f7fae */ /* 0x0005e2000d901d70 */
[----:B-1----:R-:W-:Y:S02]  /*9520*/  IADD3 R4, P1, R9, R226, RZ ;  /* 0x000000e209047210 */ /* 0x002fe40007f3e0ff */
[----:B------:R-:W-:Y:S03]  /*9530*/  IADD3.X R9, R14, R225, RZ, P5, !PT ;  /* 0x000000e10e097210 */ /* 0x000fe60002ffe4ff */
[----:B------:R-:W-:Y:S02]  /*9540*/  IMAD.X R5, R12, 0x1, R225, P1 ;  /* 0x000000010c057824 */ /* 0x000fe400008e06e1 */
[----:B------:R2:W-:Y:S04]  /*9550*/  LDGSTS.E.BYPASS.LTC128B.128 [R15+0x1000], [R8.64], !P3 ;  /* 0x01000000080f7fae */ /* 0x0005e8000d901d70 */
[----:B------:R2:W-:Y:S04]  /*9560*/  LDGSTS.E.BYPASS.LTC128B.128 [R15+0x1800], [R6.64], !P3 ;  /* 0x01800000060f7fae */ /* 0x0005e8000d901d70 */
[----:B------:R2:W-:Y:S04]  /*9570*/  LDGSTS.E.BYPASS.LTC128B.128 [R15+0x2000], [R4.64], !P3 ;  /* 0x02000000040f7fae */ /* 0x0005e8000d901d70 */
[----:B------:R2:W-:Y:S02]  /*9580*/  LDGSTS.E.BYPASS.LTC128B.128 [R15+0x2800], [R2.64], !P3 ;  /* 0x02800000020f7fae */ /* 0x0005e4000d901d70 */
.L_x_171:
[----:B--234-:R-:W-:Y:S01]  /*9590*/  LDSM.16.M88.4 R204, [R214+0x5900] ;  /* 0x00590000d6cc783b */ /* 0x01cfe20000000200 */
[-C--:B------:R-:W-:Y:S03]  /*95a0*/  HMMA.16816.F32.BF16 R4, R96, R16.reuse, RZ ;  /* 0x000000106004723c */ /* 0x080fe600000418ff */
[----:B------:R-:W-:Y:S04]  /*95b0*/  ISETP.GT.AND P0, PT, R227, UR5, PT ;  /* 0x00000005e3007c0c */ /* 0x000fe8000bf04270 */
[----:B------:R-:W0:Y:S01]  /*95c0*/  LDGDEPBAR ;  /* 0x00000000000079af */ /* 0x000e220000000000 */
[C---:B------:R-:W-:Y:S08]  /*95d0*/  HMMA.16816.F32.BF16 R8, R92.reuse, R16, RZ ;  /* 0x000000105c08723c */ /* 0x040ff000000418ff */
[-C--:B------:R-:W-:Y:S08]  /*95e0*/  HMMA.16816.F32.BF16 R12, R92, R18.reuse, RZ ;  /* 0x000000125c0c723c */ /* 0x080ff000000418ff */
[C---:B------:R-:W-:Y:S08]  /*95f0*/  HMMA.16816.F32.BF16 R16, R96.reuse, R18, RZ ;  /* 0x000000126010723c */ /* 0x040ff000000418ff */
[-C--:B-1----:R-:W-:Y:S08]  /*9600*/  HMMA.16816.F32.BF16 R20, R96, R32.reuse, RZ ;  /* 0x000000206014723c */ /* 0x082ff000000418ff */
        /* <DEDUP_REMOVED lines=47> */
[-C--:B------:R-:W-:Y:S01]  /*9900*/  HMMA.16816.F32.BF16 R92, R180, R202.reuse, R92 ;  /* 0x000000cab45c723c */ /* 0x080fe2000004185c */
[----:B------:R-:W3:Y:S07]  /*9910*/  LDSM.16.M88.4 R180, [R214+0x5100] ;  /* 0x00510000d6b4783b */ /* 0x000eee0000000200 */
[----:B------:R-:W-:Y:S01]  /*9920*/  HMMA.16816.F32.BF16 R96, R172, R202, R96 ;  /* 0x000000caac60723c */ /* 0x000fe20000041860 */
[----:B------:R-:W-:Y:S08]  /*9930*/  LDSM.16.M88.4 R172, [R217+0x6100] ;  /* 0x00610000d9ac783b */ /* 0x000ff00000000200 */
[----:B------:R-:W4:Y:S01]  /*9940*/  LDSM.16.M88.4 R200, [R213] ;  /* 0x00000000d5c8783b */ /* 0x000f220000000200 */
        /* <DEDUP_REMOVED lines=8> */
[C---:B------:R-:W-:Y:S08]  /*99d0*/  HMMA.16816.F32.BF16 R32, R168.reuse, R190, R32 ;  /* 0x000000bea820723c */ /* 0x040ff00000041820 */
        /* <DEDUP_REMOVED lines=16> */
[-C--:B------:R-:W-:Y:S08]  /*9ae0*/  HMMA.16816.F32.BF16 R4, R172, R200.reuse, R4 ;  /* 0x000000c8ac04723c */ /* 0x080ff00000041804 */
[C---:B-1----:R-:W-:Y:S08]  /*9af0*/  HMMA.16816.F32.BF16 R8, R176.reuse, R200, R8 ;  /* 0x000000c8b008723c */ /* 0x042ff00000041808 */
        /* <DEDUP_REMOVED lines=25> */
[----:B------:R-:W2:Y:S10]  /*9c90*/  MUFU.TANH R2, R10 ;  /* 0x0000000a00027308 */ /* 0x000eb40000002400 */
[----:B------:R3:W4:Y:S10]  /*9ca0*/  MUFU.TANH R0, R11 ;  /* 0x0000000b00007308 */ /* 0x0007340000002400 */
[----:B------:R4:W4:Y:S01]  /*9cb0*/  MUFU.TANH R229, R12 ;  /* 0x0000000c00e57308 */ /* 0x0009220000002400 */
[----:B--2---:R-:W-:Y:S09]  /*9cc0*/  STL [R1+0x4], R2 ;  /* 0x0000040201007387 */ /* 0x004ff20000100800 */
[----:B------:R2:W2:Y:S01]  /*9cd0*/  MUFU.TANH R207, R13 ;  /* 0x0000000d00cf7308 */ /* 0x0004a20000002400 */
[----:B---3--:R-:W3:Y:S01]  /*9ce0*/  LDSM.16.M88.4 R8, [R213+0x1000] ;  /* 0x00100000d508783b */ /* 0x008ee20000000200 */
[-C--:B-1----:R-:W-:Y:S08]  /*9cf0*/  HMMA.16816.F32.BF16 R20, R172, R4.reuse, R20 ;  /* 0x00000004ac14723c */ /* 0x082ff00000041814 */
[----:B------:R1:W1:Y:S01]  /*9d00*/  MUFU.TANH R252, R14 ;  /* 0x0000000e00fc7308 */ /* 0x0002620000002400 */
[----:B----4-:R-:W-:Y:S01]  /*9d10*/  STL [R1], R0 ;  /* 0x0000000001007387 */ /* 0x010fe20000100800 */
[C---:B------:R-:W-:Y:S08]  /*9d20*/  HMMA.16816.F32.BF16 R24, R176.reuse, R4, R24 ;  /* 0x00000004b018723c */ /* 0x040ff00000041818 */
[----:B------:R4:W1:Y:S01]  /*9d30*/  MUFU.TANH R251, R15 ;  /* 0x0000000f00fb7308 */ /* 0x0008620000002400 */
[-C--:B------:R-:W-:Y:S08]  /*9d40*/  HMMA.16816.F32.BF16 R28, R176, R6.reuse, R28 ;  /* 0x00000006b01c723c */ /* 0x080ff0000004181c */
[C---:B------:R-:W-:Y:S01]  /*9d50*/  HMMA.16816.F32.BF16 R32, R172.reuse, R6, R32 ;  /* 0x00000006ac20723c */ /* 0x040fe20000041820 */
[----:B------:R-:W1:Y:S01]  /*9d60*/  MUFU.TANH R16, R16 ;  /* 0x0000001000107308 */ /* 0x000e620000002400 */
[----:B------:R-:W5:Y:S02]  /*9d70*/  LDSM.16.M88.4 R4, [R213+0x1800] ;  /* 0x00180000d504783b */ /* 0x000f640000000200 */
[----:B------:R-:W-:Y:S02]  /*9d80*/  FMUL.FTZ R20, R20, c[0x0][0x320] ;  /* 0x0000c80014147a20 */ /* 0x000fe40000410000 */
[----:B------:R-:W-:Y:S02]  /*9d90*/  FMUL.FTZ R21, R21, c[0x0][0x320] ;  /* 0x0000c80015157a20 */ /* 0x000fe40000410000 */
[----:B------:R-:W-:Y:S03]  /*9da0*/  FMUL.FTZ R22, R22, c[0x0][0x320] ;  /* 0x0000c80016167a20 */ /* 0x000fe60000410000 */
[----:B------:R-:W1:Y:S01]  /*9db0*/  MUFU.TANH R17, R17 ;  /* 0x0000001100117308 */ /* 0x000e620000002400 */
[----:B------:R-:W-:Y:S02]  /*9dc0*/  FMUL.FTZ R23, R23, c[0x0][0x320] ;  /* 0x0000c80017177a20 */ /* 0x000fe40000410000 */
[----:B------:R-:W-:Y:S01]  /*9dd0*/  FMUL.FTZ R24, R24, c[0x0][0x320] ;  /* 0x0000c80018187a20 */ /* 0x000fe20000410000 */
[-C--:B---3--:R-:W-:Y:S03]  /*9de0*/  HMMA.16816.F32.BF16 R36, R172, R8.reuse, R36 ;  /* 0x00000008ac24723c */ /* 0x088fe60000041824 */
[----:B------:R-:W-:Y:S02]  /*9df0*/  FMUL.FTZ R30, R30, c[0x0][0x320] ;  /* 0x0000c8001e1e7a20 */ /* 0x000fe40000410000 */
[----:B------:R-:W-:Y:S01]  /*9e00*/  FMUL.FTZ R25, R25, c[0x0][0x320] ;  /* 0x0000c80019197a20 */ /* 0x000fe20000410000 */
[----:B------:R4:W3:Y:S01]  /*9e10*/  MUFU.TANH R192, R18 ;  /* 0x0000001200c07308 */ /* 0x0008e20000002400 */
[----:B------:R-:W-:Y:S01]  /*9e20*/  FMUL.FTZ R26, R26, c[0x0][0x320] ;  /* 0x0000c8001a1a7a20 */ /* 0x000fe20000410000 */
[C---:B------:R-:W-:Y:S04]  /*9e30*/  HMMA.16816.F32.BF16 R40, R176.reuse, R8, R40 ;  /* 0x00000008b028723c */ /* 0x040fe80000041828 */
[----:B------:R-:W-:Y:S02]  /*9e40*/  FMUL.FTZ R33, R33, c[0x0][0x320] ;  /* 0x0000c80021217a20 */ /* 0x000fe40000410000 */
[----:B------:R-:W-:Y:S02]  /*9e50*/  FMUL.FTZ R35, R35, c[0x0][0x320] ;  /* 0x0000c80023237a20 */ /* 0x000fe40000410000 */
[----:B------:R4:W1:Y:S01]  /*9e60*/  MUFU.TANH R190, R19 ;  /* 0x0000001300be7308 */ /* 0x0008620000002400 */
[-C--:B------:R-:W-:Y:S03]  /*9e70*/  HMMA.16816.F32.BF16 R44, R176, R10.reuse, R44 ;  /* 0x0000000ab02c723c */ /* 0x080fe6000004182c */
[----:B------:R-:W-:Y:S02]  /*9e80*/  FMUL.FTZ R27, R27, c[0x0][0x320] ;  /* 0x0000c8001b1b7a20 */ /* 0x000fe40000410000 */
[----:B------:R-:W-:Y:S02]  /*9e90*/  FMUL.FTZ R28, R28, c[0x0][0x320] ;  /* 0x0000c8001c1c7a20 */ /* 0x000fe40000410000 */
[----:B------:R-:W-:Y:S01]  /*9ea0*/  FMUL.FTZ R36, R36, c[0x0][0x320] ;  /* 0x0000c80024247a20 */ /* 0x000fe20000410000 */
[C---:B------:R-:W-:Y:S01]  /*9eb0*/  HMMA.16816.F32.BF16 R48, R172.reuse, R10, R48 ;  /* 0x0000000aac30723c */ /* 0x040fe20000041830 */
[----:B------:R-:W1:Y:S01]  /*9ec0*/  MUFU.TANH R20, R20 ;  /* 0x0000001400147308 */ /* 0x000e620000002400 */
[----:B------:R-:W1:Y:S02]  /*9ed0*/  LDSM.16.M88.4 R8, [R213+0x2000] ;  /* 0x00200000d508783b */ /* 0x000e640000000200 */
[----:B------:R-:W-:Y:S02]  /*9ee0*/  FMUL.FTZ R37, R37, c[0x0][0x320] ;  /* 0x0000c80025257a20 */ /* 0x000fe40000410000 */
[----:B------:R-:W-:Y:S02]  /*9ef0*/  FMUL.FTZ R38, R38, c[0x0][0x320] ;  /* 0x0000c80026267a20 */ /* 0x000fe40000410000 */
[-C--:B-----5:R-:W-:Y:S03]  /*9f00*/  HMMA.16816.F32.BF16 R52, R172, R4.reuse, R52 ;  /* 0x00000004ac34723c */ /* 0x0a0fe60000041834 */
[----:B------:R-:W1:Y:S01]  /*9f10*/  MUFU.TANH R21, R21 ;  /* 0x0000001500157308 */ /* 0x000e620000002400 */
[----:B------:R-:W-:Y:S02]  /*9f20*/  FMUL.FTZ R29, R29, c[0x0][0x320] ;  /* 0x0000c8001d1d7a20 */ /* 0x000fe40000410000 */
[----:B------:R-:W-:Y:S02]  /*9f30*/  FMUL.FTZ R31, R31, c[0x0][0x320] ;  /* 0x0000c8001f1f7a20 */ /* 0x000fe40000410000 */
[C---:B------:R-:W-:Y:S04]  /*9f40*/  HMMA.16816.F32.BF16 R56, R176.reuse, R4, R56 ;  /* 0x00000004b038723c */ /* 0x040fe80000041838 */
[----:B------:R-:W-:Y:S01]  /*9f50*/  FMUL.FTZ R32, R32, c[0x0][0x320] ;  /* 0x0000c80020207a20 */ /* 0x000fe20000410000 */
[----:B------:R4:W2:Y:S01]  /*9f60*/  MUFU.TANH R181, R22 ;  /* 0x0000001600b57308 */ /* 0x0008a20000002400 */
[----:B------:R-:W-:Y:S02]  /*9f70*/  FMUL.FTZ R34, R34, c[0x0][0x320] ;  /* 0x0000c80022227a20 */ /* 0x000fe40000410000 */
[-C--:B------:R-:W-:Y:S04]  /*9f80*/  HMMA.16816.F32.BF16 R60, R176, R6.reuse, R60 ;  /* 0x00000006b03c723c */ /* 0x080fe8000004183c */
[----:B------:R-:W-:Y:S02]  /*9f90*/  FMUL.FTZ R48, R48, c[0x0][0x320] ;  /* 0x0000c80030307a20 */ /* 0x000fe40000410000 */
[----:B------:R-:W-:Y:S01]  /*9fa0*/  FMUL.FTZ R49, R49, c[0x0][0x320] ;  /* 0x0000c80031317a20 */ /* 0x000fe20000410000 */
[----:B------:R4:W2:Y:S01]  /*9fb0*/  MUFU.TANH R171, R23 ;  /* 0x0000001700ab7308 */ /* 0x0008a20000002400 */
[C---:B------:R-:W-:Y:S01]  /*9fc0*/  HMMA.16816.F32.BF16 R64, R172.reuse, R6, R64 ;  /* 0x00000006ac40723c */ /* 0x040fe20000041840 */
[----:B------:R-:W5:Y:S01]  /*9fd0*/  LDSM.16.M88.4 R4, [R213+0x2800] ;  /* 0x00280000d504783b */ /* 0x000f620000000200 */
[----:B------:R-:W-:Y:S04]  /*9fe0*/  DEPBAR.LE SB0, 0x0 ;  /* 0x000080000000791a */ /* 0x000fe80000000000 */
[----:B------:R-:W-:Y:S02]  /*9ff0*/  FMUL.FTZ R50, R50, c[0x0][0x320] ;  /* 0x0000c80032327a20 */ /* 0x000fe40000410000 */
[----:B------:R-:W-:Y:S01]  /*a000*/  FMUL.FTZ R51, R51, c[0x0][0x320] ;  /* 0x0000c80033337a20 */ /* 0x000fe20000410000 */
[----:B------:R4:W2:Y:S01]  /*a010*/  MUFU.TANH R205, R24 ;  /* 0x0000001800cd7308 */ /* 0x0008a20000002400 */
[----:B------:R-:W-:Y:S01]  /*a020*/  BAR.SYNC.DEFER_BLOCKING 0x0 ;  /* 0x0000000000007b1d */ /* 0x000fe20000010000 */
[-C--:B-1----:R-:W-:Y:S05]  /*a030*/  HMMA.16816.F32.BF16 R68, R172, R8.reuse, R68 ;  /* 0x00000008ac44723c */ /* 0x082fea0000041844 */
[----:B------:R-:W-:Y:S02]  /*a040*/  FMUL.FTZ R52, R52, c[0x0][0x320] ;  /* 0x0000c80034347a20 */ /* 0x000fe40000410000 */
[----:B------:R-:W-:Y:S01]  /*a050*/  FMUL.FTZ R53, R53, c[0x0][0x320] ;  /* 0x0000c80035357a20 */ /* 0x000fe20000410000 */
[----:B------:R4:W1:Y:S01]  /*a060*/  MUFU.TANH R204, R25 ;  /* 0x0000001900cc7308 */ /* 0x0008620000002400 */
[C---:B------:R-:W-:Y:S04]  /*a070*/  HMMA.16816.F32.BF16 R72, R176.reuse, R8, R72 ;  /* 0x00000008b048723c */ /* 0x040fe80000041848 */
[----:B------:R-:W-:Y:S02]  /*a080*/  FMUL.FTZ R54, R54, c[0x0][0x320] ;  /* 0x0000c80036367a20 */ /* 0x000fe40000410000 */
[----:B------:R-:W-:Y:S02]  /*a090*/  FMUL.FTZ R55, R55, c[0x0][0x320] ;  /* 0x0000c80037377a20 */ /* 0x000fe40000410000 */
[-C--:B------:R-:W-:Y:S01]  /*a0a0*/  HMMA.16816.F32.BF16 R76, R176, R10.reuse, R76 ;  /* 0x0000000ab04c723c */ /* 0x080fe2000004184c */
[----:B------:R4:W1:Y:S03]  /*a0b0*/  MUFU.TANH R240, R26 ;  /* 0x0000001a00f07308 */ /* 0x0008660000002400 */
[----:B------:R-:W-:Y:S02]  /*a0c0*/  FMUL.FTZ R56, R56, c[0x0][0x320] ;  /* 0x0000c80038387a20 */ /* 0x000fe40000410000 */
[----:B------:R-:W-:Y:S02]  /*a0d0*/  FMUL.FTZ R59, R59, c[0x0][0x320] ;  /* 0x0000c8003b3b7a20 */ /* 0x000fe40000410000 */
[C---:B------:R-:W-:Y:S03]  /*a0e0*/  HMMA.16816.F32.BF16 R80, R172.reuse, R10, R80 ;  /* 0x0000000aac50723c */ /* 0x040fe60000041850 */
[----:B------:R4:W1:Y:S01]  /*a0f0*/  MUFU.TANH R238, R27 ;  /* 0x0000001b00ee7308 */ /* 0x0008620000002400 */
[----:B------:R-:W-:Y:S02]  /*a100*/  FMUL.FTZ R60, R60, c[0x0][0x320] ;  /* 0x0000c8003c3c7a20 */ /* 0x000fe40000410000 */
[----:B------:R-:W-:Y:S02]  /*a110*/  FMUL.FTZ R61, R61, c[0x0][0x320] ;  /* 0x0000c8003d3d7a20 */ /* 0x000fe40000410000 */
[-C--:B-----5:R-:W-:Y:S04]  /*a120*/  HMMA.16816.F32.BF16 R84, R172, R4.reuse, R84 ;  /* 0x00000004ac54723c */ /* 0x0a0fe80000041854 */
[----:B------:R-:W-:Y:S01]  /*a130*/  FMUL.FTZ R63, R63, c[0x0][0x320] ;  /* 0x0000c8003f3f7a20 */ /* 0x000fe20000410000 */
[----:B------:R4:W1:Y:S01]  /*a140*/  MUFU.TANH R191, R28 ;  /* 0x0000001c00bf7308 */ /* 0x0008620000002400 */
[----:B------:R-:W-:Y:S02]  /*a150*/  FMUL.FTZ R64, R64, c[0x0][0x320] ;  /* 0x0000c80040407a20 */ /* 0x000fe40000410000 */
[C---:B------:R-:W-:Y:S04]  /*a160*/  HMMA.16816.F32.BF16 R88, R176.reuse, R4, R88 ;  /* 0x00000004b058723c */ /* 0x040fe80000041858 */
[----:B------:R-:W-:Y:S02]  /*a170*/  FMUL.FTZ R65, R65, c[0x0][0x320] ;  /* 0x0000c80041417a20 */ /* 0x000fe40000410000 */
[----:B------:R-:W-:Y:S01]  /*a180*/  FMUL.FTZ R66, R66, c[0x0][0x320] ;  /* 0x0000c80042427a20 */ /* 0x000fe20000410000 */
[----:B------:R4:W1:Y:S01]  /*a190*/  MUFU.TANH R189, R29 ;  /* 0x0000001d00bd7308 */ /* 0x0008620000002400 */
[-C--:B------:R-:W-:Y:S04]  /*a1a0*/  HMMA.16816.F32.BF16 R92, R176, R6.reuse, R92 ;  /* 0x00000006b05c723c */ /* 0x080fe8000004185c */
[----:B------:R-:W-:Y:S02]  /*a1b0*/  FMUL.FTZ R67, R67, c[0x0][0x320] ;  /* 0x0000c80043437a20 */ /* 0x000fe40000410000 */
[----:B------:R-:W-:Y:S02]  /*a1c0*/  FMUL.FTZ R68, R68, c[0x0][0x320] ;  /* 0x0000c80044447a20 */ /* 0x000fe40000410000 */
[----:B------:R-:W-:Y:S01]  /*a1d0*/  HMMA.16816.F32.BF16 R96, R172, R6, R96 ;  /* 0x00000006ac60723c */ /* 0x000fe20000041860 */
[----:B------:R4:W1:Y:S03]  /*a1e0*/  MUFU.TANH R236, R30 ;  /* 0x0000001e00ec7308 */ /* 0x0008660000002400 */
[----:B------:R-:W-:Y:S02]  /*a1f0*/  FMUL.FTZ R69, R69, c[0x0][0x320] ;  /* 0x0000c80045457a20 */ /* 0x000fe40000410000 */
[----:B------:R-:W-:Y:S02]  /*a200*/  FMUL.FTZ R70, R70, c[0x0][0x320] ;  /* 0x0000c80046467a20 */ /* 0x000fe40000410000 */
[----:B------:R-:W-:Y:S03]  /*a210*/  FMUL.FTZ R71, R71, c[0x0][0x320] ;  /* 0x0000c80047477a20 */ /* 0x000fe60000410000 */
[----:B------:R4:W1:Y:S01]  /*a220*/  MUFU.TANH R235, R31 ;  /* 0x0000001f00eb7308 */ /* 0x0008620000002400 */
[----:B------:R-:W-:Y:S02]  /*a230*/  FMUL.FTZ R72, R72, c[0x0][0x320] ;  /* 0x0000c80048487a20 */ /* 0x000fe40000410000 */
[----:B------:R-:W-:Y:S02]  /*a240*/  FMUL.FTZ R73, R73, c[0x0][0x320] ;  /* 0x0000c80049497a20 */ /* 0x000fe40000410000 */
[----:B------:R-:W-:Y:S02]  /*a250*/  FMUL.FTZ R74, R74, c[0x0][0x320] ;  /* 0x0000c8004a4a7a20 */ /* 0x000fe40000410000 */
[----:B------:R-:W-:Y:S02]  /*a260*/  FMUL.FTZ R75, R75, c[0x0][0x320] ;  /* 0x0000c8004b4b7a20 */ /* 0x000fe40000410000 */
[----:B------:R-:W-:Y:S01]  /*a270*/  FMUL.FTZ R76, R76, c[0x0][0x320] ;  /* 0x0000c8004c4c7a20 */ /* 0x000fe20000410000 */
[----:B------:R4:W1:Y:S01]  /*a280*/  MUFU.TANH R15, R32 ;  /* 0x00000020000f7308 */ /* 0x0008620000002400 */
        /* <DEDUP_REMOVED lines=94> */
[----:B------:R-:W1:Y:S10]  /*a870*/  MUFU.TANH R92, R92 ;  /* 0x0000005c005c7308 */ /* 0x000e740000002400 */
[----:B------:R-:W1:Y:S10]  /*a880*/  MUFU.TANH R93, R93 ;  /* 0x0000005d005d7308 */ /* 0x000e740000002400 */
[----:B------:R4:W1:Y:S10]  /*a890*/  MUFU.TANH R91, R94 ;  /* 0x0000005e005b7308 */ /* 0x0008740000002400 */
[----:B------:R4:W1:Y:S10]  /*a8a0*/  MUFU.TANH R79, R95 ;  /* 0x0000005f004f7308 */ /* 0x0008740000002400 */
[----:B------:R-:W1:Y:S10]  /*a8b0*/  MUFU.TANH R96, R96 ;  /* 0x0000006000607308 */ /* 0x000e740000002400 */
[----:B------:R-:W1:Y:S10]  /*a8c0*/  MUFU.TANH R97, R97 ;  /* 0x0000006100617308 */ /* 0x000e740000002400 */
[----:B------:R-:W1:Y:S10]  /*a8d0*/  MUFU.TANH R98, R98 ;  /* 0x0000006200627308 */ /* 0x000e740000002400 */
[----:B------:R-:W1:Y:S01]  /*a8e0*/  MUFU.TANH R99, R99 ;  /* 0x0000006300637308 */ /* 0x000e620000002400 */
[----:B------:R-:W-:-:S05]  /*a8f0*/  @!P0 BRA `(.L_x_172) ;  /* 0x000003d000008947 */ /* 0x000fca0003800000 */
[----:B--234-:R-:W2:Y:S01]  /*a900*/  LDL R2, [R1+0x2c] ;  /* 0x00002c0001027983 */ /* 0x01cea20000100800 */
[----:B------:R-:W-:Y:S01]  /*a910*/  IMAD.MOV.U32 R228, RZ, RZ, RZ ;  /* 0x000000ffffe47224 */ /* 0x000fe200078e00ff */
[----:B------:R-:W-:Y:S02]  /*a920*/  PLOP3.LUT P1, PT, PT, PT, UP1, 0x80, 0x0 ;  /* 0x000000000000781c */ /* 0x000fe40003f2f018 */
[----:B------:R-:W3:Y:S01]  /*a930*/  LDL R0, [R1+0x10] ;  /* 0x0000100001007983 */ /* 0x000ee20000100800 */
[----:B------:R-:W-:Y:S03]  /*a940*/  PLOP3.LUT P0, PT, PT, PT, UP1, 0x80, 0x0 ;  /* 0x000000000000781c */ /* 0x000fe60003f0f018 */
[----:B------:R-:W4:Y:S01]  /*a950*/  LDL R18, [R1+0x8] ;  /* 0x0000080001127983 */ /* 0x000f220000100800 */
[----:B--2---:R-:W-:Y:S05]  /*a960*/  IMAD R2, R227, 0x60, R2 ;  /* 0x00000060e3027824 */ /* 0x004fea00078e0202 */
[----:B---3--:R-:W-:Y:S05]  /*a970*/  IADD3 R2, R2, -0x60, R0 ;  /* 0xffffffa002027810 */ /* 0x008fea0007ffe000 */
        /* <DEDUP_REMOVED lines=8> */
[----:B------:R-:W-:Y:S03]  /*aa00*/  @!P4 LEA.HI.X R5, R3, c[0x0][0x2a4], R5, 0x2, P0 ;  /* 0x0000a9000305ca11 */ /* 0x000fe600000f1405 */
[----:B------:R-:W-:Y:S01]  /*aa10*/  IMAD.WIDE.U32 R2, R234, c[0x0][0x1e0], RZ ;  /* 0x00007800ea027a25 */ /* 0x000fe200078e00ff */
[----:B------:R-:W-:Y:S01]  /*aa20*/  SHF.R.S32.HI R0, RZ, 0x1f, R234 ;  /* 0x0000001fff007819 */ /* 0x000fe200000114ea */
[----:B------:R-:W2:Y:S04]  /*aa30*/  @!P4 LDG.E R228, [R4.64] ;  /* 0x0000003004e4c981 */ /* 0x000ea8000c1e1900 */
        /* <DEDUP_REMOVED lines=11> */
[----:B------:R-:W2:Y:S04]  /*aaf0*/  SHFL.IDX PT, R4, R2, RZ, 0x181f ;  /* 0x00181fff02047589 */ /* 0x000ea800000e0000 */
[----:B------:R-:W3:Y:S04]  /*ab00*/  SHFL.IDX PT, R3, R0, RZ, 0x181f ;  /* 0x00181fff00037589 */ /* 0x000ee800000e0000 */
[----:B------:R-:W5:Y:S04]  /*ab10*/  SHFL.IDX PT, R10, R2, 0x1, 0x181f ;  /* 0x00381f00020a7f89 */ /* 0x000f6800000e0000 */
[----:B------:R-:W1:Y:S04]  /*ab20*/  SHFL.IDX PT, R8, R2, 0x2, 0x181f ;  /* 0x00581f0002087f89 */ /* 0x000e6800000e0000 */
[----:B------:R-:W1:Y:S04]  /*ab30*/  SHFL.IDX PT, R7, R0, 0x1, 0x181f ;  /* 0x00381f0000077f89 */ /* 0x000e6800000e0000 */
[----:B------:R-:W1:Y:S04]  /*ab40*/  SHFL.IDX PT, R6, R2, 0x3, 0x181f ;  /* 0x00781f0002067f89 */ /* 0x000e6800000e0000 */
[----:B------:R-:W-:Y:S01]  /*ab50*/  SHFL.IDX PT, R9, R2, 0x4, 0x181f ;  /* 0x00981f0002097f89 */ /* 0x000fe200000e0000 */
[-C--:B--2---:R-:W-:Y:S03]  /*ab60*/  IADD3 R4, P0, R4, R226.reuse, RZ ;  /* 0x000000e204047210 */ /* 0x084fe60007f1e0ff */
[----:B------:R-:W-:Y:S02]  /*ab70*/  SHFL.IDX PT, R14, R0, 0x2, 0x181f ;  /* 0x00581f00000e7f89 */ /* 0x000fe400000e0000 */
[--C-:B---3--:R-:W-:Y:S02]  /*ab80*/  IMAD.X R5, R3, 0x1, R225.reuse, P0 ;  /* 0x0000000103057824 */ /* 0x108fe400000e06e1 */
[----:B------:R-:W2:Y:S01]  /*ab90*/  SHFL.IDX PT, R13, R0, 0x3, 0x181f ;  /* 0x00781f00000d7f89 */ /* 0x000ea200000e0000 */
[-C--:B-----5:R-:W-:Y:S03]  /*aba0*/  IADD3 R10, P0, R10, R226.reuse, RZ ;  /* 0x000000e20a0a7210 */ /* 0x0a0fe60007f1e0ff */
[----:B----4-:R3:W-:Y:S01]  /*abb0*/  LDGSTS.E.BYPASS.LTC128B.128 [R18+0x3100], [R4.64], !P3 ;  /* 0x0310000004127fae */ /* 0x0107e2000d901d70 */
[-C--:B-1----:R-:W-:Y:S03]  /*abc0*/  IADD3 R8, P5, R8, R226.reuse, RZ ;  /* 0x000000e208087210 */ /* 0x082fe60007fbe0ff */
[----:B------:R-:W1:Y:S01]  /*abd0*/  SHFL.IDX PT, R2, R2, 0x5, 0x181f ;  /* 0x00b81f0002027f89 */ /* 0x000e6200000e0000 */
[--C-:B------:R-:W-:Y:S03]  /*abe0*/  IMAD.X R11, R7, 0x1, R225.reuse, P0 ;  /* 0x00000001070b7824 */ /* 0x100fe600000e06e1 */
[----:B------:R-:W4:Y:S01]  /*abf0*/  SHFL.IDX PT, R12, R0, 0x4, 0x181f ;  /* 0x00981f00000c7f89 */ /* 0x000f2200000e0000 */
[-C--:B------:R-:W-:Y:S03]  /*ac00*/  IADD3 R6, P2, R6, R226.reuse, RZ ;  /* 0x000000e206067210 */ /* 0x080fe60007f5e0ff */
[----:B------:R-:W5:Y:S04]  /*ac10*/  SHFL.IDX PT, R0, R0, 0x5, 0x181f ;  /* 0x00b81f0000007f89 */ /* 0x000f6800000e0000 */
[----:B------:R5:W-:Y:S01]  /*ac20*/  LDGSTS.E.BYPASS.LTC128B.128 [R18+0x3900], [R10.64], !P3 ;  /* 0x039000000a127fae */ /* 0x000be2000d901d70 */
[--C-:B--2---:R-:W-:Y:S01]  /*ac30*/  IMAD.X R7, R13, 0x1, R225.reuse, P2 ;  /* 0x000000010d077824 */ /* 0x104fe200010e06e1 */
[-C--:B---3--:R-:W-:Y:S01]  /*ac40*/  IADD3 R4, P1, R9, R226.reuse, RZ ;  /* 0x000000e209047210 */ /* 0x088fe20007f3e0ff */
[--C-:B------:R-:W-:Y:S01]  /*ac50*/  IMAD.X R9, R14, 0x1, R225.reuse, P5 ;  /* 0x000000010e097824 */ /* 0x100fe200028e06e1 */
[----:B-1----:R-:W-:Y:S03]  /*ac60*/  IADD3 R2, P0, R2, R226, RZ ;  /* 0x000000e202027210 */ /* 0x002fe60007f1e0ff */
[--C-:B----4-:R-:W-:Y:S01]  /*ac70*/  IMAD.X R5, R12, 0x1, R225.reuse, P1 ;  /* 0x000000010c057824 */ /* 0x110fe200008e06e1 */
[----:B------:R1:W-:Y:S01]  /*ac80*/  LDGSTS.E.BYPASS.LTC128B.128 [R18+0x4100], [R8.64], !P3 ;  /* 0x0410000008127fae */ /* 0x0003e2000d901d70 */
[----:B-----5:R-:W-:Y:S03]  /*ac90*/  IMAD.X R3, R0, 0x1, R225, P0 ;  /* 0x0000000100037824 */ /* 0x020fe600000e06e1 */
[----:B------:R1:W-:Y:S04]  /*aca0*/  LDGSTS.E.BYPASS.LTC128B.128 [R18+0x4900], [R6.64], !P3 ;  /* 0x0490000006127fae */ /* 0x0003e8000d901d70 */
[----:B------:R1:W-:Y:S04]  /*acb0*/  LDGSTS.E.BYPASS.LTC128B.128 [R18+0x5100], [R4.64], !P3 ;  /* 0x0510000004127fae */ /* 0x0003e8000d901d70 */
[----:B------:R1:W-:Y:S02]  /*acc0*/  LDGSTS.E.BYPASS.LTC128B.128 [R18+0x5900], [R2.64], !P3 ;  /* 0x0590000002127fae */ /* 0x0003e4000d901d70 */
.L_x_172:
[----:B-1234-:R-:W2:Y:S01]  /*acd0*/  LDL R2, [R1+0x28] ;  /* 0x0000280001027983 */ /* 0x01eea20000100800 */
[----:B------:R-:W-:Y:S02]  /*ace0*/  PLOP3.LUT P1, PT, PT, PT, UP2, 0x80, 0x0 ;  /* 0x000000000000781c */ /* 0x000fe40003f2f028 */
[----:B------:R-:W-:Y:S01]  /*acf0*/  PLOP3.LUT P0, PT, PT, PT, UP2, 0x80, 0x0 ;  /* 0x000000000000781c */ /* 0x000fe20003f0f028 */
[----:B------:R-:W3:Y:S04]  /*ad00*/  LDL R58, [R1+0x24] ;  /* 0x00002400013a7983 */ /* 0x000ee80000100800 */
[----:B------:R-:W0:Y:S06]  /*ad10*/  LDGDEPBAR ;  /* 0x00000000000079af */ /* 0x000e2c0000000000 */
[----:B--2---:R-:W-:Y:S04]  /*ad20*/  @P1 IMAD.HI.U32 R0, R2, c[0x0][0x2c8], RZ ;  /* 0x0000b20002001a27 */ /* 0x004fe800078e00ff */
[----:B------:R-:W-:Y:S01]  /*ad30*/  IMAD.MOV.U32 R5, RZ, RZ, R2 ;  /* 0x000000ffff057224 */ /* 0x000fe200078e0002 */
[----:B------:R-:W-:Y:S01]  /*ad40*/  @P0 SHF.R.U32.HI R5, RZ, c[0x0][0x2cc], R0 ;  /* 0x0000b300ff050a19 */ /* 0x000fe20000011600 */
[----:B------:R-:W-:Y:S01]  /*ad50*/  IMAD R0, R227, -0x60, RZ ;  /* 0xffffffa0e3007824 */ /* 0x000fe200078e02ff */
[----:B------:R-:W-:Y:S01]  /*ad60*/  PLOP3.LUT P0, PT, PT, PT, UP0, 0x40, 0x0 ;  /* 0x000000000000781c */ /* 0x000fe20003f0e808 */
[----:B------:R-:W-:Y:S02]  /*ad70*/  IMAD.U32 R2, RZ, RZ, UR7 ;  /* 0x00000007ff027e24 */ /* 0x000fe4000f8e00ff */
[----:B------:R-:W1:Y:S01]  /*ad80*/  SHFL.IDX PT, R4, R5, RZ, 0x1c1f ;  /* 0x001c1fff05047589 */ /* 0x000e6200000e0000 */
[----:B---3--:R-:W-:Y:S05]  /*ad90*/  IADD3 R7, -R58, 0x1, R0 ;  /* 0x000000013a077810 */ /* 0x008fea0007ffe100 */
[----:B------:R-:W-:Y:S05]  /*ada0*/  IMAD R7, R2, c[0x0][0x1d0], R7 ;  /* 0x0000740002077a24 */ /* 0x000fea00078e0207 */
[----:B------:R-:W-:Y:S04]  /*adb0*/  IADD3 R7, R7, -c[0x0][0x168], RZ ;  /* 0x80005a0007077a10 */ /* 0x000fe80007ffe0ff */
[C---:B------:R-:W-:Y:S02]  /*adc0*/  IADD3 R6, R7.reuse, c[0x0][0x328], RZ ;  /* 0x0000ca0007067a10 */ /* 0x040fe40007ffe0ff */
[----:B------:R-:W-:Y:S03]  /*add0*/  IADD3 R7, R7, UR12, RZ ;  /* 0x0000000c07077c10 */ /* 0x000fe6000fffe0ff */
[----:B-1----:R-:W-:Y:S02]  /*ade0*/  IMAD.IADD R3, R6, 0x1, R4 ;  /* 0x0000000106037824 */ /* 0x002fe400078e0204 */
[----:B------:R-:W-:Y:S01]  /*adf0*/  IMAD.IADD R2, R4, 0x1, R7 ;  /* 0x0000000104027824 */ /* 0x000fe200078e0207 */
[----:B------:R-:W-:-:S05]  /*ae00*/  @P0 BRA `(.L_x_173) ;  /* 0x000001a000000947 */ /* 0x000fca0003800000 */
[----:B------:R-:W-:Y:S01]  /*ae10*/  MOV R8, UR7 ;  /* 0x0000000700087c02 */ /* 0x000fe20008000f00 */
[----:B------:R-:W-:Y:S04]  /*ae20*/  BSSY B0, `(.L_x_174) ;  /* 0x0000013000007945 */ /* 0x000fe80003800000 */
[----:B------:R-:W-:Y:S05]  /*ae30*/  IMAD R4, R8, c[0x0][0x1d0], R4 ;  /* 0x0000740008047a24 */ /* 0x000fea00078e0204 */
[----:B------:R-:W-:Y:S04]  /*ae40*/  IADD3 R4, R4, -c[0x0][0x168], RZ ;  /* 0x80005a0004047a10 */ /* 0x000fe80007ffe0ff */
[----:B------:R-:W-:Y:S11]  /*ae50*/  ISETP.GT.AND P0, PT, R4, -0x1, PT ;  /* 0xffffffff0400780c */ /* 0x000ff60003f04270 */
[----:B------:R-:W-:Y:S02]  /*ae60*/  @!UPT UIADD3 URZ, URZ, URZ, URZ ;  /* 0x0000003f3f3ff290 */ /* 0x000fe4000fffe03f */
[----:B------:R-:W-:-:S05]  /*ae70*/  @P0 BRA `(.L_x_175) ;  /* 0x0000008000000947 */ /* 0x000fca0003800000 */
[----:B------:R-:W-:Y:S01]  /*ae80*/  LOP3.LUT R4, RZ, R4, RZ, 0x33, !PT ;  /* 0x00000004ff047212 */ /* 0x000fe200078e33ff */
[----:B------:R-:W-:Y:S05]  /*ae90*/  IMAD.MOV.U32 R8, RZ, RZ, c[0x0][0x32c] ;  /* 0x0000cb00ff087624 */ /* 0x000fea00078e00ff */
[----:B------:R-:W-:Y:S11]  /*aea0*/  ISETP.NE.AND P0, PT, R8, 0x1, PT ;  /* 0x000000010800780c */ /* 0x000ff60003f05270 */
[----:B------:R-:W-:Y:S02]  /*aeb0*/  @!UPT UIADD3 URZ, URZ, URZ, URZ ;  /* 0x0000003f3f3ff290 */ /* 0x000fe4000fffe03f */
[----:B------:R-:W-:Y:S05]  /*aec0*/  @P0 IMAD.HI.U32 R8, R4, c[0x0][0x330], RZ ;  /* 0x0000cc0004080a27 */ /* 0x000fea00078e00ff */
[----:B------:R-:W-:Y:S04]  /*aed0*/  @P0 SHF.R.U32.HI R4, RZ, c[0x0][0x334], R8 ;  /* 0x0000cd00ff040a19 */ /* 0x000fe80000011608 */
[----:B------:R-:W-:Y:S01]  /*aee0*/  LOP3.LUT R4, RZ, R4, RZ, 0x33, !PT ;  /* 0x00000004ff047212 */ /* 0x000fe200078e33ff */
[----:B------:R-:W-:-:S05]  /*aef0*/  BRA `(.L_x_176) ;  /* 0x0000005000007947 */ /* 0x000fca0003800000 */
.L_x_175:
[----:B------:R-:W-:Y:S04]  /*af00*/  MOV R8, c[0x0][0x32c] ;  /* 0x0000cb0000087a02 */ /* 0x000fe80000000f00 */
[----:B------:R-:W-:Y:S11]  /*af10*/  ISETP.NE.AND P0, PT, R8, 0x1, PT ;  /* 0x000000010800780c */ /* 0x000ff60003f05270 */
[----:B------:R-:W-:Y:S02]  /*af20*/  @!UPT UIADD3 URZ, URZ, URZ, URZ ;  /* 0x0000003f3f3ff290 */ /* 0x000fe4000fffe03f */
[----:B------:R-:W-:Y:S05]  /*af30*/  @P0 IMAD.HI.U32 R8, R4, c[0x0][0x330], RZ ;  /* 0x0000cc0004080a27 */ /* 0x000fea00078e00ff */
[----:B------:R-:W-:Y:S02]  /*af40*/  @P0 SHF.R.U32.HI R4, RZ, c[0x0][0x334], R8 ;  /* 0x0000cd00ff040a19 */ /* 0x000fe40000011608 */
.L_x_176:
[----:B------:R-:W-:Y:S05]  /*af50*/  BSYNC B0 ;  /* 0x0000000000007941 */ /* 0x000fea0003800000 */
.L_x_174:
[----:B------:R-:W-:Y:S04]  /*af60*/  IMAD.IADD R8, R0, 0x1, -R58 ;  /* 0x0000000100087824 */ /* 0x000fe800078e0a3a */
[----:B------:R-:W-:Y:S05]  /*af70*/  IMAD R4, R4, c[0x0][0x32c], R8 ;  /* 0x0000cb0004047a24 */ /* 0x000fea00078e0208 */
[----:B------:R-:W-:Y:S02]  /*af80*/  IADD3 R8, R4, c[0x0][0x32c], RZ ;  /* 0x0000cb0004087a10 */ /* 0x000fe40007ffe0ff */
[----:B------:R-:W-:Y:S02]  /*af90*/  IMNMX R2, R2, R4, !PT ;  /* 0x0000000402027217 */ /* 0x000fe40007800200 */
[----:B------:R-:W-:Y:S02]  /*afa0*/  IMNMX R3, R3, R8, PT ;  /* 0x0000000803037217 */ /* 0x000fe40003800200 */
.L_x_173:
[C---:B------:R-:W-:Y:S01]  /*afb0*/  ISETP.GE.AND P0, PT, R0.reuse, 0x1, PT ;  /* 0x000000010000780c */ /* 0x040fe20003f06270 */
[----:B------:R-:W1:Y:S01]  /*afc0*/  SHFL.IDX PT, R4, R5, 0x1, 0x1c1f ;  /* 0x003c1f0005047f89 */ /* 0x000e6200000e0000 */
[----:B------:R-:W-:Y:S02]  /*afd0*/  ISETP.GE.AND P2, PT, R0, 0x9, PT ;  /* 0x000000090000780c */ /* 0x000fe40003f46270 */
[----:B------:R-:W-:Y:S02]  /*afe0*/  P2R R27, PR, RZ, 0x1 ;  /* 0x00000001ff1b7803 */ /* 0x000fe40000000000 */
[----:B------:R-:W-:Y:S02]  /*aff0*/  ISETP.GT.AND P0, PT, R2, RZ, !P0 ;  /* 0x000000ff0200720c */ /* 0x000fe40004704270 */
[----:B------:R-:W-:Y:S02]  /*b000*/  ISETP.GE.AND P1, PT, R0, 0x2, PT ;  /* 0x000000020000780c */ /* 0x000fe40003f26270 */
[C---:B------:R-:W-:Y:S02]  /*b010*/  ISETP.LT.OR P0, PT, R3.reuse, 0x1, P0 ;  /* 0x000000010300780c */ /* 0x040fe40000701670 */
[----:B------:R-:W-:Y:S02]  /*b020*/  P2R R26, PR, RZ, 0x2 ;  /* 0x00000002ff1a7803 */ /* 0x000fe40000000000 */
[----:B------:R-:W-:Y:S02]  /*b030*/  FSEL R29, R188, -INF , !P0 ;  /* 0xff800000bc1d7808 */ /* 0x000fe40004000000 */
[C---:B------:R-:W-:Y:S02]  /*b040*/  ISETP.GT.AND P0, PT, R2.reuse, 0x8, !P2 ;  /* 0x000000080200780c */ /* 0x040fe40005704270 */
[----:B------:R-:W-:Y:S02]  /*b050*/  ISETP.GT.AND P1, PT, R2, 0x1, !P1 ;  /* 0x000000010200780c */ /* 0x000fe40004f24270 */
[----:B------:R-:W-:Y:S02]  /*b060*/  P2R R25, PR, RZ, 0x4 ;  /* 0x00000004ff197803 */ /* 0x000fe40000000000 */
[C---:B------:R-:W-:Y:S02]  /*b070*/  ISETP.LT.OR P0, PT, R3.reuse, 0x9, P0 ;  /* 0x000000090300780c */ /* 0x040fe40000701670 */
[----:B------:R-:W-:Y:S02]  /*b080*/  ISETP.GE.AND P2, PT, R0, 0xa, PT ;  /* 0x0000000a0000780c */ /* 0x000fe40003f46270 */
[C---:B------:R-:W-:Y:S02]  /*b090*/  ISETP.LT.OR P1, PT, R3.reuse, 0x2, P1 ;  /* 0x000000020300780c */ /* 0x040fe40000f21670 */
[----:B------:R-:W-:Y:S02]  /*b0a0*/  FSEL R32, R16, -INF , !P0 ;  /* 0xff80000010207808 */ /* 0x000fe40004000000 */
[----:B------:R-:W-:Y:S02]  /*b0b0*/  ISETP.GT.AND P0, PT, R2, 0x9, !P2 ;  /* 0x000000090200780c */ /* 0x000fe40005704270 */
[----:B------:R-:W-:Y:S02]  /*b0c0*/  FSEL R31, R184, -INF , !P1 ;  /* 0xff800000b81f7808 */ /* 0x000fe40004800000 */
[----:B------:R-:W-:Y:S02]  /*b0d0*/  ISETP.LT.OR P0, PT, R3, 0xa, P0 ;  /* 0x0000000a0300780c */ /* 0x000fe40000701670 */
[----:B------:R-:W-:Y:S02]  /*b0e0*/  ISETP.GE.AND P1, PT, R0, 0x11, PT ;  /* 0x000000110000780c */ /* 0x000fe40003f26270 */
[----:B------:R-:W-:Y:S02]  /*b0f0*/  FSEL R34, R17, -INF , !P0 ;  /* 0xff80000011227808 */ /* 0x000fe40004000000 */
[----:B------:R-:W-:Y:S02]  /*b100*/  ISETP.GT.AND P0, PT, R2, 0x10, !P1 ;  /* 0x000000100200780c */ /* 0x000fe40004f04270 */
[----:B------:R-:W-:Y:S02]  /*b110*/  P2R R23, PR, RZ, 0x2 ;  /* 0x00000002ff177803 */ /* 0x000fe40000000000 */
[C---:B------:R-:W-:Y:S02]  /*b120*/  ISETP.LT.OR P0, PT, R3.reuse, 0x11, P0 ;  /* 0x000000110300780c */ /* 0x040fe40000701670 */
[----:B------:R-:W-:Y:S02]  /*b130*/  ISETP.GE.AND P1, PT, R0, 0x12, PT ;  /* 0x000000120000780c */ /* 0x000fe40003f26270 */
[----:B------:R-:W-:Y:S02]  /*b140*/  FSEL R40, R20, -INF , !P0 ;  /* 0xff80000014287808 */ /* 0x000fe40004000000 */
[----:B------:R-:W-:Y:S02]  /*b150*/  ISETP.GT.AND P0, PT, R2, 0x11, !P1 ;  /* 0x000000110200780c */ /* 0x000fe40004f04270 */
[----:B------:R-:W-:Y:S02]  /*b160*/  P2R R22, PR, RZ, 0x2 ;  /* 0x00000002ff167803 */ /* 0x000fe40000000000 */
[----:B------:R-:W-:Y:S02]  /*b170*/  ISETP.LT.OR P0, PT, R3, 0x12, P0 ;  /* 0x000000120300780c */ /* 0x000fe40000701670 */
        /* <DEDUP_REMOVED lines=73> */
[C---:B------:R-:W-:Y:S02]  /*b610*/  ISETP.GE.AND P6, PT, R0.reuse, 0x52, PT ;  /* 0x000000520000780c */ /* 0x040fe40003fc6270 */
[C---:B------:R-:W-:Y:S02]  /*b620*/  ISETP.LT.OR P0, PT, R3.reuse, 0x51, P0 ;  /* 0x000000510300780c */ /* 0x040fe40000701670 */
[----:B------:R-:W-:Y:S02]  /*b630*/  ISETP.GE.AND P5, PT, R0, 0x59, PT ;  /* 0x000000590000780c */ /* 0x000fe40003fa6270 */
[----:B------:R-:W-:Y:S02]  /*b640*/  FSEL R237, R84, -INF , !P0 ;  /* 0xff80000054ed7808 */ /* 0x000fe40004000000 */
[C---:B------:R-:W-:Y:S02]  /*b650*/  ISETP.GT.AND P0, PT, R2.reuse, 0x51, !P6 ;  /* 0x000000510200780c */ /* 0x040fe40007704270 */
[----:B------:R-:W-:Y:S02]  /*b660*/  P2R R24, PR, RZ, 0x4 ;  /* 0x00000004ff187803 */ /* 0x000fe40000000000 */
[----:B------:R-:W-:Y:S04]  /*b670*/  ISETP.LT.OR P0, PT, R3, 0x52, P0 ;  /* 0x000000520300780c */ /* 0x000fe80000701670 */
[----:B------:R-:W-:Y:S02]  /*b680*/  FSEL R243, R85, -INF , !P0 ;  /* 0xff80000055f37808 */ /* 0x000fe40004000000 */
[----:B------:R-:W-:Y:S04]  /*b690*/  ISETP.GT.AND P0, PT, R2, 0x58, !P5 ;  /* 0x000000580200780c */ /* 0x000fe80006f04270 */
[----:B------:R-:W-:Y:S04]  /*b6a0*/  ISETP.LT.OR P0, PT, R3, 0x59, P0 ;  /* 0x000000590300780c */ /* 0x000fe80000701670 */
[----:B------:R-:W-:Y:S02]  /*b6b0*/  FSEL R249, R96, -INF , !P0 ;  /* 0xff80000060f97808 */ /* 0x000fe40004000000 */
[----:B------:R-:W-:Y:S04]  /*b6c0*/  ISETP.GE.AND P0, PT, R0, 0x5a, PT ;  /* 0x0000005a0000780c */ /* 0x000fe80003f06270 */
[----:B------:R-:W-:Y:S01]  /*b6d0*/  ISETP.GT.AND P2, PT, R2, 0x59, !P0 ;  /* 0x000000590200780c */ /* 0x000fe20004744270 */
[--C-:B-1----:R-:W-:Y:S03]  /*b6e0*/  IMAD.IADD R2, R7, 0x1, R4.reuse ;  /* 0x0000000107027824 */ /* 0x102fe600078e0204 */
[----:B------:R-:W-:Y:S01]  /*b6f0*/  ISETP.LT.OR P2, PT, R3, 0x5a, P2 ;  /* 0x0000005a0300780c */ /* 0x000fe20001741670 */
[----:B------:R-:W-:Y:S03]  /*b700*/  IMAD.IADD R3, R6, 0x1, R4 ;  /* 0x0000000106037824 */ /* 0x000fe600078e0204 */
[----:B------:R-:W-:Y:S02]  /*b710*/  FSEL R250, R97, -INF , !P2 ;  /* 0xff80000061fa7808 */ /* 0x000fe40005000000 */
[----:B------:R-:W-:Y:S11]  /*b720*/  PLOP3.LUT P2, PT, PT, PT, UP0, 0x40, 0x0 ;  /* 0x000000000000781c */ /* 0x000ff60003f4e808 */
[----:B------:R-:W-:Y:S02]  /*b730*/  @!UPT UIADD3 URZ, URZ, URZ, URZ ;  /* 0x0000003f3f3ff290 */ /* 0x000fe4000fffe03f */
        /* <DEDUP_REMOVED lines=16> */
.L_x_179:
[----:B------:R-:W-:Y:S04]  /*b840*/  MOV R28, c[0x0][0x32c] ;  /* 0x0000cb00001c7a02 */ /* 0x000fe80000000f00 */
[----:B------:R-:W-:Y:S11]  /*b850*/  ISETP.NE.AND P2, PT, R28, 0x1, PT ;  /* 0x000000011c00780c */ /* 0x000ff60003f45270 */
[----:B------:R-:W-:Y:S02]  /*b860*/  @!UPT UIADD3 URZ, URZ, URZ, URZ ;  /* 0x0000003f3f3ff290 */ /* 0x000fe4000fffe03f */
[----:B------:R-:W-:Y:S05]  /*b870*/  @P2 IMAD.HI.U32 R28, R4, c[0x0][0x330], RZ ;  /* 0x0000cc00041c2a27 */ /* 0x000fea00078e00ff */
[----:B------:R-:W-:Y:S02]  /*b880*/  @P2 SHF.R.U32.HI R4, RZ, c[0x0][0x334], R28 ;  /* 0x0000cd00ff042a19 */ /* 0x000fe4000001161c */
.L_x_180:
[----:B------:R-:W-:Y:S05]  /*b890*/  BSYNC B0 ;  /* 0x0000000000007941 */ /* 0x000fea0003800000 */
.L_x_178:
[----:B------:R-:W-:Y:S04]  /*b8a0*/  IMAD.IADD R28, R0, 0x1, -R58 ;  /* 0x00000001001c7824 */ /* 0x000fe800078e0a3a */
[----:B------:R-:W-:Y:S05]  /*b8b0*/  IMAD R4, R4, c[0x0][0x32c], R28 ;  /* 0x0000cb0004047a24 */ /* 0x000fea00078e021c */
[----:B------:R-:W-:Y:S02]  /*b8c0*/  IADD3 R28, R4, c[0x0][0x32c], RZ ;  /* 0x0000cb00041c7a10 */ /* 0x000fe40007ffe0ff */
[----:B------:R-:W-:Y:S02]  /*b8d0*/  IMNMX R2, R2, R4, !PT ;  /* 0x0000000402027217 */ /* 0x000fe40007800200 */
[----:B------:R-:W-:Y:S02]  /*b8e0*/  IMNMX R3, R3, R28, PT ;  /* 0x0000001c03037217 */ /* 0x000fe40003800200 */
.L_x_177:
[----:B------:R-:W-:Y:S01]  /*b8f0*/  ISETP.NE.AND P2, PT, R26, RZ, PT ;  /* 0x000000ff1a00720c */ /* 0x000fe20003f45270 */
[----:B------:R-:W1:Y:S03]  /*b900*/  SHFL.IDX PT, R4, R5, 0x2, 0x1c1f ;  /* 0x005c1f0005047f89 */ /* 0x000e6600000e0000 */
[----:B------:R-:W-:Y:S04]  /*b910*/  ISETP.GT.AND P2, PT, R2, 0x1, !P2 ;  /* 0x000000010200780c */ /* 0x000fe80005744270 */
[----:B------:R-:W-:Y:S04]  /*b920*/  ISETP.LT.OR P2, PT, R3, 0x2, P2 ;  /* 0x000000020300780c */ /* 0x000fe80001741670 */
[----:B------:R-:W-:Y:S02]  /*b930*/  FSEL R33, R200, -INF , !P2 ;  /* 0xff800000c8217808 */ /* 0x000fe40005000000 */
[----:B------:R-:W-:Y:S04]  /*b940*/  ISETP.NE.AND P2, PT, R25, RZ, PT ;  /* 0x000000ff1900720c */ /* 0x000fe80003f45270 */
[----:B------:R-:W-:Y:S04]  /*b950*/  ISETP.GT.AND P2, PT, R2, 0x8, !P2 ;  /* 0x000000080200780c */ /* 0x000fe80005744270 */
[C---:B------:R-:W-:Y:S04]  /*b960*/  ISETP.LT.OR P2, PT, R3.reuse, 0x9, P2 ;  /* 0x000000090300780c */ /* 0x040fe80001741670 */
[----:B------:R-:W-:Y:S02]  /*b970*/  FSEL R37, R192, -INF , !P2 ;  /* 0xff800000c0257808 */ /* 0x000fe40005000000 */
[----:B------:R-:W-:Y:S04]  /*b980*/  ISETP.NE.AND P2, PT, R24, RZ, PT ;  /* 0x000000ff1800720c */ /* 0x000fe80003f45270 */
[----:B------:R-:W-:Y:S04]  /*b990*/  ISETP.GT.AND P2, PT, R2, 0x9, !P2 ;  /* 0x000000090200780c */ /* 0x000fe80005744270 */
[----:B------:R-:W-:Y:S04]  /*b9a0*/  ISETP.LT.OR P2, PT, R3, 0xa, P2 ;  /* 0x0000000a0300780c */ /* 0x000fe80001741670 */
[----:B------:R-:W-:Y:S02]  /*b9b0*/  FSEL R39, R190, -INF , !P2 ;  /* 0xff800000be277808 */ /* 0x000fe40005000000 */
[----:B------:R-:W-:Y:S04]  /*b9c0*/  ISETP.NE.AND P2, PT, R23, RZ, PT ;  /* 0x000000ff1700720c */ /* 0x000fe80003f45270 */
[----:B------:R-:W-:Y:S04]  /*b9d0*/  ISETP.GT.AND P2, PT, R2, 0x10, !P2 ;  /* 0x000000100200780c */ /* 0x000fe80005744270 */
[----:B------:R-:W-:Y:S04]  /*b9e0*/  ISETP.LT.OR P2, PT, R3, 0x11, P2 ;  /* 0x000000110300780c */ /* 0x000fe80001741670 */
[----:B------:R-:W-:Y:S02]  /*b9f0*/  FSEL R41, R181, -INF , !P2 ;  /* 0xff800000b5297808 */ /* 0x000fe40005000000 */
[----:B------:R-:W-:Y:S04]  /*ba00*/  ISETP.NE.AND P2, PT, R22, RZ, PT ;  /* 0x000000ff1600720c */ /* 0x000fe80003f45270 */
[C---:B------:R-:W-:Y:S04]  /*ba10*/  ISETP.GT.AND P2, PT, R2.reuse, 0x11, !P2 ;  /* 0x000000110200780c */ /* 0x040fe80005744270 */
[----:B------:R-:W-:Y:S04]  /*ba20*/  ISETP.LT.OR P2, PT, R3, 0x12, P2 ;  /* 0x000000120300780c */ /* 0x000fe80001741670 */
[----:B------:R-:W-:Y:S02]  /*ba30*/  FSEL R43, R171, -INF , !P2 ;  /* 0xff800000ab2b7808 */ /* 0x000fe40005000000 */
[----:B------:R-:W-:Y:S04]  /*ba40*/  ISETP.NE.AND P2, PT, R21, RZ, PT ;  /* 0x000000ff1500720c */ /* 0x000fe80003f45270 */
[----:B------:R-:W-:Y:S04]  /*ba50*/  ISETP.GT.AND P2, PT, R2, 0x18, !P2 ;  /* 0x000000180200780c */ /* 0x000fe80005744270 */
[C---:B------:R-:W-:Y:S04]  /*ba60*/  ISETP.LT.OR P2, PT, R3.reuse, 0x19, P2 ;  /* 0x000000190300780c */ /* 0x040fe80001741670 */
        /* <DEDUP_REMOVED lines=53> */
[----:B------:R-:W-:Y:S04]  /*bdc0*/  ISETP.GT.AND P2, PT, R2, 0x50, !P1 ;  /* 0x000000500200780c */ /* 0x000fe80004f44270 */
[C---:B------:R-:W-:Y:S04]  /*bdd0*/  ISETP.LT.OR P2, PT, R3.reuse, 0x51, P2 ;  /* 0x000000510300780c */ /* 0x040fe80001741670 */
[----:B------:R-:W-:Y:S02]  /*bde0*/  FSEL R239, R86, -INF , !P2 ;  /* 0xff80000056ef7808 */ /* 0x000fe40005000000 */
[C---:B------:R-:W-:Y:S04]  /*bdf0*/  ISETP.GT.AND P2, PT, R2.reuse, 0x51, !P6 ;  /* 0x000000510200780c */ /* 0x040fe80007744270 */
[----:B------:R-:W-:Y:S04]  /*be00*/  ISETP.LT.OR P2, PT, R3, 0x52, P2 ;  /* 0x000000520300780c */ /* 0x000fe80001741670 */
[----:B------:R-:W-:Y:S02]  /*be10*/  FSEL R241, R87, -INF , !P2 ;  /* 0xff80000057f17808 */ /* 0x000fe40005000000 */
[----:B------:R-:W-:Y:S04]  /*be20*/  ISETP.GT.AND P2, PT, R2, 0x58, !P5 ;  /* 0x000000580200780c */ /* 0x000fe80006f44270 */
[----:B------:R-:W-:Y:S04]  /*be30*/  ISETP.LT.OR P2, PT, R3, 0x59, P2 ;  /* 0x000000590300780c */ /* 0x000fe80001741670 */
[----:B------:R-:W-:Y:S02]  /*be40*/  FSEL R247, R98, -INF , !P2 ;  /* 0xff80000062f77808 */ /* 0x000fe40005000000 */
[----:B------:R-:W-:Y:S04]  /*be50*/  ISETP.NE.AND P2, PT, R27, RZ, PT ;  /* 0x000000ff1b00720c */ /* 0x000fe80003f45270 */
[----:B------:R-:W-:Y:S04]  /*be60*/  ISETP.GT.AND P2, PT, R2, RZ, !P2 ;  /* 0x000000ff0200720c */ /* 0x000fe80005744270 */
[----:B------:R-:W-:Y:S04]  /*be70*/  ISETP.LT.OR P2, PT, R3, 0x1, P2 ;  /* 0x000000010300780c */ /* 0x000fe80001741670 */
[----:B------:R-:W-:Y:S02]  /*be80*/  FSEL R30, R242, -INF , !P2 ;  /* 0xff800000f21e7808 */ /* 0x000fe40005000000 */
        /* <DEDUP_REMOVED lines=23> */
.L_x_183:
[----:B------:R-:W-:Y:S04]  /*c000*/  MOV R28, c[0x0][0x32c] ;  /* 0x0000cb00001c7a02 */ /* 0x000fe80000000f00 */
[----:B------:R-:W-:Y:S11]  /*c010*/  ISETP.NE.AND P2, PT, R28, 0x1, PT ;  /* 0x000000011c00780c */ /* 0x000ff60003f45270 */
[----:B------:R-:W-:Y:S02]  /*c020*/  @!UPT UIADD3 URZ, URZ, URZ, URZ ;  /* 0x0000003f3f3ff290 */ /* 0x000fe4000fffe03f */
[----:B------:R-:W-:Y:S05]  /*c030*/  @P2 IMAD.HI.U32 R28, R4, c[0x0][0x330], RZ ;  /* 0x0000cc00041c2a27 */ /* 0x000fea00078e00ff */
[----:B------:R-:W-:Y:S02]  /*c040*/  @P2 SHF.R.U32.HI R4, RZ, c[0x0][0x334], R28 ;  /* 0x0000cd00ff042a19 */ /* 0x000fe4000001161c */
.L_x_184:
[----:B------:R-:W-:Y:S05]  /*c050*/  BSYNC B0 ;  /* 0x0000000000007941 */ /* 0x000fea0003800000 */
.L_x_182:
[----:B------:R-:W-:Y:S04]  /*c060*/  IMAD.IADD R28, R0, 0x1, -R58 ;  /* 0x00000001001c7824 */ /* 0x000fe800078e0a3a */
[----:B------:R-:W-:Y:S05]  /*c070*/  IMAD R4, R4, c[0x0][0x32c], R28 ;  /* 0x0000cb0004047a24 */ /* 0x000fea00078e021c */
[----:B------:R-:W-:Y:S02]  /*c080*/  IADD3 R28, R4, c[0x0][0x32c], RZ ;  /* 0x0000cb00041c7a10 */ /* 0x000fe40007ffe0ff */
[----:B------:R-:W-:Y:S02]  /*c090*/  IMNMX R2, R2, R4, !PT ;  /* 0x0000000402027217 */ /* 0x000fe40007800200 */
[----:B------:R-:W-:Y:S02]  /*c0a0*/  IMNMX R3, R3, R28, PT ;  /* 0x0000001c03037217 */ /* 0x000fe40003800200 */
.L_x_181:
[----:B------:R-:W-:Y:S01]  /*c0b0*/  ISETP.NE.AND P2, PT, R26, RZ, PT ;  /* 0x000000ff1a00720c */ /* 0x000fe20003f45270 */
[----:B------:R-:W1:Y:S03]  /*c0c0*/  SHFL.IDX PT, R4, R5, 0x3, 0x1c1f ;  /* 0x007c1f0005047f89 */ /* 0x000e6600000e0000 */
        /* <DEDUP_REMOVED lines=111> */
.L_x_187:
[----:B------:R-:W-:Y:S04]  /*c7c0*/  MOV R5, c[0x0][0x32c] ;  /* 0x0000cb0000057a02 */ /* 0x000fe80000000f00 */
[----:B------:R-:W-:Y:S11]  /*c7d0*/  ISETP.NE.AND P2, PT, R5, 0x1, PT ;  /* 0x000000010500780c */ /* 0x000ff60003f45270 */
[----:B------:R-:W-:Y:S02]  /*c7e0*/  @!UPT UIADD3 URZ, URZ, URZ, URZ ;  /* 0x0000003f3f3ff290 */ /* 0x000fe4000fffe03f */
[----:B------:R-:W-:Y:S05]  /*c7f0*/  @P2 IMAD.HI.U32 R5, R4, c[0x0][0x330], RZ ;  /* 0x0000cc0004052a27 */ /* 0x000fea00078e00ff */
[----:B------:R-:W-:Y:S02]  /*c800*/  @P2 SHF.R.U32.HI R4, RZ, c[0x0][0x334], R5 ;  /* 0x0000cd00ff042a19 */ /* 0x000fe40000011605 */
.L_x_188:
[----:B------:R-:W-:Y:S05]  /*c810*/  BSYNC B0 ;  /* 0x0000000000007941 */ /* 0x000fea0003800000 */
.L_x_186:
[----:B------:R-:W-:Y:S04]  /*c820*/  IMAD.IADD R0, R0, 0x1, -R58 ;  /* 0x0000000100007824 */ /* 0x000fe800078e0a3a */
[----:B------:R-:W-:Y:S05]  /*c830*/  IMAD R4, R4, c[0x0][0x32c], R0 ;  /* 0x0000cb0004047a24 */ /* 0x000fea00078e0200 */
[----:B------:R-:W-:Y:S02]  /*c840*/  IADD3 R0, R4, c[0x0][0x32c], RZ ;  /* 0x0000cb0004007a10 */ /* 0x000fe40007ffe0ff */
[----:B------:R-:W-:Y:S02]  /*c850*/  IMNMX R2, R2, R4, !PT ;  /* 0x0000000402027217 */ /* 0x000fe40007800200 */
[----:B------:R-:W-:Y:S02]  /*c860*/  IMNMX R3, R3, R0, PT ;  /* 0x0000000003037217 */ /* 0x000fe40003800200 */
.L_x_185:
[----:B------:R-:W2:Y:S01]  /*c870*/  LDL.LU R4, [R1+0x4] ;  /* 0x0000040001047983 */ /* 0x000ea20000300800 */
[----:B------:R-:W-:Y:S02]  /*c880*/  ISETP.NE.AND P2, PT, R27, RZ, PT ;  /* 0x000000ff1b00720c */ /* 0x000fe40003f45270 */
[----:B------:R-:W-:Y:S01]  /*c890*/  FMNMX.FTZ R72, R29, R100, !PT ;  /* 0x000000641d487209 */ /* 0x000fe20007810000 */
[----:B------:R-:W3:Y:S01]  /*c8a0*/  LDL.LU R0, [R1] ;  /* 0x0000000001007983 */ /* 0x000ee20000300800 */
[----:B------:R-:W-:Y:S02]  /*c8b0*/  ISETP.GT.AND P2, PT, R2, RZ, !P2 ;  /* 0x000000ff0200720c */ /* 0x000fe40005744270 */
[----:B------:R-:W-:Y:S02]  /*c8c0*/  FMNMX.FTZ R72, R31, R72, !PT ;  /* 0x000000481f487209 */ /* 0x000fe40007810000 */
[C---:B------:R-:W-:Y:S02]  /*c8d0*/  ISETP.LT.OR P2, PT, R3.reuse, 0x1, P2 ;  /* 0x000000010300780c */ /* 0x040fe40001741670 */
[----:B------:R-:W-:Y:S02]  /*c8e0*/  FMNMX.FTZ R72, R32, R72, !PT ;  /* 0x0000004820487209 */ /* 0x000fe40007810000 */
[----:B------:R-:W-:Y:S02]  /*c8f0*/  ISETP.GT.AND P1, PT, R2, 0x50, !P1 ;  /* 0x000000500200780c */ /* 0x000fe40004f24270 */
[----:B------:R-:W-:Y:S02]  /*c900*/  FMNMX.FTZ R72, R34, R72, !PT ;  /* 0x0000004822487209 */ /* 0x000fe40007810000 */
[----:B------:R-:W-:Y:S02]  /*c910*/  ISETP.LT.OR P1, PT, R3, 0x51, P1 ;  /* 0x000000510300780c */ /* 0x000fe40000f21670 */
[----:B------:R-:W-:Y:S02]  /*c920*/  FMNMX.FTZ R72, R40, R72, !PT ;  /* 0x0000004828487209 */ /* 0x000fe40007810000 */
[----:B------:R-:W-:Y:S02]  /*c930*/  ISETP.GT.AND P6, PT, R2, 0x51, !P6 ;  /* 0x000000510200780c */ /* 0x000fe400077c4270 */
[----:B------:R-:W-:Y:S02]  /*c940*/  FMNMX.FTZ R72, R42, R72, !PT ;  /* 0x000000482a487209 */ /* 0x000fe40007810000 */
[----:B------:R-:W-:Y:S02]  /*c950*/  ISETP.GT.AND P5, PT, R2, 0x58, !P5 ;  /* 0x000000580200780c */ /* 0x000fe40006fa4270 */
[----:B------:R-:W-:Y:S02]  /*c960*/  FMNMX.FTZ R72, R44, R72, !PT ;  /* 0x000000482c487209 */ /* 0x000fe40007810000 */
[----:B------:R-:W-:Y:S02]  /*c970*/  ISETP.GT.AND P0, PT, R2, 0x59, !P0 ;  /* 0x000000590200780c */ /* 0x000fe40004704270 */
[----:B------:R-:W-:Y:S02]  /*c980*/  FMNMX.FTZ R72, R47, R72, !PT ;  /* 0x000000482f487209 */ /* 0x000fe40007810000 */
[----:B------:R-:W-:Y:S02]  /*c990*/  ISETP.LT.OR P6, PT, R3, 0x52, P6 ;  /* 0x000000520300780c */ /* 0x000fe400037c1670 */
[----:B------:R-:W-:Y:S02]  /*c9a0*/  FMNMX.FTZ R72, R57, R72, !PT ;  /* 0x0000004839487209 */ /* 0x000fe40007810000 */
[C---:B------:R-:W-:Y:S02]  /*c9b0*/  ISETP.LT.OR P5, PT, R3.reuse, 0x59, P5 ;  /* 0x000000590300780c */ /* 0x040fe40002fa1670 */
[----:B------:R-:W-:Y:S02]  /*c9c0*/  FMNMX.FTZ R72, R90, R72, !PT ;  /* 0x000000485a487209 */ /* 0x000fe40007810000 */
[----:B------:R-:W-:Y:S02]  /*c9d0*/  ISETP.LT.OR P0, PT, R3, 0x5a, P0 ;  /* 0x0000005a0300780c */ /* 0x000fe40000701670 */
[----:B------:R-:W-:Y:S02]  /*c9e0*/  FMNMX.FTZ R72, R176, R72, !PT ;  /* 0x00000048b0487209 */ /* 0x000fe40007810000 */
[----:B------:R-:W-:Y:S02]  /*c9f0*/  FSEL R73, R79, -INF , !P0 ;  /* 0xff8000004f497808 */ /* 0x000fe40004000000 */
[----:B------:R-:W-:Y:S02]  /*ca00*/  FMNMX.FTZ R72, R177, R72, !PT ;  /* 0x00000048b1487209 */ /* 0x000fe40007810000 */
[----:B------:R-:W-:Y:S02]  /*ca10*/  FSEL R194, R194, -INF , !P6 ;  /* 0xff800000c2c27808 */ /* 0x000fe40007000000 */
[----:B------:R-:W-:Y:S04]  /*ca20*/  FMNMX.FTZ R72, R178, R72, !PT ;  /* 0x00000048b2487209 */ /* 0x000fe80007810000 */
        /* <DEDUP_REMOVED lines=10> */
[----:B------:R-:W-:Y:S05]  /*cad0*/  FMNMX.FTZ R72, R250, R72, !PT ;  /* 0x00000048fa487209 */ /* 0x000fea0007810000 */
[----:B------:R-:W1:Y:S02]  /*cae0*/  SHFL.BFLY PT, R5, R72, 0x2, 0x1f ;  /* 0x0c401f0048057f89 */ /* 0x000e6400000e0000 */
[----:B-1----:R-:W-:Y:S06]  /*caf0*/  FMNMX.FTZ R72, R72, R5, !PT ;  /* 0x0000000548487209 */ /* 0x002fec0007810000 */
[----:B------:R-:W1:Y:S02]  /*cb00*/  SHFL.BFLY PT, R7, R72, 0x1, 0x1f ;  /* 0x0c201f0048077f89 */ /* 0x000e6400000e0000 */
[----:B-1----:R-:W-:Y:S02]  /*cb10*/  FMNMX.FTZ R72, R72, R7, !PT ;  /* 0x0000000748487209 */ /* 0x002fe40007810000 */
[----:B--2---:R-:W-:Y:S02]  /*cb20*/  FSEL R27, R4, -INF , !P2 ;  /* 0xff800000041b7808 */ /* 0x004fe40005000000 */
[----:B------:R-:W-:Y:S02]  /*cb30*/  ISETP.NE.AND P2, PT, R26, RZ, PT ;  /* 0x000000ff1a00720c */ /* 0x000fe40003f45270 */
[----:B------:R-:W-:Y:S02]  /*cb40*/  FMNMX.FTZ R4, R28, R102, !PT ;  /* 0x000000661c047209 */ /* 0x000fe40007810000 */
[----:B------:R-:W-:Y:S02]  /*cb50*/  ISETP.GT.AND P2, PT, R2, 0x1, !P2 ;  /* 0x000000010200780c */ /* 0x000fe40005744270 */
[----:B------:R-:W-:Y:S02]  /*cb60*/  FMNMX.FTZ R4, R35, R4, !PT ;  /* 0x0000000423047209 */ /* 0x000fe40007810000 */
[----:B------:R-:W-:Y:S02]  /*cb70*/  ISETP.LT.OR P2, PT, R3, 0x2, P2 ;  /* 0x000000020300780c */ /* 0x000fe40001741670 */
[----:B------:R-:W-:Y:S02]  /*cb80*/  FMNMX.FTZ R4, R36, R4, !PT ;  /* 0x0000000424047209 */ /* 0x000fe40007810000 */
[----:B---3--:R-:W-:Y:S02]  /*cb90*/  FSEL R26, R0, -INF , !P2 ;  /* 0xff800000001a7808 */ /* 0x008fe40005000000 */
[----:B------:R-:W-:Y:S02]  /*cba0*/  ISETP.NE.AND P2, PT, R25, RZ, PT ;  /* 0x000000ff1900720c */ /* 0x000fe40003f45270 */
[----:B------:R-:W-:Y:S02]  /*cbb0*/  FMNMX.FTZ R0, R30, R101, !PT ;  /* 0x000000651e007209 */ /* 0x000fe40007810000 */
[----:B------:R-:W-:Y:S02]  /*cbc0*/  ISETP.GT.AND P2, PT, R2, 0x8, !P2 ;  /* 0x000000080200780c */ /* 0x000fe40005744270 */
[----:B------:R-:W-:Y:S02]  /*cbd0*/  FMNMX.FTZ R0, R33, R0, !PT ;  /* 0x0000000021007209 */ /* 0x000fe40007810000 */
[----:B------:R-:W-:Y:S02]  /*cbe0*/  ISETP.LT.OR P2, PT, R3, 0x9, P2 ;  /* 0x000000090300780c */ /* 0x000fe40001741670 */
[----:B------:R-:W-:Y:S02]  /*cbf0*/  FMNMX.FTZ R0, R37, R0, !PT ;  /* 0x0000000025007209 */ /* 0x000fe40007810000 */
[----:B------:R-:W-:Y:S02]  /*cc00*/  FSEL R25, R252, -INF , !P2 ;  /* 0xff800000fc197808 */ /* 0x000fe40005000000 */
[----:B------:R-:W-:Y:S02]  /*cc10*/  ISETP.NE.AND P2, PT, R24, RZ, PT ;  /* 0x000000ff1800720c */ /* 0x000fe40003f45270 */
[----:B------:R-:W-:Y:S02]  /*cc20*/  FMNMX.FTZ R0, R39, R0, !PT ;  /* 0x0000000027007209 */ /* 0x000fe40007810000 */
[C---:B------:R-:W-:Y:S02]  /*cc30*/  ISETP.GT.AND P2, PT, R2.reuse, 0x9, !P2 ;  /* 0x000000090200780c */ /* 0x040fe40005744270 */
[----:B------:R-:W-:Y:S02]  /*cc40*/  FMNMX.FTZ R0, R41, R0, !PT ;  /* 0x0000000029007209 */ /* 0x000fe40007810000 */
[----:B------:R-:W-:Y:S02]  /*cc50*/  ISETP.LT.OR P2, PT, R3, 0xa, P2 ;  /* 0x0000000a0300780c */ /* 0x000fe40001741670 */
[----:B------:R-:W-:Y:S02]  /*cc60*/  FMNMX.FTZ R0, R43, R0, !PT ;  /* 0x000000002b007209 */ /* 0x000fe40007810000 */
[----:B------:R-:W-:Y:S02]  /*cc70*/  FSEL R24, R251, -INF , !P2 ;  /* 0xff800000fb187808 */ /* 0x000fe40005000000 */
        /* <DEDUP_REMOVED lines=22> */
[----:B------:R-:W-:Y:S01]  /*cde0*/  FMNMX.FTZ R4, R49, R4, !PT ;  /* 0x0000000431047209 */ /* 0x000fe20007810000 */
[----:B------:R-:W-:Y:S01]  /*cdf0*/  LDSM.16.MT88.4 R20, [R209+0x100] ;  /* 0x00010000d114783b */ /* 0x000fe20000004200 */
        /* <DEDUP_REMOVED lines=50> */
[----:B------:R-:W-:Y:S01]  /*d120*/  FMNMX.FTZ R4, R204, R4, !PT ;  /* 0x00000004cc047209 */ /* 0x000fe20007810000 */
[----:B------:R-:W1:Y:S01]  /*d130*/  SHFL.BFLY PT, R6, R0, 0x2, 0x1f ;  /* 0x0c401f0000067f89 */ /* 0x000e6200000e0000 */
        /* <DEDUP_REMOVED lines=16> */
[----:B------:R-:W-:Y:S01]  /*d240*/  FSEL R198, R74, -INF , !P2 ;  /* 0xff8000004ac67808 */ /* 0x000fe20005000000 */
[----:B------:R-:W-:Y:S01]  /*d250*/  FMUL.FTZ R74, R72, c[0x0][0x2d0] ;  /* 0x0000b400484a7a20 */ /* 0x000fe20000410000 */
        /* <DEDUP_REMOVED lines=10> */
[----:B-1----:R-:W-:Y:S02]  /*d300*/  FMNMX.FTZ R0, R0, R6, !PT ;  /* 0x0000000600007209 */ /* 0x002fe40007810000 */
[C---:B------:R-:W-:Y:S02]  /*d310*/  ISETP.LT.OR P2, PT, R3.reuse, 0x49, P2 ;  /* 0x000000490300780c */ /* 0x040fe40001741670 */
[----:B------:R-:W-:Y:S01]  /*d320*/  FMNMX.FTZ R4, R246, R4, !PT ;  /* 0x00000004f6047209 */ /* 0x000fe20007810000 */
[----:B------:R-:W1:Y:S01]  /*d330*/  SHFL.BFLY PT, R71, R0, 0x1, 0x1f ;  /* 0x0c201f0000477f89 */ /* 0x000e6200000e0000 */
[----:B------:R-:W-:Y:S02]  /*d340*/  FSEL R202, R78, -INF , !P2 ;  /* 0xff8000004eca7808 */ /* 0x000fe40005000000 */
[----:B------:R-:W-:Y:S02]  /*d350*/  ISETP.NE.AND P2, PT, R8, RZ, PT ;  /* 0x000000ff0800720c */ /* 0x000fe40003f45270 */
[----:B------:R-:W-:Y:S02]  /*d360*/  FMNMX.FTZ R5, R58, R5, !PT ;  /* 0x000000053a057209 */ /* 0x000fe40007810000 */
[----:B------:R-:W-:Y:S01]  /*d370*/  ISETP.GT.AND P2, PT, R2, 0x49, !P2 ;  /* 0x000000490200780c */ /* 0x000fe20005744270 */
[----:B------:R-:W2:Y:S01]  /*d380*/  SHFL.BFLY PT, R7, R4, 0x2, 0x1f ;  /* 0x0c401f0004077f89 */ /* 0x000ea200000e0000 */
[----:B------:R-:W-:Y:S02]  /*d390*/  FMNMX.FTZ R5, R62, R5, !PT ;  /* 0x000000053e057209 */ /* 0x000fe40007810000 */
[----:B------:R-:W-:Y:S02]  /*d3a0*/  ISETP.LT.OR P2, PT, R3, 0x4a, P2 ;  /* 0x0000004a0300780c */ /* 0x000fe40001741670 */
[----:B------:R-:W-:Y:S02]  /*d3b0*/  FMNMX.FTZ R5, R88, R5, !PT ;  /* 0x0000000558057209 */ /* 0x000fe40007810000 */
[----:B------:R-:W-:Y:S02]  /*d3c0*/  FSEL R193, R193, -INF , !P2 ;  /* 0xff800000c1c17808 */ /* 0x000fe40005000000 */
[----:B------:R-:W-:Y:S02]  /*d3d0*/  FSETP.NEU.FTZ.AND P2, PT, R72, -INF , PT ;  /* 0xff8000004800780b */ /* 0x000fe40003f5d000 */
[----:B------:R-:W-:Y:S02]  /*d3e0*/  FMNMX.FTZ R6, R98, R5, !PT ;  /* 0x0000000562067209 */ /* 0x000fe40007810000 */
[----:B------:R-:W-:Y:S02]  /*d3f0*/  FSEL R74, R74, RZ, P2 ;  /* 0x000000ff4a4a7208 */ /* 0x000fe40001000000 */
[----:B------:R-:W-:Y:S02]  /*d400*/  FSEL R199, R182, -INF , !P1 ;  /* 0xff800000b6c77808 */ /* 0x000fe40004800000 */
[----:B-1----:R-:W-:Y:S01]  /*d410*/  FMNMX.FTZ R71, R0, R71, !PT ;  /* 0x0000004700477209 */ /* 0x002fe20007810000 */
[--C-:B------:R-:W-:Y:S01]  /*d420*/  FFMA.FTZ R5, R29, c[0x0][0x2d0], -R74.reuse ;  /* 0x0000b4001d057a23 */ /* 0x100fe2000001084a */
[----:B------:R-:W-:Y:S01]  /*d430*/  FMNMX.FTZ R6, R168, R6, !PT ;  /* 0x00000006a8067209 */ /* 0x000fe20007810000 */
[--C-:B------:R-:W-:Y:S01]  /*d440*/  FFMA.FTZ R0, R32, c[0x0][0x2d0], -R74.reuse ;  /* 0x0000b40020007a23 */ /* 0x100fe2000001084a */
[----:B------:R-:W-:Y:S01]  /*d450*/  FSEL R182, R91, -INF , !P5 ;  /* 0xff8000005bb67808 */ /* 0x000fe20006800000 */
[----:B------:R1:W-:Y:S01]  /*d460*/  MUFU.EX2 R64, R5 ;  /* 0x0000000500407308 */ /* 0x0003e20000000800 */
[--C-:B------:R-:W-:Y:S01]  /*d470*/  FFMA.FTZ R16, R44, c[0x0][0x2d0], -R74.reuse ;  /* 0x0000b4002c107a23 */ /* 0x100fe2000001084a */
[----:B--2---:R-:W-:Y:S01]  /*d480*/  FMNMX.FTZ R4, R4, R7, !PT ;  /* 0x0000000704047209 */ /* 0x004fe20007810000 */
[C---:B------:R-:W-:Y:S01]  /*d490*/  FMUL.FTZ R75, R71.reuse, c[0x0][0x2d0] ;  /* 0x0000b400474b7a20 */ /* 0x040fe20000410000 */
[----:B------:R-:W-:Y:S03]  /*d4a0*/  FSETP.NEU.FTZ.AND P1, PT, R71, -INF , PT ;  /* 0xff8000004700780b */ /* 0x000fe60003f3d000 */
[----:B------:R-:W2:Y:S01]  /*d4b0*/  SHFL.BFLY PT, R70, R4, 0x1, 0x1f ;  /* 0x0c201f0004467f89 */ /* 0x000ea200000e0000 */
[----:B------:R-:W-:Y:S02]  /*d4c0*/  FSEL R75, R75, RZ, P1 ;  /* 0x000000ff4b4b7208 */ /* 0x000fe40000800000 */
[----:B------:R3:W-:Y:S03]  /*d4d0*/  MUFU.EX2 R84, R0 ;  /* 0x0000000000547308 */ /* 0x0007e60000000800 */
[--C-:B------:R-:W-:Y:S02]  /*d4e0*/  FFMA.FTZ R3, R39, c[0x0][0x2d0], -R75.reuse ;  /* 0x0000b40027037a23 */ /* 0x100fe4000001084b */
[--C-:B------:R-:W-:Y:S02]  /*d4f0*/  FFMA.FTZ R12, R43, c[0x0][0x2d0], -R75.reuse ;  /* 0x0000b4002b0c7a23 */ /* 0x100fe4000001084b */
[--C-:B------:R-:W-:Y:S03]  /*d500*/  FFMA.FTZ R8, R41, c[0x0][0x2d0], -R75.reuse ;  /* 0x0000b40029087a23 */ /* 0x100fe6000001084b */
[----:B------:R4:W-:Y:S01]  /*d510*/  MUFU.EX2 R86, R3 ;  /* 0x0000000300567308 */ /* 0x0009e20000000800 */
[----:B-1----:R-:W-:Y:S01]  /*d520*/  FMNMX.FTZ R5, R169, R6, !PT ;  /* 0x00000006a9057209 */ /* 0x002fe20007810000 */
[--C-:B------:R-:W-:Y:S03]  /*d530*/  FFMA.FTZ R6, R31, c[0x0][0x2d0], -R74.reuse ;  /* 0x0000b4001f067a23 */ /* 0x100fe6000001084a */
[----:B------:R-:W-:Y:S05]  /*d540*/  FMNMX.FTZ R5, R172, R5, !PT ;  /* 0x00000005ac057209 */ /* 0x000fea0007810000 */
[----:B------:R-:W-:Y:S01]  /*d550*/  MUFU.EX2 R53, R6 ;  /* 0x0000000600357308 */ /* 0x000fe20000000800 */
[----:B--2---:R-:W-:Y:S02]  /*d560*/  FMNMX.FTZ R70, R4, R70, !PT ;  /* 0x0000004604467209 */ /* 0x004fe40007810000 */
[----:B------:R-:W-:Y:S02]  /*d570*/  FMNMX.FTZ R5, R180, R5, !PT ;  /* 0x00000005b4057209 */ /* 0x000fe40007810000 */
[C---:B------:R-:W-:Y:S01]  /*d580*/  FSETP.NEU.FTZ.AND P0, PT, R70.reuse, -INF , PT ;  /* 0xff8000004600780b */ /* 0x040fe20003f1d000 */
[----:B------:R-:W-:Y:S01]  /*d590*/  FMUL.FTZ R96, R70, c[0x0][0x2d0] ;  /* 0x0000b40046607a20 */ /* 0x000fe20000410000 */
[----:B------:R-:W-:Y:S03]  /*d5a0*/  FMNMX.FTZ R5, R183, R5, !PT ;  /* 0x00000005b7057209 */ /* 0x000fe60007810000 */
[----:B------:R-:W-:Y:S01]  /*d5b0*/  MUFU.EX2 R31, R8 ;  /* 0x00000008001f7308 */ /* 0x000fe20000000800 */
[----:B---3--:R-:W-:Y:S01]  /*d5c0*/  FMNMX.FTZ R0, R186, R5, !PT ;  /* 0x00000005ba007209 */ /* 0x008fe20007810000 */
[----:B------:R-:W-:Y:S01]  /*d5d0*/  FFMA.FTZ R5, R34, c[0x0][0x2d0], -R74 ;  /* 0x0000b40022057a23 */ /* 0x000fe2000001084a */
[----:B------:R-:W-:Y:S02]  /*d5e0*/  FSEL R96, R96, RZ, P0 ;  /* 0x000000ff60607208 */ /* 0x000fe40000000000 */
[----:B------:R-:W-:Y:S03]  /*d5f0*/  FMNMX.FTZ R0, R187, R0, !PT ;  /* 0x00000000bb007209 */ /* 0x000fe60007810000 */
[--C-:B----4-:R-:W-:Y:S01]  /*d600*/  FFMA.FTZ R3, R28, c[0x0][0x2d0], -R96.reuse ;  /* 0x0000b4001c037a23 */ /* 0x110fe20000010860 */
[----:B------:R-:W-:Y:S01]  /*d610*/  FMNMX.FTZ R0, R198, R0, !PT ;  /* 0x00000000c6007209 */ /* 0x000fe20007810000 */
[----:B------:R-:W1:Y:S01]  /*d620*/  MUFU.EX2 R87, R5 ;  /* 0x0000000500577308 */ /* 0x000e620000000800 */
[--C-:B------:R-:W-:Y:S02]  /*d630*/  FFMA.FTZ R4, R38, c[0x0][0x2d0], -R96.reuse ;  /* 0x0000b40026047a23 */ /* 0x100fe40000010860 */
[----:B------:R-:W-:Y:S01]  /*d640*/  FMNMX.FTZ R0, R201, R0, !PT ;  /* 0x00000000c9007209 */ /* 0x000fe20007810000 */
[--C-:B------:R-:W-:Y:S02]  /*d650*/  FFMA.FTZ R32, R46, c[0x0][0x2d0], -R96.reuse ;  /* 0x0000b4002e207a23 */ /* 0x100fe40000010860 */
[----:B------:R-:W-:Y:S01]  /*d660*/  FFMA.FTZ R44, R51, c[0x0][0x2d0], -R96 ;  /* 0x0000b400332c7a23 */ /* 0x000fe20000010860 */
[----:B------:R-:W-:Y:S01]  /*d670*/  FMNMX.FTZ R0, R202, R0, !PT ;  /* 0x00000000ca007209 */ /* 0x000fe20007810000 */
[--C-:B------:R-:W-:Y:S02]  /*d680*/  FFMA.FTZ R28, R48, c[0x0][0x2d0], -R75.reuse ;  /* 0x0000b400301c7a23 */ /* 0x100fe4000001084b */
[----:B------:R2:W-:Y:S01]  /*d690*/  MUFU.EX2 R54, R3 ;  /* 0x0000000300367308 */ /* 0x0005e20000000800 */
[----:B------:R-:W-:Y:S01]  /*d6a0*/  FMNMX.FTZ R2, R193, R0, !PT ;  /* 0x00000000c1027209 */ /* 0x000fe20007810000 */
[--C-:B------:R-:W-:Y:S02]  /*d6b0*/  FFMA.FTZ R0, R33, c[0x0][0x2d0], -R75.reuse ;  /* 0x0000b40021007a23 */ /* 0x100fe4000001084b */
[----:B------:R-:W-:Y:S01]  /*d6c0*/  FFMA.FTZ R48, R57, c[0x0][0x2d0], -R74 ;  /* 0x0000b40039307a23 */ /* 0x000fe2000001084a */
[----:B------:R-:W-:Y:S05]  /*d6d0*/  FMNMX.FTZ R2, R199, R2, !PT ;  /* 0x00000002c7027209 */ /* 0x000fea0007810000 */
[----:B------:R3:W-:Y:S01]  /*d6e0*/  MUFU.EX2 R89, R0 ;  /* 0x0000000000597308 */ /* 0x0007e20000000800 */
[----:B-1----:R-:W-:Y:S01]  /*d6f0*/  F2FP.BF16.PACK_AB R78, R87, R84 ;  /* 0x00000054574e723e */ /* 0x002fe200000010ff */
[--C-:B------:R-:W-:Y:S08]  /*d700*/  FFMA.FTZ R5, R30, c[0x0][0x2d0], -R75.reuse ;  /* 0x0000b4001e057a23 */ /* 0x100ff0000001084b */
[----:B------:R-:W-:Y:S01]  /*d710*/  MUFU.EX2 R61, R4 ;  /* 0x00000004003d7308 */ /* 0x000fe20000000800 */
[--C-:B--2---:R-:W-:Y:S09]  /*d720*/  FFMA.FTZ R3, R35, c[0x0][0x2d0], -R96.reuse ;  /* 0x0000b40023037a23 */ /* 0x104ff20000010860 */
[----:B------:R1:W-:Y:S01]  /*d730*/  MUFU.EX2 R60, R3 ;  /* 0x00000003003c7308 */ /* 0x0003e20000000800 */
[----:B---3--:R-:W-:Y:S01]  /*d740*/  FMNMX.FTZ R0, R194, R2, !PT ;  /* 0x00000002c2007209 */ /* 0x008fe20007810000 */
[----:B------:R-:W-:Y:S03]  /*d750*/  FFMA.FTZ R2, R37, c[0x0][0x2d0], -R75 ;  /* 0x0000b40025027a23 */ /* 0x000fe6000001084b */
[----:B------:R-:W-:Y:S05]  /*d760*/  FMNMX.FTZ R0, R182, R0, !PT ;  /* 0x00000000b6007209 */ /* 0x000fea0007810000 */
[----:B------:R2:W3:Y:S01]  /*d770*/  MUFU.EX2 R85, R2 ;  /* 0x0000000200557308 */ /* 0x0004e20000000800 */
[----:B------:R-:W-:Y:S09]  /*d780*/  FMNMX.FTZ R0, R73, R0, !PT ;  /* 0x0000000049007209 */ /* 0x000ff20007810000 */
[----:B------:R-:W4:Y:S01]  /*d790*/  MUFU.EX2 R55, R5 ;  /* 0x0000000500377308 */ /* 0x000f220000000800 */
[----:B-1----:R-:W-:Y:S02]  /*d7a0*/  FFMA.FTZ R3, R36, c[0x0][0x2d0], -R96 ;  /* 0x0000b40024037a23 */ /* 0x002fe40000010860 */
[----:B------:R-:W-:Y:S07]  /*d7b0*/  LDSM.16.MT88.4 R36, [R212+0x100] ;  /* 0x00010000d424783b */ /* 0x000fee0000004200 */
[----:B------:R1:W-:Y:S01]  /*d7c0*/  MUFU.EX2 R52, R3 ;  /* 0x0000000300347308 */ /* 0x0003e20000000800 */
[----:B--2---:R-:W1:Y:S01]  /*d7d0*/  SHFL.BFLY PT, R2, R0, 0x2, 0x1f ;  /* 0x0c401f0000027f89 */ /* 0x004e6200000e0000 */
[----:B---3--:R-:W-:Y:S08]  /*d7e0*/  F2FP.BF16.PACK_AB R79, R86, R85 ;  /* 0x00000055564f723e */ /* 0x008ff000000010ff */
[----:B------:R-:W-:Y:S10]  /*d7f0*/  MUFU.EX2 R93, R12 ;  /* 0x0000000c005d7308 */ /* 0x000ff40000000800 */
[----:B------:R-:W-:Y:S01]  /*d800*/  MUFU.EX2 R33, R16 ;  /* 0x0000001000217308 */ /* 0x000fe20000000800 */
[----:B-1----:R-:W-:Y:S01]  /*d810*/  FMNMX.FTZ R3, R0, R2, !PT ;  /* 0x0000000200037209 */ /* 0x002fe20007810000 */
[----:B------:R-:W-:Y:S01]  /*d820*/  FFMA.FTZ R2, R40, c[0x0][0x2d0], -R74 ;  /* 0x0000b40028027a23 */ /* 0x000fe2000001084a */
[----:B------:R-:W-:Y:S01]  /*d830*/  FSEL R0, R72, RZ, P2 ;  /* 0x000000ff48007208 */ /* 0x000fe20001000000 */
[----:B------:R-:W-:Y:S06]  /*d840*/  FFMA.FTZ R40, R50, c[0x0][0x2d0], -R96 ;  /* 0x0000b40032287a23 */ /* 0x000fec0000010860 */
[----:B------:R1:W-:Y:S01]  /*d850*/  MUFU.EX2 R80, R2 ;  /* 0x0000000200507308 */ /* 0x0003e20000000800 */
[----:B------:R-:W2:Y:S01]  /*d860*/  SHFL.BFLY PT, R4, R3, 0x1, 0x1f ;  /* 0x0c201f0003047f89 */ /* 0x000ea200000e0000 */
[----:B------:R-:W-:Y:S01]  /*d870*/  FADD.FTZ R0, -R0, R100 ;  /* 0x0000006400007221 */ /* 0x000fe20000010100 */
[----:B------:R-:W-:Y:S03]  /*d880*/  MOV R100, R64 ;  /* 0x0000004000647202 */ /* 0x000fe60000000f00 */
[----:B------:R-:W-:Y:S04]  /*d890*/  FMUL.FTZ R0, R0, c[0x0][0x2d0] ;  /* 0x0000b40000007a20 */ /* 0x000fe80000410000 */
[----:B------:R3:W5:Y:S01]  /*d8a0*/  MUFU.EX2 R69, R0 ;  /* 0x0000000000457308 */ /* 0x0007620000000800 */
[----:B-1----:R-:W-:Y:S02]  /*d8b0*/  FSEL R2, R71, RZ, P1 ;  /* 0x000000ff47027208 */ /* 0x002fe40000800000 */
[----:B--2---:R-:W-:Y:S03]  /*d8c0*/  FMNMX.FTZ R3, R3, R4, !PT ;  /* 0x0000000403037209 */ /* 0x004fe60007810000 */
[----:B------:R-:W-:Y:S02]  /*d8d0*/  FADD.FTZ R2, -R2, R101 ;  /* 0x0000006502027221 */ /* 0x000fe40000010100 */
[C---:B------:R-:W-:Y:S02]  /*d8e0*/  FMUL.FTZ R97, R3.reuse, c[0x0][0x2d0] ;  /* 0x0000b40003617a20 */ /* 0x040fe40000410000 */
[----:B------:R-:W-:Y:S01]  /*d8f0*/  FMUL.FTZ R2, R2, c[0x0][0x2d0] ;  /* 0x0000b40002027a20 */ /* 0x000fe20000410000 */
[----:B---3--:R-:W-:Y:S01]  /*d900*/  FSEL R0, R70, RZ, P0 ;  /* 0x000000ff46007208 */ /* 0x008fe20000000000 */
[----:B----4-:R-:W-:Y:S01]  /*d910*/  IMAD.MOV.U32 R101, RZ, RZ, R55 ;  /* 0x000000ffff657224 */ /* 0x010fe200078e0037 */
[----:B------:R-:W-:Y:S01]  /*d920*/  FSETP.NEU.FTZ.AND P0, PT, R3, -INF , PT ;  /* 0xff8000000300780b */ /* 0x000fe20003f1d000 */
[----:B------:R-:W1:Y:S01]  /*d930*/  MUFU.EX2 R68, R2 ;  /* 0x0000000200447308 */ /* 0x000e620000000800 */
[----:B-----5:R-:W-:Y:S01]  /*d940*/  FMUL.FTZ R5, R69, R105 ;  /* 0x0000006945057220 */ /* 0x020fe20000410000 */
[----:B------:R-:W-:Y:S01]  /*d950*/  MOV R105, R87 ;  /* 0x0000005700697202 */ /* 0x000fe20000000f00 */
[----:B------:R-:W-:Y:S01]  /*d960*/  FADD.FTZ R0, -R0, R102 ;  /* 0x0000006600007221 */ /* 0x000fe20000010100 */
[----:B------:R-:W-:Y:S01]  /*d970*/  FSEL R97, R97, RZ, P0 ;  /* 0x000000ff61617208 */ /* 0x000fe20000000000 */
[----:B------:R-:W-:Y:S01]  /*d980*/  FMUL.FTZ R16, R69, R116 ;  /* 0x0000007445107220 */ /* 0x000fe20000410000 */
[----:B------:R-:W-:Y:S01]  /*d990*/  F2FP.BF16.PACK_AB R77, R89, R101 ;  /* 0x00000065594d723e */ /* 0x000fe200000010ff */
[----:B------:R-:W-:Y:S01]  /*d9a0*/  FMUL.FTZ R0, R0, c[0x0][0x2d0] ;  /* 0x0000b40000007a20 */ /* 0x000fe20000410000 */
[----:B------:R-:W-:Y:S01]  /*d9b0*/  MOV R102, R54 ;  /* 0x0000003600667202 */ /* 0x000fe20000000f00 */
[----:B------:R-:W-:Y:S02]  /*d9c0*/  FMUL.FTZ R17, R69, R117 ;  /* 0x0000007545117220 */ /* 0x000fe40000410000 */
[----:B------:R2:W3:Y:S01]  /*d9d0*/  MUFU.EX2 R2, R0 ;  /* 0x0000000000027308 */ /* 0x0004e20000000800 */
[--C-:B------:R-:W-:Y:S01]  /*d9e0*/  FFMA.FTZ R4, R25, c[0x0][0x2d0], -R97.reuse ;  /* 0x0000b40019047a23 */ /* 0x100fe20000010861 */
[----:B------:R-:W-:Y:S01]  /*d9f0*/  F2FP.BF16.PACK_AB R64, R60, R102 ;  /* 0x000000663c40723e */ /* 0x000fe200000010ff */
[--C-:B------:R-:W-:Y:S02]  /*da00*/  FFMA.FTZ R58, R58, c[0x0][0x2d0], -R97.reuse ;  /* 0x0000b4003a3a7a23 */ /* 0x100fe40000010861 */
[--C-:B------:R-:W-:Y:S05]  /*da10*/  FFMA.FTZ R62, R62, c[0x0][0x2d0], -R97.reuse ;  /* 0x0000b4003e3e7a23 */ /* 0x100fea0000010861 */
[----:B------:R4:W5:Y:S01]  /*da20*/  MUFU.EX2 R91, R4 ;  /* 0x00000004005b7308 */ /* 0x0009620000000800 */
[C---:B-1----:R-:W-:Y:S01]  /*da30*/  FMUL.FTZ R7, R68.reuse, R107 ;  /* 0x0000006b44077220 */ /* 0x042fe20000410000 */
[----:B------:R-:W-:Y:S01]  /*da40*/  MOV R107, R52 ;  /* 0x00000034006b7202 */ /* 0x000fe20000000f00 */
[C---:B------:R-:W-:Y:S02]  /*da50*/  FMUL.FTZ R6, R68.reuse, R106 ;  /* 0x0000006a44067220 */ /* 0x040fe40000410000 */
[C---:B------:R-:W-:Y:S01]  /*da60*/  FMUL.FTZ R18, R68.reuse, R118 ;  /* 0x0000007644127220 */ /* 0x040fe20000410000 */
[----:B------:R-:W-:Y:S01]  /*da70*/  F2FP.BF16.PACK_AB R66, R61, R107 ;  /* 0x0000006b3d42723e */ /* 0x000fe200000010ff */
[C---:B------:R-:W-:Y:S02]  /*da80*/  FMUL.FTZ R19, R68.reuse, R119 ;  /* 0x0000007744137220 */ /* 0x040fe40000410000 */
[C---:B------:R-:W-:Y:S01]  /*da90*/  FMUL.FTZ R34, R68.reuse, R134 ;  /* 0x0000008644227220 */ /* 0x040fe20000410000 */
[----:B------:R-:W-:Y:S01]  /*daa0*/  LDSM.16.MT88.4 R116, [R209+0x2900] ;  /* 0x00290000d174783b */ /* 0x000fe20000004200 */
[C---:B------:R-:W-:Y:S02]  /*dab0*/  FMUL.FTZ R35, R68.reuse, R135 ;  /* 0x0000008744237220 */ /* 0x040fe40000410000 */
[--C-:B--2---:R-:W-:Y:S02]  /*dac0*/  FFMA.FTZ R0, R27, c[0x0][0x2d0], -R97.reuse ;  /* 0x0000b4001b007a23 */ /* 0x104fe40000010861 */
[----:B------:R-:W-:Y:S02]  /*dad0*/  FMUL.FTZ R50, R68, R150 ;  /* 0x0000009644327220 */ /* 0x000fe40000410000 */
[----:B------:R1:W2:Y:S01]  /*dae0*/  MUFU.EX2 R9, R0 ;  /* 0x0000000000097308 */ /* 0x0002a20000000800 */
[C---:B---3--:R-:W-:Y:S02]  /*daf0*/  FMUL.FTZ R8, R2.reuse, R108 ;  /* 0x0000006c02087220 */ /* 0x048fe40000410000 */
[----:B------:R-:W-:Y:S02]  /*db00*/  FMUL.FTZ R12, R2, R112 ;  /* 0x00000070020c7220 */ /* 0x000fe40000410000 */
[----:B----4-:R-:W-:Y:S02]  /*db10*/  FFMA.FTZ R4, R24, c[0x0][0x2d0], -R97 ;  /* 0x0000b40018047a23 */ /* 0x010fe40000010861 */
[----:B-----5:R-:W-:Y:S02]  /*db20*/  IMAD.MOV.U32 R150, RZ, RZ, R91 ;  /* 0x000000ffff967224 */ /* 0x020fe400078e005b */
[----:B------:R-:W-:Y:S01]  /*db30*/  FMUL.FTZ R51, R68, R151 ;  /* 0x0000009744337220 */ /* 0x000fe20000410000 */
[----:B------:R-:W3:Y:S01]  /*db40*/  MUFU.EX2 R63, R4 ;  /* 0x00000004003f7308 */ /* 0x000ee20000000800 */
[C---:B------:R-:W-:Y:S02]  /*db50*/  FMUL.FTZ R13, R2.reuse, R113 ;  /* 0x00000071020d7220 */ /* 0x040fe40000410000 */
[----:B------:R-:W-:Y:S02]  /*db60*/  FFMA.FTZ R24, R45, c[0x0][0x2d0], -R75 ;  /* 0x0000b4002d187a23 */ /* 0x000fe4000001084b */
[----:B------:R-:W-:Y:S02]  /*db70*/  IMAD.MOV.U32 R151, RZ, RZ, R89 ;  /* 0x000000ffff977224 */ /* 0x000fe400078e0059 */
[C---:B------:R-:W-:Y:S02]  /*db80*/  FMUL.FTZ R45, R2.reuse, R145 ;  /* 0x00000091022d7220 */ /* 0x040fe40000410000 */
[C---:B------:R-:W-:Y:S01]  /*db90*/  FMUL.FTZ R25, R2.reuse, R125 ;  /* 0x0000007d02197220 */ /* 0x040fe20000410000 */
[----:B------:R4:W5:Y:S01]  /*dba0*/  MUFU.EX2 R30, R24 ;  /* 0x00000018001e7308 */ /* 0x0009620000000800 */
[C---:B------:R-:W-:Y:S02]  /*dbb0*/  FMUL.FTZ R29, R2.reuse, R129 ;  /* 0x00000081021d7220 */ /* 0x040fe40000410000 */
[----:B------:R-:W-:Y:S02]  /*dbc0*/  FMUL.FTZ R41, R2, R141 ;  /* 0x0000008d02297220 */ /* 0x000fe40000410000 */
[----:B-1----:R-:W-:Y:S02]  /*dbd0*/  FFMA.FTZ R0, R26, c[0x0][0x2d0], -R97 ;  /* 0x0000b4001a007a23 */ /* 0x002fe40000010861 */
[----:B--2---:R-:W-:Y:S02]  /*dbe0*/  IMAD.MOV.U32 R108, RZ, RZ, R9 ;  /* 0x000000ffff6c7224 */ /* 0x004fe400078e0009 */
[C---:B------:R-:W-:Y:S01]  /*dbf0*/  FMUL.FTZ R9, R2.reuse, R109 ;  /* 0x0000006d02097220 */ /* 0x040fe20000410000 */
[----:B------:R1:W2:Y:S01]  /*dc00*/  MUFU.EX2 R92, R0 ;  /* 0x00000000005c7308 */ /* 0x0002a20000000800 */
[----:B------:R-:W-:Y:S02]  /*dc10*/  FMUL.FTZ R57, R2, R157 ;  /* 0x0000009d02397220 */ /* 0x000fe40000410000 */
[----:B------:R-:W-:Y:S01]  /*dc20*/  IMAD.MOV.U32 R109, RZ, RZ, R86 ;  /* 0x000000ffff6d7224 */ /* 0x000fe200078e0056 */
[----:B---3--:R-:W-:Y:S01]  /*dc30*/  F2FP.BF16.PACK_AB R67, R63, R91 ;  /* 0x0000005b3f43723e */ /* 0x008fe200000010ff */
[----:B------:R-:W-:Y:S05]  /*dc40*/  FFMA.FTZ R4, R42, c[0x0][0x2d0], -R74 ;  /* 0x0000b4002a047a23 */ /* 0x000fea000001084a */
[----:B------:R3:W-:Y:S01]  /*dc50*/  MUFU.EX2 R59, R4 ;  /* 0x00000004003b7308 */ /* 0x0007e20000000800 */
[----:B----4-:R-:W-:Y:S01]  /*dc60*/  FMUL.FTZ R24, R2, R124 ;  /* 0x0000007c02187220 */ /* 0x010fe20000410000 */
[----:B-----5:R-:W-:Y:S08]  /*dc70*/  MOV R129, R30 ;  /* 0x0000001e00817202 */ /* 0x020ff00000000f00 */
[----:B------:R4:W-:Y:S01]  /*dc80*/  MUFU.EX2 R124, R32 ;  /* 0x00000020007c7308 */ /* 0x0009e20000000800 */
[----:B-1----:R-:W-:Y:S02]  /*dc90*/  FSEL R0, R3, RZ, P0 ;  /* 0x000000ff03007208 */ /* 0x002fe40000000000 */
[----:B--2---:R-:W-:Y:S02]  /*dca0*/  F2FP.BF16.PACK_AB R65, R92, R108 ;  /* 0x0000006c5c41723e */ /* 0x004fe400000010ff */
[C---:B------:R-:W-:Y:S01]  /*dcb0*/  ISETP.GT.AND P0, PT, R227.reuse, UR6, PT ;  /* 0x00000006e3007c0c */ /* 0x040fe2000bf04270 */
[----:B------:R-:W-:Y:S01]  /*dcc0*/  FADD.FTZ R0, -R0, R103 ;  /* 0x0000006700007221 */ /* 0x000fe20000010100 */
[----:B------:R-:W-:Y:S01]  /*dcd0*/  IADD3 R227, R227, -0x1, RZ ;  /* 0xffffffffe3e37810 */ /* 0x000fe20007ffe0ff */
[----:B------:R-:W-:Y:S02]  /*dce0*/  IMAD.MOV.U32 R103, RZ, RZ, R53 ;  /* 0x000000ffff677224 */ /* 0x000fe400078e0035 */
[----:B------:R-:W-:Y:S01]  /*dcf0*/  FMUL.FTZ R0, R0, c[0x0][0x2d0] ;  /* 0x0000b40000007a20 */ /* 0x000fe20000410000 */
[----:B------:R-:W1:Y:S01]  /*dd00*/  LDSM.16.MT88.4 R52, [R210+0x100] ;  /* 0x00010000d234783b */ /* 0x000e620000004200 */
[----:B---3--:R-:W-:Y:S01]  /*dd10*/  FMUL.FTZ R4, R69, R104 ;  /* 0x0000006845047220 */ /* 0x008fe20000410000 */
[----:B------:R-:W-:Y:S01]  /*dd20*/  F2FP.BF16.PACK_AB R76, R103, R100 ;  /* 0x00000064674c723e */ /* 0x000fe200000010ff */
[----:B------:R-:W-:Y:S06]  /*dd30*/  MUFU.EX2 R104, R62 ;  /* 0x0000003e00687308 */ /* 0x000fec0000000800 */
[-C--:B------:R-:W-:Y:S01]  /*dd40*/  HMMA.16816.F32.BF16 R4, R76, R20.reuse, R4 ;  /* 0x000000144c04723c */ /* 0x080fe20000041804 */
[----:B----4-:R-:W-:Y:S03]  /*dd50*/  FMUL.FTZ R32, R69, R132 ;  /* 0x0000008445207220 */ /* 0x010fe60000410000 */
[----:B------:R-:W2:Y:S02]  /*dd60*/  MUFU.EX2 R0, R0 ;  /* 0x0000000000007308 */ /* 0x000ea40000000800 */
[C---:B--2---:R-:W-:Y:S02]  /*dd70*/  FMUL.FTZ R10, R0.reuse, R110 ;  /* 0x0000006e000a7220 */ /* 0x044fe40000410000 */
[C---:B------:R-:W-:Y:S06]  /*dd80*/  FMUL.FTZ R11, R0.reuse, R111 ;  /* 0x0000006f000b7220 */ /* 0x040fec0000410000 */
[----:B------:R-:W-:Y:S01]  /*dd90*/  MUFU.EX2 R110, R44 ;  /* 0x0000002c006e7308 */ /* 0x000fe20000000800 */
[C---:B------:R-:W-:Y:S01]  /*dda0*/  FMUL.FTZ R15, R0.reuse, R115 ;  /* 0x00000073000f7220 */ /* 0x040fe20000410000 */
[----:B------:R-:W-:Y:S01]  /*ddb0*/  MOV R115, R85 ;  /* 0x0000005500737202 */ /* 0x000fe20000000f00 */
[C---:B------:R-:W-:Y:S02]  /*ddc0*/  FMUL.FTZ R27, R0.reuse, R127 ;  /* 0x0000007f001b7220 */ /* 0x040fe40000410000 */
[----:B------:R-:W-:Y:S01]  /*ddd0*/  IMAD.MOV.U32 R127, RZ, RZ, R80 ;  /* 0x000000ffff7f7224 */ /* 0x000fe200078e0050 */
[C---:B------:R-:W-:Y:S01]  /*dde0*/  HMMA.16816.F32.BF16 R8, R64.reuse, R20, R8 ;  /* 0x000000144008723c */ /* 0x040fe20000041808 */
[C---:B------:R-:W-:Y:S01]  /*ddf0*/  FMUL.FTZ R14, R0.reuse, R114 ;  /* 0x00000072000e7220 */ /* 0x040fe20000410000 */
[----:B------:R-:W2:Y:S01]  /*de00*/  LDSM.16.MT88.4 R80, [R211+0x100] ;  /* 0x00010000d350783b */ /* 0x000ea20000004200 */
[C---:B------:R-:W-:Y:S01]  /*de10*/  FMUL.FTZ R26, R0.reuse, R126 ;  /* 0x0000007e001a7220 */ /* 0x040fe20000410000 */
[----:B------:R-:W-:Y:S01]  /*de20*/  MOV R126, R31 ;  /* 0x0000001f007e7202 */ /* 0x000fe20000000f00 */
[----:B------:R3:W-:Y:S01]  /*de30*/  MUFU.EX2 R111, R28 ;  /* 0x0000001c006f7308 */ /* 0x0007e20000000800 */
[C---:B------:R-:W-:Y:S02]  /*de40*/  FMUL.FTZ R30, R0.reuse, R130 ;  /* 0x00000082001e7220 */ /* 0x040fe40000410000 */
[-C--:B------:R-:W-:Y:S01]  /*de50*/  HMMA.16816.F32.BF16 R12, R64, R22.reuse, R12 ;  /* 0x00000016400c723c */ /* 0x080fe2000004180c */
[----:B------:R-:W-:Y:S03]  /*de60*/  FFMA.FTZ R20, R47, c[0x0][0x2d0], -R74 ;  /* 0x0000b4002f147a23 */ /* 0x000fe6000001084a */
[----:B------:R-:W-:Y:S02]  /*de70*/  IMAD.MOV.U32 R130, RZ, RZ, R33 ;  /* 0x000000ffff827224 */ /* 0x000fe400078e0021 */
[C---:B------:R-:W-:Y:S01]  /*de80*/  FMUL.FTZ R33, R69.reuse, R133 ;  /* 0x0000008545217220 */ /* 0x040fe20000410000 */
[----:B------:R4:W-:Y:S01]  /*de90*/  MUFU.EX2 R112, R20 ;  /* 0x0000001400707308 */ /* 0x0009e20000000800 */
[C---:B------:R-:W-:Y:S01]  /*dea0*/  HMMA.16816.F32.BF16 R16, R76.reuse, R22, R16 ;  /* 0x000000164c10723c */ /* 0x040fe20000041810 */
[C---:B------:R-:W-:Y:S01]  /*deb0*/  FMUL.FTZ R21, R69.reuse, R121 ;  /* 0x0000007945157220 */ /* 0x040fe20000410000 */
[----:B------:R-:W-:Y:S02]  /*dec0*/  LDSM.16.MT88.4 R132, [R212+0x2900] ;  /* 0x00290000d484783b */ /* 0x000fe40000004200 */
[C---:B------:R-:W-:Y:S01]  /*ded0*/  FMUL.FTZ R31, R0.reuse, R131 ;  /* 0x00000083001f7220 */ /* 0x040fe20000410000 */
[----:B------:R-:W-:Y:S01]  /*dee0*/  MOV R121, R60 ;  /* 0x0000003c00797202 */ /* 0x000fe20000000f00 */
[----:B------:R-:W-:Y:S01]  /*def0*/  FMUL.FTZ R42, R0, R142 ;  /* 0x0000008e002a7220 */ /* 0x000fe20000410000 */
[----:B------:R-:W-:Y:S01]  /*df00*/  MOV R131, R63 ;  /* 0x0000003f00837202 */ /* 0x000fe20000000f00 */
[C---:B------:R-:W-:Y:S01]  /*df10*/  FMUL.FTZ R22, R68.reuse, R122 ;  /* 0x0000007a44167220 */ /* 0x040fe20000410000 */
[----:B------:R5:W-:Y:S03]  /*df20*/  MUFU.EX2 R114, R40 ;  /* 0x0000002800727308 */ /* 0x000be60000000800 */
[----:B------:R-:W-:Y:S02]  /*df30*/  FMUL.FTZ R23, R68, R123 ;  /* 0x0000007b44177220 */ /* 0x000fe40000410000 */
[----:B---3--:R-:W-:Y:S02]  /*df40*/  FMUL.FTZ R28, R2, R128 ;  /* 0x00000080021c7220 */ /* 0x008fe40000410000 */
[----:B------:R-:W-:Y:S02]  /*df50*/  FMUL.FTZ R43, R0, R143 ;  /* 0x0000008f002b7220 */ /* 0x000fe40000410000 */
[----:B------:R-:W-:Y:S01]  /*df60*/  FMUL.FTZ R44, R2, R144 ;  /* 0x00000090022c7220 */ /* 0x000fe20000410000 */
[----:B------:R3:W-:Y:S01]  /*df70*/  MUFU.EX2 R122, R48 ;  /* 0x00000030007a7308 */ /* 0x0007e20000000800 */
[C---:B------:R-:W-:Y:S02]  /*df80*/  FMUL.FTZ R46, R0.reuse, R146 ;  /* 0x00000092002e7220 */ /* 0x040fe40000410000 */
[----:B------:R-:W-:Y:S02]  /*df90*/  FMUL.FTZ R47, R0, R147 ;  /* 0x00000093002f7220 */ /* 0x000fe40000410000 */
[----:B----4-:R-:W-:Y:S02]  /*dfa0*/  FMUL.FTZ R20, R69, R120 ;  /* 0x0000007845147220 */ /* 0x010fe40000410000 */
[----:B------:R-:W-:Y:S02]  /*dfb0*/  IMAD.MOV.U32 R120, RZ, RZ, R84 ;  /* 0x000000ffff787224 */ /* 0x000fe400078e0054 */
[----:B------:R-:W4:Y:S01]  /*dfc0*/  LDSM.16.MT88.4 R84, [R209+0x900] ;  /* 0x00090000d154783b */ /* 0x000f220000004200 */
[----:B------:R1:W-:Y:S01]  /*dfd0*/  MUFU.EX2 R123, R58 ;  /* 0x0000003a007b7308 */ /* 0x0003e20000000800 */
[----:B------:R-:W-:Y:S01]  /*dfe0*/  FMUL.FTZ R60, R2, R160 ;  /* 0x000000a0023c7220 */ /* 0x000fe20000410000 */
[-C--:B------:R-:W-:Y:S01]  /*dff0*/  HMMA.16816.F32.BF16 R20, R76, R36.reuse, R20 ;  /* 0x000000244c14723c */ /* 0x080fe20000041814 */
[----:B------:R-:W-:Y:S01]  /*e000*/  FMUL.FTZ R62, R0, R162 ;  /* 0x000000a2003e7220 */ /* 0x000fe20000410000 */
[----:B------:R-:W-:Y:S01]  /*e010*/  MOV R162, R92 ;  /* 0x0000005c00a27202 */ /* 0x000fe20000000f00 */
[----:B------:R-:W-:Y:S02]  /*e020*/  FFMA.FTZ R92, R95, c[0x0][0x2d0], -R75 ;  /* 0x0000b4005f5c7a23 */ /* 0x000fe4000001084b */
[----:B-----5:R-:W-:Y:S02]  /*e030*/  FMUL.FTZ R40, R2, R140 ;  /* 0x0000008c02287220 */ /* 0x020fe40000410000 */
[----:B------:R-:W-:Y:S01]  /*e040*/  FMUL.FTZ R63, R0, R163 ;  /* 0x000000a3003f7220 */ /* 0x000fe20000410000 */
[C---:B------:R-:W-:Y:S01]  /*e050*/  HMMA.16816.F32.BF16 R24, R64.reuse, R36, R24 ;  /* 0x000000244018723c */ /* 0x040fe20000041818 */
[----:B------:R-:W-:Y:S03]  /*e060*/  IMAD.MOV.U32 R160, RZ, RZ, R61 ;  /* 0x000000ffffa07224 */ /* 0x000fe600078e003d */
[----:B---3--:R-:W-:Y:S01]  /*e070*/  FMUL.FTZ R48, R69, R148 ;  /* 0x0000009445307220 */ /* 0x008fe20000410000 */
[----:B------:R-:W-:Y:S01]  /*e080*/  MOV R148, R93 ;  /* 0x0000005d00947202 */ /* 0x000fe20000000f00 */
[----:B------:R-:W-:Y:S02]  /*e090*/  FMUL.FTZ R61, R2, R161 ;  /* 0x000000a1023d7220 */ /* 0x000fe40000410000 */
[-C--:B------:R-:W-:Y:S01]  /*e0a0*/  HMMA.16816.F32.BF16 R28, R64, R38.reuse, R28 ;  /* 0x00000026401c723c */ /* 0x080fe2000004181c */
[----:B------:R-:W-:Y:S03]  /*e0b0*/  FFMA.FTZ R36, R49, c[0x0][0x2d0], -R96 ;  /* 0x0000b40031247a23 */ /* 0x000fe60000010860 */
[C---:B------:R-:W-:Y:S01]  /*e0c0*/  FMUL.FTZ R37, R69.reuse, R137 ;  /* 0x0000008945257220 */ /* 0x040fe20000410000 */
[----:B------:R3:W-:Y:S01]  /*e0d0*/  MUFU.EX2 R128, R36 ;  /* 0x0000002400807308 */ /* 0x0007e20000000800 */
[C---:B------:R-:W-:Y:S02]  /*e0e0*/  FMUL.FTZ R49, R69.reuse, R149 ;  /* 0x0000009545317220 */ /* 0x040fe40000410000 */
[C---:B------:R-:W-:Y:S01]  /*e0f0*/  HMMA.16816.F32.BF16 R32, R76.reuse, R38, R32 ;  /* 0x000000264c20723c */ /* 0x040fe20000041820 */
[----:B------:R-:W-:Y:S03]  /*e100*/  IMAD.MOV.U32 R149, RZ, RZ, R59 ;  /* 0x000000ffff957224 */ /* 0x000fe600078e003b */
[C---:B-1----:R-:W-:Y:S02]  /*e110*/  FMUL.FTZ R58, R0.reuse, R158 ;  /* 0x0000009e003a7220 */ /* 0x042fe40000410000 */
[----:B------:R-:W-:Y:S02]  /*e120*/  FMUL.FTZ R59, R0, R159 ;  /* 0x0000009f003b7220 */ /* 0x000fe40000410000 */
[C---:B------:R-:W-:Y:S02]  /*e130*/  FMUL.FTZ R38, R68.reuse, R138 ;  /* 0x0000008a44267220 */ /* 0x040fe40000410000 */
[----:B------:R-:W-:Y:S02]  /*e140*/  MUFU.EX2 R138, R92 ;  /* 0x0000005c008a7308 */ /* 0x000fe40000000800 */
[----:B------:R-:W-:Y:S02]  /*e150*/  FMUL.FTZ R39, R68, R139 ;  /* 0x0000008b44277220 */ /* 0x000fe40000410000 */
[C---:B---3--:R-:W-:Y:S07]  /*e160*/  FMUL.FTZ R36, R69.reuse, R136 ;  /* 0x0000008845247220 */ /* 0x048fee0000410000 */
[-C--:B------:R-:W-:Y:S08]  /*e170*/  HMMA.16816.F32.BF16 R36, R76, R52.reuse, R36 ;  /* 0x000000344c24723c */ /* 0x080ff00000041824 */
[C---:B------:R-:W-:Y:S07]  /*e180*/  HMMA.16816.F32.BF16 R40, R64.reuse, R52, R40 ;  /* 0x000000344028723c */ /* 0x040fee0000041828 */
[--C-:B------:R-:W-:Y:S01]  /*e190*/  FFMA.FTZ R52, R56, c[0x0][0x2d0], -R97.reuse ;  /* 0x0000b40038347a23 */ /* 0x100fe20000010861 */
[-C--:B------:R-:W-:Y:S01]  /*e1a0*/  HMMA.16816.F32.BF16 R44, R64, R54.reuse, R44 ;  /* 0x00000036402c723c */ /* 0x080fe2000004182c */
[----:B------:R-:W-:Y:S02]  /*e1b0*/  FMUL.FTZ R56, R2, R156 ;  /* 0x0000009c02387220 */ /* 0x000fe40000410000 */
[----:B------:R1:W3:Y:S01]  /*e1c0*/  MUFU.EX2 R113, R52 ;  /* 0x0000003400717308 */ /* 0x0002e20000000800 */
[C---:B------:R-:W-:Y:S04]  /*e1d0*/  FMUL.FTZ R53, R69.reuse, R153 ;  /* 0x0000009945357220 */ /* 0x040fe80000410000 */
[C---:B------:R-:W-:Y:S07]  /*e1e0*/  HMMA.16816.F32.BF16 R48, R76.reuse, R54, R48 ;  /* 0x000000364c30723c */ /* 0x040fee0000041830 */
[C---:B------:R-:W-:Y:S02]  /*e1f0*/  FMUL.FTZ R54, R68.reuse, R154 ;  /* 0x0000009a44367220 */ /* 0x040fe40000410000 */
[----:B------:R-:W-:Y:S03]  /*e200*/  FMUL.FTZ R55, R68, R155 ;  /* 0x0000009b44377220 */ /* 0x000fe60000410000 */
[----:B-1----:R-:W-:Y:S07]  /*e210*/  FMUL.FTZ R52, R69, R152 ;  /* 0x0000009845347220 */ /* 0x002fee0000410000 */
[-C--:B--2---:R-:W-:Y:S08]  /*e220*/  HMMA.16816.F32.BF16 R52, R76, R80.reuse, R52 ;  /* 0x000000504c34723c */ /* 0x084ff00000041834 */
[C---:B------:R-:W-:Y:S07]  /*e230*/  HMMA.16816.F32.BF16 R56, R64.reuse, R80, R56 ;  /* 0x000000504038723c */ /* 0x040fee0000041838 */
[----:B------:R-:W-:Y:S01]  /*e240*/  FFMA.FTZ R80, R88, c[0x0][0x2d0], -R97 ;  /* 0x0000b40058507a23 */ /* 0x000fe20000010861 */
[-C--:B------:R-:W-:Y:S01]  /*e250*/  HMMA.16816.F32.BF16 R60, R64, R82.reuse, R60 ;  /* 0x00000052403c723c */ /* 0x080fe2000004183c */
[----:B---3--:R-:W-:Y:S02]  /*e260*/  F2FP.BF16.PACK_AB R81, R123, R113 ;  /* 0x000000717b51723e */ /* 0x008fe400000010ff */
[----:B------:R1:W2:Y:S04]  /*e270*/  MUFU.EX2 R161, R80 ;  /* 0x0000005000a17308 */ /* 0x0002a80000000800 */
[C---:B------:R-:W-:Y:S02]  /*e280*/  FMUL.FTZ R64, R69.reuse, R164 ;  /* 0x000000a445407220 */ /* 0x040fe40000410000 */
[----:B------:R-:W-:Y:S03]  /*e290*/  FMUL.FTZ R65, R69, R165 ;  /* 0x000000a545417220 */ /* 0x000fe60000410000 */
[C---:B------:R-:W-:Y:S02]  /*e2a0*/  FMUL.FTZ R66, R68.reuse, R166 ;  /* 0x000000a644427220 */ /* 0x040fe40000410000 */
[----:B------:R-:W-:Y:S07]  /*e2b0*/  FMUL.FTZ R67, R68, R167 ;  /* 0x000000a744437220 */ /* 0x000fee0000410000 */
[----:B------:R-:W-:Y:S01]  /*e2c0*/  HMMA.16816.F32.BF16 R64, R76, R82, R64 ;  /* 0x000000524c40723c */ /* 0x000fe20000041840 */
[--C-:B-1----:R-:W-:Y:S06]  /*e2d0*/  FFMA.FTZ R80, R90, c[0x0][0x2d0], -R74.reuse ;  /* 0x0000b4005a507a23 */ /* 0x102fec000001084a */
[----:B------:R-:W-:Y:S01]  /*e2e0*/  F2FP.BF16.PACK_AB R76, R149, R127 ;  /* 0x0000007f954c723e */ /* 0x000fe200000010ff */
[----:B------:R-:W1:Y:S01]  /*e2f0*/  LDSM.16.MT88.4 R88, [R212+0x900] ;  /* 0x00090000d458783b */ /* 0x000e620000004200 */
[----:B------:R-:W-:Y:S01]  /*e300*/  F2FP.BF16.PACK_AB R77, R148, R126 ;  /* 0x0000007e944d723e */ /* 0x000fe200000010ff */
[----:B------:R3:W-:Y:S02]  /*e310*/  MUFU.EX2 R106, R80 ;  /* 0x00000050006a7308 */ /* 0x0007e40000000800 */
[----:B------:R-:W-:Y:S02]  /*e320*/  F2FP.BF16.PACK_AB R78, R112, R130 ;  /* 0x00000082704e723e */ /* 0x000fe400000010ff */
[----:B------:R-:W-:Y:S02]  /*e330*/  F2FP.BF16.PACK_AB R79, R111, R129 ;  /* 0x000000816f4f723e */ /* 0x000fe400000010ff */
[----:B------:R-:W-:Y:S02]  /*e340*/  F2FP.BF16.PACK_AB R82, R110, R114 ;  /* 0x000000726e52723e */ /* 0x000fe400000010ff */
[----:B--2---:R-:W-:Y:S03]  /*e350*/  F2FP.BF16.PACK_AB R83, R161, R104 ;  /* 0x00000068a153723e */ /* 0x004fe600000010ff */
[-C--:B----4-:R-:W-:Y:S01]  /*e360*/  HMMA.16816.F32.BF16 R4, R76, R84.reuse, R4 ;  /* 0x000000544c04723c */ /* 0x090fe20000041804 */
[--C-:B---3--:R-:W-:Y:S02]  /*e370*/  FFMA.FTZ R80, R94, c[0x0][0x2d0], -R75.reuse ;  /* 0x0000b4005e507a23 */ /* 0x108fe4000001084b */
[----:B------:R-:W2:Y:S02]  /*e380*/  LDSM.16.MT88.4 R92, [R210+0x900] ;  /* 0x00090000d25c783b */ /* 0x000ea40000004200 */
[----:B------:R3:W-:Y:S02]  /*e390*/  MUFU.EX2 R139, R80 ;  /* 0x00000050008b7308 */ /* 0x0007e40000000800 */
[----:B---3--:R-:W-:Y:S07]  /*e3a0*/  F2FP.BF16.PACK_AB R80, R128, R124 ;  /* 0x0000007c8050723e */ /* 0x008fee00000010ff */
[C---:B------:R-:W-:Y:S07]  /*e3b0*/  HMMA.16816.F32.BF16 R8, R80.reuse, R84, R8 ;  /* 0x000000545008723c */ /* 0x040fee0000041808 */
[--C-:B------:R-:W-:Y:S01]  /*e3c0*/  FFMA.FTZ R84, R176, c[0x0][0x2d0], -R74.reuse ;  /* 0x0000b400b0547a23 */ /* 0x100fe2000001084a */
[-C--:B------:R-:W-:Y:S03]  /*e3d0*/  HMMA.16816.F32.BF16 R12, R80, R86.reuse, R12 ;  /* 0x00000056500c723c */ /* 0x080fe6000004180c */
[----:B------:R3:W-:Y:S05]  /*e3e0*/  MUFU.EX2 R163, R84 ;  /* 0x0000005400a37308 */ /* 0x0007ea0000000800 */
[C---:B------:R-:W-:Y:S08]  /*e3f0*/  HMMA.16816.F32.BF16 R16, R76.reuse, R86, R16 ;  /* 0x000000564c10723c */ /* 0x040ff00000041810 */
[-C--:B-1----:R-:W-:Y:S08]  /*e400*/  HMMA.16816.F32.BF16 R20, R76, R88.reuse, R20 ;  /* 0x000000584c14723c */ /* 0x082ff00000041814 */
[C---:B------:R-:W-:Y:S01]  /*e410*/  HMMA.16816.F32.BF16 R24, R80.reuse, R88, R24 ;  /* 0x000000585018723c */ /* 0x040fe20000041818 */
[----:B---3--:R-:W-:Y:S06]  /*e420*/  FFMA.FTZ R84, R177, c[0x0][0x2d0], -R74 ;  /* 0x0000b400b1547a23 */ /* 0x008fec000001084a */
[--C-:B------:R-:W-:Y:S01]  /*e430*/  FFMA.FTZ R88, R170, c[0x0][0x2d0], -R96.reuse ;  /* 0x0000b400aa587a23 */ /* 0x100fe20000010860 */
[-C--:B------:R-:W-:Y:S01]  /*e440*/  HMMA.16816.F32.BF16 R28, R80, R90.reuse, R28 ;  /* 0x0000005a501c723c */ /* 0x080fe2000004181c */
[----:B------:R1:W-:Y:S07]  /*e450*/  MUFU.EX2 R125, R84 ;  /* 0x00000054007d7308 */ /* 0x0003ee0000000800 */
[C---:B------:R-:W-:Y:S03]  /*e460*/  HMMA.16816.F32.BF16 R32, R76.reuse, R90, R32 ;  /* 0x0000005a4c20723c */ /* 0x040fe60000041820 */
[----:B------:R3:W-:Y:S05]  /*e470*/  MUFU.EX2 R136, R88 ;  /* 0x0000005800887308 */ /* 0x0007ea0000000800 */
[-C--:B--2---:R-:W-:Y:S08]  /*e480*/  HMMA.16816.F32.BF16 R36, R76, R92.reuse, R36 ;  /* 0x0000005c4c24723c */ /* 0x084ff00000041824 */
[C---:B------:R-:W-:Y:S01]  /*e490*/  HMMA.16816.F32.BF16 R40, R80.reuse, R92, R40 ;  /* 0x0000005c5028723c */ /* 0x040fe20000041828 */
[----:B-1----:R-:W-:Y:S04]  /*e4a0*/  FFMA.FTZ R84, R171, c[0x0][0x2d0], -R75 ;  /* 0x0000b400ab547a23 */ /* 0x002fe8000001084b */
[----:B------:R1:W-:Y:S02]  /*e4b0*/  MUFU.EX2 R252, R84 ;  /* 0x0000005400fc7308 */ /* 0x0003e40000000800 */
[----:B------:R-:W-:Y:S01]  /*e4c0*/  FFMA.FTZ R92, R168, c[0x0][0x2d0], -R97 ;  /* 0x0000b400a85c7a23 */ /* 0x000fe20000010861 */
[-C--:B------:R-:W-:Y:S01]  /*e4d0*/  HMMA.16816.F32.BF16 R44, R80, R94.reuse, R44 ;  /* 0x0000005e502c723c */ /* 0x080fe2000004182c */
[--C-:B---3--:R-:W-:Y:S06]  /*e4e0*/  FFMA.FTZ R88, R173, c[0x0][0x2d0], -R96.reuse ;  /* 0x0000b400ad587a23 */ /* 0x108fec0000010860 */
[----:B------:R2:W-:Y:S01]  /*e4f0*/  MUFU.EX2 R240, R92 ;  /* 0x0000005c00f07308 */ /* 0x0005e20000000800 */
[C---:B------:R-:W-:Y:S09]  /*e500*/  HMMA.16816.F32.BF16 R48, R76.reuse, R94, R48 ;  /* 0x0000005e4c30723c */ /* 0x040ff20000041830 */
[----:B------:R3:W-:Y:S03]  /*e510*/  MUFU.EX2 R142, R88 ;  /* 0x00000058008e7308 */ /* 0x0007e60000000800 */
[----:B-1----:R-:W-:Y:S07]  /*e520*/  FFMA.FTZ R84, R174, c[0x0][0x2d0], -R75 ;  /* 0x0000b400ae547a23 */ /* 0x002fee000001084b */
[----:B------:R1:W-:Y:S01]  /*e530*/  MUFU.EX2 R143, R84 ;  /* 0x00000054008f7308 */ /* 0x0003e20000000800 */
[----:B--2---:R-:W-:Y:S09]  /*e540*/  FFMA.FTZ R92, R169, c[0x0][0x2d0], -R97 ;  /* 0x0000b400a95c7a23 */ /* 0x004ff20000010861 */
[----:B------:R2:W-:Y:S01]  /*e550*/  MUFU.EX2 R238, R92 ;  /* 0x0000005c00ee7308 */ /* 0x0005e20000000800 */
[--C-:B---3--:R-:W-:Y:S09]  /*e560*/  FFMA.FTZ R88, R175, c[0x0][0x2d0], -R96.reuse ;  /* 0x0000b400af587a23 */ /* 0x108ff20000010860 */
[----:B------:R3:W4:Y:S01]  /*e570*/  MUFU.EX2 R141, R88 ;  /* 0x00000058008d7308 */ /* 0x0007220000000800 */
[----:B-1----:R-:W-:Y:S09]  /*e580*/  FFMA.FTZ R84, R99, c[0x0][0x2d0], -R96 ;  /* 0x0000b40063547a23 */ /* 0x002ff20000010860 */
[----:B------:R1:W-:Y:S01]  /*e590*/  MUFU.EX2 R137, R84 ;  /* 0x0000005400897308 */ /* 0x0003e20000000800 */
[----:B--2---:R-:W-:Y:S09]  /*e5a0*/  FFMA.FTZ R92, R181, c[0x0][0x2d0], -R75 ;  /* 0x0000b400b55c7a23 */ /* 0x004ff2000001084b */
[----:B------:R2:W-:Y:S01]  /*e5b0*/  MUFU.EX2 R145, R92 ;  /* 0x0000005c00917308 */ /* 0x0005e20000000800 */
[--C-:B---3--:R-:W-:Y:S09]  /*e5c0*/  FFMA.FTZ R88, R178, c[0x0][0x2d0], -R74.reuse ;  /* 0x0000b400b2587a23 */ /* 0x108ff2000001084a */
[----:B------:R3:W-:Y:S01]  /*e5d0*/  MUFU.EX2 R251, R88 ;  /* 0x0000005800fb7308 */ /* 0x0007e20000000800 */
[----:B-1----:R-:W1:Y:S08]  /*e5e0*/  LDSM.16.MT88.4 R84, [R211+0x900] ;  /* 0x00090000d354783b */ /* 0x002e700000004200 */
[----:B--2---:R-:W-:Y:S01]  /*e5f0*/  LDSM.16.MT88.4 R92, [R210+0x1100] ;  /* 0x00110000d25c783b */ /* 0x004fe20000004200 */
[--C-:B---3--:R-:W-:Y:S04]  /*e600*/  FFMA.FTZ R88, R98, c[0x0][0x2d0], -R97.reuse ;  /* 0x0000b40062587a23 */ /* 0x108fe80000010861 */
[----:B------:R2:W3:Y:S01]  /*e610*/  MUFU.EX2 R140, R88 ;  /* 0x00000058008c7308 */ /* 0x0004e20000000800 */
[-C--:B-1----:R-:W-:Y:S08]  /*e620*/  HMMA.16816.F32.BF16 R52, R76, R84.reuse, R52 ;  /* 0x000000544c34723c */ /* 0x082ff00000041834 */
[C---:B------:R-:W-:Y:S01]  /*e630*/  HMMA.16816.F32.BF16 R56, R80.reuse, R84, R56 ;  /* 0x000000545038723c */ /* 0x040fe20000041838 */
[----:B--2---:R-:W1:Y:S06]  /*e640*/  LDSM.16.MT88.4 R88, [R209+0x1100] ;  /* 0x00110000d158783b */ /* 0x004e6c0000004200 */
[----:B------:R-:W-:Y:S01]  /*e650*/  FFMA.FTZ R84, R172, c[0x0][0x2d0], -R97 ;  /* 0x0000b400ac547a23 */ /* 0x000fe20000010861 */
[-C--:B------:R-:W-:Y:S03]  /*e660*/  HMMA.16816.F32.BF16 R60, R80, R86.reuse, R60 ;  /* 0x00000056503c723c */ /* 0x080fe6000004183c */
[----:B------:R2:W5:Y:S04]  /*e670*/  MUFU.EX2 R236, R84 ;  /* 0x0000005400ec7308 */ /* 0x0005680000000800 */
[--C-:B------:R-:W-:Y:S01]  /*e680*/  FFMA.FTZ R80, R184, c[0x0][0x2d0], -R74.reuse ;  /* 0x0000b400b8507a23 */ /* 0x100fe2000001084a */
[----:B------:R-:W-:Y:S01]  /*e690*/  HMMA.16816.F32.BF16 R64, R76, R86, R64 ;  /* 0x000000564c40723c */ /* 0x000fe20000041840 */
[----:B----4-:R-:W-:Y:S03]  /*e6a0*/  F2FP.BF16.PACK_AB R82, R141, R142 ;  /* 0x0000008e8d52723e */ /* 0x010fe600000010ff */
[----:B---3--:R-:W-:Y:S01]  /*e6b0*/  F2FP.BF16.PACK_AB R81, R240, R140 ;  /* 0x0000008cf051723e */ /* 0x008fe200000010ff */
[----:B------:R3:W-:Y:S02]  /*e6c0*/  MUFU.EX2 R147, R80 ;  /* 0x0000005000937308 */ /* 0x0007e40000000800 */
[----:B------:R-:W-:Y:S02]  /*e6d0*/  F2FP.BF16.PACK_AB R76, R106, R122 ;  /* 0x0000007a6a4c723e */ /* 0x000fe400000010ff */
[----:B------:R-:W-:Y:S03]  /*e6e0*/  F2FP.BF16.PACK_AB R77, R138, R139 ;  /* 0x0000008b8a4d723e */ /* 0x000fe600000010ff */
[----:B------:R-:W-:Y:S02]  /*e6f0*/  F2FP.BF16.PACK_AB R78, R125, R163 ;  /* 0x000000a37d4e723e */ /* 0x000fe400000010ff */
[----:B------:R-:W-:Y:S01]  /*e700*/  F2FP.BF16.PACK_AB R79, R143, R252 ;  /* 0x000000fc8f4f723e */ /* 0x000fe200000010ff */
[----:B--2---:R-:W2:Y:S01]  /*e710*/  LDSM.16.MT88.4 R84, [R212+0x1100] ;  /* 0x00110000d454783b */ /* 0x004ea20000004200 */
[----:B-----5:R-:W-:Y:S05]  /*e720*/  F2FP.BF16.PACK_AB R83, R236, R238 ;  /* 0x000000eeec53723e */ /* 0x020fea00000010ff */
[-C--:B-1----:R-:W-:Y:S01]  /*e730*/  HMMA.16816.F32.BF16 R4, R76, R88.reuse, R4 ;  /* 0x000000584c04723c */ /* 0x082fe20000041804 */
[--C-:B---3--:R-:W-:Y:S04]  /*e740*/  FFMA.FTZ R80, R179, c[0x0][0x2d0], -R75.reuse ;  /* 0x0000b400b3507a23 */ /* 0x108fe8000001084b */
[----:B------:R1:W-:Y:S02]  /*e750*/  MUFU.EX2 R146, R80 ;  /* 0x0000005000927308 */ /* 0x0003e40000000800 */
[----:B-1----:R-:W-:Y:S07]  /*e760*/  F2FP.BF16.PACK_AB R80, R136, R137 ;  /* 0x000000898850723e */ /* 0x002fee00000010ff */
[C---:B------:R-:W-:Y:S07]  /*e770*/  HMMA.16816.F32.BF16 R8, R80.reuse, R88, R8 ;  /* 0x000000585008723c */ /* 0x040fee0000041808 */
[--C-:B------:R-:W-:Y:S01]  /*e780*/  FFMA.FTZ R88, R195, c[0x0][0x2d0], -R74.reuse ;  /* 0x0000b400c3587a23 */ /* 0x100fe2000001084a */
[-C--:B------:R-:W-:Y:S03]  /*e790*/  HMMA.16816.F32.BF16 R12, R80, R90.reuse, R12 ;  /* 0x0000005a500c723c */ /* 0x080fe6000004180c */
[----:B------:R1:W-:Y:S05]  /*e7a0*/  MUFU.EX2 R235, R88 ;  /* 0x0000005800eb7308 */ /* 0x0003ea0000000800 */
[C---:B------:R-:W-:Y:S08]  /*e7b0*/  HMMA.16816.F32.BF16 R16, R76.reuse, R90, R16 ;  /* 0x0000005a4c10723c */ /* 0x040ff00000041810 */
[-C--:B--2---:R-:W-:Y:S08]  /*e7c0*/  HMMA.16816.F32.BF16 R20, R76, R84.reuse, R20 ;  /* 0x000000544c14723c */ /* 0x084ff00000041814 */
[C---:B------:R-:W-:Y:S01]  /*e7d0*/  HMMA.16816.F32.BF16 R24, R80.reuse, R84, R24 ;  /* 0x000000545018723c */ /* 0x040fe20000041818 */
[----:B-1----:R-:W-:Y:S06]  /*e7e0*/  FFMA.FTZ R88, R196, c[0x0][0x2d0], -R74 ;  /* 0x0000b400c4587a23 */ /* 0x002fec000001084a */
[--C-:B------:R-:W-:Y:S01]  /*e7f0*/  FFMA.FTZ R84, R185, c[0x0][0x2d0], -R96.reuse ;  /* 0x0000b400b9547a23 */ /* 0x100fe20000010860 */
[-C--:B------:R-:W-:Y:S01]  /*e800*/  HMMA.16816.F32.BF16 R28, R80, R86.reuse, R28 ;  /* 0x00000056501c723c */ /* 0x080fe2000004181c */
[----:B------:R1:W-:Y:S07]  /*e810*/  MUFU.EX2 R196, R88 ;  /* 0x0000005800c47308 */ /* 0x0003ee0000000800 */
[C---:B------:R-:W-:Y:S03]  /*e820*/  HMMA.16816.F32.BF16 R32, R76.reuse, R86, R32 ;  /* 0x000000564c20723c */ /* 0x040fe60000041820 */
[----:B------:R2:W-:Y:S05]  /*e830*/  MUFU.EX2 R144, R84 ;  /* 0x0000005400907308 */ /* 0x0005ea0000000800 */
[-C--:B------:R-:W-:Y:S08]  /*e840*/  HMMA.16816.F32.BF16 R36, R76, R92.reuse, R36 ;  /* 0x0000005c4c24723c */ /* 0x080ff00000041824 */
[C---:B------:R-:W-:Y:S01]  /*e850*/  HMMA.16816.F32.BF16 R40, R80.reuse, R92, R40 ;  /* 0x0000005c5028723c */ /* 0x040fe20000041828 */
[----:B-1----:R-:W-:Y:S04]  /*e860*/  FFMA.FTZ R88, R190, c[0x0][0x2d0], -R75 ;  /* 0x0000b400be587a23 */ /* 0x002fe8000001084b */
[----:B------:R1:W-:Y:S02]  /*e870*/  MUFU.EX2 R195, R88 ;  /* 0x0000005800c37308 */ /* 0x0003e40000000800 */
[----:B------:R-:W-:Y:S01]  /*e880*/  FFMA.FTZ R92, R183, c[0x0][0x2d0], -R97 ;  /* 0x0000b400b75c7a23 */ /* 0x000fe20000010861 */
[-C--:B------:R-:W-:Y:S01]  /*e890*/  HMMA.16816.F32.BF16 R44, R80, R94.reuse, R44 ;  /* 0x0000005e502c723c */ /* 0x080fe2000004182c */
[----:B------:R-:W-:Y:S03]  /*e8a0*/  MOV R183, R101 ;  /* 0x0000006500b77202 */ /* 0x000fe60000000f00 */
[--C-:B--2---:R-:W-:Y:S03]  /*e8b0*/  FFMA.FTZ R84, R188, c[0x0][0x2d0], -R96.reuse ;  /* 0x0000b400bc547a23 */ /* 0x104fe60000010860 */
[----:B------:R2:W-:Y:S01]  /*e8c0*/  MUFU.EX2 R155, R92 ;  /* 0x0000005c009b7308 */ /* 0x0005e20000000800 */
[C---:B------:R-:W-:Y:S09]  /*e8d0*/  HMMA.16816.F32.BF16 R48, R76.reuse, R94, R48 ;  /* 0x0000005e4c30723c */ /* 0x040ff20000041830 */
[----:B------:R3:W-:Y:S03]  /*e8e0*/  MUFU.EX2 R190, R84 ;  /* 0x0000005400be7308 */ /* 0x0007e60000000800 */
[----:B-1----:R-:W-:Y:S07]  /*e8f0*/  FFMA.FTZ R88, R192, c[0x0][0x2d0], -R75 ;  /* 0x0000b400c0587a23 */ /* 0x002fee000001084b */
[----:B------:R1:W-:Y:S01]  /*e900*/  MUFU.EX2 R192, R88 ;  /* 0x0000005800c07308 */ /* 0x0003e20000000800 */
[----:B--2---:R-:W-:Y:S09]  /*e910*/  FFMA.FTZ R92, R186, c[0x0][0x2d0], -R97 ;  /* 0x0000b400ba5c7a23 */ /* 0x004ff20000010861 */
[----:B------:R2:W-:Y:S01]  /*e920*/  MUFU.EX2 R154, R92 ;  /* 0x0000005c009a7308 */ /* 0x0005e20000000800 */
[--C-:B---3--:R-:W-:Y:S01]  /*e930*/  FFMA.FTZ R84, R189, c[0x0][0x2d0], -R96.reuse ;  /* 0x0000b400bd547a23 */ /* 0x108fe20000010860 */
[----:B------:R-:W-:Y:S08]  /*e940*/  MOV R189, R103 ;  /* 0x0000006700bd7202 */ /* 0x000ff00000000f00 */
[----:B------:R3:W-:Y:S01]  /*e950*/  MUFU.EX2 R185, R84 ;  /* 0x0000005400b97308 */ /* 0x0007e20000000800 */
[----:B-1----:R-:W1:Y:S01]  /*e960*/  LDSM.16.MT88.4 R88, [R211+0x1100] ;  /* 0x00110000d358783b */ /* 0x002e620000004200 */
[----:B--2---:R-:W-:Y:S01]  /*e970*/  FFMA.FTZ R92, R203, c[0x0][0x2d0], -R75 ;  /* 0x0000b400cb5c7a23 */ /* 0x004fe2000001084b */
[----:B------:R-:W-:Y:S07]  /*e980*/  MOV R203, R113 ;  /* 0x0000007100cb7202 */ /* 0x000fee0000000f00 */
[----:B------:R2:W-:Y:S01]  /*e990*/  MUFU.EX2 R178, R92 ;  /* 0x0000005c00b27308 */ /* 0x0005e20000000800 */
[----:B---3--:R-:W-:Y:S02]  /*e9a0*/  FFMA.FTZ R84, R191, c[0x0][0x2d0], -R96 ;  /* 0x0000b400bf547a23 */ /* 0x008fe40000010860 */
[----:B------:R-:W-:Y:S07]  /*e9b0*/  IMAD.MOV.U32 R191, RZ, RZ, R102 ;  /* 0x000000ffffbf7224 */ /* 0x000fee00078e0066 */
[----:B------:R3:W4:Y:S01]  /*e9c0*/  MUFU.EX2 R188, R84 ;  /* 0x0000005400bc7308 */ /* 0x0007220000000800 */
[----:B--2---:R-:W-:Y:S01]  /*e9d0*/  LDSM.16.MT88.4 R92, [R210+0x1900] ;  /* 0x00190000d25c783b */ /* 0x004fe20000004200 */
[-C--:B-1----:R-:W-:Y:S08]  /*e9e0*/  HMMA.16816.F32.BF16 R52, R76, R88.reuse, R52 ;  /* 0x000000584c34723c */ /* 0x082ff00000041834 */
[C---:B------:R-:W-:Y:S01]  /*e9f0*/  HMMA.16816.F32.BF16 R56, R80.reuse, R88, R56 ;  /* 0x000000585038723c */ /* 0x040fe20000041838 */
[----:B---3--:R-:W-:Y:S02]  /*ea00*/  FFMA.FTZ R84, R197, c[0x0][0x2d0], -R74 ;  /* 0x0000b400c5547a23 */ /* 0x008fe4000001084a */
[----:B------:R-:W2:Y:S02]  /*ea10*/  LDL.LU R197, [R1+0x18] ;  /* 0x0000180001c57983 */ /* 0x000ea40000300800 */
[----:B------:R1:W-:Y:S02]  /*ea20*/  MUFU.EX2 R184, R84 ;  /* 0x0000005400b87308 */ /* 0x0003e40000000800 */
[----:B------:R-:W3:Y:S01]  /*ea30*/  LDL.LU R186, [R1+0x14] ;  /* 0x0000140001ba7983 */ /* 0x000ee20000300800 */
[-C--:B------:R-:W-:Y:S01]  /*ea40*/  HMMA.16816.F32.BF16 R60, R80, R90.reuse, R60 ;  /* 0x0000005a503c723c */ /* 0x080fe2000004183c */
[----:B------:R-:W-:Y:S03]  /*ea50*/  FFMA.FTZ R88, R187, c[0x0][0x2d0], -R97 ;  /* 0x0000b400bb587a23 */ /* 0x000fe60000010861 */
[----:B------:R-:W-:Y:S03]  /*ea60*/  IMAD.MOV.U32 R187, RZ, RZ, R100 ;  /* 0x000000ffffbb7224 */ /* 0x000fe600078e0064 */
[--C-:B------:R-:W-:Y:S01]  /*ea70*/  FFMA.FTZ R80, R206, c[0x0][0x2d0], -R74.reuse ;  /* 0x0000b400ce507a23 */ /* 0x100fe2000001084a */
[----:B------:R-:W-:Y:S01]  /*ea80*/  HMMA.16816.F32.BF16 R64, R76, R90, R64 ;  /* 0x0000005a4c40723c */ /* 0x000fe20000041840 */
[----:B----4-:R-:W-:Y:S02]  /*ea90*/  F2FP.BF16.PACK_AB R82, R188, R185 ;  /* 0x000000b9bc52723e */ /* 0x010fe400000010ff */
[----:B------:R4:W-:Y:S01]  /*eaa0*/  MUFU.EX2 R179, R80 ;  /* 0x0000005000b37308 */ /* 0x0009e20000000800 */
[----:B------:R-:W-:Y:S03]  /*eab0*/  IMAD.MOV.U32 R206, RZ, RZ, R111 ;  /* 0x000000ffffce7224 */ /* 0x000fe600078e006f */
[----:B------:R-:W-:Y:S02]  /*eac0*/  F2FP.BF16.PACK_AB R76, R147, R251 ;  /* 0x000000fb934c723e */ /* 0x000fe400000010ff */
[----:B------:R-:W-:Y:S03]  /*ead0*/  F2FP.BF16.PACK_AB R77, R145, R146 ;  /* 0x00000092914d723e */ /* 0x000fe600000010ff */
[----:B------:R-:W-:Y:S01]  /*eae0*/  F2FP.BF16.PACK_AB R78, R196, R235 ;  /* 0x000000ebc44e723e */ /* 0x000fe200000010ff */
[----:B-1----:R-:W-:Y:S01]  /*eaf0*/  FFMA.FTZ R84, R180, c[0x0][0x2d0], -R97 ;  /* 0x0000b400b4547a23 */ /* 0x002fe20000010861 */
[----:B------:R-:W-:Y:S01]  /*eb00*/  F2FP.BF16.PACK_AB R79, R192, R195 ;  /* 0x000000c3c04f723e */ /* 0x000fe200000010ff */
[----:B------:R-:W1:Y:S10]  /*eb10*/  MUFU.EX2 R180, R88 ;  /* 0x0000005800b47308 */ /* 0x000e740000000800 */
[----:B------:R5:W5:Y:S01]  /*eb20*/  MUFU.EX2 R181, R84 ;  /* 0x0000005400b57308 */ /* 0x000b620000000800 */
[--C-:B----4-:R-:W-:Y:S01]  /*eb30*/  FFMA.FTZ R80, R200, c[0x0][0x2d0], -R75.reuse ;  /* 0x0000b400c8507a23 */ /* 0x110fe2000001084b */
[----:B------:R-:W-:Y:S08]  /*eb40*/  MOV R200, R112 ;  /* 0x0000007000c87202 */ /* 0x000ff00000000f00 */
[----:B------:R4:W-:Y:S01]  /*eb50*/  MUFU.EX2 R153, R80 ;  /* 0x0000005000997308 */ /* 0x0009e20000000800 */
[----:B-1----:R-:W-:Y:S01]  /*eb60*/  F2FP.BF16.PACK_AB R83, R180, R154 ;  /* 0x0000009ab453723e */ /* 0x002fe200000010ff */
[----:B------:R-:W-:Y:S08]  /*eb70*/  LDSM.16.MT88.4 R88, [R212+0x1900] ;  /* 0x00190000d458783b */ /* 0x000ff00000004200 */
[----:B-----5:R-:W1:Y:S01]  /*eb80*/  LDSM.16.MT88.4 R84, [R209+0x1900] ;  /* 0x00190000d154783b */ /* 0x020e620000004200 */
[----:B------:R-:W-:Y:S02]  /*eb90*/  F2FP.BF16.PACK_AB R81, R155, R181 ;  /* 0x000000b59b51723e */ /* 0x000fe400000010ff */
[----:B----4-:R-:W-:Y:S01]  /*eba0*/  F2FP.BF16.PACK_AB R80, R190, R144 ;  /* 0x00000090be50723e */ /* 0x010fe200000010ff */
[-C--:B-1----:R-:W-:Y:S08]  /*ebb0*/  HMMA.16816.F32.BF16 R4, R76, R84.reuse, R4 ;  /* 0x000000544c04723c */ /* 0x082ff00000041804 */
[C---:B------:R-:W-:Y:S07]  /*ebc0*/  HMMA.16816.F32.BF16 R8, R80.reuse, R84, R8 ;  /* 0x000000545008723c */ /* 0x040fee0000041808 */
[----:B------:R-:W-:Y:S01]  /*ebd0*/  FFMA.FTZ R84, R232, c[0x0][0x2d0], -R74 ;  /* 0x0000b400e8547a23 */ /* 0x000fe2000001084a */
[-C--:B------:R-:W-:Y:S01]  /*ebe0*/  HMMA.16816.F32.BF16 R12, R80, R86.reuse, R12 ;  /* 0x00000056500c723c */ /* 0x080fe2000004180c */
[----:B------:R-:W-:Y:S02]  /*ebf0*/  IMAD.MOV.U32 R232, RZ, RZ, R114 ;  /* 0x000000ffffe87224 */ /* 0x000fe400078e0072 */
[----:B------:R1:W-:Y:S05]  /*ec00*/  MUFU.EX2 R159, R84 ;  /* 0x00000054009f7308 */ /* 0x0003ea0000000800 */
[C---:B------:R-:W-:Y:S08]  /*ec10*/  HMMA.16816.F32.BF16 R16, R76.reuse, R86, R16 ;  /* 0x000000564c10723c */ /* 0x040ff00000041810 */
[-C--:B------:R-:W-:Y:S08]  /*ec20*/  HMMA.16816.F32.BF16 R20, R76, R88.reuse, R20 ;  /* 0x000000584c14723c */ /* 0x080ff00000041814 */
[C---:B------:R-:W-:Y:S01]  /*ec30*/  HMMA.16816.F32.BF16 R24, R80.reuse, R88, R24 ;  /* 0x000000585018723c */ /* 0x040fe20000041818 */
[----:B-1----:R-:W-:Y:S03]  /*ec40*/  FFMA.FTZ R84, R233, c[0x0][0x2d0], -R74 ;  /* 0x0000b400e9547a23 */ /* 0x002fe6000001084a */
[----:B------:R-:W-:Y:S03]  /*ec50*/  MOV R233, R115 ;  /* 0x0000007300e97202 */ /* 0x000fe60000000f00 */
[----:B------:R-:W-:Y:S01]  /*ec60*/  FFMA.FTZ R88, R205, c[0x0][0x2d0], -R96 ;  /* 0x0000b400cd587a23 */ /* 0x000fe20000010860 */
[-C--:B------:R-:W-:Y:S01]  /*ec70*/  HMMA.16816.F32.BF16 R28, R80, R90.reuse, R28 ;  /* 0x0000005a501c723c */ /* 0x080fe2000004181c */
[----:B------:R1:W-:Y:S03]  /*ec80*/  MUFU.EX2 R177, R84 ;  /* 0x0000005400b17308 */ /* 0x0003e60000000800 */
[----:B------:R-:W-:Y:S04]  /*ec90*/  MOV R205, R150 ;  /* 0x0000009600cd7202 */ /* 0x000fe80000000f00 */
[C---:B------:R-:W-:Y:S03]  /*eca0*/  HMMA.16816.F32.BF16 R32, R76.reuse, R90, R32 ;  /* 0x0000005a4c20723c */ /* 0x040fe60000041820 */
[----:B------:R4:W-:Y:S05]  /*ecb0*/  MUFU.EX2 R157, R88 ;  /* 0x00000058009d7308 */ /* 0x0009ea0000000800 */
[-C--:B------:R-:W-:Y:S08]  /*ecc0*/  HMMA.16816.F32.BF16 R36, R76, R92.reuse, R36 ;  /* 0x0000005c4c24723c */ /* 0x080ff00000041824 */
[C---:B------:R-:W-:Y:S01]  /*ecd0*/  HMMA.16816.F32.BF16 R40, R80.reuse, R92, R40 ;  /* 0x0000005c5028723c */ /* 0x040fe20000041828 */
[----:B-1----:R-:W-:Y:S03]  /*ece0*/  FFMA.FTZ R84, R230, c[0x0][0x2d0], -R75 ;  /* 0x0000b400e6547a23 */ /* 0x002fe6000001084b */
[----:B------:R-:W-:Y:S01]  /*ecf0*/  IMAD.MOV.U32 R230, RZ, RZ, R120 ;  /* 0x000000ffffe67224 */ /* 0x000fe200078e0078 */
[----:B------:R1:W-:Y:S01]  /*ed00*/  MUFU.EX2 R158, R84 ;  /* 0x00000054009e7308 */ /* 0x0003e20000000800 */
[----:B------:R-:W-:Y:S02]  /*ed10*/  IMAD.MOV.U32 R120, RZ, RZ, R108 ;  /* 0x000000ffff787224 */ /* 0x000fe400078e006c */
[-C--:B------:R-:W-:Y:S01]  /*ed20*/  HMMA.16816.F32.BF16 R44, R80, R94.reuse, R44 ;  /* 0x0000005e502c723c */ /* 0x080fe2000004182c */
[----:B------:R-:W-:Y:S03]  /*ed30*/  FFMA.FTZ R92, R201, c[0x0][0x2d0], -R97 ;  /* 0x0000b400c95c7a23 */ /* 0x000fe60000010861 */
[----:B----4-:R-:W-:Y:S02]  /*ed40*/  FFMA.FTZ R88, R207, c[0x0][0x2d0], -R96 ;  /* 0x0000b400cf587a23 */ /* 0x010fe40000010860 */
[----:B------:R-:W-:Y:S01]  /*ed50*/  IMAD.MOV.U32 R207, RZ, RZ, R160 ;  /* 0x000000ffffcf7224 */ /* 0x000fe200078e00a0 */
[----:B------:R4:W-:Y:S01]  /*ed60*/  MUFU.EX2 R172, R92 ;  /* 0x0000005c00ac7308 */ /* 0x0009e20000000800 */
[C---:B------:R-:W-:Y:S09]  /*ed70*/  HMMA.16816.F32.BF16 R48, R76.reuse, R94, R48 ;  /* 0x0000005e4c30723c */ /* 0x040ff20000041830 */
[----:B------:R5:W-:Y:S03]  /*ed80*/  MUFU.EX2 R175, R88 ;  /* 0x0000005800af7308 */ /* 0x000be60000000800 */
[----:B-1----:R-:W-:Y:S02]  /*ed90*/  FFMA.FTZ R84, R231, c[0x0][0x2d0], -R75 ;  /* 0x0000b400e7547a23 */ /* 0x002fe4000001084b */
[----:B------:R-:W-:Y:S01]  /*eda0*/  IMAD.MOV.U32 R231, RZ, RZ, R189 ;  /* 0x000000ffffe77224 */ /* 0x000fe200078e00bd */
[----:B------:R-:W-:Y:S04]  /*edb0*/  MOV R189, R163 ;  /* 0x000000a300bd7202 */ /* 0x000fe80000000f00 */
[----:B------:R1:W-:Y:S01]  /*edc0*/  MUFU.EX2 R176, R84 ;  /* 0x0000005400b07308 */ /* 0x0003e20000000800 */
[----:B----4-:R-:W-:Y:S09]  /*edd0*/  FFMA.FTZ R92, R202, c[0x0][0x2d0], -R97 ;  /* 0x0000b400ca5c7a23 */ /* 0x010ff20000010861 */
[----:B------:R4:W-:Y:S01]  /*ede0*/  MUFU.EX2 R171, R92 ;  /* 0x0000005c00ab7308 */ /* 0x0009e20000000800 */
[--C-:B-----5:R-:W-:Y:S01]  /*edf0*/  FFMA.FTZ R88, R229, c[0x0][0x2d0], -R96.reuse ;  /* 0x0000b400e5587a23 */ /* 0x120fe20000010860 */
[----:B------:R-:W-:Y:S08]  /*ee00*/  MOV R229, R109 ;  /* 0x0000006d00e57202 */ /* 0x000ff00000000f00 */
[----:B------:R5:W2:Y:S01]  /*ee10*/  MUFU.EX2 R174, R88 ;  /* 0x0000005800ae7308 */ /* 0x000aa20000000800 */
[----:B-1----:R-:W-:Y:S01]  /*ee20*/  FFMA.FTZ R84, R204, c[0x0][0x2d0], -R96 ;  /* 0x0000b400cc547a23 */ /* 0x002fe20000010860 */
[----:B------:R-:W-:Y:S01]  /*ee30*/  MOV R204, R191 ;  /* 0x000000bf00cc7202 */ /* 0x000fe20000000f00 */
[----:B------:R-:W-:Y:S07]  /*ee40*/  IMAD.MOV.U32 R191, RZ, RZ, R162 ;  /* 0x000000ffffbf7224 */ /* 0x000fee00078e00a2 */
[----:B------:R1:W-:Y:S01]  /*ee50*/  MUFU.EX2 R152, R84 ;  /* 0x0000005400987308 */ /* 0x0003e20000000800 */
[----:B----4-:R-:W-:Y:S09]  /*ee60*/  FFMA.FTZ R92, R241, c[0x0][0x2d0], -R75 ;  /* 0x0000b400f15c7a23 */ /* 0x010ff2000001084b */
[----:B------:R4:W-:Y:S01]  /*ee70*/  MUFU.EX2 R103, R92 ;  /* 0x0000005c00677308 */ /* 0x0009e20000000800 */
[--C-:B-----5:R-:W-:Y:S02]  /*ee80*/  FFMA.FTZ R88, R237, c[0x0][0x2d0], -R74.reuse ;  /* 0x0000b400ed587a23 */ /* 0x120fe4000001084a */
[----:B------:R-:W-:Y:S07]  /*ee90*/  IMAD.MOV.U32 R237, RZ, RZ, R105 ;  /* 0x000000ffffed7224 */ /* 0x000fee00078e0069 */
[----:B------:R5:W-:Y:S01]  /*eea0*/  MUFU.EX2 R173, R88 ;  /* 0x0000005800ad7308 */ /* 0x000be20000000800 */
[----:B-1----:R-:W1:Y:S08]  /*eeb0*/  LDSM.16.MT88.4 R84, [R211+0x1900] ;  /* 0x00190000d354783b */ /* 0x002e700000004200 */
[----:B----4-:R-:W-:Y:S01]  /*eec0*/  LDSM.16.MT88.4 R92, [R210+0x2100] ;  /* 0x00210000d25c783b */ /* 0x010fe20000004200 */
[----:B-----5:R-:W-:Y:S01]  /*eed0*/  FFMA.FTZ R88, R198, c[0x0][0x2d0], -R97 ;  /* 0x0000b400c6587a23 */ /* 0x020fe20000010861 */
[----:B------:R-:W-:Y:S02]  /*eee0*/  MOV R198, R121 ;  /* 0x0000007900c67202 */ /* 0x000fe40000000f00 */
[----:B------:R-:W-:Y:S01]  /*eef0*/  MOV R121, R107 ;  /* 0x0000006b00797202 */ /* 0x000fe20000000f00 */
[----:B------:R4:W5:Y:S01]  /*ef00*/  MUFU.EX2 R156, R88 ;  /* 0x00000058009c7308 */ /* 0x0009620000000800 */
[----:B--2---:R-:W-:Y:S01]  /*ef10*/  FFMA.FTZ R68, R68, R197, R183 ;  /* 0x000000c544447223 */ /* 0x004fe200000100b7 */
[----:B------:R-:W-:Y:S01]  /*ef20*/  MOV R183, R106 ;  /* 0x0000006a00b77202 */ /* 0x000fe20000000f00 */
[-C--:B-1----:R-:W-:Y:S01]  /*ef30*/  HMMA.16816.F32.BF16 R52, R76, R84.reuse, R52 ;  /* 0x000000544c34723c */ /* 0x082fe20000041834 */
[----:B---3--:R-:W-:Y:S01]  /*ef40*/  FFMA.FTZ R69, R69, R186, R187 ;  /* 0x000000ba45457223 */ /* 0x008fe200000100bb */
[----:B------:R-:W-:Y:S02]  /*ef50*/  MOV R186, R104 ;  /* 0x0000006800ba7202 */ /* 0x000fe40000000f00 */
[----:B------:R-:W-:Y:S02]  /*ef60*/  MOV R187, R110 ;  /* 0x0000006e00bb7202 */ /* 0x000fe40000000f00 */
[----:B------:R-:W-:Y:S02]  /*ef70*/  MOV R197, R161 ;  /* 0x000000a100c57202 */ /* 0x000fe40000000f00 */
[C---:B------:R-:W-:Y:S01]  /*ef80*/  HMMA.16816.F32.BF16 R56, R80.reuse, R84, R56 ;  /* 0x000000545038723c */ /* 0x040fe20000041838 */
[----:B----4-:R-:W1:Y:S06]  /*ef90*/  LDSM.16.MT88.4 R88, [R209+0x2100] ;  /* 0x00210000d158783b */ /* 0x010e6c0000004200 */
[----:B------:R-:W-:Y:S01]  /*efa0*/  FFMA.FTZ R84, R193, c[0x0][0x2d0], -R97 ;  /* 0x0000b400c1547a23 */ /* 0x000fe20000010861 */
[-C--:B------:R-:W-:Y:S03]  /*efb0*/  HMMA.16816.F32.BF16 R60, R80, R86.reuse, R60 ;  /* 0x00000056503c723c */ /* 0x080fe6000004183c */
[----:B------:R2:W3:Y:S04]  /*efc0*/  MUFU.EX2 R98, R84 ;  /* 0x0000005400627308 */ /* 0x0004e80000000800 */
[--C-:B------:R-:W-:Y:S01]  /*efd0*/  FFMA.FTZ R80, R243, c[0x0][0x2d0], -R74.reuse ;  /* 0x0000b400f3507a23 */ /* 0x100fe2000001084a */
[----:B------:R-:W-:Y:S01]  /*efe0*/  HMMA.16816.F32.BF16 R64, R76, R86, R64 ;  /* 0x000000564c40723c */ /* 0x000fe20000041840 */
[----:B------:R-:W-:Y:S03]  /*eff0*/  F2FP.BF16.PACK_AB R82, R174, R175 ;  /* 0x000000afae52723e */ /* 0x000fe600000010ff */
[----:B-----5:R-:W-:Y:S01]  /*f000*/  F2FP.BF16.PACK_AB R81, R172, R156 ;  /* 0x0000009cac51723e */ /* 0x020fe200000010ff */
[----:B------:R4:W5:Y:S02]  /*f010*/  MUFU.EX2 R170, R80 ;  /* 0x0000005000aa7308 */ /* 0x0009640000000800 */
[----:B------:R-:W-:Y:S02]  /*f020*/  F2FP.BF16.PACK_AB R76, R179, R184 ;  /* 0x000000b8b34c723e */ /* 0x000fe400000010ff */
[----:B------:R-:W-:Y:S03]  /*f030*/  F2FP.BF16.PACK_AB R77, R178, R153 ;  /* 0x00000099b24d723e */ /* 0x000fe600000010ff */
[----:B------:R-:W-:Y:S02]  /*f040*/  F2FP.BF16.PACK_AB R78, R177, R159 ;  /* 0x0000009fb14e723e */ /* 0x000fe400000010ff */
[----:B------:R-:W-:Y:S01]  /*f050*/  F2FP.BF16.PACK_AB R79, R176, R158 ;  /* 0x0000009eb04f723e */ /* 0x000fe200000010ff */
[----:B--2---:R-:W2:Y:S01]  /*f060*/  LDSM.16.MT88.4 R84, [R212+0x2100] ;  /* 0x00210000d454783b */ /* 0x004ea20000004200 */
[----:B---3--:R-:W-:Y:S05]  /*f070*/  F2FP.BF16.PACK_AB R83, R98, R171 ;  /* 0x000000ab6253723e */ /* 0x008fea00000010ff */
[-C--:B-1----:R-:W-:Y:S01]  /*f080*/  HMMA.16816.F32.BF16 R4, R76, R88.reuse, R4 ;  /* 0x000000584c04723c */ /* 0x082fe20000041804 */
[--C-:B----4-:R-:W-:Y:S01]  /*f090*/  FFMA.FTZ R80, R239, c[0x0][0x2d0], -R75.reuse ;  /* 0x0000b400ef507a23 */ /* 0x110fe2000001084b */
[----:B-----5:R-:W-:Y:S03]  /*f0a0*/  F2FP.BF16.PACK_AB R164, R170, R173 ;  /* 0x000000adaaa4723e */ /* 0x020fe600000010ff */
[----:B------:R1:W3:Y:S02]  /*f0b0*/  MUFU.EX2 R169, R80 ;  /* 0x0000005000a97308 */ /* 0x0002e40000000800 */
[----:B-1----:R-:W-:Y:S02]  /*f0c0*/  F2FP.BF16.PACK_AB R80, R157, R152 ;  /* 0x000000989d50723e */ /* 0x002fe400000010ff */
[----:B---3--:R-:W-:Y:S05]  /*f0d0*/  F2FP.BF16.PACK_AB R165, R103, R169 ;  /* 0x000000a967a5723e */ /* 0x008fea00000010ff */
[C---:B------:R-:W-:Y:S07]  /*f0e0*/  HMMA.16816.F32.BF16 R8, R80.reuse, R88, R8 ;  /* 0x000000585008723c */ /* 0x040fee0000041808 */
[--C-:B------:R-:W-:Y:S01]  /*f0f0*/  FFMA.FTZ R88, R249, c[0x0][0x2d0], -R74.reuse ;  /* 0x0000b400f9587a23 */ /* 0x100fe2000001084a */
[-C--:B------:R-:W-:Y:S01]  /*f100*/  HMMA.16816.F32.BF16 R12, R80, R90.reuse, R12 ;  /* 0x0000005a500c723c */ /* 0x080fe2000004180c */
[----:B------:R-:W-:Y:S02]  /*f110*/  FFMA.FTZ R74, R250, c[0x0][0x2d0], -R74 ;  /* 0x0000b400fa4a7a23 */ /* 0x000fe4000001084a */
[----:B------:R1:W-:Y:S05]  /*f120*/  MUFU.EX2 R168, R88 ;  /* 0x0000005800a87308 */ /* 0x0003ea0000000800 */
[C---:B------:R-:W-:Y:S05]  /*f130*/  HMMA.16816.F32.BF16 R16, R76.reuse, R90, R16 ;  /* 0x0000005a4c10723c */ /* 0x040fea0000041810 */
[----:B------:R3:W4:Y:S03]  /*f140*/  MUFU.EX2 R102, R74 ;  /* 0x0000004a00667308 */ /* 0x0007260000000800 */
[-C--:B--2---:R-:W-:Y:S08]  /*f150*/  HMMA.16816.F32.BF16 R20, R76, R84.reuse, R20 ;  /* 0x000000544c14723c */ /* 0x084ff00000041814 */
[C---:B------:R-:W-:Y:S01]  /*f160*/  HMMA.16816.F32.BF16 R24, R80.reuse, R84, R24 ;  /* 0x000000545018723c */ /* 0x040fe20000041818 */
[----:B-1----:R-:W1:Y:S07]  /*f170*/  LDSM.16.MT88.4 R88, [R211+0x2100] ;  /* 0x00210000d358783b */ /* 0x002e6e0000004200 */
[-C--:B------:R-:W-:Y:S01]  /*f180*/  HMMA.16816.F32.BF16 R28, R80, R86.reuse, R28 ;  /* 0x00000056501c723c */ /* 0x080fe2000004181c */
[--C-:B---3--:R-:W-:Y:S03]  /*f190*/  FFMA.FTZ R74, R247, c[0x0][0x2d0], -R75.reuse ;  /* 0x0000b400f74a7a23 */ /* 0x108fe6000001084b */
[----:B----4-:R-:W-:Y:S01]  /*f1a0*/  F2FP.BF16.PACK_AB R166, R102, R168 ;  /* 0x000000a866a6723e */ /* 0x010fe200000010ff */
[----:B------:R-:W-:Y:S03]  /*f1b0*/  FFMA.FTZ R75, R248, c[0x0][0x2d0], -R75 ;  /* 0x0000b400f84b7a23 */ /* 0x000fe6000001084b */
[C---:B------:R-:W-:Y:S01]  /*f1c0*/  HMMA.16816.F32.BF16 R32, R76.reuse, R86, R32 ;  /* 0x000000564c20723c */ /* 0x040fe20000041820 */
[----:B------:R2:W-:Y:S07]  /*f1d0*/  MUFU.EX2 R101, R74 ;  /* 0x0000004a00657308 */ /* 0x0005ee0000000800 */
[-C--:B------:R-:W-:Y:S03]  /*f1e0*/  HMMA.16816.F32.BF16 R36, R76, R92.reuse, R36 ;  /* 0x0000005c4c24723c */ /* 0x080fe60000041824 */
[----:B------:R-:W3:Y:S05]  /*f1f0*/  MUFU.EX2 R100, R75 ;  /* 0x0000004b00647308 */ /* 0x000eea0000000800 */
[C---:B------:R-:W-:Y:S08]  /*f200*/  HMMA.16816.F32.BF16 R40, R80.reuse, R92, R40 ;  /* 0x0000005c5028723c */ /* 0x040ff00000041828 */
[-C--:B------:R-:W-:Y:S01]  /*f210*/  HMMA.16816.F32.BF16 R44, R80, R94.reuse, R44 ;  /* 0x0000005e502c723c */ /* 0x080fe2000004182c */
[--C-:B--2---:R-:W-:Y:S04]  /*f220*/  FFMA.FTZ R74, R242, c[0x0][0x2d0], -R96.reuse ;  /* 0x0000b400f24a7a23 */ /* 0x104fe80000010860 */
[----:B------:R2:W-:Y:S03]  /*f230*/  MUFU.EX2 R99, R74 ;  /* 0x0000004a00637308 */ /* 0x0005e60000000800 */
[C---:B------:R-:W-:Y:S01]  /*f240*/  HMMA.16816.F32.BF16 R48, R76.reuse, R94, R48 ;  /* 0x0000005e4c30723c */ /* 0x040fe20000041830 */
[----:B---3--:R-:W-:Y:S07]  /*f250*/  F2FP.BF16.PACK_AB R167, R100, R101 ;  /* 0x0000006564a7723e */ /* 0x008fee00000010ff */
[-C--:B-1----:R-:W-:Y:S08]  /*f260*/  HMMA.16816.F32.BF16 R52, R76, R88.reuse, R52 ;  /* 0x000000584c34723c */ /* 0x082ff00000041834 */
[C---:B------:R-:W-:Y:S01]  /*f270*/  HMMA.16816.F32.BF16 R56, R80.reuse, R88, R56 ;  /* 0x000000585038723c */ /* 0x040fe20000041838 */
[--C-:B--2---:R-:W-:Y:S07]  /*f280*/  FFMA.FTZ R74, R244, c[0x0][0x2d0], -R96.reuse ;  /* 0x0000b400f44a7a23 */ /* 0x104fee0000010860 */
[-C--:B------:R-:W-:Y:S01]  /*f290*/  HMMA.16816.F32.BF16 R60, R80, R90.reuse, R60 ;  /* 0x0000005a503c723c */ /* 0x080fe2000004183c */
[----:B------:R1:W2:Y:S07]  /*f2a0*/  MUFU.EX2 R85, R74 ;  /* 0x0000004a00557308 */ /* 0x0002ae0000000800 */
[----:B------:R-:W-:Y:S01]  /*f2b0*/  HMMA.16816.F32.BF16 R64, R76, R90, R64 ;  /* 0x0000005a4c40723c */ /* 0x000fe20000041840 */
[----:B------:R-:W3:Y:S07]  /*f2c0*/  LDL.LU R76, [R1+0x1c] ;  /* 0x00001c00014c7983 */ /* 0x000eee0000300800 */
[-C--:B------:R-:W-:Y:S07]  /*f2d0*/  HMMA.16816.F32.BF16 R104, R164, R116.reuse, R4 ;  /* 0x00000074a468723c */ /* 0x080fee0000041804 */
[----:B------:R-:W-:Y:S01]  /*f2e0*/  FADD.FTZ R4, R231, R69 ;  /* 0x00000045e7047221 */ /* 0x000fe20000010000 */
[----:B------:R-:W-:Y:S01]  /*f2f0*/  MOV R231, R148 ;  /* 0x0000009400e77202 */ /* 0x000fe20000000f00 */
[--C-:B-1----:R-:W-:Y:S03]  /*f300*/  FFMA.FTZ R74, R245, c[0x0][0x2d0], -R96.reuse ;  /* 0x0000b400f54a7a23 */ /* 0x102fe60000010860 */
[----:B------:R-:W-:Y:S01]  /*f310*/  FFMA.FTZ R96, R246, c[0x0][0x2d0], -R96 ;  /* 0x0000b400f6607a23 */ /* 0x000fe20000010860 */
[----:B------:R1:W-:Y:S01]  /*f320*/  MUFU.EX2 R86, R74 ;  /* 0x0000004a00567308 */ /* 0x0003e20000000800 */
[----:B------:R-:W-:Y:S01]  /*f330*/  FADD.FTZ R6, R151, R68 ;  /* 0x0000004497067221 */ /* 0x000fe20000010000 */
[----:B--2---:R-:W-:Y:S01]  /*f340*/  F2FP.BF16.PACK_AB R160, R85, R99 ;  /* 0x0000006355a0723e */ /* 0x004fe200000010ff */
[----:B------:R-:W-:Y:S01]  /*f350*/  FADD.FTZ R4, R230, R4 ;  /* 0x00000004e6047221 */ /* 0x000fe20000010000 */
[----:B------:R-:W-:Y:S01]  /*f360*/  MOV R230, R232 ;  /* 0x000000e800e67202 */ /* 0x000fe20000000f00 */
[----:B------:R-:W-:Y:S01]  /*f370*/  FADD.FTZ R6, R233, R6 ;  /* 0x00000006e9067221 */ /* 0x000fe20000010000 */
[----:B------:R-:W-:Y:S01]  /*f380*/  MOV R232, R200 ;  /* 0x000000c800e87202 */ /* 0x000fe20000000f00 */
[----:B------:R-:W-:Y:S01]  /*f390*/  IMAD.MOV.U32 R233, RZ, RZ, R203 ;  /* 0x000000ffffe97224 */ /* 0x000fe200078e00cb */
[----:B------:R-:W-:Y:S01]  /*f3a0*/  MOV R203, R206 ;  /* 0x000000ce00cb7202 */ /* 0x000fe20000000f00 */
[----:B------:R-:W-:Y:S01]  /*f3b0*/  FADD.FTZ R4, R237, R4 ;  /* 0x00000004ed047221 */ /* 0x000fe20000010000 */
[----:B------:R-:W2:Y:S01]  /*f3c0*/  MUFU.EX2 R96, R96 ;  /* 0x0000006000607308 */ /* 0x000ea20000000800 */
[----:B------:R-:W-:Y:S01]  /*f3d0*/  IMAD.MOV.U32 R200, RZ, RZ, R187 ;  /* 0x000000ffffc87224 */ /* 0x000fe200078e00bb */
[----:B------:R-:W-:Y:S02]  /*f3e0*/  MOV R206, R123 ;  /* 0x0000007b00ce7202 */ /* 0x000fe40000000f00 */
[----:B------:R-:W-:Y:S01]  /*f3f0*/  MOV R187, R122 ;  /* 0x0000007a00bb7202 */ /* 0x000fe20000000f00 */
[--C-:B-1----:R-:W-:Y:S05]  /*f400*/  FFMA.FTZ R74, R199, c[0x0][0x2d0], -R97.reuse ;  /* 0x0000b400c74a7a23 */ /* 0x102fea0000010861 */
[----:B------:R1:W-:Y:S01]  /*f410*/  MUFU.EX2 R84, R74 ;  /* 0x0000004a00547308 */ /* 0x0003e20000000800 */
[----:B--2---:R-:W-:Y:S01]  /*f420*/  F2FP.BF16.PACK_AB R162, R96, R86 ;  /* 0x0000005660a2723e */ /* 0x004fe200000010ff */
[--C-:B-1----:R-:W-:Y:S08]  /*f430*/  FFMA.FTZ R74, R194, c[0x0][0x2d0], -R97.reuse ;  /* 0x0000b400c24a7a23 */ /* 0x102ff00000010861 */
[----:B------:R1:W2:Y:S02]  /*f440*/  MUFU.EX2 R75, R74 ;  /* 0x0000004a004b7308 */ /* 0x0002a40000000800 */
[--C-:B-1----:R-:W-:Y:S01]  /*f450*/  FFMA.FTZ R74, R182, c[0x0][0x2d0], -R97.reuse ;  /* 0x0000b400b64a7a23 */ /* 0x102fe20000010861 */
[----:B--2---:R-:W-:Y:S01]  /*f460*/  F2FP.BF16.PACK_AB R161, R75, R84 ;  /* 0x000000544ba1723e */ /* 0x004fe200000010ff */
[----:B------:R-:W-:Y:S02]  /*f470*/  FFMA.FTZ R97, R73, c[0x0][0x2d0], -R97 ;  /* 0x0000b40049617a23 */ /* 0x000fe40000010861 */
[----:B------:R-:W2:Y:S04]  /*f480*/  LDL.LU R73, [R1+0x20] ;  /* 0x0000200001497983 */ /* 0x000ea80000300800 */
[----:B------:R-:W-:Y:S10]  /*f490*/  MUFU.EX2 R74, R74 ;  /* 0x0000004a004a7308 */ /* 0x000ff40000000800 */
[----:B------:R-:W1:Y:S02]  /*f4a0*/  MUFU.EX2 R97, R97 ;  /* 0x0000006100617308 */ /* 0x000e640000000800 */
[----:B-1----:R-:W-:Y:S07]  /*f4b0*/  F2FP.BF16.PACK_AB R163, R97, R74 ;  /* 0x0000004a61a3723e */ /* 0x002fee00000010ff */
[C---:B------:R-:W-:Y:S08]  /*f4c0*/  HMMA.16816.F32.BF16 R108, R160.reuse, R116, R8 ;  /* 0x00000074a06c723c */ /* 0x040ff00000041808 */
[-C--:B------:R-:W-:Y:S08]  /*f4d0*/  HMMA.16816.F32.BF16 R112, R160, R118.reuse, R12 ;  /* 0x00000076a070723c */ /* 0x080ff0000004180c */
[C---:B------:R-:W-:Y:S01]  /*f4e0*/  HMMA.16816.F32.BF16 R116, R164.reuse, R118, R16 ;  /* 0x00000076a474723c */ /* 0x040fe20000041810 */
[----:B---3--:R-:W-:Y:S03]  /*f4f0*/  FFMA.FTZ R2, R2, R76, R204 ;  /* 0x0000004c02027223 */ /* 0x008fe600000100cc */
[----:B------:R-:W-:Y:S02]  /*f500*/  IMAD.MOV.U32 R204, RZ, RZ, R149 ;  /* 0x000000ffffcc7224 */ /* 0x000fe400078e0095 */
[----:B------:R-:W-:Y:S01]  /*f510*/  FADD.FTZ R2, R198, R2 ;  /* 0x00000002c6027221 */ /* 0x000fe20000010000 */
[----:B------:R-:W1:Y:S05]  /*f520*/  LDSM.16.MT88.4 R148, [R210+0x2900] ;  /* 0x00290000d294783b */ /* 0x000e6a0000004200 */
[----:B------:R-:W-:Y:S02]  /*f530*/  FADD.FTZ R5, R121, R2 ;  /* 0x0000000279057221 */ /* 0x000fe40000010000 */
[----:B------:R-:W-:Y:S02]  /*f540*/  FADD.FTZ R2, R229, R6 ;  /* 0x00000006e5027221 */ /* 0x000fe40000010000 */
[----:B------:R-:W-:Y:S02]  /*f550*/  FADD.FTZ R6, R127, R4 ;  /* 0x000000047f067221 */ /* 0x000fe40000010000 */
[----:B--2---:R-:W-:Y:S02]  /*f560*/  FFMA.FTZ R8, R0, R73, R120 ;  /* 0x0000004900087223 */ /* 0x004fe40000010078 */
[----:B------:R-:W-:Y:S01]  /*f570*/  FADD.FTZ R0, R207, R5 ;  /* 0x00000005cf007221 */ /* 0x000fe20000010000 */
[-C--:B------:R-:W-:Y:S01]  /*f580*/  HMMA.16816.F32.BF16 R120, R164, R132.reuse, R20 ;  /* 0x00000084a478723c */ /* 0x080fe20000041814 */
[----:B------:R-:W-:Y:S02]  /*f590*/  FADD.FTZ R8, R191, R8 ;  /* 0x00000008bf087221 */ /* 0x000fe40000010000 */
[----:B------:R-:W-:Y:S02]  /*f5a0*/  FADD.FTZ R5, R126, R2 ;  /* 0x000000027e057221 */ /* 0x000fe40000010000 */
[----:B------:R-:W-:Y:S02]  /*f5b0*/  FADD.FTZ R7, R124, R0 ;  /* 0x000000007c077221 */ /* 0x000fe40000010000 */
[----:B------:R-:W-:Y:S02]  /*f5c0*/  FADD.FTZ R4, R205, R8 ;  /* 0x00000008cd047221 */ /* 0x000fe40000010000 */
[----:B------:R-:W-:Y:S03]  /*f5d0*/  FADD.FTZ R2, R204, R6 ;  /* 0x00000006cc027221 */ /* 0x000fe60000010000 */
        /* <DEDUP_REMOVED lines=10> */
[----:B------:R-:W-:Y:S01]  /*f680*/  IMAD.MOV.U32 R191, RZ, RZ, R189 ;  /* 0x000000ffffbf7224 */ /* 0x000fe200078e00bd */
[----:B------:R-:W2:Y:S01]  /*f690*/  LDSM.16.MT88.4 R4, [R211+0x2900] ;  /* 0x00290000d304783b */ /* 0x000ea20000004200 */
[----:B------:R-:W-:Y:S01]  /*f6a0*/  FADD.FTZ R8, R200, R2 ;  /* 0x00000002c8087221 */ /* 0x000fe20000010000 */
[----:B------:R-:W-:Y:S01]  /*f6b0*/  MOV R189, R125 ;  /* 0x0000007d00bd7202 */ /* 0x000fe20000000f00 */
[----:B------:R-:W-:Y:S01]  /*f6c0*/  FADD.FTZ R9, R187, R0 ;  /* 0x00000000bb097221 */ /* 0x000fe20000010000 */
[C---:B------:R-:W-:Y:S01]  /*f6d0*/  HMMA.16816.F32.BF16 R124, R160.reuse, R132, R24 ;  /* 0x00000084a07c723c */ /* 0x040fe20000041818 */
[----:B------:R-:W-:Y:S02]  /*f6e0*/  FADD.FTZ R2, R139, R10 ;  /* 0x0000000a8b027221 */ /* 0x000fe40000010000 */
[----:B------:R-:W-:Y:S02]  /*f6f0*/  FADD.FTZ R0, R137, R8 ;  /* 0x0000000889007221 */ /* 0x000fe40000010000 */
[----:B------:R-:W-:Y:S02]  /*f700*/  FADD.FTZ R8, R186, R11 ;  /* 0x0000000bba087221 */ /* 0x000fe40000010000 */
[----:B------:R-:W-:Y:S01]  /*f710*/  FADD.FTZ R9, R183, R9 ;  /* 0x00000009b7097221 */ /* 0x000fe20000010000 */
[-C--:B------:R-:W-:Y:S01]  /*f720*/  HMMA.16816.F32.BF16 R128, R160, R134.reuse, R28 ;  /* 0x00000086a080723c */ /* 0x080fe2000004181c */
[----:B------:R-:W-:Y:S03]  /*f730*/  FADD.FTZ R2, R138, R2 ;  /* 0x000000028a027221 */ /* 0x000fe60000010000 */
[----:B------:R-:W-:Y:S02]  /*f740*/  FADD.FTZ R0, R136, R0 ;  /* 0x0000000088007221 */ /* 0x000fe40000010000 */
[----:B------:R-:W-:Y:S02]  /*f750*/  FADD.FTZ R12, R197, R8 ;  /* 0x00000008c50c7221 */ /* 0x000fe40000010000 */
[----:B------:R-:W-:Y:S01]  /*f760*/  FADD.FTZ R8, R191, R9 ;  /* 0x00000009bf087221 */ /* 0x000fe20000010000 */
[C---:B------:R-:W-:Y:S03]  /*f770*/  HMMA.16816.F32.BF16 R132, R164.reuse, R134, R32 ;  /* 0x00000086a484723c */ /* 0x040fe60000041820 */
[----:B------:R-:W-:Y:S02]  /*f780*/  FADD.FTZ R2, R252, R2 ;  /* 0x00000002fc027221 */ /* 0x000fe40000010000 */
[----:B------:R-:W-:Y:S02]  /*f790*/  FADD.FTZ R0, R142, R0 ;  /* 0x000000008e007221 */ /* 0x000fe40000010000 */
[----:B------:R-:W-:Y:S01]  /*f7a0*/  FADD.FTZ R12, R140, R12 ;  /* 0x0000000c8c0c7221 */ /* 0x000fe20000010000 */
[-C--:B-1----:R-:W-:Y:S01]  /*f7b0*/  HMMA.16816.F32.BF16 R136, R164, R148.reuse, R36 ;  /* 0x00000094a488723c */ /* 0x082fe20000041824 */
[----:B------:R-:W-:Y:S03]  /*f7c0*/  FADD.FTZ R10, R189, R8 ;  /* 0x00000008bd0a7221 */ /* 0x000fe60000010000 */
[----:B------:R-:W-:Y:S02]  /*f7d0*/  FADD.FTZ R9, R143, R2 ;  /* 0x000000028f097221 */ /* 0x000fe40000010000 */
[----:B------:R-:W-:Y:S02]  /*f7e0*/  FADD.FTZ R11, R141, R0 ;  /* 0x000000008d0b7221 */ /* 0x000fe40000010000 */
[----:B------:R-:W-:Y:S01]  /*f7f0*/  FADD.FTZ R8, R240, R12 ;  /* 0x0000000cf0087221 */ /* 0x000fe20000010000 */
[C---:B------:R-:W-:Y:S03]  /*f800*/  HMMA.16816.F32.BF16 R140, R160.reuse, R148, R40 ;  /* 0x00000094a08c723c */ /* 0x040fe60000041828 */
[----:B------:R-:W-:Y:S02]  /*f810*/  FADD.FTZ R2, R251, R10 ;  /* 0x0000000afb027221 */ /* 0x000fe40000010000 */
[----:B------:R-:W-:Y:S02]  /*f820*/  FADD.FTZ R0, R146, R9 ;  /* 0x0000000992007221 */ /* 0x000fe40000010000 */
[----:B------:R-:W-:Y:S02]  /*f830*/  FADD.FTZ R11, R144, R11 ;  /* 0x0000000b900b7221 */ /* 0x000fe40000010000 */
[----:B------:R-:W-:Y:S03]  /*f840*/  FADD.FTZ R8, R238, R8 ;  /* 0x00000008ee087221 */ /* 0x000fe60000010000 */
[----:B------:R-:W-:Y:S02]  /*f850*/  FADD.FTZ R10, R147, R2 ;  /* 0x00000002930a7221 */ /* 0x000fe40000010000 */
[----:B------:R-:W-:Y:S02]  /*f860*/  FADD.FTZ R9, R145, R0 ;  /* 0x0000000091097221 */ /* 0x000fe40000010000 */
[----:B------:R-:W-:Y:S01]  /*f870*/  FADD.FTZ R2, R190, R11 ;  /* 0x0000000bbe027221 */ /* 0x000fe20000010000 */
[-C--:B------:R-:W-:Y:S01]  /*f880*/  HMMA.16816.F32.BF16 R144, R160, R150.reuse, R44 ;  /* 0x00000096a090723c */ /* 0x080fe2000004182c */
[----:B------:R-:W-:Y:S02]  /*f890*/  FADD.FTZ R8, R236, R8 ;  /* 0x00000008ec087221 */ /* 0x000fe40000010000 */
[----:B------:R-:W-:Y:S02]  /*f8a0*/  FADD.FTZ R0, R235, R10 ;  /* 0x0000000aeb007221 */ /* 0x000fe40000010000 */
[----:B------:R-:W-:Y:S02]  /*f8b0*/  FADD.FTZ R9, R195, R9 ;  /* 0x00000009c3097221 */ /* 0x000fe40000010000 */
[----:B------:R-:W-:Y:S01]  /*f8c0*/  FADD.FTZ R11, R185, R2 ;  /* 0x00000002b90b7221 */ /* 0x000fe20000010000 */
[C---:B------:R-:W-:Y:S01]  /*f8d0*/  HMMA.16816.F32.BF16 R148, R164.reuse, R150, R48 ;  /* 0x00000096a494723c */ /* 0x040fe20000041830 */
[----:B------:R-:W-:Y:S03]  /*f8e0*/  FADD.FTZ R8, R181, R8 ;  /* 0x00000008b5087221 */ /* 0x000fe60000010000 */
        /* <DEDUP_REMOVED lines=8> */
[----:B------:R-:W-:Y:S01]  /*f970*/  FADD.FTZ R2, R179, R10 ;  /* 0x0000000ab3027221 */ /* 0x000fe20000010000 */
[-C--:B--2---:R-:W-:Y:S01]  /*f980*/  HMMA.16816.F32.BF16 R152, R164, R4.reuse, R52 ;  /* 0x00000004a498723c */ /* 0x084fe20000041834 */
[----:B------:R-:W-:Y:S02]  /*f990*/  FADD.FTZ R8, R180, R8 ;  /* 0x00000008b4087221 */ /* 0x000fe40000010000 */
[----:B------:R-:W-:Y:S02]  /*f9a0*/  FADD.FTZ R0, R178, R11 ;  /* 0x0000000bb2007221 */ /* 0x000fe40000010000 */
[----:B------:R-:W-:Y:S02]  /*f9b0*/  FADD.FTZ R10, R157, R9 ;  /* 0x000000099d0a7221 */ /* 0x000fe40000010000 */
[----:B------:R-:W-:Y:S02]  /*f9c0*/  FADD.FTZ R11, R159, R2 ;  /* 0x000000029f0b7221 */ /* 0x000fe40000010000 */
[----:B------:R-:W-:Y:S03]  /*f9d0*/  FADD.FTZ R8, R156, R8 ;  /* 0x000000089c087221 */ /* 0x000fe60000010000 */
[----:B------:R-:W-:Y:S02]  /*f9e0*/  FADD.FTZ R9, R158, R0 ;  /* 0x000000009e097221 */ /* 0x000fe40000010000 */
[----:B------:R-:W-:Y:S01]  /*f9f0*/  FADD.FTZ R2, R175, R10 ;  /* 0x0000000aaf027221 */ /* 0x000fe20000010000 */
[C---:B------:R-:W-:Y:S01]  /*fa00*/  HMMA.16816.F32.BF16 R156, R160.reuse, R4, R56 ;  /* 0x00000004a09c723c */ /* 0x040fe20000041838 */
[----:B------:R-:W-:Y:S06]  /*fa10*/  FADD.FTZ R0, R177, R11 ;  /* 0x0000000bb1007221 */ /* 0x000fec0000010000 */
[----:B------:R-:W-:Y:S01]  /*fa20*/  FADD.FTZ R4, R172, R8 ;  /* 0x00000008ac047221 */ /* 0x000fe20000010000 */
[-C--:B------:R-:W-:Y:S01]  /*fa30*/  HMMA.16816.F32.BF16 R160, R160, R6.reuse, R60 ;  /* 0x00000006a0a0723c */ /* 0x080fe2000004183c */
[----:B------:R-:W-:Y:S03]  /*fa40*/  FADD.FTZ R8, R176, R9 ;  /* 0x00000009b0087221 */ /* 0x000fe60000010000 */
[----:B------:R-:W-:Y:S02]  /*fa50*/  FADD.FTZ R9, R174, R2 ;  /* 0x00000002ae097221 */ /* 0x000fe40000010000 */
[----:B------:R-:W-:Y:S02]  /*fa60*/  FADD.FTZ R4, R171, R4 ;  /* 0x00000004ab047221 */ /* 0x000fe40000010000 */
[----:B------:R-:W-:Y:S01]  /*fa70*/  FADD.FTZ R5, R173, R0 ;  /* 0x00000000ad057221 */ /* 0x000fe20000010000 */
[----:B------:R-:W-:Y:S03]  /*fa80*/  HMMA.16816.F32.BF16 R164, R164, R6, R64 ;  /* 0x00000006a4a4723c */ /* 0x000fe60000041840 */
[----:B------:R-:W-:Y:S02]  /*fa90*/  FADD.FTZ R2, R169, R8 ;  /* 0x00000008a9027221 */ /* 0x000fe40000010000 */
[----:B------:R-:W-:Y:S02]  /*faa0*/  FADD.FTZ R4, R98, R4 ;  /* 0x0000000462047221 */ /* 0x000fe40000010000 */
[----:B------:R-:W-:Y:S02]  /*fab0*/  FADD.FTZ R0, R99, R9 ;  /* 0x0000000963007221 */ /* 0x000fe40000010000 */
[----:B------:R-:W-:Y:S03]  /*fac0*/  FADD.FTZ R5, R170, R5 ;  /* 0x00000005aa057221 */ /* 0x000fe60000010000 */
[----:B------:R-:W-:Y:S01]  /*fad0*/  FADD.FTZ R8, R103, R2 ;  /* 0x0000000267087221 */ /* 0x000fe20000010000 */
[----:B------:R-:W-:Y:S01]  /*fae0*/  MOV R103, R3 ;  /* 0x0000000300677202 */ /* 0x000fe20000000f00 */
[----:B------:R-:W-:Y:S02]  /*faf0*/  FADD.FTZ R2, R84, R4 ;  /* 0x0000000454027221 */ /* 0x000fe40000010000 */
[----:B------:R-:W-:Y:S02]  /*fb00*/  FADD.FTZ R4, R85, R0 ;  /* 0x0000000055047221 */ /* 0x000fe40000010000 */
[----:B------:R-:W-:Y:S02]  /*fb10*/  FADD.FTZ R0, R168, R5 ;  /* 0x00000005a8007221 */ /* 0x000fe40000010000 */
[----:B------:R-:W-:Y:S01]  /*fb20*/  FADD.FTZ R5, R101, R8 ;  /* 0x0000000865057221 */ /* 0x000fe20000010000 */
[----:B------:R-:W-:Y:S01]  /*fb30*/  MOV R101, R71 ;  /* 0x0000004700657202 */ /* 0x000fe20000000f00 */
[----:B------:R-:W-:Y:S01]  /*fb40*/  FADD.FTZ R6, R102, R0 ;  /* 0x0000000066067221 */ /* 0x000fe20000010000 */
[----:B------:R-:W-:Y:S01]  /*fb50*/  MOV R102, R70 ;  /* 0x0000004600667202 */ /* 0x000fe20000000f00 */
[----:B------:R-:W-:Y:S02]  /*fb60*/  FADD.FTZ R5, R100, R5 ;  /* 0x0000000564057221 */ /* 0x000fe40000010000 */
[----:B------:R-:W-:Y:S01]  /*fb70*/  FADD.FTZ R2, R75, R2 ;  /* 0x000000024b027221 */ /* 0x000fe20000010000 */
[----:B------:R1:W-:Y:S01]  /*fb80*/  STL [R1+0x14], R6 ;  /* 0x0000140601007387 */ /* 0x0003e20000100800 */
[----:B------:R-:W-:Y:S02]  /*fb90*/  FADD.FTZ R4, R86, R4 ;  /* 0x0000000456047221 */ /* 0x000fe40000010000 */
[----:B------:R-:W-:Y:S01]  /*fba0*/  FADD.FTZ R0, R74, R2 ;  /* 0x000000024a007221 */ /* 0x000fe20000010000 */
[----:B------:R1:W-:Y:S01]  /*fbb0*/  STL [R1+0x18], R5 ;  /* 0x0000180501007387 */ /* 0x0003e20000100800 */
[----:B------:R-:W-:Y:S02]  /*fbc0*/  FADD.FTZ R2, R96, R4 ;  /* 0x0000000460027221 */ /* 0x000fe40000010000 */
[----:B------:R-:W-:Y:S02]  /*fbd0*/  FADD.FTZ R0, R97, R0 ;  /* 0x0000000061007221 */ /* 0x000fe40000010000 */
[----:B------:R-:W-:Y:S01]  /*fbe0*/  IMAD.MOV.U32 R100, RZ, RZ, R72 ;  /* 0x000000ffff647224 */ /* 0x000fe200078e0048 */
[----:B------:R1:W-:Y:S04]  /*fbf0*/  STL [R1+0x1c], R2 ;  /* 0x00001c0201007387 */ /* 0x0003e80000100800 */
[----:B------:R1:W-:Y:S01]  /*fc00*/  STL [R1+0x20], R0 ;  /* 0x0000200001007387 */ /* 0x0003e20000100800 */
[----:B------:R-:W-:-:S05]  /*fc10*/  @P0 BRA `(.L_x_189) ;  /* 0xffff957000000947 */ /* 0x000fca000383ffff */
.L_x_170:
[----:B------:R-:W2:Y:S01]  /*fc20*/  S2UR UR6, SR_CTAID.X ;  /* 0x00000000000679c3 */ /* 0x000ea20000002500 */
[----:B------:R-:W-:Y:S01]  /*fc30*/  ULDC.64 UR14, c[0x0][0x2c8] ;  /* 0x0000b200000e7ab9 */ /* 0x000fe20000000a00 */
[----:B------:R-:W-:Y:S01]  /*fc40*/  PLOP3.LUT P0, PT, PT, PT, UP0, 0x40, 0x0 ;  /* 0x000000000000781c */ /* 0x000fe20003f0e808 */
[----:B------:R-:W-:-:S02]  /*fc50*/  ULDC UR13, c[0x0][0x168] ;  /* 0x00005a00000d7ab9 */ /* 0x000fc40000000800 */
[----:B--2---:R-:W-:-:S04]  /*fc60*/  ULEA UR6, UR6, 0x7f, 0x7 ;  /* 0x0000007f06067891 */ /* 0x004fc8000f8e383f */
[----:B------:R-:W-:Y:S02]  /*fc70*/  UIMAD.WIDE.U32 UR16, UR6, UR14, URZ ;  /* 0x0000000e061072a5 */ /* 0x000fe4000f8e003f */
[----:B------:R-:W-:Y:S02]  /*fc80*/  UIADD3 UR14, -UR13, 0x1, URZ ;  /* 0x000000010d0e7890 */ /* 0x000fe4000fffe13f */
[----:B------:R-:W-:Y:S02]  /*fc90*/  @UP2 USHF.R.U32.HI UR6, URZ, UR15, UR17 ;  /* 0x0000000f3f062299 */ /* 0x000fe40008011611 */
[----:B------:R-:W-:Y:S02]  /*fca0*/  ULDC UR13, c[0x0][0x1d0] ;  /* 0x00007400000d7ab9 */ /* 0x000fe40000000800 */
[----:B------:R-:W-:-:S04]  /*fcb0*/  UIMAD UR13, UR7, UR13, UR14 ;  /* 0x0000000d070d72a4 */ /* 0x000fc8000f8e020e */
[----:B------:R-:W-:-:S03]  /*fcc0*/  UIADD3 UR14, UR13, UR6, URZ ;  /* 0x000000060d0e7290 */ /* 0x000fc6000fffe03f */
[----:B------:R-:W-:Y:S02]  /*fcd0*/  ULDC UR13, c[0x0][0x324] ;  /* 0x0000c900000d7ab9 */ /* 0x000fe40000000800 */
[----:B------:R-:W-:Y:S01]  /*fce0*/  UIADD3 UR13, UR14, -UR13, URZ ;  /* 0x8000000d0e0d7290 */ /* 0x000fe2000fffe03f */
[----:B------:R-:W-:Y:S05]  /*fcf0*/  @P0 BRA `(.L_x_190) ;  /* 0x0000016000000947 */ /* 0x000fea0003800000 */
        /* <DEDUP_REMOVED lines=12> */
.L_x_191:
[----:B------:R-:W-:Y:S02]  /*fdc0*/  ULDC UR6, c[0x0][0x32c] ;  /* 0x0000cb0000067ab9 */ /* 0x000fe40000000800 */
[----:B------:R-:W-:-:S03]  /*fdd0*/  UISETP.NE.AND UP3, UPT, UR6, 0x1, UPT ;  /* 0x000000010600788c */ /* 0x000fc6000bf65270 */
[----:B------:R-:W-:Y:S02]  /*fde0*/  ULDC.64 UR6, c[0x0][0x330] ;  /* 0x0000cc0000067ab9 */ /* 0x000fe40000000a00 */
[----:B------:R-:W-:-:S07]  /*fdf0*/  UIMAD.WIDE.U32 UR16, UR14, UR6, URZ ;  /* 0x000000060e1072a5 */ /* 0x000fce000f8e003f */
[----:B------:R-:W-:Y:S02]  /*fe00*/  @UP3 UMOV UR15, UR17 ;  /* 0x00000011000f3c82 */ /* 0x000fe40008000000 */
[----:B------:R-:W-:Y:S02]  /*fe10*/  @UP3 USHF.R.U32.HI UR14, URZ, UR7, UR15 ;  /* 0x000000073f0e3299 */ /* 0x000fe4000801160f */
.L_x_192:
[----:B------:R-:W-:Y:S02]  /*fe20*/  ULDC UR6, c[0x0][0x32c] ;  /* 0x0000cb0000067ab9 */ /* 0x000fe40000000800 */
[----:B------:R-:W-:-:S04]  /*fe30*/  UIMAD UR6, UR14, UR6, URZ ;  /* 0x000000060e0672a4 */ /* 0x000fc8000f8e023f */
[----:B------:R-:W-:-:S04]  /*fe40*/  UISETP.LT.AND UP3, UPT, UR13, UR6, UPT ;  /* 0x000000060d00728c */ /* 0x000fc8000bf61270 */
[----:B------:R-:W-:-:S04]  /*fe50*/  USEL UR13, UR13, UR6, !UP3 ;  /* 0x000000060d0d7287 */ /* 0x000fc8000d800000 */
.L_x_190:
[----:B------:R-:W-:-:S04]  /*fe60*/  UIADD3 UR13, UR13, 0x5f, URZ ;  /* 0x0000005f0d0d7890 */ /* 0x000fc8000fffe03f */
[----:B------:R-:W-:-:S04]  /*fe70*/  UIMAD.WIDE UR6, UR13, 0x2aaaaaab, URZ ;  /* 0x2aaaaaab0d0678a5 */ /* 0x000fc8000f8e023f */
        /* <DEDUP_REMOVED lines=8> */
[----:B-1----:R-:W-:Y:S01]  /*ff00*/  IMAD.MOV.U32 R2, RZ, RZ, R72 ;  /* 0x000000ffff027224 */ /* 0x002fe200078e0048 */
[----:B------:R-:W-:Y:S02]  /*ff10*/  MOV R101, R70 ;  /* 0x0000004600657202 */ /* 0x000fe40000000f00 */
.L_x_196:
[----:B------:R-:W-:Y:S04]  /*ff20*/  DEPBAR.LE SB0, 0x0 ;  /* 0x000080000000791a */ /* 0x000fe80000000000 */
[----:B------:R-:W-:Y:S01]  /*ff30*/  BAR.SYNC.DEFER_BLOCKING 0x0 ;  /* 0x0000000000007b1d */ /* 0x000fe20000010000 */
[----:B------:R-:W-:Y:S05]  /*ff40*/  ISETP.LT.AND P0, PT, R227, UR5, PT ;  /* 0x00000005e3007c0c */ /* 0x000fea000bf01270 */
[----:B--2--5:R1:W2:Y:S04]  /*ff50*/  LDSM.16.M88.4 R96, [R215+0x6100] ;  /* 0x00610000d760783b */ /* 0x0242a80000000200 */
        /* <DEDUP_REMOVED lines=30> */
[----:B------:R-:W-:Y:S04]  /*10140*/  SHFL.IDX PT, R12, R3, 0x1, 0x181f ;  /* 0x00381f00030c7f89 */ /* 0x000fe800000e0000 */
[----:B------:R-:W3:Y:S04]  /*10150*/  SHFL.IDX PT, R4, R3, RZ, 0x181f ;  /* 0x00181fff03047589 */ /* 0x000ee800000e0000 */
[----:B------:R-:W-:Y:S04]  /*10160*/  SHFL.IDX PT, R5, R0, RZ, 0x181f ;  /* 0x00181fff00057589 */ /* 0x000fe800000e0000 */
[----:B------:R-:W4:Y:S04]  /*10170*/  SHFL.IDX PT, R10, R3, 0x2, 0x181f ;  /* 0x00581f00030a7f89 */ /* 0x000f2800000e0000 */
[----:B------:R-:W-:Y:S04]  /*10180*/  SHFL.IDX PT, R6, R0, 0x1, 0x181f ;  /* 0x00381f0000067f89 */ /* 0x000fe800000e0000 */
[----:B------:R-:W5:Y:S04]  /*10190*/  SHFL.IDX PT, R8, R3, 0x3, 0x181f ;  /* 0x00781f0003087f89 */ /* 0x000f6800000e0000 */
[----:B------:R-:W1:Y:S04]  /*101a0*/  SHFL.IDX PT, R11, R0, 0x2, 0x181f ;  /* 0x00581f00000b7f89 */ /* 0x000e6800000e0000 */
[----:B------:R-:W1:Y:S04]  /*101b0*/  SHFL.IDX PT, R7, R3, 0x4, 0x181f ;  /* 0x00981f0003077f89 */ /* 0x000e6800000e0000 */
[----:B------:R-:W1:Y:S04]  /*101c0*/  SHFL.IDX PT, R9, R0, 0x3, 0x181f ;  /* 0x00781f0000097f89 */ /* 0x000e6800000e0000 */
[----:B------:R-:W-:Y:S04]  /*101d0*/  SHFL.IDX PT, R3, R3, 0x5, 0x181f ;  /* 0x00b81f0003037f89 */ /* 0x000fe800000e0000 */
[----:B------:R-:W1:Y:S04]  /*101e0*/  SHFL.IDX PT, R14, R0, 0x4, 0x181f ;  /* 0x00981f00000e7f89 */ /* 0x000e6800000e0000 */
[----:B------:R-:W2:Y:S01]  /*101f0*/  SHFL.IDX PT, R0, R0, 0x5, 0x181f ;  /* 0x00b81f0000007f89 */ /* 0x000ea200000e0000 */
[-C--:B---3--:R-:W-:Y:S02]  /*10200*/  IADD3 R4, P0, R4, R226.reuse, RZ ;  /* 0x000000e204047210 */ /* 0x088fe40007f1e0ff */
[-C--:B----4-:R-:W-:Y:S02]  /*10210*/  IADD3 R10, P5, R10, R226.reuse, RZ ;  /* 0x000000e20a0a7210 */ /* 0x090fe40007fbe0ff */
[-C--:B-----5:R-:W-:Y:S01]  /*10220*/  IADD3 R8, P2, R8, R226.reuse, RZ ;  /* 0x000000e208087210 */ /* 0x0a0fe20007f5e0ff */
[--C-:B------:R-:W-:Y:S01]  /*10230*/  IMAD.X R5, R5, 0x1, R225.reuse, P0 ;  /* 0x0000000105057824 */ /* 0x100fe200000e06e1 */
[-C--:B------:R-:W-:Y:S02]  /*10240*/  IADD3 R12, P0, R12, R226.reuse, RZ ;  /* 0x000000e20c0c7210 */ /* 0x080fe40007f1e0ff */
[-C--:B-1----:R-:W-:Y:S03]  /*10250*/  IADD3.X R11, R11, R225.reuse, RZ, P5, !PT ;  /* 0x000000e10b0b7210 */ /* 0x082fe60002ffe4ff */
[--C-:B------:R-:W-:Y:S01]  /*10260*/  IMAD.X R13, R6, 0x1, R225.reuse, P0 ;  /* 0x00000001060d7824 */ /* 0x100fe200000e06e1 */
[-C--:B------:R-:W-:Y:S01]  /*10270*/  IADD3 R6, P1, R7, R226.reuse, RZ ;  /* 0x000000e207067210 */ /* 0x080fe20007f3e0ff */
[--C-:B------:R-:W-:Y:S04]  /*10280*/  IMAD.X R9, R9, 0x1, R225.reuse, P2 ;  /* 0x0000000109097824 */ /* 0x100fe800010e06e1 */
[----:B------:R-:W-:Y:S01]  /*10290*/  IMAD.X R7, R14, 0x1, R225, P1 ;  /* 0x000000010e077824 */ /* 0x000fe200008e06e1 */
[----:B--2---:R1:W-:Y:S04]  /*102a0*/  LDGSTS.E.BYPASS.LTC128B.128 [R15], [R4.64], !P3 ;  /* 0x00000000040f7fae */ /* 0x0043e8000d901d70 */
[----:B------:R2:W-:Y:S04]  /*102b0*/  LDGSTS.E.BYPASS.LTC128B.128 [R15+0x800], [R12.64], !P3 ;  /* 0x008000000c0f7fae */ /* 0x0005e8000d901d70 */
[----:B------:R2:W-:Y:S04]  /*102c0*/  LDGSTS.E.BYPASS.LTC128B.128 [R15+0x1000], [R10.64], !P3 ;  /* 0x010000000a0f7fae */ /* 0x0005e8000d901d70 */
[----:B------:R2:W-:Y:S04]  /*102d0*/  LDGSTS.E.BYPASS.LTC128B.128 [R15+0x1800], [R8.64], !P3 ;  /* 0x01800000080f7fae */ /* 0x0005e8000d901d70 */
[----:B------:R2:W-:Y:S01]  /*102e0*/  LDGSTS.E.BYPASS.LTC128B.128 [R15+0x2000], [R6.64], !P3 ;  /* 0x02000000060f7fae */ /* 0x0005e2000d901d70 */
[----:B-1----:R-:W-:Y:S04]  /*102f0*/  IADD3 R4, P0, R3, R226, RZ ;  /* 0x000000e203047210 */ /* 0x002fe80007f1e0ff */
[----:B------:R-:W-:Y:S05]  /*10300*/  IADD3.X R5, R0, R225, RZ, P0, !PT ;  /* 0x000000e100057210 */ /* 0x000fea00007fe4ff */
[----:B------:R2:W-:Y:S04]  /*10310*/  LDGSTS.E.BYPASS.LTC128B.128 [R15+0x2800], [R4.64], !P3 ;  /* 0x02800000040f7fae */ /* 0x0005e8000d901d70 */
.L_x_194:
        /* <DEDUP_REMOVED lines=90> */
[----:B------:R-:W1:Y:S01]  /*108c0*/  MUFU.TANH R168, R4 ;  /* 0x0000000400a87308 */ /* 0x000e620000002400 */
[----:B------:R-:W-:Y:S02]  /*108d0*/  FMUL.FTZ R5, R5, c[0x0][0x320] ;  /* 0x0000c80005057a20 */ /* 0x000fe40000410000 */
[----:B------:R-:W-:Y:S02]  /*108e0*/  FMUL.FTZ R6, R6, c[0x0][0x320] ;  /* 0x0000c80006067a20 */ /* 0x000fe40000410000 */
[----:B------:R-:W-:Y:S04]  /*108f0*/  FMUL.FTZ R7, R7, c[0x0][0x320] ;  /* 0x0000c80007077a20 */ /* 0x000fe80000410000 */
        /* <DEDUP_REMOVED lines=8> */
[----:B------:R-:W-:Y:S02]  /*10980*/  FMUL.FTZ R16, R16, c[0x0][0x320] ;  /* 0x0000c80010107a20 */ /* 0x000fe40000410000 */
[----:B------:R-:W-:Y:S02]  /*10990*/  FMUL.FTZ R17, R17, c[0x0][0x320] ;  /* 0x0000c80011117a20 */ /* 0x000fe40000410000 */
[----:B------:R-:W-:Y:S02]  /*109a0*/  FMUL.FTZ R18, R18, c[0x0][0x320] ;  /* 0x0000c80012127a20 */ /* 0x000fe40000410000 */
[----:B------:R-:W-:Y:S02]  /*109b0*/  FMUL.FTZ R19, R19, c[0x0][0x320] ;  /* 0x0000c80013137a20 */ /* 0x000fe40000410000 */
[----:B------:R-:W-:Y:S01]  /*109c0*/  FMUL.FTZ R13, R13, c[0x0][0x320] ;  /* 0x0000c8000d0d7a20 */ /* 0x000fe20000410000 */
[----:B------:R4:W1:Y:S01]  /*109d0*/  MUFU.TANH R185, R7 ;  /* 0x0000000700b97308 */ /* 0x0008620000002400 */
[----:B------:R-:W-:Y:S09]  /*109e0*/  FMUL.FTZ R14, R14, c[0x0][0x320] ;  /* 0x0000c8000e0e7a20 */ /* 0x000ff20000410000 */
[----:B------:R-:W1:Y:S10]  /*109f0*/  MUFU.TANH R183, R8 ;  /* 0x0000000800b77308 */ /* 0x000e740000002400 */
[----:B------:R-:W1:Y:S01]  /*10a00*/  MUFU.TANH R186, R9 ;  /* 0x0000000900ba7308 */ /* 0x000e620000002400 */
[----:B----4-:R-:W4:Y:S09]  /*10a10*/  LDSM.16.M88.4 R4, [R213+0x800] ;  /* 0x00080000d504783b */ /* 0x010f320000000200 */
[----:B------:R-:W1:Y:S10]  /*10a20*/  MUFU.TANH R181, R10 ;  /* 0x0000000a00b57308 */ /* 0x000e740000002400 */
[----:B------:R5:W1:Y:S10]  /*10a30*/  MUFU.TANH R187, R11 ;  /* 0x0000000b00bb7308 */ /* 0x000a740000002400 */
[----:B------:R-:W1:Y:S10]  /*10a40*/  MUFU.TANH R180, R12 ;  /* 0x0000000c00b47308 */ /* 0x000e740000002400 */
[----:B------:R-:W1:Y:S01]  /*10a50*/  MUFU.TANH R170, R13 ;  /* 0x0000000d00aa7308 */ /* 0x000e620000002400 */
[----:B-----5:R-:W5:Y:S01]  /*10a60*/  LDSM.16.M88.4 R8, [R213+0x1000] ;  /* 0x00100000d508783b */ /* 0x020f620000000200 */
[-C--:B----4-:R-:W-:Y:S08]  /*10a70*/  HMMA.16816.F32.BF16 R20, R172, R4.reuse, R20 ;  /* 0x00000004ac14723c */ /* 0x090ff00000041814 */
[----:B------:R-:W4:Y:S01]  /*10a80*/  MUFU.TANH R182, R14 ;  /* 0x0000000e00b67308 */ /* 0x000f220000002400 */
[C---:B------:R-:W-:Y:S09]  /*10a90*/  HMMA.16816.F32.BF16 R24, R176.reuse, R4, R24 ;  /* 0x00000004b018723c */ /* 0x040ff20000041818 */
[----:B------:R-:W1:Y:S01]  /*10aa0*/  MUFU.TANH R171, R15 ;  /* 0x0000000f00ab7308 */ /* 0x000e620000002400 */
[-C--:B------:R-:W-:Y:S08]  /*10ab0*/  HMMA.16816.F32.BF16 R28, R176, R6.reuse, R28 ;  /* 0x00000006b01c723c */ /* 0x080ff0000004181c */
[C---:B------:R-:W-:Y:S01]  /*10ac0*/  HMMA.16816.F32.BF16 R32, R172.reuse, R6, R32 ;  /* 0x00000006ac20723c */ /* 0x040fe20000041820 */
[----:B------:R-:W1:Y:S01]  /*10ad0*/  MUFU.TANH R16, R16 ;  /* 0x0000001000107308 */ /* 0x000e620000002400 */
[----:B------:R-:W1:Y:S02]  /*10ae0*/  LDSM.16.M88.4 R4, [R213+0x1800] ;  /* 0x00180000d504783b */ /* 0x000e640000000200 */
[----:B------:R-:W-:Y:S02]  /*10af0*/  FMUL.FTZ R20, R20, c[0x0][0x320] ;  /* 0x0000c80014147a20 */ /* 0x000fe40000410000 */
[----:B------:R-:W-:Y:S02]  /*10b00*/  FMUL.FTZ R21, R21, c[0x0][0x320] ;  /* 0x0000c80015157a20 */ /* 0x000fe40000410000 */
[----:B------:R-:W-:Y:S03]  /*10b10*/  FMUL.FTZ R22, R22, c[0x0][0x320] ;  /* 0x0000c80016167a20 */ /* 0x000fe60000410000 */
[----:B------:R-:W1:Y:S01]  /*10b20*/  MUFU.TANH R17, R17 ;  /* 0x0000001100117308 */ /* 0x000e620000002400 */
[----:B------:R-:W-:Y:S02]  /*10b30*/  FMUL.FTZ R23, R23, c[0x0][0x320] ;  /* 0x0000c80017177a20 */ /* 0x000fe40000410000 */
[----:B------:R-:W-:Y:S01]  /*10b40*/  FMUL.FTZ R24, R24, c[0x0][0x320] ;  /* 0x0000c80018187a20 */ /* 0x000fe20000410000 */
[-C--:B-----5:R-:W-:Y:S03]  /*10b50*/  HMMA.16816.F32.BF16 R36, R172, R8.reuse, R36 ;  /* 0x00000008ac24723c */ /* 0x0a0fe60000041824 */
[----:B------:R-:W-:Y:S02]  /*10b60*/  FMUL.FTZ R30, R30, c[0x0][0x320] ;  /* 0x0000c8001e1e7a20 */ /* 0x000fe40000410000 */
[----:B------:R-:W-:Y:S01]  /*10b70*/  FMUL.FTZ R25, R25, c[0x0][0x320] ;  /* 0x0000c80019197a20 */ /* 0x000fe20000410000 */
[----:B------:R-:W1:Y:S01]  /*10b80*/  MUFU.TANH R18, R18 ;  /* 0x0000001200127308 */ /* 0x000e620000002400 */
[----:B------:R-:W-:Y:S01]  /*10b90*/  FMUL.FTZ R26, R26, c[0x0][0x320] ;  /* 0x0000c8001a1a7a20 */ /* 0x000fe20000410000 */
[C---:B------:R-:W-:Y:S04]  /*10ba0*/  HMMA.16816.F32.BF16 R40, R176.reuse, R8, R40 ;  /* 0x00000008b028723c */ /* 0x040fe80000041828 */
[----:B------:R-:W-:Y:S02]  /*10bb0*/  FMUL.FTZ R27, R27, c[0x0][0x320] ;  /* 0x0000c8001b1b7a20 */ /* 0x000fe40000410000 */
[----:B------:R-:W-:Y:S02]  /*10bc0*/  FMUL.FTZ R28, R28, c[0x0][0x320] ;  /* 0x0000c8001c1c7a20 */ /* 0x000fe40000410000 */
[----:B------:R-:W2:Y:S01]  /*10bd0*/  MUFU.TANH R194, R30 ;  /* 0x0000001e00c27308 */ /* 0x000ea20000002400 */
[-C--:B------:R-:W-:Y:S03]  /*10be0*/  HMMA.16816.F32.BF16 R44, R176, R10.reuse, R44 ;  /* 0x0000000ab02c723c */ /* 0x080fe6000004182c */
[----:B------:R-:W-:Y:S02]  /*10bf0*/  FMUL.FTZ R29, R29, c[0x0][0x320] ;  /* 0x0000c8001d1d7a20 */ /* 0x000fe40000410000 */
[----:B------:R-:W-:Y:S02]  /*10c00*/  FMUL.FTZ R31, R31, c[0x0][0x320] ;  /* 0x0000c8001f1f7a20 */ /* 0x000fe40000410000 */
[----:B------:R-:W-:Y:S01]  /*10c10*/  FMUL.FTZ R32, R32, c[0x0][0x320] ;  /* 0x0000c80020207a20 */ /* 0x000fe20000410000 */
[C---:B------:R-:W-:Y:S01]  /*10c20*/  HMMA.16816.F32.BF16 R48, R172.reuse, R10, R48 ;  /* 0x0000000aac30723c */ /* 0x040fe20000041830 */
[----:B------:R-:W2:Y:S01]  /*10c30*/  MUFU.TANH R19, R19 ;  /* 0x0000001300137308 */ /* 0x000ea20000002400 */
[----:B------:R-:W5:Y:S02]  /*10c40*/  LDSM.16.M88.4 R8, [R213+0x2000] ;  /* 0x00200000d508783b */ /* 0x000f640000000200 */
[----:B------:R-:W-:Y:S02]  /*10c50*/  FMUL.FTZ R33, R33, c[0x0][0x320] ;  /* 0x0000c80021217a20 */ /* 0x000fe40000410000 */
[----:B------:R-:W-:Y:S02]  /*10c60*/  FMUL.FTZ R34, R34, c[0x0][0x320] ;  /* 0x0000c80022227a20 */ /* 0x000fe40000410000 */
[-C--:B-1----:R-:W-:Y:S03]  /*10c70*/  HMMA.16816.F32.BF16 R52, R172, R4.reuse, R52 ;  /* 0x00000004ac34723c */ /* 0x082fe60000041834 */
[----:B------:R-:W1:Y:S01]  /*10c80*/  MUFU.TANH R20, R20 ;  /* 0x0000001400147308 */ /* 0x000e620000002400 */
[----:B------:R-:W-:Y:S02]  /*10c90*/  FMUL.FTZ R35, R35, c[0x0][0x320] ;  /* 0x0000c80023237a20 */ /* 0x000fe40000410000 */
[----:B------:R-:W-:Y:S02]  /*10ca0*/  FMUL.FTZ R36, R36, c[0x0][0x320] ;  /* 0x0000c80024247a20 */ /* 0x000fe40000410000 */
[C---:B------:R-:W-:Y:S04]  /*10cb0*/  HMMA.16816.F32.BF16 R56, R176.reuse, R4, R56 ;  /* 0x00000004b038723c */ /* 0x040fe80000041838 */
[----:B------:R-:W-:Y:S01]  /*10cc0*/  FMUL.FTZ R37, R37, c[0x0][0x320] ;  /* 0x0000c80025257a20 */ /* 0x000fe20000410000 */
[----:B------:R-:W1:Y:S01]  /*10cd0*/  MUFU.TANH R21, R21 ;  /* 0x0000001500157308 */ /* 0x000e620000002400 */
[----:B------:R-:W-:Y:S02]  /*10ce0*/  FMUL.FTZ R38, R38, c[0x0][0x320] ;  /* 0x0000c80026267a20 */ /* 0x000fe40000410000 */
[-C--:B------:R-:W-:Y:S04]  /*10cf0*/  HMMA.16816.F32.BF16 R60, R176, R6.reuse, R60 ;  /* 0x00000006b03c723c */ /* 0x080fe8000004183c */
[----:B------:R-:W-:Y:S02]  /*10d00*/  FMUL.FTZ R39, R39, c[0x0][0x320] ;  /* 0x0000c80027277a20 */ /* 0x000fe40000410000 */
[----:B------:R-:W-:Y:S01]  /*10d10*/  FMUL.FTZ R40, R40, c[0x0][0x320] ;  /* 0x0000c80028287a20 */ /* 0x000fe20000410000 */
[----:B------:R-:W1:Y:S01]  /*10d20*/  MUFU.TANH R103, R22 ;  /* 0x0000001600677308 */ /* 0x000e620000002400 */
[C---:B------:R-:W-:Y:S01]  /*10d30*/  HMMA.16816.F32.BF16 R64, R172.reuse, R6, R64 ;  /* 0x00000006ac40723c */ /* 0x040fe20000041840 */
[----:B------:R-:W1:Y:S01]  /*10d40*/  LDSM.16.M88.4 R4, [R213+0x2800] ;  /* 0x00280000d504783b */ /* 0x000e620000000200 */
[----:B------:R-:W-:Y:S04]  /*10d50*/  DEPBAR.LE SB0, 0x0 ;  /* 0x000080000000791a */ /* 0x000fe80000000000 */
[----:B------:R-:W-:Y:S02]  /*10d60*/  FMUL.FTZ R41, R41, c[0x0][0x320] ;  /* 0x0000c80029297a20 */ /* 0x000fe40000410000 */
[----:B------:R-:W-:Y:S01]  /*10d70*/  FMUL.FTZ R56, R56, c[0x0][0x320] ;  /* 0x0000c80038387a20 */ /* 0x000fe20000410000 */
[----:B------:R-:W1:Y:S01]  /*10d80*/  MUFU.TANH R15, R23 ;  /* 0x00000017000f7308 */ /* 0x000e620000002400 */
[----:B------:R-:W-:Y:S01]  /*10d90*/  BAR.SYNC.DEFER_BLOCKING 0x0 ;  /* 0x0000000000007b1d */ /* 0x000fe20000010000 */
[-C--:B-----5:R-:W-:Y:S05]  /*10da0*/  HMMA.16816.F32.BF16 R68, R172, R8.reuse, R68 ;  /* 0x00000008ac44723c */ /* 0x0a0fea0000041844 */
[----:B------:R-:W-:Y:S02]  /*10db0*/  FMUL.FTZ R57, R57, c[0x0][0x320] ;  /* 0x0000c80039397a20 */ /* 0x000fe40000410000 */
[----:B------:R-:W-:Y:S01]  /*10dc0*/  FMUL.FTZ R58, R58, c[0x0][0x320] ;  /* 0x0000c8003a3a7a20 */ /* 0x000fe20000410000 */
[----:B------:R-:W1:Y:S01]  /*10dd0*/  MUFU.TANH R24, R24 ;  /* 0x0000001800187308 */ /* 0x000e620000002400 */
[C---:B------:R-:W-:Y:S04]  /*10de0*/  HMMA.16816.F32.BF16 R72, R176.reuse, R8, R72 ;  /* 0x00000008b048723c */ /* 0x040fe80000041848 */
[----:B------:R-:W-:Y:S02]  /*10df0*/  FMUL.FTZ R59, R59, c[0x0][0x320] ;  /* 0x0000c8003b3b7a20 */ /* 0x000fe40000410000 */
[----:B------:R-:W-:Y:S02]  /*10e00*/  FMUL.FTZ R62, R62, c[0x0][0x320] ;  /* 0x0000c8003e3e7a20 */ /* 0x000fe40000410000 */
[-C--:B------:R-:W-:Y:S01]  /*10e10*/  HMMA.16816.F32.BF16 R76, R176, R10.reuse, R76 ;  /* 0x0000000ab04c723c */ /* 0x080fe2000004184c */
[----:B------:R-:W2:Y:S03]  /*10e20*/  MUFU.TANH R25, R25 ;  /* 0x0000001900197308 */ /* 0x000ea60000002400 */
[----:B------:R-:W-:Y:S02]  /*10e30*/  FMUL.FTZ R63, R63, c[0x0][0x320] ;  /* 0x0000c8003f3f7a20 */ /* 0x000fe40000410000 */
[----:B------:R-:W-:Y:S02]  /*10e40*/  FMUL.FTZ R42, R42, c[0x0][0x320] ;  /* 0x0000c8002a2a7a20 */ /* 0x000fe40000410000 */
[C---:B------:R-:W-:Y:S03]  /*10e50*/  HMMA.16816.F32.BF16 R80, R172.reuse, R10, R80 ;  /* 0x0000000aac50723c */ /* 0x040fe60000041850 */
[----:B------:R-:W2:Y:S01]  /*10e60*/  MUFU.TANH R188, R26 ;  /* 0x0000001a00bc7308 */ /* 0x000ea20000002400 */
[----:B------:R-:W-:Y:S02]  /*10e70*/  FMUL.FTZ R43, R43, c[0x0][0x320] ;  /* 0x0000c8002b2b7a20 */ /* 0x000fe40000410000 */
[----:B------:R-:W-:Y:S02]  /*10e80*/  FMUL.FTZ R44, R44, c[0x0][0x320] ;  /* 0x0000c8002c2c7a20 */ /* 0x000fe40000410000 */
[-C--:B-1----:R-:W-:Y:S04]  /*10e90*/  HMMA.16816.F32.BF16 R84, R172, R4.reuse, R84 ;  /* 0x00000004ac54723c */ /* 0x082fe80000041854 */
[----:B------:R-:W-:Y:S01]  /*10ea0*/  FMUL.FTZ R74, R74, c[0x0][0x320] ;  /* 0x0000c8004a4a7a20 */ /* 0x000fe20000410000 */
[----:B------:R-:W1:Y:S01]  /*10eb0*/  MUFU.TANH R189, R27 ;  /* 0x0000001b00bd7308 */ /* 0x000e620000002400 */
        /* <DEDUP_REMOVED lines=16> */
[----:B-----5:R-:W-:Y:S02]  /*10fc0*/  FMUL.FTZ R74, R94, c[0x0][0x320] ;  /* 0x0000c8005e4a7a20 */ /* 0x020fe40000410000 */
        /* <DEDUP_REMOVED lines=104> */
[----:B------:R-:W1:Y:S01]  /*11650*/  MUFU.TANH R99, R99 ;  /* 0x0000006300637308 */ /* 0x000e620000002400 */
[----:B------:R-:W-:-:S05]  /*11660*/  @!P0 BRA `(.L_x_195) ;  /* 0x000003d000008947 */ /* 0x000fca0003800000 */
[----:B--234-:R-:W2:Y:S01]  /*11670*/  LDL R3, [R1+0x2c] ;  /* 0x00002c0001037983 */ /* 0x01cea20000100800 */
[----:B------:R-:W-:Y:S01]  /*11680*/  IMAD.MOV.U32 R228, RZ, RZ, RZ ;  /* 0x000000ffffe47224 */ /* 0x000fe200078e00ff */
[----:B------:R-:W-:Y:S02]  /*11690*/  PLOP3.LUT P1, PT, PT, PT, UP1, 0x80, 0x0 ;  /* 0x000000000000781c */ /* 0x000fe40003f2f018 */
[----:B------:R-:W3:Y:S01]  /*116a0*/  LDL R12, [R1+0x10] ;  /* 0x00001000010c7983 */ /* 0x000ee20000100800 */
[----:B------:R-:W-:Y:S03]  /*116b0*/  PLOP3.LUT P0, PT, PT, PT, UP1, 0x80, 0x0 ;  /* 0x000000000000781c */ /* 0x000fe60003f0f018 */
[----:B-1----:R-:W4:Y:S01]  /*116c0*/  LDL R38, [R1+0x8] ;  /* 0x0000080001267983 */ /* 0x002f220000100800 */
[----:B--2---:R-:W-:Y:S05]  /*116d0*/  IMAD R3, R227, 0x60, R3 ;  /* 0x00000060e3037824 */ /* 0x004fea00078e0203 */
[----:B---3--:R-:W-:Y:S05]  /*116e0*/  IADD3 R3, R3, -0x60, R12 ;  /* 0xffffffa003037810 */ /* 0x008fea0007ffe00c */
[----:B------:R-:W-:Y:S04]  /*116f0*/  @P1 IMAD.HI.U32 R4, R3, c[0x0][0x2bc], RZ ;  /* 0x0000af0003041a27 */ /* 0x000fe800078e00ff */
[--C-:B------:R-:W-:Y:S01]  /*11700*/  IMAD.MOV.U32 R0, RZ, RZ, R3.reuse ;  /* 0x000000ffff007224 */ /* 0x100fe200078e0003 */
[----:B------:R-:W-:Y:S04]  /*11710*/  @P0 SHF.R.U32.HI R0, RZ, c[0x0][0x2c0], R4 ;  /* 0x0000b000ff000a19 */ /* 0x000fe80000011604 */
[C---:B------:R-:W-:Y:S04]  /*11720*/  @!P4 IADD3 R5, P0, R0.reuse, UR42, RZ ;  /* 0x0000002a0005cc10 */ /* 0x040fe8000ff1e0ff */
[----:B------:R-:W-:Y:S01]  /*11730*/  @!P4 LEA.HI.X.SX32 R6, R0, UR4, 0x1, P0 ;  /* 0x000000040006cc11 */ /* 0x000fe200080f0eff */
[----:B------:R-:W-:Y:S01]  /*11740*/  IMAD.MOV R0, RZ, RZ, -R0 ;  /* 0x000000ffff007224 */ /* 0x000fe200078e0a00 */
[C---:B------:R-:W-:Y:S03]  /*11750*/  @!P4 LEA R4, P0, R5.reuse, c[0x0][0x2a0], 0x2 ;  /* 0x0000a8000504ca11 */ /* 0x040fe600078010ff */
[----:B------:R-:W-:Y:S01]  /*11760*/  IMAD R234, R0, c[0x0][0x2b8], R3 ;  /* 0x0000ae0000ea7a24 */ /* 0x000fe200078e0203 */
[----:B------:R-:W-:Y:S04]  /*11770*/  @!P4 LEA.HI.X R5, R5, c[0x0][0x2a4], R6, 0x2, P0 ;  /* 0x0000a9000505ca11 */ /* 0x000fe800000f1406 */
[----:B------:R-:W-:Y:S01]  /*11780*/  SHF.R.S32.HI R0, RZ, 0x1f, R234 ;  /* 0x0000001fff007819 */ /* 0x000fe200000114ea */
[----:B------:R1:W2:Y:S04]  /*11790*/  @!P4 LDG.E R228, [R4.64] ;  /* 0x0000003004e4c981 */ /* 0x0002a8000c1e1900 */
        /* <DEDUP_REMOVED lines=12> */
[----:B------:R-:W-:Y:S04]  /*11860*/  SHFL.IDX PT, R12, R3, 0x1, 0x181f ;  /* 0x00381f00030c7f89 */ /* 0x000fe800000e0000 */
[----:B------:R-:W1:Y:S04]  /*11870*/  SHFL.IDX PT, R4, R3, RZ, 0x181f ;  /* 0x00181fff03047589 */ /* 0x000e6800000e0000 */
[----:B------:R-:W2:Y:S04]  /*11880*/  SHFL.IDX PT, R5, R0, RZ, 0x181f ;  /* 0x00181fff00057589 */ /* 0x000ea800000e0000 */
[----:B------:R-:W3:Y:S04]  /*11890*/  SHFL.IDX PT, R10, R3, 0x2, 0x181f ;  /* 0x00581f00030a7f89 */ /* 0x000ee800000e0000 */
[----:B------:R-:W5:Y:S04]  /*118a0*/  SHFL.IDX PT, R6, R0, 0x1, 0x181f ;  /* 0x00381f0000067f89 */ /* 0x000f6800000e0000 */
[----:B------:R-:W5:Y:S04]  /*118b0*/  SHFL.IDX PT, R8, R3, 0x3, 0x181f ;  /* 0x00781f0003087f89 */ /* 0x000f6800000e0000 */
[----:B------:R-:W5:Y:S04]  /*118c0*/  SHFL.IDX PT, R11, R0, 0x2, 0x181f ;  /* 0x00581f00000b7f89 */ /* 0x000f6800000e0000 */
[----:B------:R-:W5:Y:S01]  /*118d0*/  SHFL.IDX PT, R7, R3, 0x4, 0x181f ;  /* 0x00981f0003077f89 */ /* 0x000f6200000e0000 */
[-C--:B-1----:R-:W-:Y:S03]  /*118e0*/  IADD3 R4, P0, R4, R226.reuse, RZ ;  /* 0x000000e204047210 */ /* 0x082fe60007f1e0ff */
[----:B------:R-:W1:Y:S02]  /*118f0*/  SHFL.IDX PT, R9, R0, 0x3, 0x181f ;  /* 0x00781f0000097f89 */ /* 0x000e6400000e0000 */
[--C-:B--2---:R-:W-:Y:S01]  /*11900*/  IMAD.X R5, R5, 0x1, R225.reuse, P0 ;  /* 0x0000000105057824 */ /* 0x104fe200000e06e1 */
[-C--:B------:R-:W-:Y:S01]  /*11910*/  IADD3 R12, P0, R12, R226.reuse, RZ ;  /* 0x000000e20c0c7210 */ /* 0x080fe20007f1e0ff */
[----:B------:R-:W2:Y:S01]  /*11920*/  SHFL.IDX PT, R3, R3, 0x5, 0x181f ;  /* 0x00b81f0003037f89 */ /* 0x000ea200000e0000 */
[-C--:B---3--:R-:W-:Y:S03]  /*11930*/  IADD3 R10, P5, R10, R226.reuse, RZ ;  /* 0x000000e20a0a7210 */ /* 0x088fe60007fbe0ff */
[----:B----4-:R2:W-:Y:S01]  /*11940*/  LDGSTS.E.BYPASS.LTC128B.128 [R38+0x3100], [R4.64], !P3 ;  /* 0x0310000004267fae */ /* 0x0105e2000d901d70 */
[--C-:B-----5:R-:W-:Y:S03]  /*11950*/  IMAD.X R13, R6, 0x1, R225.reuse, P0 ;  /* 0x00000001060d7824 */ /* 0x120fe600000e06e1 */
[----:B------:R-:W3:Y:S01]  /*11960*/  SHFL.IDX PT, R14, R0, 0x4, 0x181f ;  /* 0x00981f00000e7f89 */ /* 0x000ee200000e0000 */
[-C--:B------:R-:W-:Y:S03]  /*11970*/  IADD3 R8, P2, R8, R226.reuse, RZ ;  /* 0x000000e208087210 */ /* 0x080fe60007f5e0ff */
[----:B------:R-:W4:Y:S01]  /*11980*/  SHFL.IDX PT, R0, R0, 0x5, 0x181f ;  /* 0x00b81f0000007f89 */ /* 0x000f2200000e0000 */
[--C-:B------:R-:W-:Y:S03]  /*11990*/  IMAD.X R11, R11, 0x1, R225.reuse, P5 ;  /* 0x000000010b0b7824 */ /* 0x100fe600028e06e1 */
[----:B------:R4:W-:Y:S01]  /*119a0*/  LDGSTS.E.BYPASS.LTC128B.128 [R38+0x3900], [R12.64], !P3 ;  /* 0x039000000c267fae */ /* 0x0009e2000d901d70 */
[-C--:B------:R-:W-:Y:S03]  /*119b0*/  IADD3 R6, P1, R7, R226.reuse, RZ ;  /* 0x000000e207067210 */ /* 0x080fe60007f3e0ff */
[----:B------:R4:W-:Y:S01]  /*119c0*/  LDGSTS.E.BYPASS.LTC128B.128 [R38+0x4100], [R10.64], !P3 ;  /* 0x041000000a267fae */ /* 0x0009e2000d901d70 */
[--C-:B-1----:R-:W-:Y:S05]  /*119d0*/  IMAD.X R9, R9, 0x1, R225.reuse, P2 ;  /* 0x0000000109097824 */ /* 0x102fea00010e06e1 */
[----:B------:R1:W-:Y:S01]  /*119e0*/  LDGSTS.E.BYPASS.LTC128B.128 [R38+0x4900], [R8.64], !P3 ;  /* 0x0490000008267fae */ /* 0x0003e2000d901d70 */
[----:B--2---:R-:W-:Y:S01]  /*119f0*/  IADD3 R4, P0, R3, R226, RZ ;  /* 0x000000e203047210 */ /* 0x004fe20007f1e0ff */
[--C-:B---3--:R-:W-:Y:S04]  /*11a00*/  IMAD.X R7, R14, 0x1, R225.reuse, P1 ;  /* 0x000000010e077824 */ /* 0x108fe800008e06e1 */
[----:B----4-:R-:W-:Y:S01]  /*11a10*/  IMAD.X R5, R0, 0x1, R225, P0 ;  /* 0x0000000100057824 */ /* 0x010fe200000e06e1 */
[----:B------:R1:W-:Y:S04]  /*11a20*/  LDGSTS.E.BYPASS.LTC128B.128 [R38+0x5100], [R6.64], !P3 ;  /* 0x0510000006267fae */ /* 0x0003e8000d901d70 */
[----:B------:R1:W-:Y:S03]  /*11a30*/  LDGSTS.E.BYPASS.LTC128B.128 [R38+0x5900], [R4.64], !P3 ;  /* 0x0590000004267fae */ /* 0x0003e6000d901d70 */
.L_x_195:
[----:B-1234-:R-:W-:Y:S01]  /*11a40*/  FMNMX.FTZ R72, R168, R2, !PT ;  /* 0x00000002a8487209 */ /* 0x01efe20007810000 */
[----:B------:R-:W-:Y:S01]  /*11a50*/  LDSM.16.MT88.4 R52, [R210+0x100] ;  /* 0x00010000d234783b */ /* 0x000fe20000004200 */
[----:B------:R-:W-:Y:S02]  /*11a60*/  FMNMX.FTZ R0, R169, R100, !PT ;  /* 0x00000064a9007209 */ /* 0x000fe40007810000 */
[----:B------:R-:W-:Y:S02]  /*11a70*/  FMNMX.FTZ R72, R184, R72, !PT ;  /* 0x00000048b8487209 */ /* 0x000fe40007810000 */
[----:B------:R-:W-:Y:S02]  /*11a80*/  FMNMX.FTZ R0, R185, R0, !PT ;  /* 0x00000000b9007209 */ /* 0x000fe40007810000 */
[----:B------:R-:W-:Y:S01]  /*11a90*/  FMNMX.FTZ R72, R16, R72, !PT ;  /* 0x0000004810487209 */ /* 0x000fe20007810000 */
[----:B------:R-:W-:Y:S01]  /*11aa0*/  LDSM.16.MT88.4 R80, [R211+0x100] ;  /* 0x00010000d350783b */ /* 0x000fe20000004200 */
[----:B------:R-:W-:Y:S02]  /*11ab0*/  FMNMX.FTZ R0, R18, R0, !PT ;  /* 0x0000000012007209 */ /* 0x000fe40007810000 */
[----:B------:R-:W-:Y:S02]  /*11ac0*/  FMNMX.FTZ R72, R17, R72, !PT ;  /* 0x0000004811487209 */ /* 0x000fe40007810000 */
        /* <DEDUP_REMOVED lines=40> */
[----:B------:R-:W-:Y:S02]  /*11d50*/  MOV R92, R23 ;  /* 0x00000017005c7202 */ /* 0x000fe40000000f00 */
        /* <DEDUP_REMOVED lines=31> */
[----:B------:R-:W2:Y:S01]  /*11f50*/  SHFL.BFLY PT, R71, R0, 0x2, 0x1f ;  /* 0x0c401f0000477f89 */ /* 0x000ea200000e0000 */
        /* <DEDUP_REMOVED lines=16> */
[----:B------:R-:W-:Y:S02]  /*12060*/  MOV R93, R22 ;  /* 0x00000016005d7202 */ /* 0x000fe40000000f00 */
[----:B------:R-:W-:Y:S02]  /*12070*/  FMNMX.FTZ R3, R175, R3, !PT ;  /* 0x00000003af037209 */ /* 0x000fe40007810000 */
[----:B--2---:R-:W-:Y:S02]  /*12080*/  FMNMX.FTZ R71, R0, R71, !PT ;  /* 0x0000004700477209 */ /* 0x004fe40007810000 */
[----:B------:R-:W-:Y:S01]  /*12090*/  FMNMX.FTZ R0, R251, R4, !PT ;  /* 0x00000004fb007209 */ /* 0x000fe20007810000 */
[----:B------:R-:W2:Y:S01]  /*120a0*/  SHFL.BFLY PT, R5, R3, 0x2, 0x1f ;  /* 0x0c401f0003057f89 */ /* 0x000ea200000e0000 */
[----:B------:R-:W-:Y:S02]  /*120b0*/  MOV R87, R30 ;  /* 0x0000001e00577202 */ /* 0x000fe40000000f00 */
[----:B------:R-:W-:Y:S02]  /*120c0*/  FMNMX.FTZ R0, R93, R0, !PT ;  /* 0x000000005d007209 */ /* 0x000fe40007810000 */
[----:B------:R-:W-:Y:S02]  /*120d0*/  MOV R89, R28 ;  /* 0x0000001c00597202 */ /* 0x000fe40000000f00 */
[----:B------:R-:W-:Y:S01]  /*120e0*/  FMNMX.FTZ R0, R87, R0, !PT ;  /* 0x0000000057007209 */ /* 0x000fe20007810000 */
[----:B------:R-:W3:Y:S01]  /*120f0*/  SHFL.BFLY PT, R6, R71, 0x1, 0x1f ;  /* 0x0c201f0047067f89 */ /* 0x000ee200000e0000 */
[----:B------:R-:W-:Y:S02]  /*12100*/  MOV R85, R36 ;  /* 0x0000002400557202 */ /* 0x000fe40000000f00 */
[----:B------:R-:W-:Y:S02]  /*12110*/  FMNMX.FTZ R0, R89, R0, !PT ;  /* 0x0000000059007209 */ /* 0x000fe40007810000 */
[----:B------:R-:W-:Y:S02]  /*12120*/  ISETP.GT.AND P0, PT, R227, UR6, PT ;  /* 0x00000006e3007c0c */ /* 0x000fe4000bf04270 */
[----:B------:R-:W-:Y:S01]  /*12130*/  FMNMX.FTZ R0, R57, R0, !PT ;  /* 0x0000000039007209 */ /* 0x000fe20007810000 */
[----:B------:R-:W-:Y:S01]  /*12140*/  LDSM.16.MT88.4 R36, [R212+0x100] ;  /* 0x00010000d424783b */ /* 0x000fe20000004200 */
[----:B-1----:R-:W-:Y:S02]  /*12150*/  FMNMX.FTZ R72, R72, R7, !PT ;  /* 0x0000000748487209 */ /* 0x002fe40007810000 */
[----:B------:R-:W-:Y:S02]  /*12160*/  FMNMX.FTZ R4, R85, R0, !PT ;  /* 0x0000000055047209 */ /* 0x000fe40007810000 */
[----:B------:R-:W-:Y:S01]  /*12170*/  IADD3 R227, R227, -0x1, RZ ;  /* 0xffffffffe3e37810 */ /* 0x000fe20007ffe0ff */
[----:B------:R-:W-:Y:S01]  /*12180*/  FADD.FTZ R0, -R72, R2 ;  /* 0x0000000248007221 */ /* 0x000fe20000010100 */
[----:B------:R-:W-:Y:S01]  /*12190*/  FMNMX.FTZ R4, R178, R4, !PT ;  /* 0x00000004b2047209 */ /* 0x000fe20007810000 */
[----:B------:R-:W-:Y:S01]  /*121a0*/  FMUL.FTZ R96, R72, c[0x0][0x2d0] ;  /* 0x0000b40048607a20 */ /* 0x000fe20000410000 */
[----:B--2---:R-:W-:Y:S01]  /*121b0*/  FMNMX.FTZ R3, R3, R5, !PT ;  /* 0x0000000503037209 */ /* 0x004fe20007810000 */
[----:B------:R-:W-:Y:S01]  /*121c0*/  FMUL.FTZ R2, R0, c[0x0][0x2d0] ;  /* 0x0000b40000027a20 */ /* 0x000fe20000410000 */
[----:B------:R-:W-:Y:S01]  /*121d0*/  FMNMX.FTZ R0, R179, R4, !PT ;  /* 0x00000004b3007209 */ /* 0x000fe20007810000 */
[--C-:B------:R-:W-:Y:S02]  /*121e0*/  FFMA.FTZ R5, R20, c[0x0][0x2d0], -R96.reuse ;  /* 0x0000b40014057a23 */ /* 0x100fe40000010860 */
[----:B------:R1:W2:Y:S01]  /*121f0*/  MUFU.EX2 R73, R2 ;  /* 0x0000000200497308 */ /* 0x0002a20000000800 */
[----:B------:R-:W4:Y:S01]  /*12200*/  SHFL.BFLY PT, R70, R3, 0x1, 0x1f ;  /* 0x0c201f0003467f89 */ /* 0x000f2200000e0000 */
[----:B---3--:R-:W-:Y:S01]  /*12210*/  FMNMX.FTZ R71, R71, R6, !PT ;  /* 0x0000000647477209 */ /* 0x008fe20007810000 */
[----:B------:R-:W-:Y:S01]  /*12220*/  FFMA.FTZ R4, R168, c[0x0][0x2d0], -R96 ;  /* 0x0000b400a8047a23 */ /* 0x000fe20000010860 */
[----:B------:R-:W-:Y:S03]  /*12230*/  FMNMX.FTZ R0, R74, R0, !PT ;  /* 0x000000004a007209 */ /* 0x000fe60007810000 */
[----:B------:R-:W-:Y:S01]  /*12240*/  FMUL.FTZ R97, R71, c[0x0][0x2d0] ;  /* 0x0000b40047617a20 */ /* 0x000fe20000410000 */
[----:B------:R-:W-:Y:S02]  /*12250*/  FMNMX.FTZ R0, R75, R0, !PT ;  /* 0x000000004b007209 */ /* 0x000fe40007810000 */
[----:B------:R2:W-:Y:S01]  /*12260*/  MUFU.EX2 R40, R5 ;  /* 0x0000000500287308 */ /* 0x0005e20000000800 */
[----:B------:R-:W-:Y:S02]  /*12270*/  FFMA.FTZ R7, R103, c[0x0][0x2d0], -R97 ;  /* 0x0000b40067077a23 */ /* 0x000fe40000010861 */
[----:B-1----:R-:W-:Y:S01]  /*12280*/  FADD.FTZ R2, -R71, R100 ;  /* 0x0000006447027221 */ /* 0x002fe20000010100 */
[----:B----4-:R-:W-:Y:S02]  /*12290*/  FMNMX.FTZ R70, R3, R70, !PT ;  /* 0x0000004603467209 */ /* 0x010fe40007810000 */
[----:B------:R-:W1:Y:S01]  /*122a0*/  SHFL.BFLY PT, R3, R0, 0x2, 0x1f ;  /* 0x0c401f0000037f89 */ /* 0x000e6200000e0000 */
[----:B------:R-:W-:Y:S02]  /*122b0*/  FMUL.FTZ R2, R2, c[0x0][0x2d0] ;  /* 0x0000b40002027a20 */ /* 0x000fe40000410000 */
[----:B------:R-:W-:Y:S02]  /*122c0*/  FMUL.FTZ R98, R70, c[0x0][0x2d0] ;  /* 0x0000b40046627a20 */ /* 0x000fe40000410000 */
[----:B------:R3:W4:Y:S01]  /*122d0*/  MUFU.EX2 R69, R2 ;  /* 0x0000000200457308 */ /* 0x0007220000000800 */
[----:B--2---:R-:W-:Y:S01]  /*122e0*/  FMUL.FTZ R5, R73, R105 ;  /* 0x0000006949057220 */ /* 0x004fe20000410000 */
[----:B-1----:R-:W-:Y:S01]  /*122f0*/  FMNMX.FTZ R0, R0, R3, !PT ;  /* 0x0000000300007209 */ /* 0x002fe20007810000 */
[--C-:B------:R-:W-:Y:S02]  /*12300*/  FFMA.FTZ R3, R17, c[0x0][0x2d0], -R96.reuse ;  /* 0x0000b40011037a23 */ /* 0x100fe40000010860 */
[----:B------:R-:W-:Y:S01]  /*12310*/  FMUL.FTZ R17, R73, R117 ;  /* 0x0000007549117220 */ /* 0x000fe20000410000 */
[----:B------:R-:W-:Y:S04]  /*12320*/  MOV R117, R87 ;  /* 0x0000005700757202 */ /* 0x000fe80000000f00 */
[----:B------:R1:W2:Y:S01]  /*12330*/  MUFU.EX2 R11, R3 ;  /* 0x00000003000b7308 */ /* 0x0002a20000000800 */
[----:B---3--:R-:W-:Y:S02]  /*12340*/  FADD.FTZ R2, -R70, R101 ;  /* 0x0000006546027221 */ /* 0x008fe40000010100 */
[----:B----4-:R-:W-:Y:S02]  /*12350*/  FMUL.FTZ R6, R69, R106 ;  /* 0x0000006a45067220 */ /* 0x010fe40000410000 */
[----:B------:R-:W-:Y:S05]  /*12360*/  FMUL.FTZ R2, R2, c[0x0][0x2d0] ;  /* 0x0000b40002027a20 */ /* 0x000fea0000410000 */
[----:B------:R3:W4:Y:S10]  /*12370*/  MUFU.EX2 R68, R2 ;  /* 0x0000000200447308 */ /* 0x0007340000000800 */
[----:B------:R-:W-:Y:S01]  /*12380*/  MUFU.EX2 R101, R4 ;  /* 0x0000000400657308 */ /* 0x000fe20000000800 */
[--C-:B-1----:R-:W-:Y:S01]  /*12390*/  FFMA.FTZ R3, R169, c[0x0][0x2d0], -R97.reuse ;  /* 0x0000b400a9037a23 */ /* 0x102fe20000010861 */
[----:B--2---:R-:W-:Y:S08]  /*123a0*/  MOV R106, R11 ;  /* 0x0000000b006a7202 */ /* 0x004ff00000000f00 */
[----:B------:R1:W-:Y:S01]  /*123b0*/  MUFU.EX2 R100, R3 ;  /* 0x0000000300647308 */ /* 0x0003e20000000800 */
[--C-:B---3--:R-:W-:Y:S01]  /*123c0*/  FFMA.FTZ R2, R184, c[0x0][0x2d0], -R96.reuse ;  /* 0x0000b400b8027a23 */ /* 0x108fe20000010860 */
[----:B------:R-:W-:Y:S01]  /*123d0*/  MOV R184, R62 ;  /* 0x0000003e00b87202 */ /* 0x000fe20000000f00 */
[C---:B----4-:R-:W-:Y:S02]  /*123e0*/  FMUL.FTZ R29, R68.reuse, R129 ;  /* 0x00000081441d7220 */ /* 0x050fe40000410000 */
[----:B------:R-:W-:Y:S05]  /*123f0*/  FMUL.FTZ R45, R68, R145 ;  /* 0x00000091442d7220 */ /* 0x000fea0000410000 */
[----:B------:R2:W3:Y:S10]  /*12400*/  MUFU.EX2 R61, R2 ;  /* 0x00000002003d7308 */ /* 0x0004f40000000800 */
[----:B------:R4:W-:Y:S01]  /*12410*/  MUFU.EX2 R169, R7 ;  /* 0x0000000700a97308 */ /* 0x0009e20000000800 */
[--C-:B-1----:R-:W-:Y:S09]  /*12420*/  FFMA.FTZ R3, R185, c[0x0][0x2d0], -R97.reuse ;  /* 0x0000b400b9037a23 */ /* 0x102ff20000010861 */
[----:B------:R1:W5:Y:S01]  /*12430*/  MUFU.EX2 R60, R3 ;  /* 0x00000003003c7308 */ /* 0x0003620000000800 */
[----:B--2---:R-:W-:Y:S01]  /*12440*/  FFMA.FTZ R2, R16, c[0x0][0x2d0], -R96 ;  /* 0x0000b40010027a23 */ /* 0x004fe20000010860 */
[----:B---3--:R-:W-:Y:S01]  /*12450*/  F2FP.BF16.PACK_AB R76, R61, R101 ;  /* 0x000000653d4c723e */ /* 0x008fe200000010ff */
[--C-:B------:R-:W-:Y:S02]  /*12460*/  FFMA.FTZ R16, R35, c[0x0][0x2d0], -R97.reuse ;  /* 0x0000b40023107a23 */ /* 0x100fe40000010861 */
[C---:B------:R-:W-:Y:S05]  /*12470*/  FMUL.FTZ R35, R69.reuse, R135 ;  /* 0x0000008745237220 */ /* 0x040fea0000410000 */
[----:B------:R2:W3:Y:S01]  /*12480*/  MUFU.EX2 R8, R2 ;  /* 0x0000000200087308 */ /* 0x0004e20000000800 */
[C---:B----4-:R-:W-:Y:S09]  /*12490*/  FMUL.FTZ R7, R69.reuse, R107 ;  /* 0x0000006b45077220 */ /* 0x050ff20000410000 */
[----:B------:R4:W-:Y:S01]  /*124a0*/  MUFU.EX2 R95, R16 ;  /* 0x00000010005f7308 */ /* 0x0009e20000000800 */
[--C-:B-1----:R-:W-:Y:S01]  /*124b0*/  FFMA.FTZ R3, R18, c[0x0][0x2d0], -R97.reuse ;  /* 0x0000b40012037a23 */ /* 0x102fe20000010861 */
[----:B-----5:R-:W-:Y:S01]  /*124c0*/  F2FP.BF16.PACK_AB R77, R60, R100 ;  /* 0x000000643c4d723e */ /* 0x020fe200000010ff */
[----:B------:R-:W-:Y:S01]  /*124d0*/  FMUL.FTZ R18, R69, R118 ;  /* 0x0000007645127220 */ /* 0x000fe20000410000 */
[----:B------:R-:W-:Y:S06]  /*124e0*/  MOV R118, R89 ;  /* 0x0000005900767202 */ /* 0x000fec0000000f00 */
[----:B------:R1:W-:Y:S01]  /*124f0*/  MUFU.EX2 R10, R3 ;  /* 0x00000003000a7308 */ /* 0x0003e20000000800 */
[----:B--2---:R-:W1:Y:S01]  /*12500*/  SHFL.BFLY PT, R2, R0, 0x1, 0x1f ;  /* 0x0c201f0000027f89 */ /* 0x004e6200000e0000 */
[----:B---3--:R-:W-:Y:S04]  /*12510*/  MOV R185, R8 ;  /* 0x0000000800b97202 */ /* 0x008fe80000000f00 */
[----:B------:R-:W-:Y:S01]  /*12520*/  F2FP.BF16.PACK_AB R78, R106, R185 ;  /* 0x000000b96a4e723e */ /* 0x000fe200000010ff */
[----:B----4-:R-:W-:Y:S01]  /*12530*/  FMUL.FTZ R16, R73, R116 ;  /* 0x0000007449107220 */ /* 0x010fe20000410000 */
[----:B------:R-:W-:Y:S02]  /*12540*/  MOV R116, R84 ;  /* 0x0000005400747202 */ /* 0x000fe40000000f00 */
[----:B-1----:R-:W-:Y:S01]  /*12550*/  FMNMX.FTZ R3, R0, R2, !PT ;  /* 0x0000000200037209 */ /* 0x002fe20007810000 */
[--C-:B------:R-:W-:Y:S01]  /*12560*/  FFMA.FTZ R2, R183, c[0x0][0x2d0], -R98.reuse ;  /* 0x0000b400b7027a23 */ /* 0x100fe20000010862 */
[----:B------:R-:W-:Y:S01]  /*12570*/  MOV R183, R91 ;  /* 0x0000005b00b77202 */ /* 0x000fe20000000f00 */
[--C-:B------:R-:W-:Y:S02]  /*12580*/  FFMA.FTZ R0, R19, c[0x0][0x2d0], -R97.reuse ;  /* 0x0000b40013007a23 */ /* 0x100fe40000010861 */
[----:B------:R1:W2:Y:S01]  /*12590*/  MUFU.EX2 R14, R2 ;  /* 0x00000002000e7308 */ /* 0x0002a20000000800 */
[----:B------:R-:W-:Y:S09]  /*125a0*/  FMUL.FTZ R19, R69, R119 ;  /* 0x0000007745137220 */ /* 0x000ff20000410000 */
[----:B------:R3:W4:Y:S01]  /*125b0*/  MUFU.EX2 R12, R0 ;  /* 0x00000000000c7308 */ /* 0x0007220000000800 */
[----:B-1----:R-:W-:Y:S01]  /*125c0*/  FFMA.FTZ R2, R186, c[0x0][0x2d0], -R98 ;  /* 0x0000b400ba027a23 */ /* 0x002fe20000010862 */
[----:B--2---:R-:W-:Y:S08]  /*125d0*/  MOV R103, R14 ;  /* 0x0000000e00677202 */ /* 0x004ff00000000f00 */
[----:B------:R1:W2:Y:S01]  /*125e0*/  MUFU.EX2 R186, R2 ;  /* 0x0000000200ba7308 */ /* 0x0002a20000000800 */
[----:B---3--:R-:W-:Y:S01]  /*125f0*/  FADD.FTZ R0, -R3, R102 ;  /* 0x0000006603007221 */ /* 0x008fe20000010100 */
[----:B----4-:R-:W-:Y:S01]  /*12600*/  MOV R105, R12 ;  /* 0x0000000c00697202 */ /* 0x010fe20000000f00 */
[--C-:B------:R-:W-:Y:S02]  /*12610*/  FFMA.FTZ R12, R34, c[0x0][0x2d0], -R97.reuse ;  /* 0x0000b400220c7a23 */ /* 0x100fe40000010861 */
[----:B------:R-:W-:Y:S02]  /*12620*/  FMUL.FTZ R0, R0, c[0x0][0x2d0] ;  /* 0x0000b40000007a20 */ /* 0x000fe40000410000 */
[----:B------:R-:W-:Y:S04]  /*12630*/  FMUL.FTZ R34, R69, R134 ;  /* 0x0000008645227220 */ /* 0x000fe80000410000 */
[----:B------:R-:W3:Y:S01]  /*12640*/  MUFU.EX2 R0, R0 ;  /* 0x0000000000007308 */ /* 0x000ee20000000800 */
[--C-:B-1----:R-:W-:Y:S01]  /*12650*/  FFMA.FTZ R2, R180, c[0x0][0x2d0], -R98.reuse ;  /* 0x0000b400b4027a23 */ /* 0x102fe20000010862 */
[----:B------:R-:W-:Y:S02]  /*12660*/  MOV R180, R85 ;  /* 0x0000005500b47202 */ /* 0x000fe40000000f00 */
[----:B--2---:R-:W-:Y:S06]  /*12670*/  F2FP.BF16.PACK_AB R64, R186, R103 ;  /* 0x00000067ba40723e */ /* 0x004fec00000010ff */
[----:B------:R1:W-:Y:S01]  /*12680*/  MUFU.EX2 R9, R2 ;  /* 0x0000000200097308 */ /* 0x0003e20000000800 */
[C---:B---3--:R-:W-:Y:S01]  /*12690*/  FMUL.FTZ R11, R0.reuse, R111 ;  /* 0x0000006f000b7220 */ /* 0x048fe20000410000 */
[----:B------:R-:W-:Y:S01]  /*126a0*/  MOV R111, R56 ;  /* 0x00000038006f7202 */ /* 0x000fe20000000f00 */
[C---:B------:R-:W-:Y:S02]  /*126b0*/  FMUL.FTZ R14, R0.reuse, R114 ;  /* 0x00000072000e7220 */ /* 0x040fe40000410000 */
[C---:B------:R-:W-:Y:S01]  /*126c0*/  FMUL.FTZ R26, R0.reuse, R126 ;  /* 0x0000007e001a7220 */ /* 0x040fe20000410000 */
[----:B------:R-:W-:Y:S01]  /*126d0*/  MOV R126, R93 ;  /* 0x0000005d007e7202 */ /* 0x000fe20000000f00 */
[C---:B------:R-:W-:Y:S02]  /*126e0*/  FMUL.FTZ R27, R0.reuse, R127 ;  /* 0x0000007f001b7220 */ /* 0x040fe40000410000 */
[C---:B------:R-:W-:Y:S02]  /*126f0*/  FMUL.FTZ R42, R0.reuse, R142 ;  /* 0x0000008e002a7220 */ /* 0x040fe40000410000 */
[----:B------:R-:W-:Y:S02]  /*12700*/  FMUL.FTZ R43, R0, R143 ;  /* 0x0000008f002b7220 */ /* 0x000fe40000410000 */
[----:B-1----:R-:W-:Y:S02]  /*12710*/  FFMA.FTZ R2, R170, c[0x0][0x2d0], -R98 ;  /* 0x0000b400aa027a23 */ /* 0x002fe40000010862 */
[----:B------:R1:W-:Y:S01]  /*12720*/  MUFU.EX2 R170, R12 ;  /* 0x0000000c00aa7308 */ /* 0x0003e20000000800 */
[C---:B------:R-:W-:Y:S02]  /*12730*/  FMUL.FTZ R46, R0.reuse, R146 ;  /* 0x00000092002e7220 */ /* 0x040fe40000410000 */
[----:B------:R-:W-:Y:S02]  /*12740*/  FFMA.FTZ R56, R193, c[0x0][0x2d0], -R96 ;  /* 0x0000b400c1387a23 */ /* 0x000fe40000010860 */
[C---:B------:R-:W-:Y:S02]  /*12750*/  FMUL.FTZ R47, R0.reuse, R147 ;  /* 0x00000093002f7220 */ /* 0x040fe40000410000 */
[----:B------:R-:W-:Y:S03]  /*12760*/  FMUL.FTZ R62, R0, R162 ;  /* 0x000000a2003e7220 */ /* 0x000fe60000410000 */
[----:B------:R2:W-:Y:S01]  /*12770*/  MUFU.EX2 R13, R2 ;  /* 0x00000002000d7308 */ /* 0x0005e20000000800 */
[C---:B-1----:R-:W-:Y:S01]  /*12780*/  FMUL.FTZ R12, R68.reuse, R112 ;  /* 0x00000070440c7220 */ /* 0x042fe20000410000 */
[----:B------:R-:W-:Y:S01]  /*12790*/  MOV R112, R57 ;  /* 0x0000003900707202 */ /* 0x000fe20000000f00 */
[----:B------:R-:W-:Y:S02]  /*127a0*/  FMUL.FTZ R57, R68, R157 ;  /* 0x0000009d44397220 */ /* 0x000fe40000410000 */
[----:B--2---:R-:W-:Y:S04]  /*127b0*/  FMUL.FTZ R2, R3, c[0x0][0x2d0] ;  /* 0x0000b40003027a20 */ /* 0x004fe80000410000 */
[--C-:B------:R-:W-:Y:S01]  /*127c0*/  FFMA.FTZ R4, R181, c[0x0][0x2d0], -R2.reuse ;  /* 0x0000b400b5047a23 */ /* 0x100fe20000010802 */
[----:B------:R-:W-:Y:S01]  /*127d0*/  MOV R181, R10 ;  /* 0x0000000a00b57202 */ /* 0x000fe20000000f00 */
[--C-:B------:R-:W-:Y:S02]  /*127e0*/  FFMA.FTZ R28, R188, c[0x0][0x2d0], -R2.reuse ;  /* 0x0000b400bc1c7a23 */ /* 0x100fe40000010802 */
[----:B------:R1:W-:Y:S01]  /*127f0*/  MUFU.EX2 R102, R4 ;  /* 0x0000000400667308 */ /* 0x0003e20000000800 */
[----:B------:R-:W-:Y:S01]  /*12800*/  F2FP.BF16.PACK_AB R79, R105, R181 ;  /* 0x000000b5694f723e */ /* 0x000fe200000010ff */
[--C-:B------:R-:W-:Y:S02]  /*12810*/  FFMA.FTZ R44, R194, c[0x0][0x2d0], -R2.reuse ;  /* 0x0000b400c22c7a23 */ /* 0x100fe40000010802 */
[--C-:B------:R-:W-:Y:S02]  /*12820*/  FFMA.FTZ R48, R196, c[0x0][0x2d0], -R2.reuse ;  /* 0x0000b400c4307a23 */ /* 0x100fe40000010802 */
[--C-:B------:R-:W-:Y:S04]  /*12830*/  FFMA.FTZ R74, R74, c[0x0][0x2d0], -R2.reuse ;  /* 0x0000b4004a4a7a23 */ /* 0x100fe80000010802 */
[----:B------:R2:W-:Y:S10]  /*12840*/  MUFU.EX2 R50, R44 ;  /* 0x0000002c00327308 */ /* 0x0005f40000000800 */
[----:B------:R3:W-:Y:S01]  /*12850*/  MUFU.EX2 R114, R48 ;  /* 0x0000003000727308 */ /* 0x0007e20000000800 */
[--C-:B-1----:R-:W-:Y:S09]  /*12860*/  FFMA.FTZ R4, R187, c[0x0][0x2d0], -R2.reuse ;  /* 0x0000b400bb047a23 */ /* 0x102ff20000010802 */
[----:B------:R1:W4:Y:S01]  /*12870*/  MUFU.EX2 R187, R4 ;  /* 0x0000000400bb7308 */ /* 0x0003220000000800 */
[----:B--2---:R-:W-:Y:S02]  /*12880*/  FMUL.FTZ R44, R68, R144 ;  /* 0x00000090442c7220 */ /* 0x004fe40000410000 */
[----:B---3--:R-:W-:Y:S02]  /*12890*/  FMUL.FTZ R48, R73, R148 ;  /* 0x0000009449307220 */ /* 0x008fe40000410000 */
[--C-:B-1----:R-:W-:Y:S01]  /*128a0*/  FFMA.FTZ R4, R182, c[0x0][0x2d0], -R2.reuse ;  /* 0x0000b400b6047a23 */ /* 0x102fe20000010802 */
[----:B----4-:R-:W-:Y:S02]  /*128b0*/  F2FP.BF16.PACK_AB R65, R187, R102 ;  /* 0x00000066bb41723e */ /* 0x010fe400000010ff */
[----:B------:R-:W-:Y:S02]  /*128c0*/  MOV R182, R63 ;  /* 0x0000003f00b67202 */ /* 0x000fe40000000f00 */
[----:B------:R1:W2:Y:S01]  /*128d0*/  MUFU.EX2 R8, R4 ;  /* 0x0000000400087308 */ /* 0x0002a20000000800 */
[----:B------:R-:W-:Y:S02]  /*128e0*/  FMUL.FTZ R63, R0, R163 ;  /* 0x000000a3003f7220 */ /* 0x000fe40000410000 */
[----:B-1----:R-:W-:Y:S01]  /*128f0*/  FFMA.FTZ R4, R171, c[0x0][0x2d0], -R2 ;  /* 0x0000b400ab047a23 */ /* 0x002fe20000010802 */
[----:B--2---:R-:W-:Y:S01]  /*12900*/  MOV R107, R8 ;  /* 0x00000008006b7202 */ /* 0x004fe20000000f00 */
[C---:B------:R-:W-:Y:S01]  /*12910*/  FMUL.FTZ R8, R68.reuse, R108 ;  /* 0x0000006c44087220 */ /* 0x040fe20000410000 */
[----:B------:R-:W-:Y:S04]  /*12920*/  MOV R108, R9 ;  /* 0x00000009006c7202 */ /* 0x000fe80000000f00 */
[----:B------:R1:W2:Y:S01]  /*12930*/  MUFU.EX2 R10, R4 ;  /* 0x00000004000a7308 */ /* 0x0002a20000000800 */
[----:B------:R-:W-:Y:S01]  /*12940*/  FMUL.FTZ R9, R68, R109 ;  /* 0x0000006d44097220 */ /* 0x000fe20000410000 */
[----:B------:R-:W-:Y:S02]  /*12950*/  MOV R171, R86 ;  /* 0x0000005600ab7202 */ /* 0x000fe40000000f00 */
[----:B------:R-:W-:Y:S01]  /*12960*/  LDSM.16.MT88.4 R84, [R209+0x900] ;  /* 0x00090000d154783b */ /* 0x000fe20000004200 */
[--C-:B-1----:R-:W-:Y:S01]  /*12970*/  FFMA.FTZ R4, R21, c[0x0][0x2d0], -R96.reuse ;  /* 0x0000b40015047a23 */ /* 0x102fe20000010860 */
[----:B--2---:R-:W-:Y:S06]  /*12980*/  MOV R109, R10 ;  /* 0x0000000a006d7202 */ /* 0x004fec0000000f00 */
[----:B------:R-:W1:Y:S01]  /*12990*/  LDSM.16.MT88.4 R20, [R209+0x100] ;  /* 0x00010000d114783b */ /* 0x000e620000004200 */
[----:B------:R-:W-:Y:S01]  /*129a0*/  FMUL.FTZ R10, R0, R110 ;  /* 0x0000006e000a7220 */ /* 0x000fe20000410000 */
[----:B------:R2:W-:Y:S01]  /*129b0*/  MUFU.EX2 R41, R4 ;  /* 0x0000000400297308 */ /* 0x0005e20000000800 */
[----:B------:R-:W-:Y:S02]  /*129c0*/  F2FP.BF16.PACK_AB R67, R109, R107 ;  /* 0x0000006b6d43723e */ /* 0x000fe400000010ff */
[----:B------:R-:W-:Y:S01]  /*129d0*/  MOV R110, R61 ;  /* 0x0000003d006e7202 */ /* 0x000fe20000000f00 */
[----:B------:R-:W-:Y:S02]  /*129e0*/  FMUL.FTZ R61, R68, R161 ;  /* 0x000000a1443d7220 */ /* 0x000fe40000410000 */
[--C-:B--2---:R-:W-:Y:S02]  /*129f0*/  FFMA.FTZ R4, R15, c[0x0][0x2d0], -R97.reuse ;  /* 0x0000b4000f047a23 */ /* 0x104fe40000010861 */
[----:B------:R-:W-:Y:S01]  /*12a00*/  FMUL.FTZ R15, R0, R115 ;  /* 0x00000073000f7220 */ /* 0x000fe20000410000 */
[----:B------:R-:W-:Y:S01]  /*12a10*/  MOV R115, R60 ;  /* 0x0000003c00737202 */ /* 0x000fe20000000f00 */
[----:B------:R2:W-:Y:S01]  /*12a20*/  MUFU.EX2 R31, R4 ;  /* 0x00000004001f7308 */ /* 0x0005e20000000800 */
[--C-:B------:R-:W-:Y:S02]  /*12a30*/  FFMA.FTZ R60, R198, c[0x0][0x2d0], -R97.reuse ;  /* 0x0000b400c63c7a23 */ /* 0x100fe40000010861 */
[----:B--2---:R-:W-:Y:S02]  /*12a40*/  FFMA.FTZ R4, R32, c[0x0][0x2d0], -R96 ;  /* 0x0000b40020047a23 */ /* 0x004fe40000010860 */
[----:B------:R-:W-:Y:S05]  /*12a50*/  FFMA.FTZ R32, R189, c[0x0][0x2d0], -R2 ;  /* 0x0000b400bd207a23 */ /* 0x000fea0000010802 */
[----:B------:R2:W3:Y:S02]  /*12a60*/  MUFU.EX2 R94, R4 ;  /* 0x00000004005e7308 */ /* 0x0004e40000000800 */
[----:B--2---:R-:W-:Y:S01]  /*12a70*/  FFMA.FTZ R4, R33, c[0x0][0x2d0], -R96 ;  /* 0x0000b40021047a23 */ /* 0x004fe20000010860 */
[----:B---3--:R-:W-:Y:S01]  /*12a80*/  MOV R127, R94 ;  /* 0x0000005e007f7202 */ /* 0x008fe20000000f00 */
[C---:B------:R-:W-:Y:S06]  /*12a90*/  FMUL.FTZ R33, R73.reuse, R133 ;  /* 0x0000008549217220 */ /* 0x040fec0000410000 */
[----:B------:R2:W3:Y:S10]  /*12aa0*/  MUFU.EX2 R49, R4 ;  /* 0x0000000400317308 */ /* 0x0004f40000000800 */
[----:B------:R4:W-:Y:S01]  /*12ab0*/  MUFU.EX2 R133, R56 ;  /* 0x0000003800857308 */ /* 0x0009e20000000800 */
[C---:B--2---:R-:W-:Y:S01]  /*12ac0*/  FMUL.FTZ R4, R73.reuse, R104 ;  /* 0x0000006849047220 */ /* 0x044fe20000410000 */
[----:B------:R-:W-:Y:S01]  /*12ad0*/  MOV R104, R13 ;  /* 0x0000000d00687202 */ /* 0x000fe20000000f00 */
[----:B------:R-:W-:Y:S01]  /*12ae0*/  FMUL.FTZ R13, R68, R113 ;  /* 0x00000071440d7220 */ /* 0x000fe20000410000 */
[----:B---3--:R-:W-:Y:S01]  /*12af0*/  MOV R148, R49 ;  /* 0x0000003100947202 */ /* 0x008fe20000000f00 */
[----:B------:R-:W-:Y:S01]  /*12b00*/  FMUL.FTZ R49, R73, R149 ;  /* 0x0000009549317220 */ /* 0x000fe20000410000 */
[----:B------:R-:W-:Y:S01]  /*12b10*/  MOV R149, R50 ;  /* 0x0000003200957202 */ /* 0x000fe20000000f00 */
[----:B------:R-:W-:Y:S01]  /*12b20*/  FMUL.FTZ R50, R69, R150 ;  /* 0x0000009645327220 */ /* 0x000fe20000410000 */
[-C--:B-1----:R-:W-:Y:S05]  /*12b30*/  HMMA.16816.F32.BF16 R4, R76, R20.reuse, R4 ;  /* 0x000000144c04723c */ /* 0x082fea0000041804 */
[----:B------:R-:W-:Y:S01]  /*12b40*/  F2FP.BF16.PACK_AB R66, R104, R108 ;  /* 0x0000006c6842723e */ /* 0x000fe200000010ff */
[----:B----4-:R-:W-:Y:S01]  /*12b50*/  FMUL.FTZ R56, R68, R156 ;  /* 0x0000009c44387220 */ /* 0x010fe20000410000 */
[----:B------:R-:W-:Y:S01]  /*12b60*/  MOV R113, R59 ;  /* 0x0000003b00717202 */ /* 0x000fe20000000f00 */
[----:B------:R-:W-:Y:S04]  /*12b70*/  FMUL.FTZ R59, R0, R159 ;  /* 0x0000009f003b7220 */ /* 0x000fe80000410000 */
[C---:B------:R-:W-:Y:S07]  /*12b80*/  HMMA.16816.F32.BF16 R8, R64.reuse, R20, R8 ;  /* 0x000000144008723c */ /* 0x040fee0000041808 */
[--C-:B------:R-:W-:Y:S01]  /*12b90*/  FFMA.FTZ R20, R24, c[0x0][0x2d0], -R98.reuse ;  /* 0x0000b40018147a23 */ /* 0x100fe20000010862 */
[-C--:B------:R-:W-:Y:S03]  /*12ba0*/  HMMA.16816.F32.BF16 R12, R64, R22.reuse, R12 ;  /* 0x00000016400c723c */ /* 0x080fe6000004180c */
[----:B------:R1:W2:Y:S01]  /*12bb0*/  MUFU.EX2 R168, R20 ;  /* 0x0000001400a87308 */ /* 0x0002a20000000800 */
[----:B------:R-:W-:Y:S01]  /*12bc0*/  FMUL.FTZ R21, R73, R121 ;  /* 0x0000007949157220 */ /* 0x000fe20000410000 */
[----:B------:R-:W-:Y:S01]  /*12bd0*/  MOV R121, R169 ;  /* 0x000000a900797202 */ /* 0x000fe20000000f00 */
[--C-:B------:R-:W-:Y:S01]  /*12be0*/  FFMA.FTZ R24, R25, c[0x0][0x2d0], -R98.reuse ;  /* 0x0000b40019187a23 */ /* 0x100fe20000010862 */
[----:B------:R-:W-:Y:S01]  /*12bf0*/  MOV R169, R90 ;  /* 0x0000005a00a97202 */ /* 0x000fe20000000f00 */
[C---:B------:R-:W-:Y:S04]  /*12c00*/  HMMA.16816.F32.BF16 R16, R76.reuse, R22, R16 ;  /* 0x000000164c10723c */ /* 0x040fe80000041810 */
[C---:B------:R-:W-:Y:S01]  /*12c10*/  FMUL.FTZ R25, R68.reuse, R125 ;  /* 0x0000007d44197220 */ /* 0x040fe20000410000 */
[----:B------:R3:W4:Y:S01]  /*12c20*/  MUFU.EX2 R30, R24 ;  /* 0x00000018001e7308 */ /* 0x0007220000000800 */
[----:B------:R-:W-:Y:S01]  /*12c30*/  MOV R125, R92 ;  /* 0x0000005c007d7202 */ /* 0x000fe20000000f00 */
[C---:B------:R-:W-:Y:S02]  /*12c40*/  FMUL.FTZ R23, R69.reuse, R123 ;  /* 0x0000007b45177220 */ /* 0x040fe40000410000 */
[----:B------:R-:W-:Y:S03]  /*12c50*/  FMUL.FTZ R22, R69, R122 ;  /* 0x0000007a45167220 */ /* 0x000fe60000410000 */
[--C-:B------:R-:W-:Y:S03]  /*12c60*/  FFMA.FTZ R92, R199, c[0x0][0x2d0], -R97.reuse ;  /* 0x0000b400c75c7a23 */ /* 0x100fe60000010861 */
[----:B------:R5:W-:Y:S01]  /*12c70*/  MUFU.EX2 R123, R28 ;  /* 0x0000001c007b7308 */ /* 0x000be20000000800 */
[----:B-1----:R-:W-:Y:S01]  /*12c80*/  FMUL.FTZ R20, R73, R120 ;  /* 0x0000007849147220 */ /* 0x002fe20000410000 */
[----:B------:R-:W-:Y:S02]  /*12c90*/  MOV R120, R95 ;  /* 0x0000005f00787202 */ /* 0x000fe40000000f00 */
[----:B--2---:R-:W-:Y:S02]  /*12ca0*/  MOV R122, R168 ;  /* 0x000000a8007a7202 */ /* 0x004fe40000000f00 */
[----:B------:R-:W-:Y:S04]  /*12cb0*/  MOV R168, R58 ;  /* 0x0000003a00a87202 */ /* 0x000fe80000000f00 */
[----:B------:R1:W-:Y:S01]  /*12cc0*/  MUFU.EX2 R135, R92 ;  /* 0x0000005c00877308 */ /* 0x0003e20000000800 */
[-C--:B------:R-:W-:Y:S03]  /*12cd0*/  HMMA.16816.F32.BF16 R20, R76, R36.reuse, R20 ;  /* 0x000000244c14723c */ /* 0x080fe60000041814 */
[----:B---3--:R-:W-:Y:S01]  /*12ce0*/  FMUL.FTZ R24, R68, R124 ;  /* 0x0000007c44187220 */ /* 0x008fe20000410000 */
[----:B----4-:R-:W-:Y:S01]  /*12cf0*/  MOV R129, R30 ;  /* 0x0000001e00817202 */ /* 0x010fe20000000f00 */
[C---:B------:R-:W-:Y:S01]  /*12d00*/  FMUL.FTZ R30, R0.reuse, R130 ;  /* 0x00000082001e7220 */ /* 0x040fe20000410000 */
[----:B------:R-:W-:Y:S01]  /*12d10*/  MOV R130, R31 ;  /* 0x0000001f00827202 */ /* 0x000fe20000000f00 */
[----:B------:R-:W-:Y:S01]  /*12d20*/  FMUL.FTZ R31, R0, R131 ;  /* 0x00000083001f7220 */ /* 0x000fe20000410000 */
[----:B------:R-:W-:Y:S01]  /*12d30*/  MOV R124, R40 ;  /* 0x00000028007c7202 */ /* 0x000fe20000000f00 */
[--C-:B------:R-:W-:Y:S01]  /*12d40*/  FFMA.FTZ R40, R191, c[0x0][0x2d0], -R98.reuse ;  /* 0x0000b400bf287a23 */ /* 0x100fe20000010862 */
[C---:B------:R-:W-:Y:S03]  /*12d50*/  HMMA.16816.F32.BF16 R24, R64.reuse, R36, R24 ;  /* 0x000000244018723c */ /* 0x040fe60000041818 */
[----:B------:R2:W-:Y:S01]  /*12d60*/  MUFU.EX2 R119, R40 ;  /* 0x0000002800777308 */ /* 0x0005e20000000800 */
[C---:B-----5:R-:W-:Y:S01]  /*12d70*/  FMUL.FTZ R28, R68.reuse, R128 ;  /* 0x00000080441c7220 */ /* 0x060fe20000410000 */
[----:B------:R-:W-:Y:S01]  /*12d80*/  MOV R131, R41 ;  /* 0x0000002900837202 */ /* 0x000fe20000000f00 */
[----:B------:R-:W-:Y:S02]  /*12d90*/  FMUL.FTZ R41, R68, R141 ;  /* 0x0000008d44297220 */ /* 0x000fe40000410000 */
[----:B------:R-:W-:Y:S03]  /*12da0*/  FFMA.FTZ R36, R190, c[0x0][0x2d0], -R98 ;  /* 0x0000b400be247a23 */ /* 0x000fe60000010862 */
[-C--:B------:R-:W-:Y:S02]  /*12db0*/  HMMA.16816.F32.BF16 R28, R64, R38.reuse, R28 ;  /* 0x00000026401c723c */ /* 0x080fe4000004181c */
[----:B------:R3:W-:Y:S01]  /*12dc0*/  MUFU.EX2 R128, R32 ;  /* 0x0000002000807308 */ /* 0x0007e20000000800 */
[C---:B------:R-:W-:Y:S01]  /*12dd0*/  FMUL.FTZ R37, R73.reuse, R137 ;  /* 0x0000008949257220 */ /* 0x040fe20000410000 */
[----:B-1----:R-:W-:Y:S01]  /*12de0*/  LDSM.16.MT88.4 R92, [R210+0x900] ;  /* 0x00090000d25c783b */ /* 0x002fe20000004200 */
[----:B------:R-:W-:Y:S07]  /*12df0*/  FMUL.FTZ R58, R0, R158 ;  /* 0x0000009e003a7220 */ /* 0x000fee0000410000 */
[----:B------:R1:W4:Y:S01]  /*12e00*/  MUFU.EX2 R51, R36 ;  /* 0x0000002400337308 */ /* 0x0003220000000800 */
[----:B--2---:R-:W-:Y:S02]  /*12e10*/  FMUL.FTZ R40, R68, R140 ;  /* 0x0000008c44287220 */ /* 0x004fe40000410000 */
[C---:B---3--:R-:W-:Y:S07]  /*12e20*/  FMUL.FTZ R32, R73.reuse, R132 ;  /* 0x0000008449207220 */ /* 0x048fee0000410000 */
[C---:B------:R-:W-:Y:S04]  /*12e30*/  HMMA.16816.F32.BF16 R32, R76.reuse, R38, R32 ;  /* 0x000000264c20723c */ /* 0x040fe80000041820 */
[----:B-1----:R-:W-:Y:S01]  /*12e40*/  FMUL.FTZ R36, R73, R136 ;  /* 0x0000008849247220 */ /* 0x002fe20000410000 */
[----:B----4-:R-:W-:Y:S01]  /*12e50*/  MOV R150, R51 ;  /* 0x0000003300967202 */ /* 0x010fe20000000f00 */
[C---:B------:R-:W-:Y:S01]  /*12e60*/  FMUL.FTZ R51, R69.reuse, R151 ;  /* 0x0000009745337220 */ /* 0x040fe20000410000 */
[----:B------:R-:W-:Y:S01]  /*12e70*/  MOV R151, R170 ;  /* 0x000000aa00977202 */ /* 0x000fe20000000f00 */
[C---:B------:R-:W-:Y:S01]  /*12e80*/  FMUL.FTZ R38, R69.reuse, R138 ;  /* 0x0000008a45267220 */ /* 0x040fe20000410000 */
[----:B------:R-:W-:Y:S02]  /*12e90*/  MOV R170, R88 ;  /* 0x0000005800aa7202 */ /* 0x000fe40000000f00 */
[----:B------:R-:W1:Y:S01]  /*12ea0*/  LDSM.16.MT88.4 R88, [R212+0x900] ;  /* 0x00090000d458783b */ /* 0x000e620000004200 */
[----:B------:R-:W-:Y:S02]  /*12eb0*/  FMUL.FTZ R39, R69, R139 ;  /* 0x0000008b45277220 */ /* 0x000fe40000410000 */
[----:B------:R2:W-:Y:S05]  /*12ec0*/  MUFU.EX2 R139, R60 ;  /* 0x0000003c008b7308 */ /* 0x0005ea0000000800 */
[-C--:B------:R-:W-:Y:S08]  /*12ed0*/  HMMA.16816.F32.BF16 R36, R76, R52.reuse, R36 ;  /* 0x000000344c24723c */ /* 0x080ff00000041824 */
[C---:B------:R-:W-:Y:S07]  /*12ee0*/  HMMA.16816.F32.BF16 R40, R64.reuse, R52, R40 ;  /* 0x000000344028723c */ /* 0x040fee0000041828 */
[--C-:B------:R-:W-:Y:S01]  /*12ef0*/  FFMA.FTZ R52, R192, c[0x0][0x2d0], -R96.reuse ;  /* 0x0000b400c0347a23 */ /* 0x100fe20000010860 */
[-C--:B------:R-:W-:Y:S03]  /*12f00*/  HMMA.16816.F32.BF16 R44, R64, R54.reuse, R44 ;  /* 0x00000036402c723c */ /* 0x080fe6000004182c */
[----:B------:R3:W-:Y:S01]  /*12f10*/  MUFU.EX2 R132, R52 ;  /* 0x0000003400847308 */ /* 0x0007e20000000800 */
[----:B------:R-:W-:Y:S02]  /*12f20*/  FMUL.FTZ R53, R73, R153 ;  /* 0x0000009949357220 */ /* 0x000fe40000410000 */
[----:B--2---:R-:W-:Y:S02]  /*12f30*/  FMUL.FTZ R60, R68, R160 ;  /* 0x000000a0443c7220 */ /* 0x004fe40000410000 */
[C---:B------:R-:W-:Y:S07]  /*12f40*/  HMMA.16816.F32.BF16 R48, R76.reuse, R54, R48 ;  /* 0x000000364c30723c */ /* 0x040fee0000041830 */
[C---:B------:R-:W-:Y:S02]  /*12f50*/  FMUL.FTZ R55, R69.reuse, R155 ;  /* 0x0000009b45377220 */ /* 0x040fe40000410000 */
[----:B------:R-:W-:Y:S03]  /*12f60*/  FMUL.FTZ R54, R69, R154 ;  /* 0x0000009a45367220 */ /* 0x000fe60000410000 */
[----:B---3--:R-:W-:Y:S07]  /*12f70*/  FMUL.FTZ R52, R73, R152 ;  /* 0x0000009849347220 */ /* 0x008fee0000410000 */
[-C--:B------:R-:W-:Y:S08]  /*12f80*/  HMMA.16816.F32.BF16 R52, R76, R80.reuse, R52 ;  /* 0x000000504c34723c */ /* 0x080ff00000041834 */
        /* <DEDUP_REMOVED lines=10> */
[--C-:B--2---:R-:W-:Y:S03]  /*13030*/  FFMA.FTZ R80, R195, c[0x0][0x2d0], -R96.reuse ;  /* 0x0000b400c3507a23 */ /* 0x104fe60000010860 */
[----:B------:R-:W-:Y:S02]  /*13040*/  F2FP.BF16.PACK_AB R78, R148, R127 ;  /* 0x0000007f944e723e */ /* 0x000fe400000010ff */
[----:B------:R-:W-:Y:S01]  /*13050*/  F2FP.BF16.PACK_AB R79, R120, R151 ;  /* 0x00000097784f723e */ /* 0x000fe200000010ff */
[----:B------:R2:W-:Y:S02]  /*13060*/  MUFU.EX2 R134, R80 ;  /* 0x0000005000867308 */ /* 0x0005e40000000800 */
[----:B------:R-:W-:Y:S02]  /*13070*/  F2FP.BF16.PACK_AB R76, R131, R124 ;  /* 0x0000007c834c723e */ /* 0x000fe400000010ff */
[----:B------:R-:W-:Y:S02]  /*13080*/  F2FP.BF16.PACK_AB R77, R130, R121 ;  /* 0x00000079824d723e */ /* 0x000fe400000010ff */
[----:B------:R-:W-:Y:S02]  /*13090*/  F2FP.BF16.PACK_AB R82, R119, R150 ;  /* 0x000000967752723e */ /* 0x000fe400000010ff */
[----:B------:R-:W-:Y:S03]  /*130a0*/  F2FP.BF16.PACK_AB R83, R114, R149 ;  /* 0x000000957253723e */ /* 0x000fe600000010ff */
[-C--:B------:R-:W-:Y:S03]  /*130b0*/  HMMA.16816.F32.BF16 R4, R76, R84.reuse, R4 ;  /* 0x000000544c04723c */ /* 0x080fe60000041804 */
[----:B--2---:R-:W-:Y:S04]  /*130c0*/  FFMA.FTZ R80, R197, c[0x0][0x2d0], -R96 ;  /* 0x0000b400c5507a23 */ /* 0x004fe80000010860 */
[----:B------:R2:W-:Y:S02]  /*130d0*/  MUFU.EX2 R136, R80 ;  /* 0x0000005000887308 */ /* 0x0005e40000000800 */
[----:B--2---:R-:W-:Y:S07]  /*130e0*/  F2FP.BF16.PACK_AB R80, R129, R122 ;  /* 0x0000007a8150723e */ /* 0x004fee00000010ff */
[C---:B------:R-:W-:Y:S07]  /*130f0*/  HMMA.16816.F32.BF16 R8, R80.reuse, R84, R8 ;  /* 0x000000545008723c */ /* 0x040fee0000041808 */
[--C-:B------:R-:W-:Y:S01]  /*13100*/  FFMA.FTZ R84, R200, c[0x0][0x2d0], -R97.reuse ;  /* 0x0000b400c8547a23 */ /* 0x100fe20000010861 */
[-C--:B------:R-:W-:Y:S03]  /*13110*/  HMMA.16816.F32.BF16 R12, R80, R86.reuse, R12 ;  /* 0x00000056500c723c */ /* 0x080fe6000004180c */
[----:B------:R2:W3:Y:S05]  /*13120*/  MUFU.EX2 R137, R84 ;  /* 0x0000005400897308 */ /* 0x0004ea0000000800 */
[C---:B------:R-:W-:Y:S08]  /*13130*/  HMMA.16816.F32.BF16 R16, R76.reuse, R86, R16 ;  /* 0x000000564c10723c */ /* 0x040ff00000041810 */
[-C--:B-1----:R-:W-:Y:S08]  /*13140*/  HMMA.16816.F32.BF16 R20, R76, R88.reuse, R20 ;  /* 0x000000584c14723c */ /* 0x082ff00000041814 */
[C---:B------:R-:W-:Y:S04]  /*13150*/  HMMA.16816.F32.BF16 R24, R80.reuse, R88, R24 ;  /* 0x000000585018723c */ /* 0x040fe80000041818 */
[----:B--2---:R-:W-:Y:S01]  /*13160*/  FFMA.FTZ R84, R204, c[0x0][0x2d0], -R98 ;  /* 0x0000b400cc547a23 */ /* 0x004fe20000010862 */
[----:B---3--:R-:W-:Y:S02]  /*13170*/  MOV R204, R137 ;  /* 0x0000008900cc7202 */ /* 0x008fe40000000f00 */
[----:B------:R-:W-:Y:S01]  /*13180*/  FFMA.FTZ R88, R232, c[0x0][0x2d0], -R2 ;  /* 0x0000b400e8587a23 */ /* 0x000fe20000010802 */
[-C--:B------:R-:W-:Y:S01]  /*13190*/  HMMA.16816.F32.BF16 R28, R80, R90.reuse, R28 ;  /* 0x0000005a501c723c */ /* 0x080fe2000004181c */
[----:B------:R1:W-:Y:S03]  /*131a0*/  MUFU.EX2 R137, R84 ;  /* 0x0000005400897308 */ /* 0x0003e60000000800 */
[----:B------:R-:W-:Y:S04]  /*131b0*/  MOV R232, R134 ;  /* 0x0000008600e87202 */ /* 0x000fe80000000f00 */
[C---:B------:R-:W-:Y:S03]  /*131c0*/  HMMA.16816.F32.BF16 R32, R76.reuse, R90, R32 ;  /* 0x0000005a4c20723c */ /* 0x040fe60000041820 */
[----:B------:R2:W-:Y:S05]  /*131d0*/  MUFU.EX2 R142, R88 ;  /* 0x00000058008e7308 */ /* 0x0005ea0000000800 */
[-C--:B------:R-:W-:Y:S08]  /*131e0*/  HMMA.16816.F32.BF16 R36, R76, R92.reuse, R36 ;  /* 0x0000005c4c24723c */ /* 0x080ff00000041824 */
[C---:B------:R-:W-:Y:S04]  /*131f0*/  HMMA.16816.F32.BF16 R40, R80.reuse, R92, R40 ;  /* 0x0000005c5028723c */ /* 0x040fe80000041828 */
[----:B-1----:R-:W-:Y:S01]  /*13200*/  FFMA.FTZ R84, R203, c[0x0][0x2d0], -R98 ;  /* 0x0000b400cb547a23 */ /* 0x002fe20000010862 */
[----:B------:R-:W-:Y:S02]  /*13210*/  MOV R203, R136 ;  /* 0x0000008800cb7202 */ /* 0x000fe40000000f00 */
[----:B------:R-:W-:Y:S01]  /*13220*/  FFMA.FTZ R92, R230, c[0x0][0x2d0], -R96 ;  /* 0x0000b400e65c7a23 */ /* 0x000fe20000010860 */
[-C--:B------:R-:W-:Y:S01]  /*13230*/  HMMA.16816.F32.BF16 R44, R80, R94.reuse, R44 ;  /* 0x0000005e502c723c */ /* 0x080fe2000004182c */
[----:B------:R1:W-:Y:S03]  /*13240*/  MUFU.EX2 R143, R84 ;  /* 0x00000054008f7308 */ /* 0x0003e60000000800 */
[----:B--2---:R-:W-:Y:S01]  /*13250*/  FFMA.FTZ R88, R207, c[0x0][0x2d0], -R98 ;  /* 0x0000b400cf587a23 */ /* 0x004fe20000010862 */
[----:B------:R-:W-:Y:S02]  /*13260*/  MOV R207, R133 ;  /* 0x0000008500cf7202 */ /* 0x000fe40000000f00 */
[----:B------:R-:W-:Y:S01]  /*13270*/  MOV R230, R120 ;  /* 0x0000007800e67202 */ /* 0x000fe20000000f00 */
[C---:B------:R-:W-:Y:S03]  /*13280*/  HMMA.16816.F32.BF16 R48, R76.reuse, R94, R48 ;  /* 0x0000005e4c30723c */ /* 0x040fe60000041830 */
[----:B------:R2:W-:Y:S10]  /*13290*/  MUFU.EX2 R141, R88 ;  /* 0x00000058008d7308 */ /* 0x0005f40000000800 */
[----:B------:R3:W-:Y:S01]  /*132a0*/  MUFU.EX2 R147, R92 ;  /* 0x0000005c00937308 */ /* 0x0007e20000000800 */
[----:B-1----:R-:W-:Y:S01]  /*132b0*/  FFMA.FTZ R84, R205, c[0x0][0x2d0], -R2 ;  /* 0x0000b400cd547a23 */ /* 0x002fe20000010802 */
[----:B------:R-:W-:Y:S08]  /*132c0*/  MOV R205, R135 ;  /* 0x0000008700cd7202 */ /* 0x000ff00000000f00 */
[----:B------:R1:W4:Y:S01]  /*132d0*/  MUFU.EX2 R136, R84 ;  /* 0x0000005400887308 */ /* 0x0003220000000800 */
[----:B--2---:R-:W-:Y:S01]  /*132e0*/  FFMA.FTZ R88, R231, c[0x0][0x2d0], -R98 ;  /* 0x0000b400e7587a23 */ /* 0x004fe20000010862 */
[----:B------:R-:W-:Y:S02]  /*132f0*/  MOV R231, R132 ;  /* 0x0000008400e77202 */ /* 0x000fe40000000f00 */
[----:B------:R-:W-:Y:S02]  /*13300*/  MOV R132, R113 ;  /* 0x0000007100847202 */ /* 0x000fe40000000f00 */
[----:B------:R-:W-:Y:S04]  /*13310*/  MOV R113, R186 ;  /* 0x000000ba00717202 */ /* 0x000fe80000000f00 */
[----:B------:R2:W5:Y:S01]  /*13320*/  MUFU.EX2 R201, R88 ;  /* 0x0000005800c97308 */ /* 0x0005620000000800 */
[----:B---3--:R-:W-:Y:S01]  /*13330*/  FFMA.FTZ R92, R233, c[0x0][0x2d0], -R96 ;  /* 0x0000b400e95c7a23 */ /* 0x008fe20000010860 */
[----:B------:R-:W-:Y:S02]  /*13340*/  MOV R233, R127 ;  /* 0x0000007f00e97202 */ /* 0x000fe40000000f00 */
[----:B------:R-:W-:Y:S06]  /*13350*/  MOV R127, R105 ;  /* 0x00000069007f7202 */ /* 0x000fec0000000f00 */
[----:B------:R3:W-:Y:S01]  /*13360*/  MUFU.EX2 R199, R92 ;  /* 0x0000005c00c77308 */ /* 0x0007e20000000800 */
[----:B-1----:R-:W1:Y:S01]  /*13370*/  LDSM.16.MT88.4 R84, [R211+0x900] ;  /* 0x00090000d354783b */ /* 0x002e620000004200 */
[----:B--2---:R-:W-:Y:S01]  /*13380*/  FFMA.FTZ R88, R235, c[0x0][0x2d0], -R2 ;  /* 0x0000b400eb587a23 */ /* 0x004fe20000010802 */
[----:B------:R-:W-:Y:S07]  /*13390*/  MOV R235, R114 ;  /* 0x0000007200eb7202 */ /* 0x000fee0000000f00 */
[----:B------:R2:W-:Y:S01]  /*133a0*/  MUFU.EX2 R140, R88 ;  /* 0x00000058008c7308 */ /* 0x0005e20000000800 */
[----:B---3--:R-:W-:Y:S01]  /*133b0*/  FFMA.FTZ R92, R206, c[0x0][0x2d0], -R96 ;  /* 0x0000b400ce5c7a23 */ /* 0x008fe20000010860 */
[----:B------:R-:W-:Y:S02]  /*133c0*/  MOV R206, R233 ;  /* 0x000000e900ce7202 */ /* 0x000fe40000000f00 */
[----:B------:R-:W-:Y:S06]  /*133d0*/  MOV R233, R148 ;  /* 0x0000009400e97202 */ /* 0x000fec0000000f00 */
[----:B------:R3:W-:Y:S01]  /*133e0*/  MUFU.EX2 R197, R92 ;  /* 0x0000005c00c57308 */ /* 0x0007e20000000800 */
[----:B--2---:R-:W-:Y:S01]  /*133f0*/  FFMA.FTZ R88, R238, c[0x0][0x2d0], -R2 ;  /* 0x0000b400ee587a23 */ /* 0x004fe20000010802 */
[----:B------:R-:W-:Y:S01]  /*13400*/  MOV R238, R119 ;  /* 0x0000007700ee7202 */ /* 0x000fe20000000f00 */
[-C--:B-1----:R-:W-:Y:S07]  /*13410*/  HMMA.16816.F32.BF16 R52, R76, R84.reuse, R52 ;  /* 0x000000544c34723c */ /* 0x082fee0000041834 */
[----:B------:R1:W2:Y:S01]  /*13420*/  MUFU.EX2 R200, R88 ;  /* 0x0000005800c87308 */ /* 0x0002a20000000800 */
[C---:B------:R-:W-:Y:S01]  /*13430*/  HMMA.16816.F32.BF16 R56, R80.reuse, R84, R56 ;  /* 0x000000545038723c */ /* 0x040fe20000041838 */
[----:B---3--:R-:W-:Y:S06]  /*13440*/  LDSM.16.MT88.4 R92, [R210+0x1100] ;  /* 0x00110000d25c783b */ /* 0x008fec0000004200 */
[--C-:B------:R-:W-:Y:S01]  /*13450*/  FFMA.FTZ R84, R236, c[0x0][0x2d0], -R97.reuse ;  /* 0x0000b400ec547a23 */ /* 0x100fe20000010861 */
[-C--:B------:R-:W-:Y:S03]  /*13460*/  HMMA.16816.F32.BF16 R60, R80, R86.reuse, R60 ;  /* 0x00000056503c723c */ /* 0x080fe6000004183c */
[----:B------:R3:W-:Y:S04]  /*13470*/  MUFU.EX2 R146, R84 ;  /* 0x0000005400927308 */ /* 0x0007e80000000800 */
[--C-:B------:R-:W-:Y:S01]  /*13480*/  FFMA.FTZ R80, R239, c[0x0][0x2d0], -R97.reuse ;  /* 0x0000b400ef507a23 */ /* 0x100fe20000010861 */
[----:B------:R-:W-:Y:S01]  /*13490*/  HMMA.16816.F32.BF16 R64, R76, R86, R64 ;  /* 0x000000564c40723c */ /* 0x000fe20000041840 */
[----:B-1----:R-:W1:Y:S03]  /*134a0*/  LDSM.16.MT88.4 R88, [R209+0x1100] ;  /* 0x00110000d158783b */ /* 0x002e660000004200 */
[----:B----4-:R-:W-:Y:S01]  /*134b0*/  F2FP.BF16.PACK_AB R81, R142, R136 ;  /* 0x000000888e51723e */ /* 0x010fe200000010ff */
[----:B------:R4:W-:Y:S01]  /*134c0*/  MUFU.EX2 R198, R80 ;  /* 0x0000005000c67308 */ /* 0x0009e20000000800 */
[----:B-----5:R-:W-:Y:S02]  /*134d0*/  F2FP.BF16.PACK_AB R82, R201, R141 ;  /* 0x0000008dc952723e */ /* 0x020fe400000010ff */
[----:B------:R-:W-:Y:S04]  /*134e0*/  F2FP.BF16.PACK_AB R76, R207, R231 ;  /* 0x000000e7cf4c723e */ /* 0x000fe800000010ff */
[----:B------:R-:W-:Y:S02]  /*134f0*/  F2FP.BF16.PACK_AB R77, R138, R139 ;  /* 0x0000008b8a4d723e */ /* 0x000fe400000010ff */
[----:B------:R-:W-:Y:S02]  /*13500*/  F2FP.BF16.PACK_AB R78, R203, R232 ;  /* 0x000000e8cb4e723e */ /* 0x000fe400000010ff */
[----:B------:R-:W-:Y:S02]  /*13510*/  F2FP.BF16.PACK_AB R79, R204, R205 ;  /* 0x000000cdcc4f723e */ /* 0x000fe400000010ff */
[----:B--2---:R-:W-:Y:S01]  /*13520*/  F2FP.BF16.PACK_AB R83, R200, R140 ;  /* 0x0000008cc853723e */ /* 0x004fe200000010ff */
[----:B---3--:R-:W2:Y:S01]  /*13530*/  LDSM.16.MT88.4 R84, [R212+0x1100] ;  /* 0x00110000d454783b */ /* 0x008ea20000004200 */
[----:B----4-:R-:W-:Y:S01]  /*13540*/  FFMA.FTZ R80, R202, c[0x0][0x2d0], -R96 ;  /* 0x0000b400ca507a23 */ /* 0x010fe20000010860 */
[----:B------:R-:W-:Y:S03]  /*13550*/  MOV R202, R151 ;  /* 0x0000009700ca7202 */ /* 0x000fe60000000f00 */
[----:B------:R3:W-:Y:S01]  /*13560*/  MUFU.EX2 R196, R80 ;  /* 0x0000005000c47308 */ /* 0x0007e20000000800 */
[-C--:B-1----:R-:W-:Y:S03]  /*13570*/  HMMA.16816.F32.BF16 R4, R76, R88.reuse, R4 ;  /* 0x000000584c04723c */ /* 0x082fe60000041804 */
[----:B---3--:R-:W-:Y:S07]  /*13580*/  F2FP.BF16.PACK_AB R80, R143, R137 ;  /* 0x000000898f50723e */ /* 0x008fee00000010ff */
[C---:B------:R-:W-:Y:S07]  /*13590*/  HMMA.16816.F32.BF16 R8, R80.reuse, R88, R8 ;  /* 0x000000585008723c */ /* 0x040fee0000041808 */
[--C-:B------:R-:W-:Y:S01]  /*135a0*/  FFMA.FTZ R88, R229, c[0x0][0x2d0], -R97.reuse ;  /* 0x0000b400e5587a23 */ /* 0x100fe20000010861 */
[-C--:B------:R-:W-:Y:S03]  /*135b0*/  HMMA.16816.F32.BF16 R12, R80, R90.reuse, R12 ;  /* 0x0000005a500c723c */ /* 0x080fe6000004180c */
[----:B------:R1:W-:Y:S01]  /*135c0*/  MUFU.EX2 R194, R88 ;  /* 0x0000005800c27308 */ /* 0x0003e20000000800 */
[----:B------:R-:W-:Y:S02]  /*135d0*/  MOV R229, R123 ;  /* 0x0000007b00e57202 */ /* 0x000fe40000000f00 */
[----:B------:R-:W-:Y:S02]  /*135e0*/  MOV R123, R113 ;  /* 0x00000071007b7202 */ /* 0x000fe40000000f00 */
[C---:B------:R-:W-:Y:S08]  /*135f0*/  HMMA.16816.F32.BF16 R16, R76.reuse, R90, R16 ;  /* 0x0000005a4c10723c */ /* 0x040ff00000041810 */
[-C--:B--2---:R-:W-:Y:S08]  /*13600*/  HMMA.16816.F32.BF16 R20, R76, R84.reuse, R20 ;  /* 0x000000544c14723c */ /* 0x084ff00000041814 */
[C---:B------:R-:W-:Y:S04]  /*13610*/  HMMA.16816.F32.BF16 R24, R80.reuse, R84, R24 ;  /* 0x000000545018723c */ /* 0x040fe80000041818 */
[--C-:B-1----:R-:W-:Y:S01]  /*13620*/  FFMA.FTZ R88, R237, c[0x0][0x2d0], -R97.reuse ;  /* 0x0000b400ed587a23 */ /* 0x102fe20000010861 */
[----:B------:R-:W-:Y:S02]  /*13630*/  MOV R237, R122 ;  /* 0x0000007a00ed7202 */ /* 0x000fe40000000f00 */
        /* <DEDUP_REMOVED lines=10> */
[--C-:B------:R-:W-:Y:S01]  /*136e0*/  FFMA.FTZ R92, R126, c[0x0][0x2d0], -R2.reuse ;  /* 0x0000b4007e5c7a23 */ /* 0x100fe20000010802 */
[-C--:B------:R-:W-:Y:S01]  /*136f0*/  HMMA.16816.F32.BF16 R44, R80, R94.reuse, R44 ;  /* 0x0000005e502c723c */ /* 0x080fe2000004182c */
[----:B------:R1:W-:Y:S03]  /*13700*/  MUFU.EX2 R145, R88 ;  /* 0x0000005800917308 */ /* 0x0003e60000000800 */
[----:B--2---:R-:W-:Y:S01]  /*13710*/  FFMA.FTZ R84, R248, c[0x0][0x2d0], -R2 ;  /* 0x0000b400f8547a23 */ /* 0x004fe20000010802 */
[----:B------:R-:W-:Y:S02]  /*13720*/  MOV R126, R116 ;  /* 0x00000074007e7202 */ /* 0x000fe40000000f00 */
[----:B------:R-:W-:Y:S01]  /*13730*/  MOV R116, R111 ;  /* 0x0000006f00747202 */ /* 0x000fe20000000f00 */
[C---:B------:R-:W-:Y:S03]  /*13740*/  HMMA.16816.F32.BF16 R48, R76.reuse, R94, R48 ;  /* 0x0000005e4c30723c */ /* 0x040fe60000041830 */
[----:B------:R2:W3:Y:S01]  /*13750*/  MUFU.EX2 R192, R84 ;  /* 0x0000005400c07308 */ /* 0x0004e20000000800 */
[----:B------:R-:W-:Y:S02]  /*13760*/  MOV R111, R185 ;  /* 0x000000b9006f7202 */ /* 0x000fe40000000f00 */
[----:B------:R-:W-:Y:S02]  /*13770*/  MOV R248, R108 ;  /* 0x0000006c00f87202 */ /* 0x000fe40000000f00 */
[----:B------:R-:W-:Y:S05]  /*13780*/  MOV R121, R111 ;  /* 0x0000006f00797202 */ /* 0x000fea0000000f00 */
[----:B------:R4:W-:Y:S01]  /*13790*/  MUFU.EX2 R154, R92 ;  /* 0x0000005c009a7308 */ /* 0x0009e20000000800 */
[--C-:B-1----:R-:W-:Y:S01]  /*137a0*/  FFMA.FTZ R88, R240, c[0x0][0x2d0], -R98.reuse ;  /* 0x0000b400f0587a23 */ /* 0x102fe20000010862 */
[----:B------:R-:W-:Y:S08]  /*137b0*/  MOV R240, R106 ;  /* 0x0000006a00f07202 */ /* 0x000ff00000000f00 */
[----:B------:R1:W-:Y:S01]  /*137c0*/  MUFU.EX2 R193, R88 ;  /* 0x0000005800c17308 */ /* 0x0003e20000000800 */
[----:B--2---:R-:W-:Y:S01]  /*137d0*/  FFMA.FTZ R84, R244, c[0x0][0x2d0], -R98 ;  /* 0x0000b400f4547a23 */ /* 0x004fe20000010862 */
[----:B------:R-:W-:Y:S08]  /*137e0*/  MOV R244, R115 ;  /* 0x0000007300f47202 */ /* 0x000ff00000000f00 */
[----:B------:R2:W-:Y:S01]  /*137f0*/  MUFU.EX2 R190, R84 ;  /* 0x0000005400be7308 */ /* 0x0005e20000000800 */
[----:B----4-:R-:W-:Y:S09]  /*13800*/  FFMA.FTZ R92, R246, c[0x0][0x2d0], -R96 ;  /* 0x0000b400f65c7a23 */ /* 0x010ff20000010860 */
[----:B------:R4:W-:Y:S01]  /*13810*/  MUFU.EX2 R153, R92 ;  /* 0x0000005c00997308 */ /* 0x0009e20000000800 */
[----:B-1----:R-:W1:Y:S01]  /*13820*/  LDSM.16.MT88.4 R88, [R211+0x1100] ;  /* 0x00110000d358783b */ /* 0x002e620000004200 */
[----:B--2---:R-:W-:Y:S08]  /*13830*/  FFMA.FTZ R84, R247, c[0x0][0x2d0], -R98 ;  /* 0x0000b400f7547a23 */ /* 0x004ff00000010862 */
[----:B------:R2:W5:Y:S01]  /*13840*/  MUFU.EX2 R191, R84 ;  /* 0x0000005400bf7308 */ /* 0x0005620000000800 */
[----:B----4-:R-:W-:Y:S02]  /*13850*/  FFMA.FTZ R92, R242, c[0x0][0x2d0], -R96 ;  /* 0x0000b400f25c7a23 */ /* 0x010fe40000010860 */
[----:B--2---:R-:W-:Y:S01]  /*13860*/  FFMA.FTZ R84, R251, c[0x0][0x2d0], -R2 ;  /* 0x0000b400fb547a23 */ /* 0x004fe20000010802 */
[-C--:B-1----:R-:W-:Y:S06]  /*13870*/  HMMA.16816.F32.BF16 R52, R76, R88.reuse, R52 ;  /* 0x000000584c34723c */ /* 0x082fec0000041834 */
[----:B------:R1:W2:Y:S02]  /*13880*/  MUFU.EX2 R155, R84 ;  /* 0x00000054009b7308 */ /* 0x0002a40000000800 */
[C---:B------:R-:W-:Y:S07]  /*13890*/  HMMA.16816.F32.BF16 R56, R80.reuse, R88, R56 ;  /* 0x000000585038723c */ /* 0x040fee0000041838 */
[--C-:B------:R-:W-:Y:S01]  /*138a0*/  FFMA.FTZ R88, R249, c[0x0][0x2d0], -R96.reuse ;  /* 0x0000b400f9587a23 */ /* 0x100fe20000010860 */
[-C--:B------:R-:W-:Y:S03]  /*138b0*/  HMMA.16816.F32.BF16 R60, R80, R90.reuse, R60 ;  /* 0x0000005a503c723c */ /* 0x080fe6000004183c */
[----:B------:R4:W-:Y:S04]  /*138c0*/  MUFU.EX2 R189, R88 ;  /* 0x0000005800bd7308 */ /* 0x0009e80000000800 */
[--C-:B------:R-:W-:Y:S01]  /*138d0*/  FFMA.FTZ R80, R252, c[0x0][0x2d0], -R97.reuse ;  /* 0x0000b400fc507a23 */ /* 0x100fe20000010861 */
[----:B------:R-:W-:Y:S01]  /*138e0*/  HMMA.16816.F32.BF16 R64, R76, R90, R64 ;  /* 0x0000005a4c40723c */ /* 0x000fe20000041840 */
[----:B-1----:R-:W1:Y:S03]  /*138f0*/  LDSM.16.MT88.4 R84, [R209+0x1900] ;  /* 0x00190000d154783b */ /* 0x002e660000004200 */
[----:B---3--:R-:W-:Y:S01]  /*13900*/  F2FP.BF16.PACK_AB R81, R192, R144 ;  /* 0x00000090c051723e */ /* 0x008fe200000010ff */
[----:B------:R3:W-:Y:S01]  /*13910*/  MUFU.EX2 R152, R80 ;  /* 0x0000005000987308 */ /* 0x0007e20000000800 */
[----:B-----5:R-:W-:Y:S02]  /*13920*/  F2FP.BF16.PACK_AB R82, R191, R190 ;  /* 0x000000bebf52723e */ /* 0x020fe400000010ff */
[----:B------:R-:W-:Y:S04]  /*13930*/  F2FP.BF16.PACK_AB R76, R199, R147 ;  /* 0x00000093c74c723e */ /* 0x000fe800000010ff */
[----:B------:R-:W-:Y:S02]  /*13940*/  F2FP.BF16.PACK_AB R77, R198, R146 ;  /* 0x00000092c64d723e */ /* 0x000fe400000010ff */
[----:B------:R-:W-:Y:S02]  /*13950*/  F2FP.BF16.PACK_AB R78, R197, R196 ;  /* 0x000000c4c54e723e */ /* 0x000fe400000010ff */
[----:B------:R-:W-:Y:S02]  /*13960*/  F2FP.BF16.PACK_AB R79, R195, R194 ;  /* 0x000000c2c34f723e */ /* 0x000fe400000010ff */
[----:B--2---:R-:W-:Y:S01]  /*13970*/  F2FP.BF16.PACK_AB R83, R154, R155 ;  /* 0x0000009b9a53723e */ /* 0x004fe200000010ff */
[----:B----4-:R-:W2:Y:S01]  /*13980*/  LDSM.16.MT88.4 R88, [R212+0x1900] ;  /* 0x00190000d458783b */ /* 0x010ea20000004200 */
[--C-:B---3--:R-:W-:Y:S01]  /*13990*/  FFMA.FTZ R80, R125, c[0x0][0x2d0], -R97.reuse ;  /* 0x0000b4007d507a23 */ /* 0x108fe20000010861 */
[----:B------:R-:W-:Y:S02]  /*139a0*/  MOV R125, R117 ;  /* 0x00000075007d7202 */ /* 0x000fe40000000f00 */
[----:B------:R-:W-:Y:S01]  /*139b0*/  MOV R117, R112 ;  /* 0x0000007000757202 */ /* 0x000fe20000000f00 */
[----:B------:R3:W-:Y:S01]  /*139c0*/  MUFU.EX2 R188, R80 ;  /* 0x0000005000bc7308 */ /* 0x0007e20000000800 */
[----:B------:R-:W-:Y:S04]  /*139d0*/  MOV R112, R187 ;  /* 0x000000bb00707202 */ /* 0x000fe80000000f00 */
[----:B------:R-:W-:Y:S01]  /*139e0*/  MOV R122, R112 ;  /* 0x00000070007a7202 */ /* 0x000fe20000000f00 */
[-C--:B-1----:R-:W-:Y:S04]  /*139f0*/  HMMA.16816.F32.BF16 R4, R76, R84.reuse, R4 ;  /* 0x000000544c04723c */ /* 0x082fe80000041804 */
[----:B------:R1:W-:Y:S01]  /*13a00*/  MUFU.EX2 R187, R92 ;  /* 0x0000005c00bb7308 */ /* 0x0003e20000000800 */
[----:B---3--:R-:W-:Y:S07]  /*13a10*/  F2FP.BF16.PACK_AB R80, R193, R145 ;  /* 0x00000091c150723e */ /* 0x008fee00000010ff */
[C---:B------:R-:W-:Y:S01]  /*13a20*/  HMMA.16816.F32.BF16 R8, R80.reuse, R84, R8 ;  /* 0x000000545008723c */ /* 0x040fe20000041808 */
[----:B-1----:R-:W1:Y:S06]  /*13a30*/  LDSM.16.MT88.4 R92, [R210+0x1900] ;  /* 0x00190000d25c783b */ /* 0x002e6c0000004200 */
[----:B------:R-:W-:Y:S01]  /*13a40*/  FFMA.FTZ R84, R243, c[0x0][0x2d0], -R96 ;  /* 0x0000b400f3547a23 */ /* 0x000fe20000010860 */
[-C--:B------:R-:W-:Y:S03]  /*13a50*/  HMMA.16816.F32.BF16 R12, R80, R86.reuse, R12 ;  /* 0x00000056500c723c */ /* 0x080fe6000004180c */
[----:B------:R3:W-:Y:S05]  /*13a60*/  MUFU.EX2 R186, R84 ;  /* 0x0000005400ba7308 */ /* 0x0007ea0000000800 */
[C---:B------:R-:W-:Y:S08]  /*13a70*/  HMMA.16816.F32.BF16 R16, R76.reuse, R86, R16 ;  /* 0x000000564c10723c */ /* 0x040ff00000041810 */
[-C--:B--2---:R-:W-:Y:S08]  /*13a80*/  HMMA.16816.F32.BF16 R20, R76, R88.reuse, R20 ;  /* 0x000000584c14723c */ /* 0x084ff00000041814 */
[C---:B------:R-:W-:Y:S04]  /*13a90*/  HMMA.16816.F32.BF16 R24, R80.reuse, R88, R24 ;  /* 0x000000585018723c */ /* 0x040fe80000041818 */
[--C-:B---3--:R-:W-:Y:S03]  /*13aa0*/  FFMA.FTZ R84, R250, c[0x0][0x2d0], -R97.reuse ;  /* 0x0000b400fa547a23 */ /* 0x108fe60000010861 */
[----:B------:R-:W-:Y:S01]  /*13ab0*/  FFMA.FTZ R88, R126, c[0x0][0x2d0], -R98 ;  /* 0x0000b4007e587a23 */ /* 0x000fe20000010862 */
[-C--:B------:R-:W-:Y:S01]  /*13ac0*/  HMMA.16816.F32.BF16 R28, R80, R90.reuse, R28 ;  /* 0x0000005a501c723c */ /* 0x080fe2000004181c */
[----:B------:R2:W-:Y:S03]  /*13ad0*/  MUFU.EX2 R185, R84 ;  /* 0x0000005400b97308 */ /* 0x0005e60000000800 */
[----:B------:R-:W-:Y:S04]  /*13ae0*/  MOV R126, R101 ;  /* 0x00000065007e7202 */ /* 0x000fe80000000f00 */
[C---:B------:R-:W-:Y:S03]  /*13af0*/  HMMA.16816.F32.BF16 R32, R76.reuse, R90, R32 ;  /* 0x0000005a4c20723c */ /* 0x040fe60000041820 */
[----:B------:R3:W-:Y:S05]  /*13b00*/  MUFU.EX2 R158, R88 ;  /* 0x00000058009e7308 */ /* 0x0007ea0000000800 */
[-C--:B-1----:R-:W-:Y:S08]  /*13b10*/  HMMA.16816.F32.BF16 R36, R76, R92.reuse, R36 ;  /* 0x0000005c4c24723c */ /* 0x082ff00000041824 */
[C---:B------:R-:W-:Y:S04]  /*13b20*/  HMMA.16816.F32.BF16 R40, R80.reuse, R92, R40 ;  /* 0x0000005c5028723c */ /* 0x040fe80000041828 */
[--C-:B--2---:R-:W-:Y:S01]  /*13b30*/  FFMA.FTZ R84, R182, c[0x0][0x2d0], -R97.reuse ;  /* 0x0000b400b6547a23 */ /* 0x104fe20000010861 */
[----:B------:R-:W-:Y:S02]  /*13b40*/  MOV R182, R184 ;  /* 0x000000b800b67202 */ /* 0x000fe40000000f00 */
[--C-:B------:R-:W-:Y:S01]  /*13b50*/  FFMA.FTZ R92, R117, c[0x0][0x2d0], -R2.reuse ;  /* 0x0000b400755c7a23 */ /* 0x100fe20000010802 */
[-C--:B------:R-:W-:Y:S01]  /*13b60*/  HMMA.16816.F32.BF16 R44, R80, R94.reuse, R44 ;  /* 0x0000005e502c723c */ /* 0x080fe2000004182c */
[----:B------:R1:W-:Y:S03]  /*13b70*/  MUFU.EX2 R184, R84 ;  /* 0x0000005400b87308 */ /* 0x0003e60000000800 */
[----:B---3--:R-:W-:Y:S01]  /*13b80*/  FFMA.FTZ R88, R125, c[0x0][0x2d0], -R2 ;  /* 0x0000b4007d587a23 */ /* 0x008fe20000010802 */
[----:B------:R-:W-:Y:S02]  /*13b90*/  MOV R117, R116 ;  /* 0x0000007400757202 */ /* 0x000fe40000000f00 */
[----:B------:R-:W-:Y:S01]  /*13ba0*/  MOV R116, R110 ;  /* 0x0000006e00747202 */ /* 0x000fe20000000f00 */
[C---:B------:R-:W-:Y:S03]  /*13bb0*/  HMMA.16816.F32.BF16 R48, R76.reuse, R94, R48 ;  /* 0x0000005e4c30723c */ /* 0x040fe60000041830 */
[----:B------:R2:W-:Y:S01]  /*13bc0*/  MUFU.EX2 R157, R88 ;  /* 0x00000058009d7308 */ /* 0x0005e20000000800 */
[----:B------:R-:W-:Y:S02]  /*13bd0*/  MOV R110, R181 ;  /* 0x000000b5006e7202 */ /* 0x000fe40000000f00 */
[----:B------:R-:W-:Y:S02]  /*13be0*/  MOV R120, R116 ;  /* 0x0000007400787202 */ /* 0x000fe40000000f00 */
[----:B------:R-:W-:Y:S04]  /*13bf0*/  MOV R125, R100 ;  /* 0x00000064007d7202 */ /* 0x000fe80000000f00 */
[----:B------:R-:W-:Y:S01]  /*13c00*/  MOV R247, R120 ;  /* 0x0000007800f77202 */ /* 0x000fe20000000f00 */
[----:B------:R3:W-:Y:S01]  /*13c10*/  MUFU.EX2 R181, R92 ;  /* 0x0000005c00b57308 */ /* 0x0007e20000000800 */
[----:B------:R-:W-:Y:S01]  /*13c20*/  MOV R120, R110 ;  /* 0x0000006e00787202 */ /* 0x000fe20000000f00 */
[----:B-1----:R-:W-:Y:S01]  /*13c30*/  FFMA.FTZ R84, R132, c[0x0][0x2d0], -R98 ;  /* 0x0000b40084547a23 */ /* 0x002fe20000010862 */
[----:B------:R-:W-:Y:S07]  /*13c40*/  MOV R132, R168 ;  /* 0x000000a800847202 */ /* 0x000fee0000000f00 */
[----:B------:R1:W-:Y:S01]  /*13c50*/  MUFU.EX2 R159, R84 ;  /* 0x00000054009f7308 */ /* 0x0003e20000000800 */
[--C-:B--2---:R-:W-:Y:S01]  /*13c60*/  FFMA.FTZ R88, R118, c[0x0][0x2d0], -R2.reuse ;  /* 0x0000b40076587a23 */ /* 0x104fe20000010802 */
[----:B------:R-:W-:Y:S04]  /*13c70*/  MOV R118, R102 ;  /* 0x0000006600767202 */ /* 0x000fe80000000f00 */
[----:B------:R-:W-:Y:S04]  /*13c80*/  MOV R236, R118 ;  /* 0x0000007600ec7202 */ /* 0x000fe80000000f00 */
[----:B------:R2:W4:Y:S01]  /*13c90*/  MUFU.EX2 R156, R88 ;  /* 0x00000058009c7308 */ /* 0x0005220000000800 */
[----:B---3--:R-:W-:Y:S09]  /*13ca0*/  FFMA.FTZ R92, R180, c[0x0][0x2d0], -R2 ;  /* 0x0000b400b45c7a23 */ /* 0x008ff20000010802 */
[----:B------:R3:W-:Y:S01]  /*13cb0*/  MUFU.EX2 R180, R92 ;  /* 0x0000005c00b47308 */ /* 0x0007e20000000800 */
[----:B-1----:R-:W1:Y:S01]  /*13cc0*/  LDSM.16.MT88.4 R84, [R211+0x1900] ;  /* 0x00190000d354783b */ /* 0x002e620000004200 */
[--C-:B--2---:R-:W-:Y:S08]  /*13cd0*/  FFMA.FTZ R88, R183, c[0x0][0x2d0], -R98.reuse ;  /* 0x0000b400b7587a23 */ /* 0x104ff00000010862 */
[----:B------:R2:W-:Y:S01]  /*13ce0*/  MUFU.EX2 R183, R88 ;  /* 0x0000005800b77308 */ /* 0x0005e20000000800 */
[--C-:B---3--:R-:W-:Y:S01]  /*13cf0*/  FFMA.FTZ R92, R117, c[0x0][0x2d0], -R97.reuse ;  /* 0x0000b400755c7a23 */ /* 0x108fe20000010861 */
[----:B------:R-:W-:Y:S08]  /*13d00*/  MOV R117, R103 ;  /* 0x0000006700757202 */ /* 0x000ff00000000f00 */
[----:B------:R3:W-:Y:S01]  /*13d10*/  MUFU.EX2 R168, R92 ;  /* 0x0000005c00a87308 */ /* 0x0007e20000000800 */
[----:B------:R-:W-:Y:S02]  /*13d20*/  MOV R239, R117 ;  /* 0x0000007500ef7202 */ /* 0x000fe40000000f00 */
[----:B------:R-:W-:Y:S01]  /*13d30*/  LDSM.16.MT88.4 R116, [R209+0x2900] ;  /* 0x00290000d174783b */ /* 0x000fe20000004200 */
[----:B--2---:R-:W-:Y:S01]  /*13d40*/  FFMA.FTZ R88, R182, c[0x0][0x2d0], -R98 ;  /* 0x0000b400b6587a23 */ /* 0x004fe20000010862 */
[-C--:B-1----:R-:W-:Y:S05]  /*13d50*/  HMMA.16816.F32.BF16 R52, R76, R84.reuse, R52 ;  /* 0x000000544c34723c */ /* 0x082fea0000041834 */
[----:B------:R1:W2:Y:S03]  /*13d60*/  MUFU.EX2 R182, R88 ;  /* 0x0000005800b67308 */ /* 0x0002a60000000800 */
        /* <DEDUP_REMOVED lines=9> */
[----:B------:R4:W5:Y:S01]  /*13e00*/  MUFU.EX2 R170, R80 ;  /* 0x0000005000aa7308 */ /* 0x0009620000000800 */
[----:B--2---:R-:W-:Y:S02]  /*13e10*/  F2FP.BF16.PACK_AB R82, R182, R183 ;  /* 0x000000b7b652723e */ /* 0x004fe400000010ff */
[----:B------:R-:W-:Y:S04]  /*13e20*/  F2FP.BF16.PACK_AB R76, R189, R153 ;  /* 0x00000099bd4c723e */ /* 0x000fe800000010ff */
[----:B------:R-:W-:Y:S02]  /*13e30*/  F2FP.BF16.PACK_AB R77, R188, R152 ;  /* 0x00000098bc4d723e */ /* 0x000fe400000010ff */
[----:B------:R-:W-:Y:S02]  /*13e40*/  F2FP.BF16.PACK_AB R78, R186, R187 ;  /* 0x000000bbba4e723e */ /* 0x000fe400000010ff */
[----:B------:R-:W-:Y:S02]  /*13e50*/  F2FP.BF16.PACK_AB R79, R184, R185 ;  /* 0x000000b9b84f723e */ /* 0x000fe400000010ff */
[----:B------:R-:W-:Y:S01]  /*13e60*/  F2FP.BF16.PACK_AB R83, R180, R181 ;  /* 0x000000b5b453723e */ /* 0x000fe200000010ff */
[----:B---3--:R-:W2:Y:S01]  /*13e70*/  LDSM.16.MT88.4 R84, [R212+0x2100] ;  /* 0x00210000d454783b */ /* 0x008ea20000004200 */
[--C-:B----4-:R-:W-:Y:S01]  /*13e80*/  FFMA.FTZ R80, R169, c[0x0][0x2d0], -R97.reuse ;  /* 0x0000b400a9507a23 */ /* 0x110fe20000010861 */
[----:B-----5:R-:W-:Y:S03]  /*13e90*/  F2FP.BF16.PACK_AB R164, R170, R171 ;  /* 0x000000abaaa4723e */ /* 0x020fe600000010ff */
[----:B------:R3:W4:Y:S01]  /*13ea0*/  MUFU.EX2 R169, R80 ;  /* 0x0000005000a97308 */ /* 0x0007220000000800 */
[-C--:B-1----:R-:W-:Y:S03]  /*13eb0*/  HMMA.16816.F32.BF16 R4, R76, R88.reuse, R4 ;  /* 0x000000584c04723c */ /* 0x082fe60000041804 */
[----:B---3--:R-:W-:Y:S02]  /*13ec0*/  F2FP.BF16.PACK_AB R80, R158, R159 ;  /* 0x0000009f9e50723e */ /* 0x008fe400000010ff */
[----:B----4-:R-:W-:Y:S05]  /*13ed0*/  F2FP.BF16.PACK_AB R165, R168, R169 ;  /* 0x000000a9a8a5723e */ /* 0x010fea00000010ff */
[C---:B------:R-:W-:Y:S07]  /*13ee0*/  HMMA.16816.F32.BF16 R8, R80.reuse, R88, R8 ;  /* 0x000000585008723c */ /* 0x040fee0000041808 */
[--C-:B------:R-:W-:Y:S01]  /*13ef0*/  FFMA.FTZ R88, R172, c[0x0][0x2d0], -R96.reuse ;  /* 0x0000b400ac587a23 */ /* 0x100fe20000010860 */
[-C--:B------:R-:W-:Y:S03]  /*13f00*/  HMMA.16816.F32.BF16 R12, R80, R90.reuse, R12 ;  /* 0x0000005a500c723c */ /* 0x080fe6000004180c */
[----:B------:R1:W-:Y:S05]  /*13f10*/  MUFU.EX2 R103, R88 ;  /* 0x0000005800677308 */ /* 0x0003ea0000000800 */
[C---:B------:R-:W-:Y:S08]  /*13f20*/  HMMA.16816.F32.BF16 R16, R76.reuse, R90, R16 ;  /* 0x0000005a4c10723c */ /* 0x040ff00000041810 */
[-C--:B--2---:R-:W-:Y:S08]  /*13f30*/  HMMA.16816.F32.BF16 R20, R76, R84.reuse, R20 ;  /* 0x000000544c14723c */ /* 0x084ff00000041814 */
[C---:B------:R-:W-:Y:S04]  /*13f40*/  HMMA.16816.F32.BF16 R24, R80.reuse, R84, R24 ;  /* 0x000000545018723c */ /* 0x040fe80000041818 */
[----:B-1----:R-:W-:Y:S03]  /*13f50*/  FFMA.FTZ R88, R173, c[0x0][0x2d0], -R96 ;  /* 0x0000b400ad587a23 */ /* 0x002fe60000010860 */
[--C-:B------:R-:W-:Y:S01]  /*13f60*/  FFMA.FTZ R84, R176, c[0x0][0x2d0], -R98.reuse ;  /* 0x0000b400b0547a23 */ /* 0x100fe20000010862 */
[-C--:B------:R-:W-:Y:S01]  /*13f70*/  HMMA.16816.F32.BF16 R28, R80, R86.reuse, R28 ;  /* 0x00000056501c723c */ /* 0x080fe2000004181c */
[----:B------:R1:W2:Y:S07]  /*13f80*/  MUFU.EX2 R102, R88 ;  /* 0x0000005800667308 */ /* 0x0002ae0000000800 */
[C---:B------:R-:W-:Y:S08]  /*13f90*/  HMMA.16816.F32.BF16 R32, R76.reuse, R86, R32 ;  /* 0x000000564c20723c */ /* 0x040ff00000041820 */
[-C--:B------:R-:W-:Y:S08]  /*13fa0*/  HMMA.16816.F32.BF16 R36, R76, R92.reuse, R36 ;  /* 0x0000005c4c24723c */ /* 0x080ff00000041824 */
[C---:B------:R-:W-:Y:S01]  /*13fb0*/  HMMA.16816.F32.BF16 R40, R80.reuse, R92, R40 ;  /* 0x0000005c5028723c */ /* 0x040fe20000041828 */
[----:B------:R-:W3:Y:S03]  /*13fc0*/  LDL.LU R93, [R1+0x14] ;  /* 0x00001400015d7983 */ /* 0x000ee60000300800 */
[--C-:B-1----:R-:W-:Y:S01]  /*13fd0*/  FFMA.FTZ R88, R174, c[0x0][0x2d0], -R97.reuse ;  /* 0x0000b400ae587a23 */ /* 0x102fe20000010861 */
[----:B------:R-:W4:Y:S01]  /*13fe0*/  LDL.LU R92, [R1+0x18] ;  /* 0x00001800015c7983 */ /* 0x000f220000300800 */
[----:B--2---:R-:W-:Y:S02]  /*13ff0*/  F2FP.BF16.PACK_AB R166, R102, R103 ;  /* 0x0000006766a6723e */ /* 0x004fe400000010ff */
[----:B------:R1:W-:Y:S01]  /*14000*/  MUFU.EX2 R101, R88 ;  /* 0x0000005800657308 */ /* 0x0003e20000000800 */
[-C--:B------:R-:W-:Y:S08]  /*14010*/  HMMA.16816.F32.BF16 R44, R80, R94.reuse, R44 ;  /* 0x0000005e502c723c */ /* 0x080ff0000004182c */
[C---:B------:R-:W-:Y:S04]  /*14020*/  HMMA.16816.F32.BF16 R48, R76.reuse, R94, R48 ;  /* 0x0000005e4c30723c */ /* 0x040fe80000041830 */
[----:B-1----:R-:W-:Y:S02]  /*14030*/  FFMA.FTZ R88, R99, c[0x0][0x2d0], -R97 ;  /* 0x0000b40063587a23 */ /* 0x002fe40000010861 */
[----:B------:R1:W-:Y:S10]  /*14040*/  MUFU.EX2 R99, R84 ;  /* 0x0000005400637308 */ /* 0x0003f40000000800 */
[----:B------:R2:W5:Y:S01]  /*14050*/  MUFU.EX2 R100, R88 ;  /* 0x0000005800647308 */ /* 0x0005620000000800 */
[----:B-1----:R-:W-:Y:S09]  /*14060*/  FFMA.FTZ R84, R177, c[0x0][0x2d0], -R98 ;  /* 0x0000b400b1547a23 */ /* 0x002ff20000010862 */
[----:B------:R1:W1:Y:S01]  /*14070*/  MUFU.EX2 R97, R84 ;  /* 0x0000005400617308 */ /* 0x0002620000000800 */
[----:B--2---:R-:W2:Y:S01]  /*14080*/  LDSM.16.MT88.4 R88, [R211+0x2100] ;  /* 0x00210000d358783b */ /* 0x004ea20000004200 */
[----:B-----5:R-:W-:Y:S01]  /*14090*/  F2FP.BF16.PACK_AB R167, R100, R101 ;  /* 0x0000006564a7723e */ /* 0x020fe200000010ff */
[--C-:B-1----:R-:W-:Y:S01]  /*140a0*/  FFMA.FTZ R84, R178, c[0x0][0x2d0], -R2.reuse ;  /* 0x0000b400b2547a23 */ /* 0x102fe20000010802 */
[----:B------:R-:W-:Y:S06]  /*140b0*/  F2FP.BF16.PACK_AB R160, R97, R99 ;  /* 0x0000006361a0723e */ /* 0x000fec00000010ff */
[----:B------:R1:W-:Y:S01]  /*140c0*/  MUFU.EX2 R87, R84 ;  /* 0x0000005400577308 */ /* 0x0003e20000000800 */
[-C--:B--2---:R-:W-:Y:S03]  /*140d0*/  HMMA.16816.F32.BF16 R52, R76, R88.reuse, R52 ;  /* 0x000000584c34723c */ /* 0x084fe60000041834 */
[--C-:B-1----:R-:W-:Y:S02]  /*140e0*/  FFMA.FTZ R84, R179, c[0x0][0x2d0], -R2.reuse ;  /* 0x0000b400b3547a23 */ /* 0x102fe40000010802 */
[----:B------:R-:W-:Y:S03]  /*140f0*/  FFMA.FTZ R2, R75, c[0x0][0x2d0], -R2 ;  /* 0x0000b4004b027a23 */ /* 0x000fe60000010802 */
[C---:B------:R-:W-:Y:S01]  /*14100*/  HMMA.16816.F32.BF16 R56, R80.reuse, R88, R56 ;  /* 0x000000585038723c */ /* 0x040fe20000041838 */
[----:B------:R1:W2:Y:S01]  /*14110*/  MUFU.EX2 R96, R84 ;  /* 0x0000005400607308 */ /* 0x0002a20000000800 */
[----:B------:R-:W5:Y:S06]  /*14120*/  LDL.LU R75, [R1+0x1c] ;  /* 0x00001c00014b7983 */ /* 0x000f6c0000300800 */
[-C--:B------:R-:W-:Y:S08]  /*14130*/  HMMA.16816.F32.BF16 R60, R80, R90.reuse, R60 ;  /* 0x0000005a503c723c */ /* 0x080ff0000004183c */
[----:B------:R-:W-:Y:S04]  /*14140*/  HMMA.16816.F32.BF16 R64, R76, R90, R64 ;  /* 0x0000005a4c40723c */ /* 0x000fe80000041840 */
[--C-:B-1----:R-:W-:Y:S02]  /*14150*/  FFMA.FTZ R84, R132, c[0x0][0x2d0], -R98.reuse ;  /* 0x0000b40084547a23 */ /* 0x102fe40000010862 */
[----:B------:R-:W1:Y:S01]  /*14160*/  LDSM.16.MT88.4 R132, [R212+0x2900] ;  /* 0x00290000d484783b */ /* 0x000e620000004200 */
[----:B--2---:R-:W-:Y:S01]  /*14170*/  F2FP.BF16.PACK_AB R161, R96, R87 ;  /* 0x0000005760a1723e */ /* 0x004fe200000010ff */
[----:B------:R2:W-:Y:S04]  /*14180*/  MUFU.EX2 R86, R84 ;  /* 0x0000005400567308 */ /* 0x0005e80000000800 */
[----:B--2---:R-:W-:Y:S06]  /*14190*/  FFMA.FTZ R84, R175, c[0x0][0x2d0], -R98 ;  /* 0x0000b400af547a23 */ /* 0x004fec0000010862 */
[----:B------:R-:W2:Y:S10]  /*141a0*/  MUFU.EX2 R85, R84 ;  /* 0x0000005400557308 */ /* 0x000eb40000000800 */
[----:B------:R-:W-:Y:S10]  /*141b0*/  MUFU.EX2 R84, R74 ;  /* 0x0000004a00547308 */ /* 0x000ff40000000800 */
[----:B------:R1:W1:Y:S01]  /*141c0*/  MUFU.EX2 R74, R2 ;  /* 0x00000002004a7308 */ /* 0x0002620000000800 */
[----:B--2---:R-:W-:Y:S01]  /*141d0*/  F2FP.BF16.PACK_AB R162, R85, R86 ;  /* 0x0000005655a2723e */ /* 0x004fe200000010ff */
[----:B-1----:R-:W2:Y:S01]  /*141e0*/  LDL.LU R2, [R1+0x20] ;  /* 0x0000200001027983 */ /* 0x002ea20000300800 */
[----:B------:R-:W-:Y:S01]  /*141f0*/  F2FP.BF16.PACK_AB R163, R74, R84 ;  /* 0x000000544aa3723e */ /* 0x000fe200000010ff */
[----:B---3--:R-:W-:Y:S01]  /*14200*/  FFMA.FTZ R73, R73, R93, R126 ;  /* 0x0000005d49497223 */ /* 0x008fe2000001007e */
[----:B------:R-:W-:Y:S02]  /*14210*/  MOV R126, R104 ;  /* 0x00000068007e7202 */ /* 0x000fe40000000f00 */
[-C--:B------:R-:W-:Y:S05]  /*14220*/  HMMA.16816.F32.BF16 R104, R164, R116.reuse, R4 ;  /* 0x00000074a468723c */ /* 0x080fea0000041804 */
[----:B----4-:R-:W-:Y:S01]  /*14230*/  FFMA.FTZ R69, R69, R92, R125 ;  /* 0x0000005c45457223 */ /* 0x010fe2000001007d */
[----:B------:R-:W-:Y:S02]  /*14240*/  MOV R125, R109 ;  /* 0x0000006d007d7202 */ /* 0x000fe40000000f00 */
[C---:B------:R-:W-:Y:S04]  /*14250*/  HMMA.16816.F32.BF16 R108, R160.reuse, R116, R8 ;  /* 0x00000074a06c723c */ /* 0x040fe80000041808 */
[----:B------:R-:W-:Y:S03]  /*14260*/  FADD.FTZ R4, R244, R69 ;  /* 0x00000045f4047221 */ /* 0x000fe60000010000 */
[----:B------:R-:W-:Y:S01]  /*14270*/  FADD.FTZ R8, R247, R73 ;  /* 0x00000049f7087221 */ /* 0x000fe20000010000 */
[-C--:B------:R-:W-:Y:S04]  /*14280*/  HMMA.16816.F32.BF16 R112, R160, R118.reuse, R12 ;  /* 0x00000076a070723c */ /* 0x080fe8000004180c */
        /* <DEDUP_REMOVED lines=9> */
[----:B------:R-:W-:Y:S04]  /*14320*/  FADD.FTZ R4, R206, R8 ;  /* 0x00000008ce047221 */ /* 0x000fe80000010000 */
[----:B------:R-:W-:Y:S02]  /*14330*/  FADD.FTZ R11, R233, R4 ;  /* 0x00000004e90b7221 */ /* 0x000fe40000010000 */
[----:B-----5:R-:W-:Y:S01]  /*14340*/  FFMA.FTZ R68, R68, R75, R239 ;  /* 0x0000004b44447223 */ /* 0x020fe200000100ef */
[----:B------:R-:W-:Y:S01]  /*14350*/  MOV R239, R150 ;  /* 0x0000009600ef7202 */ /* 0x000fe20000000f00 */
[----:B--2---:R-:W-:Y:S01]  /*14360*/  FFMA.FTZ R0, R0, R2, R236 ;  /* 0x0000000200007223 */ /* 0x004fe200000100ec */
[----:B------:R-:W-:Y:S01]  /*14370*/  MOV R236, R149 ;  /* 0x0000009500ec7202 */ /* 0x000fe20000000f00 */
[----:B------:R-:W-:Y:S01]  /*14380*/  FADD.FTZ R2, R123, R68 ;  /* 0x000000447b027221 */ /* 0x000fe20000010000 */
[----:B------:R-:W1:Y:S01]  /*14390*/  LDSM.16.MT88.4 R148, [R210+0x2900] ;  /* 0x00290000d294783b */ /* 0x000e620000004200 */
[----:B------:R-:W-:Y:S02]  /*143a0*/  FADD.FTZ R0, R122, R0 ;  /* 0x000000007a007221 */ /* 0x000fe40000010000 */
[----:B------:R-:W-:Y:S01]  /*143b0*/  FADD.FTZ R2, R248, R2 ;  /* 0x00000002f8027221 */ /* 0x000fe20000010000 */
[-C--:B------:R-:W-:Y:S03]  /*143c0*/  HMMA.16816.F32.BF16 R120, R164, R132.reuse, R20 ;  /* 0x00000084a478723c */ /* 0x080fe60000041814 */
[----:B------:R-:W-:Y:S02]  /*143d0*/  FADD.FTZ R0, R245, R0 ;  /* 0x00000000f5007221 */ /* 0x000fe40000010000 */
        /* <DEDUP_REMOVED lines=11> */
[C---:B------:R-:W-:Y:S01]  /*14490*/  HMMA.16816.F32.BF16 R132, R164.reuse, R134, R32 ;  /* 0x00000086a484723c */ /* 0x040fe20000041820 */
[----:B------:R-:W2:Y:S03]  /*144a0*/  LDSM.16.MT88.4 R4, [R211+0x2900] ;  /* 0x00290000d304783b */ /* 0x000ea60000004200 */
        /* <DEDUP_REMOVED lines=9> */
[-C--:B-1----:R-:W-:Y:S03]  /*14540*/  HMMA.16816.F32.BF16 R136, R164, R148.reuse, R36 ;  /* 0x00000094a488723c */ /* 0x082fe60000041824 */
        /* <DEDUP_REMOVED lines=62> */
[----:B------:R-:W-:Y:S01]  /*14930*/  STL [R1+0x14], R5 ;  /* 0x0000140501007387 */ /* 0x000fe20000100800 */
[----:B------:R-:W-:Y:S01]  /*14940*/  FADD.FTZ R2, R86, R2 ;  /* 0x0000000256027221 */ /* 0x000fe20000010000 */
[----:B------:R-:W-:Y:S01]  /*14950*/  MOV R100, R71 ;  /* 0x0000004700647202 */ /* 0x000fe20000000f00 */
[----:B------:R-:W-:Y:S01]  /*14960*/  FADD.FTZ R0, R96, R8 ;  /* 0x0000000860007221 */ /* 0x000fe20000010000 */
[----:B------:R-:W-:Y:S01]  /*14970*/  STL [R1+0x18], R4 ;  /* 0x0000180401007387 */ /* 0x000fe20000100800 */
[----:B------:R-:W-:Y:S02]  /*14980*/  FADD.FTZ R2, R85, R2 ;  /* 0x0000000255027221 */ /* 0x000fe40000010000 */
[----:B------:R-:W-:Y:S03]  /*14990*/  FADD.FTZ R0, R84, R0 ;  /* 0x0000000054007221 */ /* 0x000fe60000010000 */
[----:B------:R1:W-:Y:S01]  /*149a0*/  STL [R1+0x1c], R2 ;  /* 0x00001c0201007387 */ /* 0x0003e20000100800 */
[----:B------:R-:W-:Y:S05]  /*149b0*/  FADD.FTZ R0, R74, R0 ;  /* 0x000000004a007221 */ /* 0x000fea0000010000 */
[----:B------:R2:W-:Y:S01]  /*149c0*/  STL [R1+0x20], R0 ;  /* 0x0000200001007387 */ /* 0x0005e20000100800 */
[----:B-1----:R-:W-:Y:S01]  /*149d0*/  MOV R2, R72 ;  /* 0x0000004800027202 */ /* 0x002fe20000000f00 */
[----:B------:R-:W-:-:S05]  /*149e0*/  @P0 BRA `(.L_x_196) ;  /* 0xffffb53000000947 */ /* 0x000fca000383ffff */
.L_x_193:
[----:B------:R-:W-:-:S13]  /*149f0*/  ISETP.GE.AND P0, PT, R227, UR5, PT ;  /* 0x00000005e3007c0c */ /* 0x000fda000bf06270 */
[----:B------:R-:W-:Y:S05]  /*14a00*/  @!P0 BRA `(.L_x_197) ;  /* 0x00006aa000008947 */ /* 0x000fea0003800000 */
[----:B------:R-:W-:Y:S01]  /*14a10*/  IMAD.MOV.U32 R101, RZ, RZ, R71 ;  /* 0x000000ffff657224 */ /* 0x000fe200078e0047 */
[----:B------:R-:W-:Y:S01]  /*14a20*/  MOV R103, R3 ;  /* 0x0000000300677202 */ /* 0x000fe20000000f00 */
[----:B------:R-:W-:Y:S01]  /*14a30*/  IMAD.MOV.U32 R100, RZ, RZ, R72 ;  /* 0x000000ffff647224 */ /* 0x000fe200078e0048 */
[----:B------:R-:W-:Y:S02]  /*14a40*/  MOV R102, R70 ;  /* 0x0000004600667202 */ /* 0x000fe40000000f00 */
.L_x_215:
[----:B------:R-:W-:Y:S04]  /*14a50*/  DEPBAR.LE SB0, 0x0 ;  /* 0x000080000000791a */ /* 0x000fe80000000000 */
[----:B------:R-:W-:Y:S01]  /*14a60*/  BAR.SYNC.DEFER_BLOCKING 0x0 ;  /* 0x0000000000007b1d */ /* 0x000fe20000010000 */
[----:B-12---:R-:W-:Y:S01]  /*14a70*/  IMAD.WIDE.U32 R2, R234, c[0x0][0x208], RZ ;  /* 0x00008200ea027a25 */ /* 0x006fe200078e00ff */
[----:B--2---:R-:W-:Y:S05]  /*14a80*/  SHF.R.S32.HI R0, RZ, 0x1f, R234 ;  /* 0x0000001fff007819 */ /* 0x004fea00000114ea */
[----:B------:R-:W-:Y:S04]  /*14a90*/  IMAD R0, R0, c[0x0][0x208], RZ ;  /* 0x0000820000007a24 */ /* 0x000fe800078e02ff */
[----:B------:R-:W-:Y:S05]  /*14aa0*/  IMAD R0, R234, c[0x0][0x20c], R0 ;  /* 0x00008300ea007a24 */ /* 0x000fea00078e0200 */
[----:B------:R-:W-:Y:S02]  /*14ab0*/  IADD3 R3, R3, R0, RZ ;  /* 0x0000000003037210 */ /* 0x000fe40007ffe0ff */
[----:B------:R-:W-:Y:S03]  /*14ac0*/  SHF.R.S32.HI R0, RZ, 0x1f, R228 ;  /* 0x0000001fff007819 */ /* 0x000fe600000114e4 */
[----:B------:R-:W-:Y:S01]  /*14ad0*/  IMAD.WIDE.U32 R2, R228, c[0x0][0x218], R2 ;  /* 0x00008600e4027a25 */ /* 0x000fe200078e0002 */
[----:B-----5:R-:W-:Y:S03]  /*14ae0*/  LDSM.16.M88.4 R96, [R215+0x6100] ;  /* 0x00610000d760783b */ /* 0x020fe60000000200 */
[----:B------:R-:W-:Y:S05]  /*14af0*/  IMAD R0, R0, c[0x0][0x218], RZ ;  /* 0x0000860000007a24 */ /* 0x000fea00078e02ff */
[----:B------:R-:W2:Y:S04]  /*14b00*/  LDL R197, [R1+0xc] ;  /* 0x00000c0001c57983 */ /* 0x000ea80000100800 */
[----:B------:R-:W1:Y:S08]  /*14b10*/  LDSM.16.M88.4 R16, [R208+0x3100] ;  /* 0x00310000d010783b */ /* 0x000e700000000200 */
[----:B------:R-:W3:Y:S08]  /*14b20*/  LDSM.16.M88.4 R92, [R215+0x8100] ;  /* 0x00810000d75c783b */ /* 0x000ef00000000200 */
[----:B------:R-:W4:Y:S08]  /*14b30*/  LDSM.16.M88.4 R32, [R208+0x3900] ;  /* 0x00390000d020783b */ /* 0x000f300000000200 */
[----:B------:R-:W1:Y:S08]  /*14b40*/  LDSM.16.M88.4 R48, [R208+0x4100] ;  /* 0x00410000d030783b */ /* 0x000e700000000200 */
[----:B------:R-:W1:Y:S08]  /*14b50*/  LDSM.16.M88.4 R64, [R208+0x4900] ;  /* 0x00490000d040783b */ /* 0x000e700000000200 */
[----:B------:R-:W1:Y:S08]  /*14b60*/  LDSM.16.M88.4 R80, [R208+0x5100] ;  /* 0x00510000d050783b */ /* 0x000e700000000200 */
[----:B------:R-:W3:Y:S08]  /*14b70*/  LDSM.16.M88.4 R168, [R208+0x5900] ;  /* 0x00590000d0a8783b */ /* 0x000ef00000000200 */
[----:B------:R-:W-:Y:S08]  /*14b80*/  LDSM.16.M88.4 R172, [R218+0x6100] ;  /* 0x00610000daac783b */ /* 0x000ff00000000200 */
[----:B------:R-:W4:Y:S08]  /*14b90*/  LDSM.16.M88.4 R176, [R219] ;  /* 0x00000000dbb0783b */ /* 0x000f300000000200 */
[----:B------:R-:W4:Y:S08]  /*14ba0*/  LDSM.16.M88.4 R180, [R218+0x8100] ;  /* 0x00810000dab4783b */ /* 0x000f300000000200 */
[----:B------:R-:W2:Y:S01]  /*14bb0*/  LDSM.16.M88.4 R184, [R224] ;  /* 0x00000000e0b8783b */ /* 0x000ea20000000200 */
[-C--:B-1----:R-:W-:Y:S08]  /*14bc0*/  HMMA.16816.F32.BF16 R4, R96, R16.reuse, RZ ;  /* 0x000000106004723c */ /* 0x082ff000000418ff */
[C---:B---3--:R-:W-:Y:S08]  /*14bd0*/  HMMA.16816.F32.BF16 R8, R92.reuse, R16, RZ ;  /* 0x000000105c08723c */ /* 0x048ff000000418ff */
[-C--:B------:R-:W-:Y:S08]  /*14be0*/  HMMA.16816.F32.BF16 R12, R92, R18.reuse, RZ ;  /* 0x000000125c0c723c */ /* 0x080ff000000418ff */
[C---:B------:R-:W-:Y:S08]  /*14bf0*/  HMMA.16816.F32.BF16 R16, R96.reuse, R18, RZ ;  /* 0x000000126010723c */ /* 0x040ff000000418ff */
[-C--:B----4-:R-:W-:Y:S08]  /*14c00*/  HMMA.16816.F32.BF16 R20, R96, R32.reuse, RZ ;  /* 0x000000206014723c */ /* 0x090ff000000418ff */
        /* <DEDUP_REMOVED lines=19> */
[----:B------:R-:W1:Y:S07]  /*14d40*/  LDSM.16.M88.4 R168, [R223] ;  /* 0x00000000dfa8783b */ /* 0x000e6e0000000200 */
[-C--:B------:R-:W-:Y:S08]  /*14d50*/  HMMA.16816.F32.BF16 R4, R172, R176.reuse, R4 ;  /* 0x000000b0ac04723c */ /* 0x080ff00000041804 */
[C---:B------:R-:W-:Y:S08]  /*14d60*/  HMMA.16816.F32.BF16 R8, R180.reuse, R176, R8 ;  /* 0x000000b0b408723c */ /* 0x040ff00000041808 */
[-C--:B------:R-:W-:Y:S08]  /*14d70*/  HMMA.16816.F32.BF16 R12, R180, R178.reuse, R12 ;  /* 0x000000b2b40c723c */ /* 0x080ff0000004180c */
[C---:B------:R-:W-:Y:S01]  /*14d80*/  HMMA.16816.F32.BF16 R16, R172.reuse, R178, R16 ;  /* 0x000000b2ac10723c */ /* 0x040fe20000041810 */
[----:B------:R-:W3:Y:S07]  /*14d90*/  LDSM.16.M88.4 R176, [R222] ;  /* 0x00000000deb0783b */ /* 0x000eee0000000200 */
[-C--:B--2---:R-:W-:Y:S08]  /*14da0*/  HMMA.16816.F32.BF16 R20, R172, R184.reuse, R20 ;  /* 0x000000b8ac14723c */ /* 0x084ff00000041814 */
[C---:B------:R-:W-:Y:S07]  /*14db0*/  HMMA.16816.F32.BF16 R24, R180.reuse, R184, R24 ;  /* 0x000000b8b418723c */ /* 0x040fee0000041818 */
[----:B------:R-:W-:Y:S01]  /*14dc0*/  IMAD R184, R228, c[0x0][0x21c], R0 ;  /* 0x00008700e4b87a24 */ /* 0x000fe200078e0200 */
[-C--:B------:R-:W-:Y:S04]  /*14dd0*/  HMMA.16816.F32.BF16 R28, R180, R186.reuse, R28 ;  /* 0x000000bab41c723c */ /* 0x080fe8000004181c */
[----:B------:R-:W-:Y:S04]  /*14de0*/  IADD3 R0, P0, R2, UR44, RZ ;  /* 0x0000002c02007c10 */ /* 0x000fe8000ff1e0ff */
[C---:B------:R-:W-:Y:S04]  /*14df0*/  HMMA.16816.F32.BF16 R32, R172.reuse, R186, R32 ;  /* 0x000000baac20723c */ /* 0x040fe80000041820 */
[----:B------:R-:W-:Y:S02]  /*14e00*/  IADD3.X R3, R3, UR9, R184, P0, !PT ;  /* 0x0000000903037c10 */ /* 0x000fe400087fe4b8 */
[C---:B------:R-:W-:Y:S02]  /*14e10*/  LEA R2, P0, R0.reuse, c[0x0][0x1f8], 0x1 ;  /* 0x00007e0000027a11 */ /* 0x040fe400078008ff */
[-C--:B-1----:R-:W-:Y:S03]  /*14e20*/  HMMA.16816.F32.BF16 R36, R172, R168.reuse, R36 ;  /* 0x000000a8ac24723c */ /* 0x082fe60000041824 */
[----:B------:R-:W-:Y:S01]  /*14e30*/  SHFL.IDX PT, R193, R2, 0x4, 0x181f ;  /* 0x00981f0002c17f89 */ /* 0x000fe200000e0000 */
[----:B------:R-:W-:Y:S04]  /*14e40*/  LEA.HI.X R0, R0, c[0x0][0x1fc], R3, 0x1, P0 ;  /* 0x00007f0000007a11 */ /* 0x000fe800000f0c03 */
[C---:B------:R-:W-:Y:S03]  /*14e50*/  HMMA.16816.F32.BF16 R40, R180.reuse, R168, R40 ;  /* 0x000000a8b428723c */ /* 0x040fe60000041828 */
[----:B------:R-:W-:Y:S05]  /*14e60*/  SHFL.IDX PT, R194, R2, 0x5, 0x181f ;  /* 0x00b81f0002c27f89 */ /* 0x000fea00000e0000 */
[-C--:B------:R-:W-:Y:S03]  /*14e70*/  HMMA.16816.F32.BF16 R44, R180, R170.reuse, R44 ;  /* 0x000000aab42c723c */ /* 0x080fe6000004182c */
[----:B------:R-:W-:Y:S05]  /*14e80*/  SHFL.IDX PT, R185, R0, RZ, 0x181f ;  /* 0x00181fff00b97589 */ /* 0x000fea00000e0000 */
[C---:B------:R-:W-:Y:S03]  /*14e90*/  HMMA.16816.F32.BF16 R48, R172.reuse, R170, R48 ;  /* 0x000000aaac30723c */ /* 0x040fe60000041830 */
[----:B------:R-:W1:Y:S05]  /*14ea0*/  LDSM.16.M88.4 R168, [R221] ;  /* 0x00000000dda8783b */ /* 0x000e6a0000000200 */
[-C--:B---3--:R-:W-:Y:S03]  /*14eb0*/  HMMA.16816.F32.BF16 R52, R172, R176.reuse, R52 ;  /* 0x000000b0ac34723c */ /* 0x088fe60000041834 */
[----:B------:R-:W-:Y:S05]  /*14ec0*/  SHFL.IDX PT, R184, R0, 0x1, 0x181f ;  /* 0x00381f0000b87f89 */ /* 0x000fea00000e0000 */
[C---:B------:R-:W-:Y:S03]  /*14ed0*/  HMMA.16816.F32.BF16 R56, R180.reuse, R176, R56 ;  /* 0x000000b0b438723c */ /* 0x040fe60000041838 */
[----:B------:R-:W-:Y:S05]  /*14ee0*/  SHFL.IDX PT, R192, R0, 0x2, 0x181f ;  /* 0x00581f0000c07f89 */ /* 0x000fea00000e0000 */
[-C--:B------:R-:W-:Y:S03]  /*14ef0*/  HMMA.16816.F32.BF16 R60, R180, R178.reuse, R60 ;  /* 0x000000b2b43c723c */ /* 0x080fe6000004183c */
[----:B------:R-:W-:Y:S05]  /*14f00*/  SHFL.IDX PT, R196, R0, 0x3, 0x181f ;  /* 0x00781f0000c47f89 */ /* 0x000fea00000e0000 */
[C---:B------:R-:W-:Y:S03]  /*14f10*/  HMMA.16816.F32.BF16 R64, R172.reuse, R178, R64 ;  /* 0x000000b2ac40723c */ /* 0x040fe60000041840 */
[----:B------:R-:W-:Y:S05]  /*14f20*/  SHFL.IDX PT, R195, R0, 0x4, 0x181f ;  /* 0x00981f0000c37f89 */ /* 0x000fea00000e0000 */
[-C--:B-1----:R-:W-:Y:S03]  /*14f30*/  HMMA.16816.F32.BF16 R68, R172, R168.reuse, R68 ;  /* 0x000000a8ac44723c */ /* 0x082fe60000041844 */
[----:B------:R-:W-:Y:S05]  /*14f40*/  SHFL.IDX PT, R3, R2, RZ, 0x181f ;  /* 0x00181fff02037589 */ /* 0x000fea00000e0000 */
[C---:B------:R-:W-:Y:S03]  /*14f50*/  HMMA.16816.F32.BF16 R72, R180.reuse, R168, R72 ;  /* 0x000000a8b448723c */ /* 0x040fe60000041848 */
[----:B------:R-:W1:Y:S05]  /*14f60*/  SHFL.IDX PT, R190, R2, 0x1, 0x181f ;  /* 0x00381f0002be7f89 */ /* 0x000e6a00000e0000 */
[-C--:B------:R-:W-:Y:S03]  /*14f70*/  HMMA.16816.F32.BF16 R76, R180, R170.reuse, R76 ;  /* 0x000000aab44c723c */ /* 0x080fe6000004184c */
[----:B------:R-:W2:Y:S05]  /*14f80*/  SHFL.IDX PT, R188, R2, 0x2, 0x181f ;  /* 0x00581f0002bc7f89 */ /* 0x000eaa00000e0000 */
[C---:B------:R-:W-:Y:S03]  /*14f90*/  HMMA.16816.F32.BF16 R80, R172.reuse, R170, R80 ;  /* 0x000000aaac50723c */ /* 0x040fe60000041850 */
[----:B------:R3:W-:Y:S01]  /*14fa0*/  SHFL.IDX PT, R189, R2, 0x3, 0x181f ;  /* 0x00781f0002bd7f89 */ /* 0x0007e200000e0000 */
[-C--:B-1----:R-:W-:Y:S07]  /*14fb0*/  IADD3 R190, P0, R190, R226.reuse, RZ ;  /* 0x000000e2bebe7210 */ /* 0x082fee0007f1e0ff */
[----:B------:R-:W-:Y:S01]  /*14fc0*/  SHFL.IDX PT, R0, R0, 0x5, 0x181f ;  /* 0x00b81f0000007f89 */ /* 0x000fe200000e0000 */
[-C--:B------:R-:W-:Y:S02]  /*14fd0*/  IADD3.X R191, R184, R225.reuse, RZ, P0, !PT ;  /* 0x000000e1b8bf7210 */ /* 0x080fe400007fe4ff */
[-C--:B--2---:R-:W-:Y:S02]  /*14fe0*/  IADD3 R188, P0, R188, R226.reuse, RZ ;  /* 0x000000e2bcbc7210 */ /* 0x084fe40007f1e0ff */
[-C--:B---3--:R-:W-:Y:S04]  /*14ff0*/  IADD3 R2, P1, R3, R226.reuse, RZ ;  /* 0x000000e203027210 */ /* 0x088fe80007f3e0ff */
[-C--:B------:R-:W-:Y:S02]  /*15000*/  IADD3.X R3, R185, R225.reuse, RZ, P1, !PT ;  /* 0x000000e1b9037210 */ /* 0x080fe40000ffe4ff */
[----:B------:R-:W1:Y:S01]  /*15010*/  LDSM.16.M88.4 R184, [R220] ;  /* 0x00000000dcb8783b */ /* 0x000e620000000200 */
[-C--:B------:R-:W-:Y:S04]  /*15020*/  IADD3 R176, P1, R193, R226.reuse, RZ ;  /* 0x000000e2c1b07210 */ /* 0x080fe80007f3e0ff */
[-C--:B------:R-:W-:Y:S03]  /*15030*/  IADD3.X R177, R195, R225.reuse, RZ, P1, !PT ;  /* 0x000000e1c3b17210 */ /* 0x080fe60000ffe4ff */
[----:B------:R-:W-:Y:S01]  /*15040*/  @!PT LDS RZ, [RZ] ;  /* 0x00000000fffff984 */ /* 0x000fe20000000800 */
[----:B------:R-:W-:Y:S01]  /*15050*/  @!PT LDS RZ, [RZ] ;  /* 0x00000000fffff984 */ /* 0x000fe20000000800 */
[----:B------:R-:W-:Y:S01]  /*15060*/  @!PT LDS RZ, [RZ] ;  /* 0x00000000fffff984 */ /* 0x000fe20000000800 */
[----:B------:R2:W-:Y:S08]  /*15070*/  LDGSTS.E.BYPASS.LTC128B.128 [R197], [R2.64], !P3 ;  /* 0x0000000002c57fae */ /* 0x0005f0000d901d70 */
[----:B------:R3:W-:Y:S01]  /*15080*/  LDGSTS.E.BYPASS.LTC128B.128 [R197+0x800], [R190.64], !P3 ;  /* 0x00800000bec57fae */ /* 0x0007e2000d901d70 */
[-C--:B-1----:R-:W-:Y:S03]  /*15090*/  HMMA.16816.F32.BF16 R84, R172, R184.reuse, R84 ;  /* 0x000000b8ac54723c */ /* 0x082fe60000041854 */
[-C--:B---3--:R-:W-:Y:S02]  /*150a0*/  IADD3 R190, P2, R189, R226.reuse, RZ ;  /* 0x000000e2bdbe7210 */ /* 0x088fe40007f5e0ff */
[-C--:B------:R-:W-:Y:S02]  /*150b0*/  IADD3.X R189, R192, R225.reuse, RZ, P0, !PT ;  /* 0x000000e1c0bd7210 */ /* 0x080fe400007fe4ff */
[-C--:B------:R-:W-:Y:S01]  /*150c0*/  IADD3.X R191, R196, R225.reuse, RZ, P2, !PT ;  /* 0x000000e1c4bf7210 */ /* 0x080fe200017fe4ff */
[C---:B------:R-:W-:Y:S02]  /*150d0*/  HMMA.16816.F32.BF16 R88, R180.reuse, R184, R88 ;  /* 0x000000b8b458723c */ /* 0x040fe40000041858 */
[----:B------:R1:W-:Y:S02]  /*150e0*/  LDGSTS.E.BYPASS.LTC128B.128 [R197+0x1000], [R188.64], !P3 ;  /* 0x01000000bcc57fae */ /* 0x0003e4000d901d70 */
[----:B--2---:R-:W-:Y:S04]  /*150f0*/  IADD3 R2, P0, R194, R226, RZ ;  /* 0x000000e2c2027210 */ /* 0x004fe80007f1e0ff */
[----:B------:R-:W-:Y:S01]  /*15100*/  IADD3.X R3, R0, R225, RZ, P0, !PT ;  /* 0x000000e100037210 */ /* 0x000fe200007fe4ff */
[-C--:B------:R-:W-:Y:S01]  /*15110*/  HMMA.16816.F32.BF16 R92, R180, R186.reuse, R92 ;  /* 0x000000bab45c723c */ /* 0x080fe2000004185c */
[----:B------:R1:W-:Y:S02]  /*15120*/  LDGSTS.E.BYPASS.LTC128B.128 [R197+0x1800], [R190.64], !P3 ;  /* 0x01800000bec57fae */ /* 0x0003e4000d901d70 */
[----:B------:R-:W-:Y:S05]  /*15130*/  ISETP.GT.AND P0, PT, R227, UR5, PT ;  /* 0x00000005e3007c0c */ /* 0x000fea000bf04270 */
[----:B------:R-:W-:Y:S01]  /*15140*/  HMMA.16816.F32.BF16 R96, R172, R186, R96 ;  /* 0x000000baac60723c */ /* 0x000fe20000041860 */
[----:B------:R2:W-:Y:S08]  /*15150*/  LDGSTS.E.BYPASS.LTC128B.128 [R197+0x2000], [R176.64], !P3 ;  /* 0x02000000b0c57fae */ /* 0x0005f0000d901d70 */
[----:B------:R3:W-:Y:S08]  /*15160*/  LDGSTS.E.BYPASS.LTC128B.128 [R197+0x2800], [R2.64], !P3 ;  /* 0x0280000002c57fae */ /* 0x0007f0000d901d70 */
[----:B------:R-:W-:Y:S08]  /*15170*/  LDSM.16.M88.4 R192, [R216+0x8100] ;  /* 0x00810000d8c0783b */ /* 0x000ff00000000200 */
[----:B------:R-:W0:Y:S08]  /*15180*/  LDGDEPBAR ;  /* 0x00000000000079af */ /* 0x000e300000000000 */
[----:B--2---:R-:W-:Y:S08]  /*15190*/  LDSM.16.M88.4 R176, [R216+0x6100] ;  /* 0x00610000d8b0783b */ /* 0x004ff00000000200 */
[----:B-1----:R-:W1:Y:S08]  /*151a0*/  LDSM.16.M88.4 R188, [R214+0x3100] ;  /* 0x00310000d6bc783b */ /* 0x002e700000000200 */
[----:B---3--:R-:W2:Y:S08]  /*151b0*/  LDSM.16.M88.4 R196, [R214+0x3900] ;  /* 0x00390000d6c4783b */ /* 0x008eb00000000200 */
[----:B------:R-:W3:Y:S08]  /*151c0*/  LDSM.16.M88.4 R200, [R214+0x4100] ;  /* 0x00410000d6c8783b */ /* 0x000ef00000000200 */
[----:B------:R-:W4:Y:S08]  /*151d0*/  LDSM.16.M88.4 R168, [R214+0x4900] ;  /* 0x00490000d6a8783b */ /* 0x000f300000000200 */
[----:B------:R-:W2:Y:S08]  /*151e0*/  LDSM.16.M88.4 R180, [R214+0x5100] ;  /* 0x00510000d6b4783b */ /* 0x000eb00000000200 */
[----:B------:R-:W3:Y:S01]  /*151f0*/  LDSM.16.M88.4 R204, [R214+0x5900] ;  /* 0x00590000d6cc783b */ /* 0x000ee20000000200 */
[-C--:B-1----:R-:W-:Y:S07]  /*15200*/  HMMA.16816.F32.BF16 R4, R176, R188.reuse, R4 ;  /* 0x000000bcb004723c */ /* 0x082fee0000041804 */
[----:B------:R-:W-:Y:S01]  /*15210*/  LDSM.16.M88.4 R172, [R217+0x6100] ;  /* 0x00610000d9ac783b */ /* 0x000fe20000000200 */
[C---:B------:R-:W-:Y:S07]  /*15220*/  HMMA.16816.F32.BF16 R8, R192.reuse, R188, R8 ;  /* 0x000000bcc008723c */ /* 0x040fee0000041808 */
[----:B------:R-:W1:Y:S01]  /*15230*/  LDSM.16.M88.4 R184, [R213] ;  /* 0x00000000d5b8783b */ /* 0x000e620000000200 */
[-C--:B------:R-:W-:Y:S08]  /*15240*/  HMMA.16816.F32.BF16 R12, R192, R190.reuse, R12 ;  /* 0x000000bec00c723c */ /* 0x080ff0000004180c */
[C---:B------:R-:W-:Y:S01]  /*15250*/  HMMA.16816.F32.BF16 R16, R176.reuse, R190, R16 ;  /* 0x000000beb010723c */ /* 0x040fe20000041810 */
[----:B------:R-:W1:Y:S07]  /*15260*/  LDSM.16.M88.4 R188, [R217+0x8100] ;  /* 0x00810000d9bc783b */ /* 0x000e6e0000000200 */
[-C--:B--2---:R-:W-:Y:S08]  /*15270*/  HMMA.16816.F32.BF16 R20, R176, R196.reuse, R20 ;  /* 0x000000c4b014723c */ /* 0x084ff00000041814 */
[C---:B------:R-:W-:Y:S08]  /*15280*/  HMMA.16816.F32.BF16 R24, R192.reuse, R196, R24 ;  /* 0x000000c4c018723c */ /* 0x040ff00000041818 */
[-C--:B------:R-:W-:Y:S08]  /*15290*/  HMMA.16816.F32.BF16 R28, R192, R198.reuse, R28 ;  /* 0x000000c6c01c723c */ /* 0x080ff0000004181c */
[C---:B------:R-:W-:Y:S08]  /*152a0*/  HMMA.16816.F32.BF16 R32, R176.reuse, R198, R32 ;  /* 0x000000c6b020723c */ /* 0x040ff00000041820 */
        /* <DEDUP_REMOVED lines=17> */
[C---:B------:R-:W-:Y:S08]  /*153c0*/  HMMA.16816.F32.BF16 R8, R188.reuse, R184, R8 ;  /* 0x000000b8bc08723c */ /* 0x040ff00000041808 */
        /* <DEDUP_REMOVED lines=54> */
[----:B------:R4:W2:Y:S01]  /*15730*/  MUFU.TANH R182, R19 ;  /* 0x0000001300b67308 */ /* 0x0008a20000002400 */
[-C--:B------:R-:W-:Y:S03]  /*15740*/  HMMA.16816.F32.BF16 R44, R188, R10.reuse, R44 ;  /* 0x0000000abc2c723c */ /* 0x080fe6000004182c */
[----:B------:R-:W-:Y:S02]  /*15750*/  FMUL.FTZ R27, R27, c[0x0][0x320] ;  /* 0x0000c8001b1b7a20 */ /* 0x000fe40000410000 */
[----:B------:R-:W-:Y:S02]  /*15760*/  FMUL.FTZ R28, R28, c[0x0][0x320] ;  /* 0x0000c8001c1c7a20 */ /* 0x000fe40000410000 */
[----:B------:R-:W-:Y:S01]  /*15770*/  FMUL.FTZ R36, R36, c[0x0][0x320] ;  /* 0x0000c80024247a20 */ /* 0x000fe20000410000 */
[C---:B------:R-:W-:Y:S01]  /*15780*/  HMMA.16816.F32.BF16 R48, R172.reuse, R10, R48 ;  /* 0x0000000aac30723c */ /* 0x040fe20000041830 */
[----:B------:R-:W2:Y:S01]  /*15790*/  MUFU.TANH R20, R20 ;  /* 0x0000001400147308 */ /* 0x000ea20000002400 */
[----:B------:R-:W2:Y:S02]  /*157a0*/  LDSM.16.M88.4 R8, [R213+0x2000] ;  /* 0x00200000d508783b */ /* 0x000ea40000000200 */
        /* <DEDUP_REMOVED lines=8> */
[----:B------:R4:W1:Y:S01]  /*15830*/  MUFU.TANH R179, R22 ;  /* 0x0000001600b37308 */ /* 0x0008620000002400 */
[----:B------:R-:W-:Y:S02]  /*15840*/  FMUL.FTZ R34, R34, c[0x0][0x320] ;  /* 0x0000c80022227a20 */ /* 0x000fe40000410000 */
[-C--:B------:R-:W-:Y:S04]  /*15850*/  HMMA.16816.F32.BF16 R60, R188, R6.reuse, R60 ;  /* 0x00000006bc3c723c */ /* 0x080fe8000004183c */
[----:B------:R-:W-:Y:S02]  /*15860*/  FMUL.FTZ R48, R48, c[0x0][0x320] ;  /* 0x0000c80030307a20 */ /* 0x000fe40000410000 */
[----:B------:R-:W-:Y:S01]  /*15870*/  FMUL.FTZ R49, R49, c[0x0][0x320] ;  /* 0x0000c80031317a20 */ /* 0x000fe20000410000 */
[----:B------:R4:W1:Y:S01]  /*15880*/  MUFU.TANH R170, R23 ;  /* 0x0000001700aa7308 */ /* 0x0008620000002400 */
[C---:B------:R-:W-:Y:S01]  /*15890*/  HMMA.16816.F32.BF16 R64, R172.reuse, R6, R64 ;  /* 0x00000006ac40723c */ /* 0x040fe20000041840 */
[----:B------:R-:W1:Y:S01]  /*158a0*/  LDSM.16.M88.4 R4, [R213+0x2800] ;  /* 0x00280000d504783b */ /* 0x000e620000000200 */
[----:B------:R-:W-:Y:S04]  /*158b0*/  DEPBAR.LE SB0, 0x0 ;  /* 0x000080000000791a */ /* 0x000fe80000000000 */
[----:B------:R-:W-:Y:S02]  /*158c0*/  FMUL.FTZ R50, R50, c[0x0][0x320] ;  /* 0x0000c80032327a20 */ /* 0x000fe40000410000 */
[----:B------:R-:W-:Y:S01]  /*158d0*/  FMUL.FTZ R51, R51, c[0x0][0x320] ;  /* 0x0000c80033337a20 */ /* 0x000fe20000410000 */
[----:B------:R4:W1:Y:S01]  /*158e0*/  MUFU.TANH R207, R24 ;  /* 0x0000001800cf7308 */ /* 0x0008620000002400 */
[----:B------:R-:W-:Y:S01]  /*158f0*/  BAR.SYNC.DEFER_BLOCKING 0x0 ;  /* 0x0000000000007b1d */ /* 0x000fe20000010000 */
[-C--:B--2---:R-:W-:Y:S05]  /*15900*/  HMMA.16816.F32.BF16 R68, R172, R8.reuse, R68 ;  /* 0x00000008ac44723c */ /* 0x084fea0000041844 */
[----:B------:R-:W-:Y:S02]  /*15910*/  FMUL.FTZ R52, R52, c[0x0][0x320] ;  /* 0x0000c80034347a20 */ /* 0x000fe40000410000 */
[----:B------:R-:W-:Y:S01]  /*15920*/  FMUL.FTZ R53, R53, c[0x0][0x320] ;  /* 0x0000c80035357a20 */ /* 0x000fe20000410000 */
[----:B------:R4:W2:Y:S01]  /*15930*/  MUFU.TANH R206, R25 ;  /* 0x0000001900ce7308 */ /* 0x0008a20000002400 */
[C---:B------:R-:W-:Y:S04]  /*15940*/  HMMA.16816.F32.BF16 R72, R188.reuse, R8, R72 ;  /* 0x00000008bc48723c */ /* 0x040fe80000041848 */
[----:B------:R-:W-:Y:S02]  /*15950*/  FMUL.FTZ R54, R54, c[0x0][0x320] ;  /* 0x0000c80036367a20 */ /* 0x000fe40000410000 */
[----:B------:R-:W-:Y:S02]  /*15960*/  FMUL.FTZ R55, R55, c[0x0][0x320] ;  /* 0x0000c80037377a20 */ /* 0x000fe40000410000 */
[-C--:B------:R-:W-:Y:S01]  /*15970*/  HMMA.16816.F32.BF16 R76, R188, R10.reuse, R76 ;  /* 0x0000000abc4c723c */ /* 0x080fe2000004184c */
[----:B------:R4:W2:Y:S03]  /*15980*/  MUFU.TANH R238, R26 ;  /* 0x0000001a00ee7308 */ /* 0x0008a60000002400 */
[----:B------:R-:W-:Y:S02]  /*15990*/  FMUL.FTZ R56, R56, c[0x0][0x320] ;  /* 0x0000c80038387a20 */ /* 0x000fe40000410000 */
[----:B------:R-:W-:Y:S02]  /*159a0*/  FMUL.FTZ R59, R59, c[0x0][0x320] ;  /* 0x0000c8003b3b7a20 */ /* 0x000fe40000410000 */
[C---:B------:R-:W-:Y:S03]  /*159b0*/  HMMA.16816.F32.BF16 R80, R172.reuse, R10, R80 ;  /* 0x0000000aac50723c */ /* 0x040fe60000041850 */
[----:B------:R4:W2:Y:S01]  /*159c0*/  MUFU.TANH R237, R27 ;  /* 0x0000001b00ed7308 */ /* 0x0008a20000002400 */
[----:B------:R-:W-:Y:S02]  /*159d0*/  FMUL.FTZ R60, R60, c[0x0][0x320] ;  /* 0x0000c8003c3c7a20 */ /* 0x000fe40000410000 */
[----:B------:R-:W-:Y:S02]  /*159e0*/  FMUL.FTZ R61, R61, c[0x0][0x320] ;  /* 0x0000c8003d3d7a20 */ /* 0x000fe40000410000 */
[-C--:B-1----:R-:W-:Y:S04]  /*159f0*/  HMMA.16816.F32.BF16 R84, R172, R4.reuse, R84 ;  /* 0x00000004ac54723c */ /* 0x082fe80000041854 */
        /* <DEDUP_REMOVED lines=186> */
.L_x_198:
        /* <DEDUP_REMOVED lines=12> */
[----:B---3--:R-:W-:Y:S01]  /*16660*/  IADD3 R7, -R3, 0x1, R2 ;  /* 0x0000000103077810 */ /* 0x008fe20007ffe102 */
[----:B------:R-:W-:Y:S03]  /*16670*/  IMAD.IADD R8, R2, 0x1, -R3 ;  /* 0x0000000102087824 */ /* 0x000fe600078e0a03 */
[----:B------:R-:W-:Y:S04]  /*16680*/  IADD3 R7, R7, -c[0x0][0x168], R0 ;  /* 0x80005a0007077a10 */ /* 0x000fe80007ffe000 */
[C---:B------:R-:W-:Y:S02]  /*16690*/  IADD3 R6, R7.reuse, c[0x0][0x328], RZ ;  /* 0x0000ca0007067a10 */ /* 0x040fe40007ffe0ff */
[----:B------:R-:W-:Y:S03]  /*166a0*/  IADD3 R7, R7, UR12, RZ ;  /* 0x0000000c07077c10 */ /* 0x000fe6000fffe0ff */
[--C-:B-1----:R-:W-:Y:S02]  /*166b0*/  IMAD.IADD R3, R6, 0x1, R4.reuse ;  /* 0x0000000106037824 */ /* 0x102fe400078e0204 */
[----:B------:R-:W-:Y:S01]  /*166c0*/  IMAD.IADD R0, R7, 0x1, R4 ;  /* 0x0000000107007824 */ /* 0x000fe200078e0204 */
[----:B------:R-:W-:-:S05]  /*166d0*/  @P0 BRA `(.L_x_199) ;  /* 0x0000019000000947 */ /* 0x000fca0003800000 */
[----:B------:R-:W-:Y:S01]  /*166e0*/  MOV R9, c[0x0][0x2ac] ;  /* 0x0000ab0000097a02 */ /* 0x000fe20000000f00 */
        /* <DEDUP_REMOVED lines=14> */
.L_x_201:
[----:B------:R-:W-:Y:S04]  /*167d0*/  MOV R9, c[0x0][0x32c] ;  /* 0x0000cb0000097a02 */ /* 0x000fe80000000f00 */
[----:B------:R-:W-:Y:S11]  /*167e0*/  ISETP.NE.AND P0, PT, R9, 0x1, PT ;  /* 0x000000010900780c */ /* 0x000ff60003f05270 */
[----:B------:R-:W-:Y:S02]  /*167f0*/  @!UPT UIADD3 URZ, URZ, URZ, URZ ;  /* 0x0000003f3f3ff290 */ /* 0x000fe4000fffe03f */
[----:B------:R-:W-:Y:S05]  /*16800*/  @P0 IMAD.HI.U32 R9, R4, c[0x0][0x330], RZ ;  /* 0x0000cc0004090a27 */ /* 0x000fea00078e00ff */
[----:B------:R-:W-:Y:S02]  /*16810*/  @P0 SHF.R.U32.HI R4, RZ, c[0x0][0x334], R9 ;  /* 0x0000cd00ff040a19 */ /* 0x000fe40000011609 */
.L_x_202:
[----:B------:R-:W-:Y:S05]  /*16820*/  BSYNC B0 ;  /* 0x0000000000007941 */ /* 0x000fea0003800000 */
.L_x_200:
[----:B------:R-:W-:Y:S05]  /*16830*/  IMAD R4, R4, c[0x0][0x32c], R8 ;  /* 0x0000cb0004047a24 */ /* 0x000fea00078e0208 */
[----:B------:R-:W-:Y:S02]  /*16840*/  IADD3 R9, R4, c[0x0][0x32c], RZ ;  /* 0x0000cb0004097a10 */ /* 0x000fe40007ffe0ff */
[----:B------:R-:W-:Y:S02]  /*16850*/  IMNMX R0, R0, R4, !PT ;  /* 0x0000000400007217 */ /* 0x000fe40007800200 */
[----:B------:R-:W-:Y:S02]  /*16860*/  IMNMX R3, R3, R9, PT ;  /* 0x0000000903037217 */ /* 0x000fe40003800200 */
.L_x_199:
[C---:B------:R-:W-:Y:S02]  /*16870*/  ISETP.GE.AND P0, PT, R2.reuse, 0x2, PT ;  /* 0x000000020200780c */ /* 0x040fe40003f06270 */
[----:B------:R-:W-:Y:S02]  /*16880*/  ISETP.GE.AND P2, PT, R2, 0xa, PT ;  /* 0x0000000a0200780c */ /* 0x000fe40003f46270 */
[----:B------:R-:W-:Y:S02]  /*16890*/  P2R R26, PR, RZ, 0x1 ;  /* 0x00000001ff1a7803 */ /* 0x000fe40000000000 */
[----:B------:R-:W-:Y:S02]  /*168a0*/  ISETP.GT.AND P0, PT, R0, 0x1, !P0 ;  /* 0x000000010000780c */ /* 0x000fe40004704270 */
        /* <DEDUP_REMOVED lines=9> */
[----:B------:R-:W-:Y:S02]  /*16940*/  ISETP.LT.OR P1, PT, R3, 0x9, P1 ;  /* 0x000000090300780c */ /* 0x000fe40000f21670 */
[----:B------:R-:W-:Y:S02]  /*16950*/  FSEL R34, R17, -INF , !P0 ;  /* 0xff80000011227808 */ /* 0x000fe40004000000 */
[----:B------:R-:W-:Y:S02]  /*16960*/  ISETP.GT.AND P0, PT, R0, 0x10, !P2 ;  /* 0x000000100000780c */ /* 0x000fe40005704270 */
[----:B------:R-:W-:Y:S02]  /*16970*/  FSEL R32, R16, -INF , !P1 ;  /* 0xff80000010207808 */ /* 0x000fe40004800000 */
        /* <DEDUP_REMOVED lines=90> */
[C---:B------:R-:W-:Y:S04]  /*16f20*/  ISETP.LT.OR P0, PT, R3.reuse, 0x59, P0 ;  /* 0x000000590300780c */ /* 0x040fe80000701670 */
[----:B------:R-:W-:Y:S02]  /*16f30*/  FSEL R251, R96, -INF , !P0 ;  /* 0xff80000060fb7808 */ /* 0x000fe40004000000 */
[----:B------:R-:W-:Y:S04]  /*16f40*/  ISETP.GT.AND P0, PT, R0, RZ, !P2 ;  /* 0x000000ff0000720c */ /* 0x000fe80005704270 */
[C---:B------:R-:W-:Y:S04]  /*16f50*/  ISETP.LT.OR P0, PT, R3.reuse, 0x1, P0 ;  /* 0x000000010300780c */ /* 0x040fe80000701670 */
[----:B------:R-:W-:Y:S02]  /*16f60*/  FSEL R29, R200, -INF , !P0 ;  /* 0xff800000c81d7808 */ /* 0x000fe40004000000 */
[----:B------:R-:W-:Y:S04]  /*16f70*/  ISETP.GE.AND P0, PT, R2, 0x5a, PT ;  /* 0x0000005a0200780c */ /* 0x000fe80003f06270 */
[----:B------:R-:W-:Y:S04]  /*16f80*/  ISETP.GT.AND P2, PT, R0, 0x59, !P0 ;  /* 0x000000590000780c */ /* 0x000fe80004744270 */
[----:B------:R-:W-:Y:S02]  /*16f90*/  ISETP.LT.OR P2, PT, R3, 0x5a, P2 ;  /* 0x0000005a0300780c */ /* 0x000fe40001741670 */
[----:B------:R-:W1:Y:S02]  /*16fa0*/  SHFL.IDX PT, R3, R5, 0x1, 0x1c1f ;  /* 0x003c1f0005037f89 */ /* 0x000e6400000e0000 */
[----:B------:R-:W-:Y:S02]  /*16fb0*/  FSEL R252, R97, -INF , !P2 ;  /* 0xff80000061fc7808 */ /* 0x000fe40005000000 */
[----:B------:R-:W-:Y:S01]  /*16fc0*/  PLOP3.LUT P2, PT, PT, PT, UP0, 0x40, 0x0 ;  /* 0x000000000000781c */ /* 0x000fe20003f4e808 */
[--C-:B-1----:R-:W-:Y:S02]  /*16fd0*/  IMAD.IADD R2, R6, 0x1, R3.reuse ;  /* 0x0000000106027824 */ /* 0x102fe400078e0203 */
[----:B------:R-:W-:Y:S10]  /*16fe0*/  IMAD.IADD R0, R7, 0x1, R3 ;  /* 0x0000000107007824 */ /* 0x000ff400078e0203 */
        /* <DEDUP_REMOVED lines=16> */
.L_x_205:
[----:B------:R-:W-:Y:S04]  /*170f0*/  MOV R28, c[0x0][0x32c] ;  /* 0x0000cb00001c7a02 */ /* 0x000fe80000000f00 */
[----:B------:R-:W-:Y:S11]  /*17100*/  ISETP.NE.AND P2, PT, R28, 0x1, PT ;  /* 0x000000011c00780c */ /* 0x000ff60003f45270 */
[----:B------:R-:W-:Y:S02]  /*17110*/  @!UPT UIADD3 URZ, URZ, URZ, URZ ;  /* 0x0000003f3f3ff290 */ /* 0x000fe4000fffe03f */
[----:B------:R-:W-:Y:S05]  /*17120*/  @P2 IMAD.HI.U32 R28, R3, c[0x0][0x330], RZ ;  /* 0x0000cc00031c2a27 */ /* 0x000fea00078e00ff */
[----:B------:R-:W-:Y:S02]  /*17130*/  @P2 SHF.R.U32.HI R3, RZ, c[0x0][0x334], R28 ;  /* 0x0000cd00ff032a19 */ /* 0x000fe4000001161c */
.L_x_206:
[----:B------:R-:W-:Y:S05]  /*17140*/  BSYNC B0 ;  /* 0x0000000000007941 */ /* 0x000fea0003800000 */
.L_x_204:
[----:B------:R-:W-:Y:S05]  /*17150*/  IMAD R3, R3, c[0x0][0x32c], R8 ;  /* 0x0000cb0003037a24 */ /* 0x000fea00078e0208 */
[----:B------:R-:W-:Y:S02]  /*17160*/  IADD3 R28, R3, c[0x0][0x32c], RZ ;  /* 0x0000cb00031c7a10 */ /* 0x000fe40007ffe0ff */
[----:B------:R-:W-:Y:S02]  /*17170*/  IMNMX R0, R0, R3, !PT ;  /* 0x0000000300007217 */ /* 0x000fe40007800200 */
[----:B------:R-:W-:Y:S02]  /*17180*/  IMNMX R2, R2, R28, PT ;  /* 0x0000001c02027217 */ /* 0x000fe40003800200 */
.L_x_203:
        /* <DEDUP_REMOVED lines=113> */
.L_x_209:
[----:B------:R-:W-:Y:S04]  /*178a0*/  MOV R28, c[0x0][0x32c] ;  /* 0x0000cb00001c7a02 */ /* 0x000fe80000000f00 */
[----:B------:R-:W-:Y:S11]  /*178b0*/  ISETP.NE.AND P2, PT, R28, 0x1, PT ;  /* 0x000000011c00780c */ /* 0x000ff60003f45270 */
[----:B------:R-:W-:Y:S02]  /*178c0*/  @!UPT UIADD3 URZ, URZ, URZ, URZ ;  /* 0x0000003f3f3ff290 */ /* 0x000fe4000fffe03f */
[----:B------:R-:W-:Y:S05]  /*178d0*/  @P2 IMAD.HI.U32 R28, R3, c[0x0][0x330], RZ ;  /* 0x0000cc00031c2a27 */ /* 0x000fea00078e00ff */
[----:B------:R-:W-:Y:S02]  /*178e0*/  @P2 SHF.R.U32.HI R3, RZ, c[0x0][0x334], R28 ;  /* 0x0000cd00ff032a19 */ /* 0x000fe4000001161c */
.L_x_210:
[----:B------:R-:W-:Y:S05]  /*178f0*/  BSYNC B0 ;  /* 0x0000000000007941 */ /* 0x000fea0003800000 */
.L_x_208:
[----:B------:R-:W-:Y:S05]  /*17900*/  IMAD R3, R3, c[0x0][0x32c], R8 ;  /* 0x0000cb0003037a24 */ /* 0x000fea00078e0208 */
[----:B------:R-:W-:Y:S02]  /*17910*/  IADD3 R28, R3, c[0x0][0x32c], RZ ;  /* 0x0000cb00031c7a10 */ /* 0x000fe40007ffe0ff */
[----:B------:R-:W-:Y:S02]  /*17920*/  IMNMX R0, R0, R3, !PT ;  /* 0x0000000300007217 */ /* 0x000fe40007800200 */
[----:B------:R-:W-:Y:S02]  /*17930*/  IMNMX R2, R2, R28, PT ;  /* 0x0000001c02027217 */ /* 0x000fe40003800200 */
.L_x_207:
        /* <DEDUP_REMOVED lines=113> */
.L_x_213:
[----:B------:R-:W-:Y:S04]  /*18050*/  MOV R5, c[0x0][0x32c] ;  /* 0x0000cb0000057a02 */ /* 0x000fe80000000f00 */
[----:B------:R-:W-:Y:S11]  /*18060*/  ISETP.NE.AND P2, PT, R5, 0x1, PT ;  /* 0x000000010500780c */ /* 0x000ff60003f45270 */
[----:B------:R-:W-:Y:S02]  /*18070*/  @!UPT UIADD3 URZ, URZ, URZ, URZ ;  /* 0x0000003f3f3ff290 */ /* 0x000fe4000fffe03f */
[----:B------:R-:W-:Y:S05]  /*18080*/  @P2 IMAD.HI.U32 R5, R3, c[0x0][0x330], RZ ;  /* 0x0000cc0003052a27 */ /* 0x000fea00078e00ff */
[----:B------:R-:W-:Y:S02]  /*18090*/  @P2 SHF.R.U32.HI R3, RZ, c[0x0][0x334], R5 ;  /* 0x0000cd00ff032a19 */ /* 0x000fe40000011605 */
.L_x_214:
[----:B------:R-:W-:Y:S05]  /*180a0*/  BSYNC B0 ;  /* 0x0000000000007941 */ /* 0x000fea0003800000 */
.L_x_212:
[----:B------:R-:W-:Y:S05]  /*180b0*/  IMAD R8, R3, c[0x0][0x32c], R8 ;  /* 0x0000cb0003087a24 */ /* 0x000fea00078e0208 */
[----:B------:R-:W-:Y:S02]  /*180c0*/  IADD3 R3, R8, c[0x0][0x32c], RZ ;  /* 0x0000cb0008037a10 */ /* 0x000fe40007ffe0ff */
[----:B------:R-:W-:Y:S02]  /*180d0*/  IMNMX R0, R0, R8, !PT ;  /* 0x0000000800007217 */ /* 0x000fe40007800200 */
[----:B------:R-:W-:Y:S02]  /*180e0*/  IMNMX R2, R2, R3, PT ;  /* 0x0000000302027217 */ /* 0x000fe40003800200 */
.L_x_211:
[----:B------:R-:W2:Y:S01]  /*180f0*/  LDL.LU R5, [R1+0x4] ;  /* 0x0000040001057983 */ /* 0x000ea20000300800 */
[----:B------:R-:W-:Y:S02]  /*18100*/  ISETP.NE.AND P2, PT, R27, RZ, PT ;  /* 0x000000ff1b00720c */ /* 0x000fe40003f45270 */
[----:B------:R-:W-:Y:S01]  /*18110*/  FMNMX.FTZ R72, R29, R100, !PT ;  /* 0x000000641d487209 */ /* 0x000fe20007810000 */
[----:B------:R-:W3:Y:S01]  /*18120*/  LDL.LU R3, [R1] ;  /* 0x0000000001037983 */ /* 0x000ee20000300800 */
[----:B------:R-:W-:Y:S02]  /*18130*/  ISETP.GT.AND P2, PT, R0, RZ, !P2 ;  /* 0x000000ff0000720c */ /* 0x000fe40005744270 */
[----:B------:R-:W-:Y:S02]  /*18140*/  FMNMX.FTZ R72, R31, R72, !PT ;  /* 0x000000481f487209 */ /* 0x000fe40007810000 */
[----:B------:R-:W-:Y:S02]  /*18150*/  ISETP.LT.OR P2, PT, R2, 0x1, P2 ;  /* 0x000000010200780c */ /* 0x000fe40001741670 */
        /* <DEDUP_REMOVED lines=13> */
[----:B------:R-:W-:Y:S02]  /*18230*/  FSEL R188, R188, -INF , !P6 ;  /* 0xff800000bcbc7808 */ /* 0x000fe40007000000 */
[----:B------:R-:W-:Y:S02]  /*18240*/  FMNMX.FTZ R72, R90, R72, !PT ;  /* 0x000000485a487209 */ /* 0x000fe40007810000 */
[----:B------:R-:W-:Y:S02]  /*18250*/  ISETP.LT.OR P0, PT, R2, 0x5a, P0 ;  /* 0x0000005a0200780c */ /* 0x000fe40000701670 */
[----:B------:R-:W-:Y:S02]  /*18260*/  FMNMX.FTZ R72, R176, R72, !PT ;  /* 0x00000048b0487209 */ /* 0x000fe40007810000 */
[----:B------:R-:W-:Y:S02]  /*18270*/  FSEL R73, R79, -INF , !P0 ;  /* 0xff8000004f497808 */ /* 0x000fe40004000000 */
[----:B------:R-:W-:Y:S02]  /*18280*/  FMNMX.FTZ R72, R177, R72, !PT ;  /* 0x00000048b1487209 */ /* 0x000fe40007810000 */
[----:B------:R-:W-:Y:S02]  /*18290*/  ISETP.LT.OR P5, PT, R2, 0x59, P5 ;  /* 0x000000590200780c */ /* 0x000fe40002fa1670 */
        /* <DEDUP_REMOVED lines=11> */
[----:B------:R-:W-:Y:S02]  /*18350*/  FMNMX.FTZ R72, R252, R72, !PT ;  /* 0x00000048fc487209 */ /* 0x000fe40007810000 */
[----:B--2---:R-:W-:Y:S02]  /*18360*/  FSEL R8, R5, -INF , !P2 ;  /* 0xff80000005087808 */ /* 0x004fe40005000000 */
[----:B------:R-:W-:Y:S01]  /*18370*/  ISETP.NE.AND P2, PT, R26, RZ, PT ;  /* 0x000000ff1a00720c */ /* 0x000fe20003f45270 */
[----:B------:R-:W1:Y:S03]  /*18380*/  SHFL.BFLY PT, R5, R72, 0x2, 0x1f ;  /* 0x0c401f0048057f89 */ /* 0x000e6600000e0000 */
[----:B------:R-:W-:Y:S04]  /*18390*/  ISETP.GT.AND P2, PT, R0, 0x1, !P2 ;  /* 0x000000010000780c */ /* 0x000fe80005744270 */
[----:B------:R-:W-:Y:S04]  /*183a0*/  ISETP.LT.OR P2, PT, R2, 0x2, P2 ;  /* 0x000000020200780c */ /* 0x000fe80001741670 */
        /* <DEDUP_REMOVED lines=56> */
[----:B-1----:R-:W-:Y:S02]  /*18730*/  FMNMX.FTZ R72, R72, R5, !PT ;  /* 0x0000000548487209 */ /* 0x002fe40007810000 */
[----:B------:R-:W-:Y:S02]  /*18740*/  FSEL R168, R201, -INF , !P2 ;  /* 0xff800000c9a87808 */ /* 0x000fe40005000000 */
[----:B------:R-:W-:Y:S01]  /*18750*/  ISETP.NE.AND P2, PT, R17, RZ, PT ;  /* 0x000000ff1100720c */ /* 0x000fe20003f45270 */
[----:B------:R-:W1:Y:S01]  /*18760*/  SHFL.BFLY PT, R7, R72, 0x1, 0x1f ;  /* 0x0c201f0048077f89 */ /* 0x000e6200000e0000 */
[----:B------:R-:W-:Y:S02]  /*18770*/  FMNMX.FTZ R3, R248, R3, !PT ;  /* 0x00000003f8037209 */ /* 0x000fe40007810000 */
[----:B------:R-:W-:Y:S02]  /*18780*/  ISETP.GT.AND P2, PT, R0, 0x28, !P2 ;  /* 0x000000280000780c */ /* 0x000fe40005744270 */
[----:B------:R-:W-:Y:S02]  /*18790*/  FMNMX.FTZ R5, R8, R103, !PT ;  /* 0x0000006708057209 */ /* 0x000fe40007810000 */
[----:B------:R-:W-:Y:S01]  /*187a0*/  ISETP.LT.OR P2, PT, R2, 0x29, P2 ;  /* 0x000000290200780c */ /* 0x000fe20001741670 */
[----:B------:R-:W2:Y:S01]  /*187b0*/  SHFL.BFLY PT, R6, R3, 0x2, 0x1f ;  /* 0x0c401f0003067f89 */ /* 0x000ea200000e0000 */
        /* <DEDUP_REMOVED lines=10> */
[----:B-1----:R-:W-:Y:S02]  /*18860*/  FMNMX.FTZ R72, R72, R7, !PT ;  /* 0x0000000748487209 */ /* 0x002fe40007810000 */
[----:B------:R-:W-:Y:S02]  /*18870*/  ISETP.GT.AND P2, PT, R0, 0x30, !P2 ;  /* 0x000000300000780c */ /* 0x000fe40005744270 */
[----:B--2---:R-:W-:Y:S02]  /*18880*/  FMNMX.FTZ R3, R3, R6, !PT ;  /* 0x0000000603037209 */ /* 0x004fe40007810000 */
[----:B------:R-:W-:Y:S02]  /*18890*/  ISETP.LT.OR P2, PT, R2, 0x31, P2 ;  /* 0x000000310200780c */ /* 0x000fe40001741670 */
[----:B------:R-:W-:Y:S01]  /*188a0*/  FMNMX.FTZ R5, R58, R5, !PT ;  /* 0x000000053a057209 */ /* 0x000fe20007810000 */
[----:B------:R-:W1:Y:S01]  /*188b0*/  SHFL.BFLY PT, R71, R3, 0x1, 0x1f ;  /* 0x0c201f0003477f89 */ /* 0x000e6200000e0000 */
        /* <DEDUP_REMOVED lines=11> */
[----:B------:R-:W-:Y:S02]  /*18970*/  FSEL R198, R180, -INF , !P1 ;  /* 0xff800000b4c67808 */ /* 0x000fe40004800000 */
[----:B------:R-:W-:Y:S02]  /*18980*/  ISETP.LT.OR P2, PT, R2, 0x39, P2 ;  /* 0x000000390200780c */ /* 0x000fe40001741670 */
[----:B-1----:R-:W-:Y:S02]  /*18990*/  FMNMX.FTZ R71, R3, R71, !PT ;  /* 0x0000004703477209 */ /* 0x002fe40007810000 */
[----:B------:R-:W-:Y:S02]  /*189a0*/  FSEL R186, R59, -INF , !P2 ;  /* 0xff8000003bba7808 */ /* 0x000fe40005000000 */
[----:B------:R-:W-:Y:S02]  /*189b0*/  ISETP.NE.AND P2, PT, R12, RZ, PT ;  /* 0x000000ff0c00720c */ /* 0x000fe40003f45270 */
[----:B------:R-:W-:Y:S02]  /*189c0*/  FSETP.NEU.FTZ.AND P1, PT, R71, -INF , PT ;  /* 0xff8000004700780b */ /* 0x000fe40003f3d000 */
[----:B------:R-:W-:Y:S02]  /*189d0*/  ISETP.GT.AND P2, PT, R0, 0x39, !P2 ;  /* 0x000000390000780c */ /* 0x000fe40005744270 */
[----:B------:R-:W-:Y:S02]  /*189e0*/  FSEL R180, R91, -INF , !P5 ;  /* 0xff8000005bb47808 */ /* 0x000fe40006800000 */
[----:B------:R-:W-:Y:S04]  /*189f0*/  ISETP.LT.OR P2, PT, R2, 0x3a, P2 ;  /* 0x0000003a0200780c */ /* 0x000fe80001741670 */
[----:B------:R-:W-:Y:S02]  /*18a00*/  FSEL R187, R63, -INF , !P2 ;  /* 0xff8000003fbb7808 */ /* 0x000fe40005000000 */
[----:B------:R-:W-:Y:S04]  /*18a10*/  ISETP.NE.AND P2, PT, R11, RZ, PT ;  /* 0x000000ff0b00720c */ /* 0x000fe80003f45270 */
[----:B------:R-:W-:Y:S04]  /*18a20*/  ISETP.GT.AND P2, PT, R0, 0x40, !P2 ;  /* 0x000000400000780c */ /* 0x000fe80005744270 */
[----:B------:R-:W-:Y:S04]  /*18a30*/  ISETP.LT.OR P2, PT, R2, 0x41, P2 ;  /* 0x000000410200780c */ /* 0x000fe80001741670 */
[----:B------:R-:W-:Y:S01]  /*18a40*/  FSEL R197, R74, -INF , !P2 ;  /* 0xff8000004ac57808 */ /* 0x000fe20005000000 */
[----:B------:R-:W-:Y:S01]  /*18a50*/  FMUL.FTZ R74, R72, c[0x0][0x2d0] ;  /* 0x0000b400484a7a20 */ /* 0x000fe20000410000 */
[----:B------:R-:W-:Y:S04]  /*18a60*/  ISETP.NE.AND P2, PT, R10, RZ, PT ;  /* 0x000000ff0a00720c */ /* 0x000fe80003f45270 */
[----:B------:R-:W-:Y:S04]  /*18a70*/  ISETP.GT.AND P2, PT, R0, 0x41, !P2 ;  /* 0x000000410000780c */ /* 0x000fe80005744270 */
[----:B------:R-:W-:Y:S04]  /*18a80*/  ISETP.LT.OR P2, PT, R2, 0x42, P2 ;  /* 0x000000420200780c */ /* 0x000fe80001741670 */
[----:B------:R-:W-:Y:S01]  /*18a90*/  FSEL R201, R75, -INF , !P2 ;  /* 0xff8000004bc97808 */ /* 0x000fe20005000000 */
[----:B------:R-:W-:Y:S01]  /*18aa0*/  FMUL.FTZ R75, R71, c[0x0][0x2d0] ;  /* 0x0000b400474b7a20 */ /* 0x000fe20000410000 */
[----:B------:R-:W-:Y:S04]  /*18ab0*/  ISETP.NE.AND P2, PT, R9, RZ, PT ;  /* 0x000000ff0900720c */ /* 0x000fe80003f45270 */
[----:B------:R-:W-:Y:S02]  /*18ac0*/  ISETP.GT.AND P2, PT, R0, 0x48, !P2 ;  /* 0x000000480000780c */ /* 0x000fe40005744270 */
[----:B------:R-:W-:Y:S02]  /*18ad0*/  FSEL R75, R75, RZ, P1 ;  /* 0x000000ff4b4b7208 */ /* 0x000fe40000800000 */
[----:B------:R-:W-:Y:S03]  /*18ae0*/  ISETP.LT.OR P2, PT, R2, 0x49, P2 ;  /* 0x000000490200780c */ /* 0x000fe60001741670 */
[--C-:B------:R-:W-:Y:S01]  /*18af0*/  FFMA.FTZ R12, R43, c[0x0][0x2d0], -R75.reuse ;  /* 0x0000b4002b0c7a23 */ /* 0x100fe2000001084b */
[----:B------:R-:W-:Y:S02]  /*18b00*/  FSEL R202, R78, -INF , !P2 ;  /* 0xff8000004eca7808 */ /* 0x000fe40005000000 */
[----:B------:R-:W-:Y:S01]  /*18b10*/  ISETP.NE.AND P2, PT, R4, RZ, PT ;  /* 0x000000ff0400720c */ /* 0x000fe20003f45270 */
[----:B------:R-:W-:Y:S01]  /*18b20*/  MUFU.EX2 R93, R12 ;  /* 0x0000000c005d7308 */ /* 0x000fe20000000800 */
[----:B------:R-:W-:Y:S02]  /*18b30*/  FMNMX.FTZ R4, R28, R102, !PT ;  /* 0x000000661c047209 */ /* 0x000fe40007810000 */
[----:B------:R-:W-:Y:S01]  /*18b40*/  ISETP.GT.AND P2, PT, R0, 0x49, !P2 ;  /* 0x000000490000780c */ /* 0x000fe20005744270 */
[--C-:B------:R-:W-:Y:S01]  /*18b50*/  FFMA.FTZ R0, R33, c[0x0][0x2d0], -R75.reuse ;  /* 0x0000b40021007a23 */ /* 0x100fe2000001084b */
[----:B------:R-:W-:Y:S02]  /*18b60*/  FMNMX.FTZ R4, R35, R4, !PT ;  /* 0x0000000423047209 */ /* 0x000fe40007810000 */
[----:B------:R-:W-:Y:S01]  /*18b70*/  ISETP.LT.OR P2, PT, R2, 0x4a, P2 ;  /* 0x0000004a0200780c */ /* 0x000fe20001741670 */
[--C-:B------:R-:W-:Y:S01]  /*18b80*/  FFMA.FTZ R2, R36, c[0x0][0x2d0], -R75.reuse ;  /* 0x0000b40024027a23 */ /* 0x100fe2000001084b */
[----:B------:R-:W-:Y:S01]  /*18b90*/  FMNMX.FTZ R4, R37, R4, !PT ;  /* 0x0000000425047209 */ /* 0x000fe20007810000 */
[----:B------:R-:W-:Y:S01]  /*18ba0*/  MUFU.EX2 R89, R0 ;  /* 0x0000000000597308 */ /* 0x000fe20000000800 */
[----:B------:R-:W-:Y:S02]  /*18bb0*/  FSEL R194, R194, -INF , !P2 ;  /* 0xff800000c2c27808 */ /* 0x000fe40005000000 */
[----:B------:R-:W-:Y:S02]  /*18bc0*/  FMNMX.FTZ R4, R38, R4, !PT ;  /* 0x0000000426047209 */ /* 0x000fe40007810000 */
[----:B------:R-:W-:Y:S02]  /*18bd0*/  FSETP.NEU.FTZ.AND P2, PT, R72, -INF , PT ;  /* 0xff8000004800780b */ /* 0x000fe40003f5d000 */
[----:B------:R-:W-:Y:S02]  /*18be0*/  FMNMX.FTZ R4, R46, R4, !PT ;  /* 0x000000042e047209 */ /* 0x000fe40007810000 */
[----:B------:R-:W-:Y:S01]  /*18bf0*/  FSEL R74, R74, RZ, P2 ;  /* 0x000000ff4a4a7208 */ /* 0x000fe20001000000 */
[----:B------:R-:W-:Y:S01]  /*18c00*/  MUFU.EX2 R85, R2 ;  /* 0x0000000200557308 */ /* 0x000fe20000000800 */
[----:B------:R-:W-:Y:S03]  /*18c10*/  FMNMX.FTZ R4, R49, R4, !PT ;  /* 0x0000000431047209 */ /* 0x000fe60007810000 */
[--C-:B------:R-:W-:Y:S01]  /*18c20*/  FFMA.FTZ R5, R29, c[0x0][0x2d0], -R74.reuse ;  /* 0x0000b4001d057a23 */ /* 0x100fe2000001084a */
[----:B------:R-:W-:Y:S01]  /*18c30*/  FMNMX.FTZ R4, R50, R4, !PT ;  /* 0x0000000432047209 */ /* 0x000fe20007810000 */
[--C-:B------:R-:W-:Y:S02]  /*18c40*/  FFMA.FTZ R3, R32, c[0x0][0x2d0], -R74.reuse ;  /* 0x0000b40020037a23 */ /* 0x100fe4000001084a */
[--C-:B------:R-:W-:Y:S01]  /*18c50*/  FFMA.FTZ R16, R44, c[0x0][0x2d0], -R74.reuse ;  /* 0x0000b4002c107a23 */ /* 0x100fe2000001084a */
[----:B------:R-:W-:Y:S01]  /*18c60*/  FMNMX.FTZ R4, R51, R4, !PT ;  /* 0x0000000433047209 */ /* 0x000fe20007810000 */
[----:B------:R1:W-:Y:S03]  /*18c70*/  MUFU.EX2 R55, R5 ;  /* 0x0000000500377308 */ /* 0x0003e60000000800 */
[----:B------:R-:W-:Y:S04]  /*18c80*/  FMNMX.FTZ R4, R99, R4, !PT ;  /* 0x0000000463047209 */ /* 0x000fe80007810000 */
[----:B------:R-:W-:Y:S03]  /*18c90*/  FMNMX.FTZ R4, R169, R4, !PT ;  /* 0x00000004a9047209 */ /* 0x000fe60007810000 */
[----:B------:R2:W-:Y:S01]  /*18ca0*/  MUFU.EX2 R84, R3 ;  /* 0x0000000300547308 */ /* 0x0005e20000000800 */
[----:B------:R-:W-:Y:S04]  /*18cb0*/  FMNMX.FTZ R4, R172, R4, !PT ;  /* 0x00000004ac047209 */ /* 0x000fe80007810000 */
[----:B------:R-:W-:Y:S04]  /*18cc0*/  FMNMX.FTZ R4, R175, R4, !PT ;  /* 0x00000004af047209 */ /* 0x000fe80007810000 */
[----:B------:R-:W-:Y:S01]  /*18cd0*/  FMNMX.FTZ R4, R185, R4, !PT ;  /* 0x00000004b9047209 */ /* 0x000fe20007810000 */
[----:B------:R-:W-:Y:S03]  /*18ce0*/  MUFU.EX2 R33, R16 ;  /* 0x0000001000217308 */ /* 0x000fe60000000800 */
[----:B------:R-:W-:Y:S02]  /*18cf0*/  FMNMX.FTZ R4, R189, R4, !PT ;  /* 0x00000004bd047209 */ /* 0x000fe40007810000 */
[----:B-1----:R-:W-:Y:S01]  /*18d00*/  FMNMX.FTZ R5, R171, R6, !PT ;  /* 0x00000006ab057209 */ /* 0x002fe20007810000 */
[--C-:B------:R-:W-:Y:S01]  /*18d10*/  FFMA.FTZ R6, R31, c[0x0][0x2d0], -R74.reuse ;  /* 0x0000b4001f067a23 */ /* 0x100fe2000001084a */
[----:B------:R-:W-:Y:S02]  /*18d20*/  FMNMX.FTZ R4, R191, R4, !PT ;  /* 0x00000004bf047209 */ /* 0x000fe40007810000 */
[----:B------:R-:W-:Y:S01]  /*18d30*/  FMNMX.FTZ R5, R173, R5, !PT ;  /* 0x00000005ad057209 */ /* 0x000fe20007810000 */
[----:B------:R-:W-:Y:S01]  /*18d40*/  MUFU.EX2 R52, R6 ;  /* 0x0000000600347308 */ /* 0x000fe20000000800 */
[----:B------:R-:W-:Y:S02]  /*18d50*/  FMNMX.FTZ R4, R193, R4, !PT ;  /* 0x00000004c1047209 */ /* 0x000fe40007810000 */
[----:B------:R-:W-:Y:S02]  /*18d60*/  FMNMX.FTZ R5, R181, R5, !PT ;  /* 0x00000005b5057209 */ /* 0x000fe40007810000 */
[----:B------:R-:W-:Y:S02]  /*18d70*/  FMNMX.FTZ R4, R204, R4, !PT ;  /* 0x00000004cc047209 */ /* 0x000fe40007810000 */
[----:B------:R-:W-:Y:S02]  /*18d80*/  FMNMX.FTZ R5, R184, R5, !PT ;  /* 0x00000005b8057209 */ /* 0x000fe40007810000 */
[----:B------:R-:W-:Y:S02]  /*18d90*/  FMNMX.FTZ R4, R206, R4, !PT ;  /* 0x00000004ce047209 */ /* 0x000fe40007810000 */
[----:B--2---:R-:W-:Y:S01]  /*18da0*/  FMNMX.FTZ R3, R186, R5, !PT ;  /* 0x00000005ba037209 */ /* 0x004fe20007810000 */
[----:B------:R-:W-:Y:S01]  /*18db0*/  FFMA.FTZ R5, R34, c[0x0][0x2d0], -R74 ;  /* 0x0000b40022057a23 */ /* 0x000fe2000001084a */
[----:B------:R-:W-:Y:S02]  /*18dc0*/  FMNMX.FTZ R4, R207, R4, !PT ;  /* 0x00000004cf047209 */ /* 0x000fe40007810000 */
[----:B------:R-:W-:Y:S01]  /*18dd0*/  FMNMX.FTZ R3, R187, R3, !PT ;  /* 0x00000003bb037209 */ /* 0x000fe20007810000 */
[----:B------:R-:W1:Y:S01]  /*18de0*/  MUFU.EX2 R87, R5 ;  /* 0x0000000500577308 */ /* 0x000e620000000800 */
        /* <DEDUP_REMOVED lines=9> */
[----:B------:R-:W-:Y:S03]  /*18e80*/  FMNMX.FTZ R3, R198, R3, !PT ;  /* 0x00000003c6037209 */ /* 0x000fe60007810000 */
[----:B------:R-:W2:Y:S01]  /*18e90*/  SHFL.BFLY PT, R7, R4, 0x2, 0x1f ;  /* 0x0c401f0004077f89 */ /* 0x000ea200000e0000 */
[----:B------:R-:W-:Y:S01]  /*18ea0*/  FMNMX.FTZ R0, R188, R3, !PT ;  /* 0x00000003bc007209 */ /* 0x000fe20007810000 */
[--C-:B------:R-:W-:Y:S01]  /*18eb0*/  FFMA.FTZ R3, R39, c[0x0][0x2d0], -R75.reuse ;  /* 0x0000b40027037a23 */ /* 0x100fe2000001084b */
[----:B-1----:R-:W-:Y:S01]  /*18ec0*/  F2FP.BF16.PACK_AB R78, R87, R84 ;  /* 0x00000054574e723e */ /* 0x002fe200000010ff */
[--C-:B------:R-:W-:Y:S01]  /*18ed0*/  FFMA.FTZ R5, R30, c[0x0][0x2d0], -R75.reuse ;  /* 0x0000b4001e057a23 */ /* 0x100fe2000001084b */
[----:B------:R-:W-:Y:S01]  /*18ee0*/  FMNMX.FTZ R0, R180, R0, !PT ;  /* 0x00000000b4007209 */ /* 0x000fe20007810000 */
[----:B------:R-:W1:Y:S03]  /*18ef0*/  MUFU.EX2 R86, R3 ;  /* 0x0000000300567308 */ /* 0x000e660000000800 */
[----:B------:R-:W-:Y:S05]  /*18f00*/  FMNMX.FTZ R0, R73, R0, !PT ;  /* 0x0000000049007209 */ /* 0x000fea0007810000 */
[----:B------:R-:W-:Y:S02]  /*18f10*/  SHFL.BFLY PT, R2, R0, 0x2, 0x1f ;  /* 0x0c401f0000027f89 */ /* 0x000fe400000e0000 */
[----:B------:R-:W3:Y:S01]  /*18f20*/  MUFU.EX2 R54, R5 ;  /* 0x0000000500367308 */ /* 0x000ee20000000800 */
[----:B--2---:R-:W-:Y:S05]  /*18f30*/  FMNMX.FTZ R4, R4, R7, !PT ;  /* 0x0000000704047209 */ /* 0x004fea0007810000 */
[----:B------:R-:W2:Y:S01]  /*18f40*/  SHFL.BFLY PT, R70, R4, 0x1, 0x1f ;  /* 0x0c201f0004467f89 */ /* 0x000ea200000e0000 */
[----:B-1----:R-:W-:Y:S02]  /*18f50*/  F2FP.BF16.PACK_AB R79, R86, R85 ;  /* 0x00000055564f723e */ /* 0x002fe400000010ff */
[----:B--2---:R-:W-:Y:S04]  /*18f60*/  FMNMX.FTZ R70, R4, R70, !PT ;  /* 0x0000004604467209 */ /* 0x004fe80007810000 */
[C---:B------:R-:W-:Y:S01]  /*18f70*/  FSETP.NEU.FTZ.AND P0, PT, R70.reuse, -INF , PT ;  /* 0xff8000004600780b */ /* 0x040fe20003f1d000 */
[----:B------:R-:W-:Y:S05]  /*18f80*/  FMUL.FTZ R96, R70, c[0x0][0x2d0] ;  /* 0x0000b40046607a20 */ /* 0x000fea0000410000 */
[----:B------:R-:W-:Y:S05]  /*18f90*/  FSEL R96, R96, RZ, P0 ;  /* 0x000000ff60607208 */ /* 0x000fea0000000000 */
[--C-:B------:R-:W-:Y:S02]  /*18fa0*/  FFMA.FTZ R3, R28, c[0x0][0x2d0], -R96.reuse ;  /* 0x0000b4001c037a23 */ /* 0x100fe40000010860 */
[--C-:B------:R-:W-:Y:S02]  /*18fb0*/  FFMA.FTZ R4, R38, c[0x0][0x2d0], -R96.reuse ;  /* 0x0000b40026047a23 */ /* 0x100fe40000010860 */
[----:B------:R1:W-:Y:S01]  /*18fc0*/  MUFU.EX2 R53, R3 ;  /* 0x0000000300357308 */ /* 0x0003e20000000800 */
[--C-:B------:R-:W-:Y:S02]  /*18fd0*/  FFMA.FTZ R32, R46, c[0x0][0x2d0], -R96.reuse ;  /* 0x0000b4002e207a23 */ /* 0x100fe40000010860 */
[----:B------:R-:W-:Y:S02]  /*18fe0*/  FFMA.FTZ R44, R51, c[0x0][0x2d0], -R96 ;  /* 0x0000b400332c7a23 */ /* 0x000fe40000010860 */
[----:B------:R-:W-:Y:S02]  /*18ff0*/  FFMA.FTZ R28, R48, c[0x0][0x2d0], -R75 ;  /* 0x0000b400301c7a23 */ /* 0x000fe4000001084b */
[----:B------:R-:W-:Y:S03]  /*19000*/  FFMA.FTZ R48, R57, c[0x0][0x2d0], -R74 ;  /* 0x0000b40039307a23 */ /* 0x000fe6000001084a */
[----:B------:R-:W-:Y:S01]  /*19010*/  MUFU.EX2 R61, R4 ;  /* 0x00000004003d7308 */ /* 0x000fe20000000800 */
[--C-:B-1----:R-:W-:Y:S09]  /*19020*/  FFMA.FTZ R3, R35, c[0x0][0x2d0], -R96.reuse ;  /* 0x0000b40023037a23 */ /* 0x102ff20000010860 */
[----:B------:R1:W-:Y:S02]  /*19030*/  MUFU.EX2 R60, R3 ;  /* 0x00000003003c7308 */ /* 0x0003e40000000800 */
[----:B-1----:R-:W-:Y:S02]  /*19040*/  FFMA.FTZ R3, R37, c[0x0][0x2d0], -R96 ;  /* 0x0000b40025037a23 */ /* 0x002fe40000010860 */
[----:B------:R-:W-:Y:S06]  /*19050*/  LDSM.16.MT88.4 R36, [R212+0x100] ;  /* 0x00010000d424783b */ /* 0x000fec0000004200 */
[----:B------:R1:W-:Y:S02]  /*19060*/  MUFU.EX2 R27, R3 ;  /* 0x00000003001b7308 */ /* 0x0003e40000000800 */
[----:B-1----:R-:W-:Y:S01]  /*19070*/  FMNMX.FTZ R3, R0, R2, !PT ;  /* 0x0000000200037209 */ /* 0x002fe20007810000 */
[----:B------:R-:W-:Y:S01]  /*19080*/  FFMA.FTZ R2, R40, c[0x0][0x2d0], -R74 ;  /* 0x0000b40028027a23 */ /* 0x000fe2000001084a */
[----:B------:R-:W-:Y:S01]  /*19090*/  FSEL R0, R72, RZ, P2 ;  /* 0x000000ff48007208 */ /* 0x000fe20001000000 */
[----:B------:R-:W-:Y:S05]  /*190a0*/  FFMA.FTZ R40, R50, c[0x0][0x2d0], -R96 ;  /* 0x0000b40032287a23 */ /* 0x000fea0000010860 */
        /* <DEDUP_REMOVED lines=11> */
[----:B----4-:R-:W-:Y:S01]  /*19160*/  FSEL R0, R70, RZ, P0 ;  /* 0x000000ff46007208 */ /* 0x010fe20000000000 */
[----:B---3--:R-:W-:Y:S01]  /*19170*/  IMAD.MOV.U32 R101, RZ, RZ, R54 ;  /* 0x000000ffff657224 */ /* 0x008fe200078e0036 */
        /* <DEDUP_REMOVED lines=11> */
[----:B------:R2:W-:Y:S01]  /*19230*/  MUFU.EX2 R2, R0 ;  /* 0x0000000000027308 */ /* 0x0005e20000000800 */
[--C-:B------:R-:W-:Y:S01]  /*19240*/  FFMA.FTZ R4, R25, c[0x0][0x2d0], -R97.reuse ;  /* 0x0000b40019047a23 */ /* 0x100fe20000010861 */
[----:B------:R-:W-:Y:S01]  /*19250*/  F2FP.BF16.PACK_AB R64, R60, R102 ;  /* 0x000000663c40723e */ /* 0x000fe200000010ff */
[--C-:B------:R-:W-:Y:S02]  /*19260*/  FFMA.FTZ R58, R58, c[0x0][0x2d0], -R97.reuse ;  /* 0x0000b4003a3a7a23 */ /* 0x100fe40000010861 */
[--C-:B------:R-:W-:Y:S05]  /*19270*/  FFMA.FTZ R62, R62, c[0x0][0x2d0], -R97.reuse ;  /* 0x0000b4003e3e7a23 */ /* 0x100fea0000010861 */
[----:B------:R3:W4:Y:S01]  /*19280*/  MUFU.EX2 R91, R4 ;  /* 0x00000004005b7308 */ /* 0x0007220000000800 */
[C---:B-1----:R-:W-:Y:S02]  /*19290*/  FMUL.FTZ R6, R68.reuse, R106 ;  /* 0x0000006a44067220 */ /* 0x042fe40000410000 */
[C---:B------:R-:W-:Y:S01]  /*192a0*/  FMUL.FTZ R7, R68.reuse, R107 ;  /* 0x0000006b44077220 */ /* 0x040fe20000410000 */
[----:B------:R-:W-:Y:S01]  /*192b0*/  MOV R107, R27 ;  /* 0x0000001b006b7202 */ /* 0x000fe20000000f00 */
[C---:B------:R-:W-:Y:S02]  /*192c0*/  FMUL.FTZ R18, R68.reuse, R118 ;  /* 0x0000007644127220 */ /* 0x040fe40000410000 */
[C---:B------:R-:W-:Y:S01]  /*192d0*/  FMUL.FTZ R19, R68.reuse, R119 ;  /* 0x0000007744137220 */ /* 0x040fe20000410000 */
[----:B------:R-:W-:Y:S01]  /*192e0*/  F2FP.BF16.PACK_AB R66, R61, R107 ;  /* 0x0000006b3d42723e */ /* 0x000fe200000010ff */
[C---:B------:R-:W-:Y:S01]  /*192f0*/  FMUL.FTZ R34, R68.reuse, R134 ;  /* 0x0000008644227220 */ /* 0x040fe20000410000 */
[----:B------:R-:W-:Y:S01]  /*19300*/  LDSM.16.MT88.4 R116, [R209+0x2900] ;  /* 0x00290000d174783b */ /* 0x000fe20000004200 */
[----:B------:R-:W-:Y:S02]  /*19310*/  FMUL.FTZ R35, R68, R135 ;  /* 0x0000008744237220 */ /* 0x000fe40000410000 */
[----:B--2---:R-:W-:Y:S02]  /*19320*/  FFMA.FTZ R0, R8, c[0x0][0x2d0], -R97 ;  /* 0x0000b40008007a23 */ /* 0x004fe40000010861 */
[C---:B------:R-:W-:Y:S02]  /*19330*/  FMUL.FTZ R50, R68.reuse, R150 ;  /* 0x0000009644327220 */ /* 0x040fe40000410000 */
[----:B------:R1:W-:Y:S01]  /*19340*/  MUFU.EX2 R9, R0 ;  /* 0x0000000000097308 */ /* 0x0003e20000000800 */
[----:B------:R-:W-:Y:S02]  /*19350*/  FFMA.FTZ R8, R41, c[0x0][0x2d0], -R75 ;  /* 0x0000b40029087a23 */ /* 0x000fe4000001084b */
[----:B------:R-:W-:Y:S02]  /*19360*/  FMUL.FTZ R51, R68, R151 ;  /* 0x0000009744337220 */ /* 0x000fe40000410000 */
[----:B---3--:R-:W-:Y:S02]  /*19370*/  FFMA.FTZ R4, R24, c[0x0][0x2d0], -R97 ;  /* 0x0000b40018047a23 */ /* 0x008fe40000010861 */
[----:B----4-:R-:W-:Y:S02]  /*19380*/  IMAD.MOV.U32 R150, RZ, RZ, R91 ;  /* 0x000000ffff967224 */ /* 0x010fe400078e005b */
[----:B------:R-:W-:Y:S01]  /*19390*/  IMAD.MOV.U32 R151, RZ, RZ, R89 ;  /* 0x000000ffff977224 */ /* 0x000fe200078e0059 */
[----:B------:R2:W3:Y:S01]  /*193a0*/  MUFU.EX2 R63, R4 ;  /* 0x00000004003f7308 */ /* 0x0004e20000000800 */
[C---:B------:R-:W-:Y:S02]  /*193b0*/  FMUL.FTZ R12, R2.reuse, R112 ;  /* 0x00000070020c7220 */ /* 0x040fe40000410000 */
[C---:B------:R-:W-:Y:S02]  /*193c0*/  FMUL.FTZ R13, R2.reuse, R113 ;  /* 0x00000071020d7220 */ /* 0x040fe40000410000 */
[----:B------:R-:W-:Y:S02]  /*193d0*/  FFMA.FTZ R24, R45, c[0x0][0x2d0], -R75 ;  /* 0x0000b4002d187a23 */ /* 0x000fe4000001084b */
[C---:B------:R-:W-:Y:S02]  /*193e0*/  FMUL.FTZ R45, R2.reuse, R145 ;  /* 0x00000091022d7220 */ /* 0x040fe40000410000 */
[C---:B------:R-:W-:Y:S01]  /*193f0*/  FMUL.FTZ R25, R2.reuse, R125 ;  /* 0x0000007d02197220 */ /* 0x040fe20000410000 */
[----:B------:R4:W-:Y:S01]  /*19400*/  MUFU.EX2 R31, R8 ;  /* 0x00000008001f7308 */ /* 0x0009e20000000800 */
[C---:B------:R-:W-:Y:S02]  /*19410*/  FMUL.FTZ R29, R2.reuse, R129 ;  /* 0x00000081021d7220 */ /* 0x040fe40000410000 */
[----:B------:R-:W-:Y:S02]  /*19420*/  FMUL.FTZ R41, R2, R141 ;  /* 0x0000008d02297220 */ /* 0x000fe40000410000 */
[----:B-1----:R-:W-:Y:S02]  /*19430*/  FFMA.FTZ R0, R26, c[0x0][0x2d0], -R97 ;  /* 0x0000b4001a007a23 */ /* 0x002fe40000010861 */
[----:B------:R-:W-:Y:S03]  /*19440*/  FMUL.FTZ R57, R2, R157 ;  /* 0x0000009d02397220 */ /* 0x000fe60000410000 */
[----:B------:R1:W5:Y:S01]  /*19450*/  MUFU.EX2 R92, R0 ;  /* 0x00000000005c7308 */ /* 0x0003620000000800 */
[----:B--2---:R-:W-:Y:S01]  /*19460*/  FFMA.FTZ R4, R42, c[0x0][0x2d0], -R74 ;  /* 0x0000b4002a047a23 */ /* 0x004fe2000001084a */
[----:B---3--:R-:W-:Y:S08]  /*19470*/  F2FP.BF16.PACK_AB R67, R63, R91 ;  /* 0x0000005b3f43723e */ /* 0x008ff000000010ff */
[----:B------:R2:W-:Y:S01]  /*19480*/  MUFU.EX2 R59, R4 ;  /* 0x00000004003b7308 */ /* 0x0005e20000000800 */
[C---:B----4-:R-:W-:Y:S02]  /*19490*/  FMUL.FTZ R8, R2.reuse, R108 ;  /* 0x0000006c02087220 */ /* 0x050fe40000410000 */
[----:B------:R-:W-:Y:S02]  /*194a0*/  IMAD.MOV.U32 R108, RZ, RZ, R9 ;  /* 0x000000ffff6c7224 */ /* 0x000fe400078e0009 */
[----:B------:R-:W-:Y:S05]  /*194b0*/  FMUL.FTZ R9, R2, R109 ;  /* 0x0000006d02097220 */ /* 0x000fea0000410000 */
[----:B------:R3:W4:Y:S01]  /*194c0*/  MUFU.EX2 R30, R24 ;  /* 0x00000018001e7308 */ /* 0x0007220000000800 */
[----:B------:R-:W-:Y:S01]  /*194d0*/  IMAD.MOV.U32 R109, RZ, RZ, R86 ;  /* 0x000000ffff6d7224 */ /* 0x000fe200078e0056 */
[----:B-1----:R-:W-:Y:S02]  /*194e0*/  FSEL R0, R3, RZ, P0 ;  /* 0x000000ff03007208 */ /* 0x002fe40000000000 */
[----:B-----5:R-:W-:Y:S02]  /*194f0*/  F2FP.BF16.PACK_AB R65, R92, R108 ;  /* 0x0000006c5c41723e */ /* 0x020fe400000010ff */
[----:B------:R-:W-:Y:S01]  /*19500*/  ISETP.GT.AND P0, PT, R227, UR5, PT ;  /* 0x00000005e3007c0c */ /* 0x000fe2000bf04270 */
[----:B------:R-:W-:Y:S02]  /*19510*/  FADD.FTZ R0, -R0, R103 ;  /* 0x0000006700007221 */ /* 0x000fe40000010100 */
[----:B------:R-:W-:Y:S02]  /*19520*/  IMAD.MOV.U32 R103, RZ, RZ, R52 ;  /* 0x000000ffff677224 */ /* 0x000fe400078e0034 */
[----:B------:R-:W-:Y:S01]  /*19530*/  FMUL.FTZ R0, R0, c[0x0][0x2d0] ;  /* 0x0000b40000007a20 */ /* 0x000fe20000410000 */
[----:B------:R-:W1:Y:S01]  /*19540*/  LDSM.16.MT88.4 R52, [R210+0x100] ;  /* 0x00010000d234783b */ /* 0x000e620000004200 */
[----:B--2---:R-:W-:Y:S01]  /*19550*/  FMUL.FTZ R4, R69, R104 ;  /* 0x0000006845047220 */ /* 0x004fe20000410000 */
[----:B------:R-:W-:Y:S01]  /*19560*/  F2FP.BF16.PACK_AB R76, R103, R100 ;  /* 0x00000064674c723e */ /* 0x000fe200000010ff */
[----:B------:R-:W-:Y:S06]  /*19570*/  MUFU.EX2 R104, R62 ;  /* 0x0000003e00687308 */ /* 0x000fec0000000800 */
[-C--:B------:R-:W-:Y:S01]  /*19580*/  HMMA.16816.F32.BF16 R4, R76, R20.reuse, R4 ;  /* 0x000000144c04723c */ /* 0x080fe20000041804 */
[----:B---3--:R-:W-:Y:S01]  /*19590*/  FMUL.FTZ R24, R2, R124 ;  /* 0x0000007c02187220 */ /* 0x008fe20000410000 */
[----:B----4-:R-:W-:Y:S02]  /*195a0*/  MOV R129, R30 ;  /* 0x0000001e00817202 */ /* 0x010fe40000000f00 */
[----:B------:R-:W2:Y:S10]  /*195b0*/  MUFU.EX2 R0, R0 ;  /* 0x0000000000007308 */ /* 0x000eb40000000800 */
[----:B------:R3:W-:Y:S01]  /*195c0*/  MUFU.EX2 R124, R32 ;  /* 0x00000020007c7308 */ /* 0x0007e20000000800 */
[C---:B--2---:R-:W-:Y:S02]  /*195d0*/  FMUL.FTZ R10, R0.reuse, R110 ;  /* 0x0000006e000a7220 */ /* 0x044fe40000410000 */
[C---:B------:R-:W-:Y:S07]  /*195e0*/  FMUL.FTZ R11, R0.reuse, R111 ;  /* 0x0000006f000b7220 */ /* 0x040fee0000410000 */
        /* <DEDUP_REMOVED lines=8> */
[----:B---3--:R-:W-:Y:S01]  /*19670*/  FMUL.FTZ R32, R69, R132 ;  /* 0x0000008445207220 */ /* 0x008fe20000410000 */
[----:B------:R3:W-:Y:S01]  /*19680*/  MUFU.EX2 R111, R28 ;  /* 0x0000001c006f7308 */ /* 0x0007e20000000800 */
[C---:B------:R-:W-:Y:S01]  /*19690*/  FMUL.FTZ R26, R0.reuse, R126 ;  /* 0x0000007e001a7220 */ /* 0x040fe20000410000 */
[----:B------:R-:W-:Y:S01]  /*196a0*/  MOV R126, R31 ;  /* 0x0000001f007e7202 */ /* 0x000fe20000000f00 */
[----:B------:R-:W-:Y:S01]  /*196b0*/  FFMA.FTZ R20, R47, c[0x0][0x2d0], -R74 ;  /* 0x0000b4002f147a23 */ /* 0x000fe2000001084a */
[-C--:B------:R-:W-:Y:S01]  /*196c0*/  HMMA.16816.F32.BF16 R12, R64, R22.reuse, R12 ;  /* 0x00000016400c723c */ /* 0x080fe2000004180c */
[C---:B------:R-:W-:Y:S03]  /*196d0*/  FMUL.FTZ R21, R69.reuse, R121 ;  /* 0x0000007945157220 */ /* 0x040fe60000410000 */
[C---:B------:R-:W-:Y:S01]  /*196e0*/  FMUL.FTZ R30, R0.reuse, R130 ;  /* 0x00000082001e7220 */ /* 0x040fe20000410000 */
[----:B------:R-:W-:Y:S01]  /*196f0*/  MOV R121, R60 ;  /* 0x0000003c00797202 */ /* 0x000fe20000000f00 */
[----:B------:R4:W-:Y:S01]  /*19700*/  MUFU.EX2 R112, R20 ;  /* 0x0000001400707308 */ /* 0x0009e20000000800 */
[----:B------:R-:W-:Y:S01]  /*19710*/  IMAD.MOV.U32 R130, RZ, RZ, R33 ;  /* 0x000000ffff827224 */ /* 0x000fe200078e0021 */
[C---:B------:R-:W-:Y:S01]  /*19720*/  HMMA.16816.F32.BF16 R16, R76.reuse, R22, R16 ;  /* 0x000000164c10723c */ /* 0x040fe20000041810 */
[C---:B------:R-:W-:Y:S03]  /*19730*/  FMUL.FTZ R31, R0.reuse, R131 ;  /* 0x00000083001f7220 */ /* 0x040fe60000410000 */
[C---:B------:R-:W-:Y:S01]  /*19740*/  FMUL.FTZ R33, R69.reuse, R133 ;  /* 0x0000008545217220 */ /* 0x040fe20000410000 */
[----:B------:R-:W-:Y:S01]  /*19750*/  MOV R131, R63 ;  /* 0x0000003f00837202 */ /* 0x000fe20000000f00 */
[----:B------:R-:W-:Y:S01]  /*19760*/  FMUL.FTZ R42, R0, R142 ;  /* 0x0000008e002a7220 */ /* 0x000fe20000410000 */
[----:B------:R-:W-:Y:S01]  /*19770*/  LDSM.16.MT88.4 R132, [R212+0x2900] ;  /* 0x00290000d484783b */ /* 0x000fe20000004200 */
        /* <DEDUP_REMOVED lines=8> */
[----:B----4-:R-:W-:Y:S02]  /*19800*/  FMUL.FTZ R20, R69, R120 ;  /* 0x0000007845147220 */ /* 0x010fe40000410000 */
[----:B------:R-:W-:Y:S02]  /*19810*/  IMAD.MOV.U32 R120, RZ, RZ, R84 ;  /* 0x000000ffff787224 */ /* 0x000fe400078e0054 */
[----:B------:R-:W4:Y:S01]  /*19820*/  LDSM.16.MT88.4 R84, [R209+0x900] ;  /* 0x00090000d154783b */ /* 0x000f220000004200 */
[----:B------:R-:W-:Y:S02]  /*19830*/  FMUL.FTZ R47, R0, R147 ;  /* 0x00000093002f7220 */ /* 0x000fe40000410000 */
[-C--:B------:R-:W-:Y:S01]  /*19840*/  HMMA.16816.F32.BF16 R20, R76, R36.reuse, R20 ;  /* 0x000000244c14723c */ /* 0x080fe20000041814 */
[----:B------:R1:W-:Y:S01]  /*19850*/  MUFU.EX2 R123, R58 ;  /* 0x0000003a007b7308 */ /* 0x0003e20000000800 */
[C---:B------:R-:W-:Y:S02]  /*19860*/  FMUL.FTZ R60, R2.reuse, R160 ;  /* 0x000000a0023c7220 */ /* 0x040fe40000410000 */
[----:B-----5:R-:W-:Y:S02]  /*19870*/  FMUL.FTZ R40, R2, R140 ;  /* 0x0000008c02287220 */ /* 0x020fe40000410000 */
[C---:B------:R-:W-:Y:S01]  /*19880*/  FMUL.FTZ R62, R0.reuse, R162 ;  /* 0x000000a2003e7220 */ /* 0x040fe20000410000 */
[----:B------:R-:W-:Y:S01]  /*19890*/  MOV R162, R92 ;  /* 0x0000005c00a27202 */ /* 0x000fe20000000f00 */
[C---:B------:R-:W-:Y:S01]  /*198a0*/  HMMA.16816.F32.BF16 R24, R64.reuse, R36, R24 ;  /* 0x000000244018723c */ /* 0x040fe20000041818 */
[----:B------:R-:W-:Y:S03]  /*198b0*/  FFMA.FTZ R92, R95, c[0x0][0x2d0], -R75 ;  /* 0x0000b4005f5c7a23 */ /* 0x000fe6000001084b */
[C---:B------:R-:W-:Y:S02]  /*198c0*/  FMUL.FTZ R63, R0.reuse, R163 ;  /* 0x000000a3003f7220 */ /* 0x040fe40000410000 */
[----:B---3--:R-:W-:Y:S01]  /*198d0*/  FMUL.FTZ R48, R69, R148 ;  /* 0x0000009445307220 */ /* 0x008fe20000410000 */
[----:B------:R-:W-:Y:S01]  /*198e0*/  MOV R148, R93 ;  /* 0x0000005d00947202 */ /* 0x000fe20000000f00 */
        /* <DEDUP_REMOVED lines=12> */
[----:B------:R-:W-:Y:S02]  /*199b0*/  IMAD.MOV.U32 R160, RZ, RZ, R61 ;  /* 0x000000ffffa07224 */ /* 0x000fe400078e003d */
        /* <DEDUP_REMOVED lines=130> */
[----:B--2---:R-:W-:Y:S02]  /*1a1e0*/  FFMA.FTZ R92, R203, c[0x0][0x2d0], -R75 ;  /* 0x0000b400cb5c7a23 */ /* 0x004fe4000001084b */
[----:B------:R-:W-:Y:S06]  /*1a1f0*/  IMAD.MOV.U32 R203, RZ, RZ, R113 ;  /* 0x000000ffffcb7224 */ /* 0x000fec00078e0071 */
        /* <DEDUP_REMOVED lines=12> */
[--C-:B------:R-:W-:Y:S03]  /*1a2c0*/  FFMA.FTZ R88, R187, c[0x0][0x2d0], -R97.reuse ;  /* 0x0000b400bb587a23 */ /* 0x100fe60000010861 */
[----:B------:R-:W-:Y:S03]  /*1a2d0*/  IMAD.MOV.U32 R187, RZ, RZ, R100 ;  /* 0x000000ffffbb7224 */ /* 0x000fe600078e0064 */
[--C-:B------:R-:W-:Y:S01]  /*1a2e0*/  FFMA.FTZ R80, R205, c[0x0][0x2d0], -R74.reuse ;  /* 0x0000b400cd507a23 */ /* 0x100fe2000001084a */
[----:B------:R-:W-:Y:S01]  /*1a2f0*/  HMMA.16816.F32.BF16 R64, R76, R90, R64 ;  /* 0x0000005a4c40723c */ /* 0x000fe20000041840 */
[----:B----4-:R-:W-:Y:S02]  /*1a300*/  F2FP.BF16.PACK_AB R82, R189, R185 ;  /* 0x000000b9bd52723e */ /* 0x010fe400000010ff */
[----:B------:R4:W-:Y:S01]  /*1a310*/  MUFU.EX2 R179, R80 ;  /* 0x0000005000b37308 */ /* 0x0009e20000000800 */
[----:B------:R-:W-:Y:S03]  /*1a320*/  MOV R205, R111 ;  /* 0x0000006f00cd7202 */ /* 0x000fe60000000f00 */
        /* <DEDUP_REMOVED lines=17> */
[--C-:B------:R-:W-:Y:S01]  /*1a440*/  FFMA.FTZ R84, R232, c[0x0][0x2d0], -R74.reuse ;  /* 0x0000b400e8547a23 */ /* 0x100fe2000001084a */
[-C--:B------:R-:W-:Y:S01]  /*1a450*/  HMMA.16816.F32.BF16 R12, R80, R86.reuse, R12 ;  /* 0x00000056500c723c */ /* 0x080fe2000004180c */
[----:B------:R-:W-:Y:S02]  /*1a460*/  MOV R232, R114 ;  /* 0x0000007200e87202 */ /* 0x000fe40000000f00 */
        /* <DEDUP_REMOVED lines=17> */
[----:B------:R-:W-:Y:S01]  /*1a580*/  MOV R120, R108 ;  /* 0x0000006c00787202 */ /* 0x000fe20000000f00 */
[----:B------:R-:W-:Y:S01]  /*1a590*/  FFMA.FTZ R92, R201, c[0x0][0x2d0], -R97 ;  /* 0x0000b400c95c7a23 */ /* 0x000fe20000010861 */
[-C--:B------:R-:W-:Y:S01]  /*1a5a0*/  HMMA.16816.F32.BF16 R44, R80, R94.reuse, R44 ;  /* 0x0000005e502c723c */ /* 0x080fe2000004182c */
[----:B----4-:R-:W-:Y:S03]  /*1a5b0*/  FFMA.FTZ R88, R207, c[0x0][0x2d0], -R96 ;  /* 0x0000b400cf587a23 */ /* 0x010fe60000010860 */
[----:B------:R-:W-:Y:S03]  /*1a5c0*/  IMAD.MOV.U32 R207, RZ, RZ, R160 ;  /* 0x000000ffffcf7224 */ /* 0x000fe600078e00a0 */
        /* <DEDUP_REMOVED lines=18> */
[----:B-----5:R-:W-:Y:S01]  /*1a6f0*/  FFMA.FTZ R88, R239, c[0x0][0x2d0], -R74 ;  /* 0x0000b400ef587a23 */ /* 0x020fe2000001084a */
[----:B------:R-:W-:Y:S08]  /*1a700*/  MOV R239, R105 ;  /* 0x0000006900ef7202 */ /* 0x000ff00000000f00 */
[----:B------:R5:W-:Y:S01]  /*1a710*/  MUFU.EX2 R173, R88 ;  /* 0x0000005800ad7308 */ /* 0x000be20000000800 */
[----:B-1----:R-:W1:Y:S08]  /*1a720*/  LDSM.16.MT88.4 R84, [R211+0x1900] ;  /* 0x00190000d354783b */ /* 0x002e700000004200 */
[----:B----4-:R-:W-:Y:S01]  /*1a730*/  LDSM.16.MT88.4 R92, [R210+0x2100] ;  /* 0x00210000d25c783b */ /* 0x010fe20000004200 */
[----:B-----5:R-:W-:Y:S01]  /*1a740*/  FFMA.FTZ R88, R197, c[0x0][0x2d0], -R97 ;  /* 0x0000b400c5587a23 */ /* 0x020fe20000010861 */
[----:B------:R-:W-:Y:S01]  /*1a750*/  MOV R197, R121 ;  /* 0x0000007900c57202 */ /* 0x000fe20000000f00 */
[----:B------:R-:W-:Y:S02]  /*1a760*/  IMAD.MOV.U32 R121, RZ, RZ, R107 ;  /* 0x000000ffff797224 */ /* 0x000fe400078e006b */
[----:B------:R4:W5:Y:S01]  /*1a770*/  MUFU.EX2 R156, R88 ;  /* 0x00000058009c7308 */ /* 0x0009620000000800 */
[----:B--2---:R-:W-:Y:S01]  /*1a780*/  FFMA.FTZ R68, R68, R199, R184 ;  /* 0x000000c744447223 */ /* 0x004fe200000100b8 */
[----:B------:R-:W-:Y:S01]  /*1a790*/  MOV R184, R106 ;  /* 0x0000006a00b87202 */ /* 0x000fe20000000f00 */
[-C--:B-1----:R-:W-:Y:S01]  /*1a7a0*/  HMMA.16816.F32.BF16 R52, R76, R84.reuse, R52 ;  /* 0x000000544c34723c */ /* 0x082fe20000041834 */
[----:B---3--:R-:W-:Y:S01]  /*1a7b0*/  FFMA.FTZ R69, R69, R186, R187 ;  /* 0x000000ba45457223 */ /* 0x008fe200000100bb */
[----:B------:R-:W-:Y:S01]  /*1a7c0*/  MOV R199, R161 ;  /* 0x000000a100c77202 */ /* 0x000fe20000000f00 */
[----:B------:R-:W-:Y:S02]  /*1a7d0*/  IMAD.MOV.U32 R186, RZ, RZ, R104 ;  /* 0x000000ffffba7224 */ /* 0x000fe400078e0068 */
[----:B------:R-:W-:Y:S03]  /*1a7e0*/  IMAD.MOV.U32 R187, RZ, RZ, R110 ;  /* 0x000000ffffbb7224 */ /* 0x000fe600078e006e */
        /* <DEDUP_REMOVED lines=54> */
[----:B------:R-:W-:Y:S02]  /*1ab50*/  FADD.FTZ R4, R231, R69 ;  /* 0x00000045e7047221 */ /* 0x000fe40000010000 */
[--C-:B-1----:R-:W-:Y:S03]  /*1ab60*/  FFMA.FTZ R74, R245, c[0x0][0x2d0], -R96.reuse ;  /* 0x0000b400f54a7a23 */ /* 0x102fe60000010860 */
[----:B------:R-:W-:Y:S01]  /*1ab70*/  FFMA.FTZ R96, R247, c[0x0][0x2d0], -R96 ;  /* 0x0000b400f7607a23 */ /* 0x000fe20000010860 */
[----:B------:R1:W-:Y:S01]  /*1ab80*/  MUFU.EX2 R86, R74 ;  /* 0x0000004a00567308 */ /* 0x0003e20000000800 */
[----:B------:R-:W-:Y:S01]  /*1ab90*/  FADD.FTZ R6, R151, R68 ;  /* 0x0000004497067221 */ /* 0x000fe20000010000 */
[----:B--2---:R-:W-:Y:S01]  /*1aba0*/  F2FP.BF16.PACK_AB R160, R85, R99 ;  /* 0x0000006355a0723e */ /* 0x004fe200000010ff */
[----:B------:R-:W-:Y:S02]  /*1abb0*/  IMAD.MOV.U32 R231, RZ, RZ, R148 ;  /* 0x000000ffffe77224 */ /* 0x000fe400078e0094 */
[----:B------:R-:W-:Y:S01]  /*1abc0*/  FADD.FTZ R4, R230, R4 ;  /* 0x00000004e6047221 */ /* 0x000fe20000010000 */
[----:B------:R-:W-:Y:S01]  /*1abd0*/  MOV R230, R232 ;  /* 0x000000e800e67202 */ /* 0x000fe20000000f00 */
[----:B------:R-:W-:Y:S01]  /*1abe0*/  FADD.FTZ R6, R233, R6 ;  /* 0x00000006e9067221 */ /* 0x000fe20000010000 */
[----:B------:R-:W-:Y:S01]  /*1abf0*/  MOV R233, R203 ;  /* 0x000000cb00e97202 */ /* 0x000fe20000000f00 */
[----:B------:R-:W-:Y:S01]  /*1ac00*/  IMAD.MOV.U32 R232, RZ, RZ, R200 ;  /* 0x000000ffffe87224 */ /* 0x000fe200078e00c8 */
[----:B------:R-:W2:Y:S01]  /*1ac10*/  MUFU.EX2 R96, R96 ;  /* 0x0000006000607308 */ /* 0x000ea20000000800 */
[----:B------:R-:W-:Y:S01]  /*1ac20*/  FADD.FTZ R4, R239, R4 ;  /* 0x00000004ef047221 */ /* 0x000fe20000010000 */
[----:B------:R-:W-:Y:S01]  /*1ac30*/  MOV R203, R205 ;  /* 0x000000cd00cb7202 */ /* 0x000fe20000000f00 */
[----:B------:R-:W-:Y:S01]  /*1ac40*/  IMAD.MOV.U32 R205, RZ, RZ, R123 ;  /* 0x000000ffffcd7224 */ /* 0x000fe200078e007b */
[----:B------:R-:W-:Y:S02]  /*1ac50*/  MOV R200, R187 ;  /* 0x000000bb00c87202 */ /* 0x000fe40000000f00 */
[----:B------:R-:W-:Y:S01]  /*1ac60*/  MOV R187, R122 ;  /* 0x0000007a00bb7202 */ /* 0x000fe20000000f00 */
[--C-:B-1----:R-:W-:Y:S04]  /*1ac70*/  FFMA.FTZ R74, R198, c[0x0][0x2d0], -R97.reuse ;  /* 0x0000b400c64a7a23 */ /* 0x102fe80000010861 */
        /* <DEDUP_REMOVED lines=15> */
[----:B------:R-:W-:Y:S02]  /*1ad70*/  MOV R204, R149 ;  /* 0x0000009500cc7202 */ /* 0x000fe40000000f00 */
[----:B------:R-:W1:Y:S01]  /*1ad80*/  LDSM.16.MT88.4 R148, [R210+0x2900] ;  /* 0x00290000d294783b */ /* 0x000e620000004200 */
[----:B------:R-:W-:Y:S05]  /*1ad90*/  FADD.FTZ R2, R197, R2 ;  /* 0x00000002c5027221 */ /* 0x000fea0000010000 */
[----:B------:R-:W-:Y:S02]  /*1ada0*/  FADD.FTZ R5, R121, R2 ;  /* 0x0000000279057221 */ /* 0x000fe40000010000 */
[----:B------:R-:W-:Y:S02]  /*1adb0*/  FADD.FTZ R2, R229, R6 ;  /* 0x00000006e5027221 */ /* 0x000fe40000010000 */
[----:B------:R-:W-:Y:S02]  /*1adc0*/  FADD.FTZ R6, R127, R4 ;  /* 0x000000047f067221 */ /* 0x000fe40000010000 */
[----:B--2---:R-:W-:Y:S02]  /*1add0*/  FFMA.FTZ R8, R0, R73, R120 ;  /* 0x0000004900087223 */ /* 0x004fe40000010078 */
[----:B------:R-:W-:Y:S01]  /*1ade0*/  FADD.FTZ R0, R207, R5 ;  /* 0x00000005cf007221 */ /* 0x000fe20000010000 */
[-C--:B------:R-:W-:Y:S01]  /*1adf0*/  HMMA.16816.F32.BF16 R120, R164, R132.reuse, R20 ;  /* 0x00000084a478723c */ /* 0x080fe20000041814 */
[----:B------:R-:W-:Y:S01]  /*1ae00*/  FADD.FTZ R8, R193, R8 ;  /* 0x00000008c1087221 */ /* 0x000fe20000010000 */
[----:B------:R-:W-:Y:S01]  /*1ae10*/  MOV R193, R191 ;  /* 0x000000bf00c17202 */ /* 0x000fe20000000f00 */
        /* <DEDUP_REMOVED lines=35> */
[----:B------:R-:W-:Y:S02]  /*1b050*/  FADD.FTZ R11, R141, R0 ;  /* 0x000000008d0b7221 */ /* 0x000fe40000010000 */
[C---:B------:R-:W-:Y:S02]  /*1b060*/  HMMA.16816.F32.BF16 R140, R160.reuse, R148, R40 ;  /* 0x00000094a08c723c */ /* 0x040fe40000041828 */
[----:B------:R-:W-:Y:S02]  /*1b070*/  FADD.FTZ R8, R238, R12 ;  /* 0x0000000cee087221 */ /* 0x000fe40000010000 */
[----:B------:R-:W-:Y:S02]  /*1b080*/  FADD.FTZ R2, R249, R10 ;  /* 0x0000000af9027221 */ /* 0x000fe40000010000 */
[----:B------:R-:W-:Y:S02]  /*1b090*/  FADD.FTZ R0, R146, R9 ;  /* 0x0000000992007221 */ /* 0x000fe40000010000 */
[----:B------:R-:W-:Y:S04]  /*1b0a0*/  FADD.FTZ R11, R144, R11 ;  /* 0x0000000b900b7221 */ /* 0x000fe80000010000 */
[----:B------:R-:W-:Y:S02]  /*1b0b0*/  FADD.FTZ R8, R237, R8 ;  /* 0x00000008ed087221 */ /* 0x000fe40000010000 */
        /* <DEDUP_REMOVED lines=56> */
[----:B------:R-:W-:Y:S01]  /*1b440*/  IMAD.MOV.U32 R100, RZ, RZ, R72 ;  /* 0x000000ffff647224 */ /* 0x000fe200078e0048 */
[----:B------:R2:W-:Y:S01]  /*1b450*/  STL [R1+0x1c], R4 ;  /* 0x00001c0401007387 */ /* 0x0005e20000100800 */
[----:B------:R-:W-:Y:S05]  /*1b460*/  FADD.FTZ R2, R97, R2 ;  /* 0x0000000261027221 */ /* 0x000fea0000010000 */
[----:B------:R2:W-:Y:S01]  /*1b470*/  STL [R1+0x20], R2 ;  /* 0x0000200201007387 */ /* 0x0005e20000100800 */
[----:B-1----:R-:W-:Y:S04]  /*1b480*/  IADD3 R0, R227, -0x1, RZ ;  /* 0xffffffffe3007810 */ /* 0x002fe80007ffe0ff */
[----:B------:R-:W-:Y:S01]  /*1b490*/  MOV R227, R0 ;  /* 0x0000000000e37202 */ /* 0x000fe20000000f00 */
[----:B------:R-:W-:-:S05]  /*1b4a0*/  @P0 BRA `(.L_x_215) ;  /* 0xffff95a000000947 */ /* 0x000fca000383ffff */
.L_x_197:
[----:B-12---:R-:W2:Y:S04]  /*1b4b0*/  LDL.LU R0, [R1+0x14] ;  /* 0x0000140001007983 */ /* 0x006ea80000300800 */
[----:B------:R-:W3:Y:S04]  /*1b4c0*/  LDL.LU R9, [R1+0x18] ;  /* 0x0000180001097983 */ /* 0x000ee80000300800 */
[----:B------:R-:W4:Y:S04]  /*1b4d0*/  LDL.LU R8, [R1+0x1c] ;  /* 0x00001c0001087983 */ /* 0x000f280000300800 */
[----:B------:R-:W4:Y:S01]  /*1b4e0*/  LDL.LU R4, [R1+0x20] ;  /* 0x0000200001047983 */ /* 0x000f220000300800 */
        /* <DEDUP_REMOVED lines=8> */
[----:B------:R-:W4:Y:S01]  /*1b570*/  SHFL.BFLY PT, R2, R4, 0x2, 0x1f ;  /* 0x0c401f0004027f89 */ /* 0x000f2200000e0000 */
        /* <DEDUP_REMOVED lines=11> */
[----:B------:R-:W-:Y:S01]  /*1b630*/  FSETP.NE.FTZ.AND P3, PT, R5, RZ, PT ;  /* 0x000000ff0500720b */ /* 0x000fe20003f75000 */
[----:B---3--:R-:W-:Y:S01]  /*1b640*/  FADD.FTZ R7, R7, R4 ;  /* 0x0000000407077221 */ /* 0x008fe20000010000 */
[----:B------:R-:W-:Y:S02]  /*1b650*/  FSETP.NE.FTZ.AND P2, PT, R6, RZ, PT ;  /* 0x000000ff0600720b */ /* 0x000fe40003f55000 */
[----:B------:R-:W-:Y:S01]  /*1b660*/  MOV R4, RZ ;  /* 0x000000ff00047202 */ /* 0x000fe20000000f00 */
[----:B----4-:R-:W-:Y:S01]  /*1b670*/  FADD.FTZ R8, R2, R8 ;  /* 0x0000000802087221 */ /* 0x010fe20000010000 */
[----:B------:R-:W-:Y:S02]  /*1b680*/  FSETP.NE.FTZ.AND P1, PT, R7, RZ, PT ;  /* 0x000000ff0700720b */ /* 0x000fe40003f35000 */
[----:B------:R-:W-:-:S05]  /*1b690*/  MOV R2, RZ ;  /* 0x000000ff00027202 */ /* 0x000fca0000000f00 */
[----:B------:R-:W1:Y:S01]  /*1b6a0*/  @P3 MUFU.RCP R0, R5 ;  /* 0x0000000500003308 */ /* 0x000e620000001000 */
[----:B------:R-:W-:-:S07]  /*1b6b0*/  FSETP.NE.FTZ.AND P0, PT, R8, RZ, PT ;  /* 0x000000ff0800720b */ /* 0x000fce0003f15000 */
[----:B------:R-:W-:Y:S01]  /*1b6c0*/  @P2 MUFU.RCP R4, R6 ;  /* 0x0000000600042308 */ /* 0x000fe20000001000 */
        /* <DEDUP_REMOVED lines=21> */
[C---:B-1----:R-:W-:Y:S01]  /*1b820*/  FMUL.FTZ R108, R2.reuse, R108 ;  /* 0x0000006c026c7220 */ /* 0x042fe20000410000 */
[----:B------:R-:W-:Y:S01]  /*1b830*/  @P0 MUFU.LG2 R6, R8 ;  /* 0x0000000800060308 */ /* 0x000fe20000000c00 */
[C---:B------:R-:W-:Y:S02]  /*1b840*/  FMUL.FTZ R109, R2.reuse, R109 ;  /* 0x0000006d026d7220 */ /* 0x040fe40000410000 */
[C---:B------:R-:W-:Y:S02]  /*1b850*/  FMUL.FTZ R112, R2.reuse, R112 ;  /* 0x0000007002707220 */ /* 0x040fe40000410000 */
[----:B------:R-:W-:-:S02]  /*1b860*/  FMUL.FTZ R113, R2, R113 ;  /* 0x0000007102717220 */ /* 0x000fc40000410000 */
[C---:B------:R-:W-:Y:S01]  /*1b870*/  FMUL.FTZ R124, R2.reuse, R124 ;  /* 0x0000007c027c7220 */ /* 0x040fe20000410000 */
[----:B------:R1:W2:Y:S01]  /*1b880*/  @P0 MUFU.RCP R0, R8 ;  /* 0x0000000800000308 */ /* 0x0002a20000001000 */
        /* <DEDUP_REMOVED lines=8> */
[----:B-1----:R-:W-:Y:S01]  /*1b910*/  @P0 MOV R8, 0x3f317218 ;  /* 0x3f31721800080802 */ /* 0x002fe20000000f00 */
[C---:B------:R-:W-:Y:S02]  /*1b920*/  FMUL.FTZ R157, R2.reuse, R157 ;  /* 0x0000009d029d7220 */ /* 0x040fe40000410000 */
[C---:B------:R-:W-:Y:S02]  /*1b930*/  FMUL.FTZ R160, R2.reuse, R160 ;  /* 0x000000a002a07220 */ /* 0x040fe40000410000 */
[----:B------:R-:W-:Y:S01]  /*1b940*/  FMUL.FTZ R161, R2, R161 ;  /* 0x000000a102a17220 */ /* 0x000fe20000410000 */
[----:B------:R-:W-:Y:S01]  /*1b950*/  @P2 MOV R2, 0x3f317218 ;  /* 0x3f31721800022802 */ /* 0x000fe20000000f00 */
        /* <DEDUP_REMOVED lines=17> */
[C---:B--2---:R-:W-:Y:S02]  /*1ba70*/  FMUL.FTZ R110, R0.reuse, R110 ;  /* 0x0000006e006e7220 */ /* 0x044fe40000410000 */
        /* <DEDUP_REMOVED lines=28> */
.L_x_149:
[----:B------:R-:W-:Y:S01]  /*1bc40*/  USHF.R.S32.HI UR6, URZ, 0x1f, UR11 ;  /* 0x0000001f3f067899 */ /* 0x000fe2000801140b */
[----:B------:R-:W-:Y:S05]  /*1bc50*/  @P4 BRA `(.L_x_216) ;  /* 0x0000121000004947 */ /* 0x000fea0003800000 */
[----:B------:R-:W2:Y:S01]  /*1bc60*/  S2R R12, SR_TID.X ;  /* 0x00000000000c7919 */ /* 0x000ea20000002100 */
[----:B------:R-:W-:Y:S01]  /*1bc70*/  ULDC.64 UR4, c[0x0][0x490] ;  /* 0x0001240000047ab9 */ /* 0x000fe20000000a00 */
[----:B------:R-:W-:Y:S01]  /*1bc80*/  IMAD.MOV.U32 R54, RZ, RZ, c[0x0][0x4e8] ;  /* 0x00013a00ff367624 */ /* 0x000fe200078e00ff */
[----:B------:R-:W-:Y:S01]  /*1bc90*/  UIMAD UR8, UR6, UR4, URZ ;  /* 0x00000004060872a4 */ /* 0x000fe2000f8e023f */
[----:B------:R-:W3:Y:S01]  /*1bca0*/  S2R R13, SR_CTAID.Z ;  /* 0x00000000000d7919 */ /* 0x000ee20000002700 */
[----:B------:R-:W-:Y:S01]  /*1bcb0*/  UIMAD.WIDE.U32 UR12, UR11, UR4, URZ ;  /* 0x000000040b0c72a5 */ /* 0x000fe2000f8e003f */
[----:B------:R-:W-:Y:S01]  /*1bcc0*/  F2FP.BF16.PACK_AB R104, R105, R104 ;  /* 0x000000686968723e */ /* 0x000fe200000010ff */
[----:B------:R-:W-:Y:S01]  /*1bcd0*/  UIMAD UR8, UR11, UR5, UR8 ;  /* 0x000000050b0872a4 */ /* 0x000fe2000f8e0208 */
[----:B------:R-:W4:Y:S01]  /*1bce0*/  S2R R29, SR_CTAID.X ;  /* 0x00000000001d7919 */ /* 0x000f220000002500 */
[C---:B------:R-:W-:Y:S01]  /*1bcf0*/  ISETP.NE.AND P0, PT, R54.reuse, 0x1, PT ;  /* 0x000000013600780c */ /* 0x040fe20003f05270 */
[----:B------:R-:W-:Y:S01]  /*1bd00*/  ULDC.64 UR4, c[0x0][0x3e8] ;  /* 0x0000fa0000047ab9 */ /* 0x000fe20000000a00 */
[----:B------:R-:W-:Y:S01]  /*1bd10*/  IMAD.U32 R3, RZ, RZ, UR13 ;  /* 0x0000000dff037e24 */ /* 0x000fe2000f8e00ff */
[----:B------:R-:W-:Y:S01]  /*1bd20*/  UIMAD.WIDE.U32 UR14, UR11, UR4, URZ ;  /* 0x000000040b0e72a5 */ /* 0x000fe2000f8e003f */
[----:B------:R-:W-:Y:S01]  /*1bd30*/  IMAD.U32 R2, RZ, RZ, UR12 ;  /* 0x0000000cff027e24 */ /* 0x000fe2000f8e00ff */
[----:B------:R-:W-:Y:S01]  /*1bd40*/  UIMAD UR7, UR6, UR4, URZ ;  /* 0x00000004060772a4 */ /* 0x000fe2000f8e023f */
[----:B------:R-:W-:Y:S01]  /*1bd50*/  IMAD R54, R54, c[0x0][0x388], RZ ;  /* 0x0000e20036367a24 */ /* 0x000fe200078e02ff */
[----:B------:R-:W-:Y:S01]  /*1bd60*/  UIADD3 UR8, UR13, UR8, URZ ;  /* 0x000000080d087290 */ /* 0x000fe2000fffe03f */
[----:B------:R-:W-:Y:S01]  /*1bd70*/  F2FP.BF16.PACK_AB R106, R107, R106 ;  /* 0x0000006a6b6a723e */ /* 0x000fe200000010ff */
[----:B------:R-:W-:Y:S01]  /*1bd80*/  IMAD.U32 R7, RZ, RZ, UR15 ;  /* 0x0000000fff077e24 */ /* 0x000fe2000f8e00ff */
[----:B------:R-:W-:Y:S01]  /*1bd90*/  UIMAD UR5, UR11, UR5, UR7 ;  /* 0x000000050b0572a4 */ /* 0x000fe2000f8e0207 */
[----:B------:R-:W-:Y:S01]  /*1bda0*/  IMAD.U32 R6, RZ, RZ, UR14 ;  /* 0x0000000eff067e24 */ /* 0x000fe2000f8e00ff */
[----:B------:R-:W-:Y:S01]  /*1bdb0*/  F2FP.BF16.PACK_AB R24, R24, R116 ;  /* 0x000000741818723e */ /* 0x000fe200000010ff */
[----:B------:R-:W-:Y:S01]  /*1bdc0*/  IMAD.U32 R5, RZ, RZ, UR8 ;  /* 0x00000008ff057e24 */ /* 0x000fe2000f8e00ff */
[----:B------:R-:W-:Y:S01]  /*1bdd0*/  UIADD3 UR5, UR15, UR5, URZ ;  /* 0x000000050f057290 */ /* 0x000fe2000fffe03f */
[----:B--2---:R-:W-:-:S02]  /*1bde0*/  SHF.R.S32.HI R19, RZ, 0x1f, R12 ;  /* 0x0000001fff137819 */ /* 0x004fc4000001140c */
[----:B------:R-:W-:Y:S02]  /*1bdf0*/  F2FP.BF16.PACK_AB R118, R119, R118 ;  /* 0x000000767776723e */ /* 0x000fe400000010ff */
[CC--:B------:R-:W-:Y:S02]  /*1be00*/  LEA.HI R4, R19.reuse, R12.reuse, RZ, 0x2 ;  /* 0x0000000c13047211 */ /* 0x0c0fe400078f10ff */
[----:B------:R-:W-:Y:S02]  /*1be10*/  LEA.HI R8, R19, R12, RZ, 0x5 ;  /* 0x0000000c13087211 */ /* 0x000fe400078f28ff */
[--C-:B------:R-:W-:Y:S02]  /*1be20*/  SHF.R.S32.HI R7, RZ, 0x2, R4.reuse ;  /* 0x00000002ff077819 */ /* 0x100fe40000011404 */
[----:B------:R-:W-:Y:S02]  /*1be30*/  SHF.R.S32.HI R0, RZ, 0x1f, R4 ;  /* 0x0000001fff007819 */ /* 0x000fe40000011404 */
[----:B------:R-:W-:-:S02]  /*1be40*/  LOP3.LUT R3, R4, 0xfffffffc, RZ, 0xc0, !PT ;  /* 0xfffffffc04037812 */ /* 0x000fc400078ec0ff */
[----:B------:R-:W-:Y:S02]  /*1be50*/  LOP3.LUT R4, R8, 0xffffffe0, RZ, 0xc0, !PT ;  /* 0xffffffe008047812 */ /* 0x000fe400078ec0ff */
[-C--:B------:R-:W-:Y:S01]  /*1be60*/  LEA.HI R11, R19, R12.reuse, RZ, 0x3 ;  /* 0x0000000c130b7211 */ /* 0x080fe200078f18ff */
[----:B------:R-:W-:Y:S01]  /*1be70*/  IMAD.IADD R10, R12, 0x1, -R3 ;  /* 0x000000010c0a7824 */ /* 0x000fe200078e0a03 */
[----:B------:R-:W-:Y:S01]  /*1be80*/  LEA.HI R9, R0, R7, RZ, 0x3 ;  /* 0x0000000700097211 */ /* 0x000fe200078f18ff */
[C---:B------:R-:W-:Y:S01]  /*1be90*/  IMAD.IADD R0, R12.reuse, 0x1, -R4 ;  /* 0x000000010c007824 */ /* 0x040fe200078e0a04 */
[----:B------:R-:W-:Y:S01]  /*1bea0*/  LOP3.LUT R14, R11, 0xfffffff8, RZ, 0xc0, !PT ;  /* 0xfffffff80b0e7812 */ /* 0x000fe200078ec0ff */
[----:B------:R-:W-:Y:S01]  /*1beb0*/  IMAD.MOV.U32 R4, RZ, RZ, R2 ;  /* 0x000000ffff047224 */ /* 0x000fe200078e0002 */
[----:B------:R-:W-:Y:S01]  /*1bec0*/  LEA.HI R19, R19, R12, RZ, 0x6 ;  /* 0x0000000c13137211 */ /* 0x000fe200078f30ff */
[----:B------:R-:W-:Y:S01]  /*1bed0*/  IMAD.MOV.U32 R2, RZ, RZ, R6 ;  /* 0x000000ffff027224 */ /* 0x000fe200078e0006 */
[----:B------:R-:W-:Y:S01]  /*1bee0*/  SHF.R.S32.HI R6, RZ, 0x1f, R0 ;  /* 0x0000001fff067819 */ /* 0x000fe20000011400 */
[----:B------:R-:W-:Y:S01]  /*1bef0*/  IMAD.IADD R14, R12, 0x1, -R14 ;  /* 0x000000010c0e7824 */ /* 0x000fe200078e0a0e */
[----:B---3--:R-:W-:Y:S01]  /*1bf00*/  SHF.R.S32.HI R12, RZ, 0x1f, R13 ;  /* 0x0000001fff0c7819 */ /* 0x008fe2000001140d */
[----:B------:R-:W-:Y:S01]  /*1bf10*/  IMAD.U32 R3, RZ, RZ, UR5 ;  /* 0x00000005ff037e24 */ /* 0x000fe2000f8e00ff */
[----:B------:R-:W-:Y:S01]  /*1bf20*/  LOP3.LUT P3, RZ, R0, 0x3, RZ, 0xc0, !PT ;  /* 0x0000000300ff7812 */ /* 0x000fe2000786c0ff */
[----:B------:R-:W-:Y:S01]  /*1bf30*/  IMAD.WIDE.U32 R20, R13, c[0x0][0x498], R4 ;  /* 0x000126000d147a25 */ /* 0x000fe200078e0004 */
[----:B------:R-:W-:-:S02]  /*1bf40*/  LEA.HI R16, R6, R0, RZ, 0x2 ;  /* 0x0000000006107211 */ /* 0x000fc400078f10ff */
[--C-:B------:R-:W-:Y:S01]  /*1bf50*/  SHF.R.S32.HI R6, RZ, 0x5, R8.reuse ;  /* 0x00000005ff067819 */ /* 0x100fe20000011408 */
[C---:B------:R-:W-:Y:S01]  /*1bf60*/  IMAD R23, R12.reuse, c[0x0][0x498], RZ ;  /* 0x000126000c177a24 */ /* 0x040fe200078e02ff */
[----:B------:R-:W-:Y:S01]  /*1bf70*/  SHF.R.S32.HI R0, RZ, 0x1f, R8 ;  /* 0x0000001fff007819 */ /* 0x000fe20000011408 */
[----:B------:R-:W-:Y:S01]  /*1bf80*/  IMAD R18, R12, c[0x0][0x3f0], RZ ;  /* 0x0000fc000c127a24 */ /* 0x000fe200078e02ff */
[----:B------:R-:W-:Y:S01]  /*1bf90*/  SHF.R.S32.HI R11, RZ, 0x3, R11 ;  /* 0x00000003ff0b7819 */ /* 0x000fe2000001140b */
[C---:B------:R-:W-:Y:S01]  /*1bfa0*/  IMAD R23, R13.reuse, c[0x0][0x49c], R23 ;  /* 0x000127000d177a24 */ /* 0x040fe200078e0217 */
[----:B------:R-:W-:Y:S01]  /*1bfb0*/  LEA.HI R0, R0, R6, RZ, 0x2 ;  /* 0x0000000600007211 */ /* 0x000fe200078f10ff */
[----:B------:R-:W-:Y:S01]  /*1bfc0*/  IMAD R18, R13, c[0x0][0x3f4], R18 ;  /* 0x0000fd000d127a24 */ /* 0x000fe200078e0212 */
[----:B------:R-:W-:Y:S01]  /*1bfd0*/  LOP3.LUT R9, R9, 0xfffffff8, RZ, 0xc0, !PT ;  /* 0xfffffff809097812 */ /* 0x000fe200078ec0ff */
[----:B------:R-:W-:Y:S01]  /*1bfe0*/  IMAD.SHL.U32 R4, R11, 0x40, RZ ;  /* 0x000000400b047824 */ /* 0x000fe200078e00ff */
[----:B------:R-:W-:Y:S01]  /*1bff0*/  F2FP.BF16.PACK_AB R108, R109, R108 ;  /* 0x0000006c6d6c723e */ /* 0x000fe200000010ff */
[----:B------:R-:W-:Y:S01]  /*1c000*/  IMAD.WIDE.U32 R12, R13, c[0x0][0x3f0], R2 ;  /* 0x0000fc000d0c7a25 */ /* 0x000fe200078e0002 */
[----:B------:R-:W-:-:S02]  /*1c010*/  LOP3.LUT R3, R0, 0xffffffc, RZ, 0xc0, !PT ;  /* 0x0ffffffc00037812 */ /* 0x000fc400078ec0ff */
[----:B------:R-:W-:Y:S01]  /*1c020*/  LEA.HI R2, R10, R10, RZ, 0x1 ;  /* 0x0000000a0a027211 */ /* 0x000fe200078f08ff */
[----:B------:R-:W-:Y:S01]  /*1c030*/  IMAD.SHL.U32 R8, R14, 0x8, RZ ;  /* 0x000000080e087824 */ /* 0x000fe200078e00ff */
[----:B------:R-:W-:Y:S01]  /*1c040*/  LOP3.LUT R0, R4, 0x1c0, RZ, 0xc0, !PT ;  /* 0x000001c004007812 */ /* 0x000fe200078ec0ff */
[----:B------:R-:W-:Y:S01]  /*1c050*/  IMAD.IADD R9, R7, 0x1, -R9 ;  /* 0x0000000107097824 */ /* 0x000fe200078e0a09 */
[----:B------:R-:W-:Y:S01]  /*1c060*/  LOP3.LUT R5, R2, 0x1ffffffe, RZ, 0xc0, !PT ;  /* 0x1ffffffe02057812 */ /* 0x000fe200078ec0ff */
[----:B------:R-:W-:Y:S01]  /*1c070*/  IMAD.IADD R7, R6, 0x1, -R3 ;  /* 0x0000000106077824 */ /* 0x000fe200078e0a03 */
[----:B------:R-:W-:Y:S01]  /*1c080*/  LOP3.LUT R4, R0, 0x38, R8, 0xf8, !PT ;  /* 0x0000003800047812 */ /* 0x000fe200078ef808 */
[----:B------:R-:W-:Y:S01]  /*1c090*/  IMAD R17, R6, 0x200, R10 ;  /* 0x0000020006117824 */ /* 0x000fe200078e020a */
[----:B------:R-:W-:Y:S01]  /*1c0a0*/  SHF.R.U32.HI R3, RZ, 0x3, R0 ;  /* 0x00000003ff037819 */ /* 0x000fe20000011600 */
[----:B------:R-:W-:Y:S01]  /*1c0b0*/  IMAD.SHL.U32 R0, R2, 0x20, RZ ;  /* 0x0000002002007824 */ /* 0x000fe200078e00ff */
[----:B------:R-:W-:Y:S01]  /*1c0c0*/  F2FP.BF16.PACK_AB R110, R111, R110 ;  /* 0x0000006e6f6e723e */ /* 0x000fe200000010ff */
[----:B------:R-:W-:Y:S01]  /*1c0d0*/  IMAD.IADD R5, R10, 0x1, -R5 ;  /* 0x000000010a057824 */ /* 0x000fe200078e0a05 */
[----:B------:R-:W-:Y:S01]  /*1c0e0*/  LOP3.LUT R15, R4, R3, RZ, 0x3c, !PT ;  /* 0x00000003040f7212 */ /* 0x000fe200078e3cff */
[----:B------:R-:W-:Y:S01]  /*1c0f0*/  IMAD.SHL.U32 R6, R19, 0x8, RZ ;  /* 0x0000000813067824 */ /* 0x000fe200078e00ff */
[----:B------:R-:W-:Y:S01]  /*1c100*/  LOP3.LUT R2, R0, 0xffffffc0, RZ, 0xc0, !PT ;  /* 0xffffffc000027812 */ /* 0x000fe200078ec0ff */
[--C-:B------:R-:W-:Y:S01]  /*1c110*/  IMAD R0, R14, 0x10, R11.reuse ;  /* 0x000000100e007824 */ /* 0x100fe200078e020b */
[----:B------:R-:W-:Y:S01]  /*1c120*/  LOP3.LUT R4, R9, 0x1, RZ, 0xc0, !PT ;  /* 0x0000000109047812 */ /* 0x000fe200078ec0ff */
[----:B----4-:R-:W-:Y:S01]  /*1c130*/  IMAD R22, R29, 0x80, R11 ;  /* 0x000000801d167824 */ /* 0x010fe200078e020b */
[----:B------:R-:W-:Y:S01]  /*1c140*/  SHF.R.S32.HI R3, RZ, 0x2, R16 ;  /* 0x00000002ff037819 */ /* 0x000fe20000011410 */
[----:B------:R-:W-:Y:S01]  /*1c150*/  IMAD R10, R5, 0x8, R2 ;  /* 0x00000008050a7824 */ /* 0x000fe200078e0202 */
[----:B------:R-:W-:Y:S01]  /*1c160*/  ISETP.NE.U32.AND P4, PT, R4, 0x1, PT ;  /* 0x000000010400780c */ /* 0x000fe20003f85070 */
[----:B------:R-:W-:Y:S01]  /*1c170*/  IMAD R5, R29, 0x80, R0 ;  /* 0x000000801d057824 */ /* 0x000fe200078e0200 */
[----:B------:R-:W-:Y:S01]  /*1c180*/  F2FP.BF16.PACK_AB R112, R113, R112 ;  /* 0x000000707170723e */ /* 0x000fe200000010ff */
[C---:B------:R-:W-:Y:S01]  /*1c190*/  IMAD.SHL.U32 R2, R9.reuse, 0x40, RZ ;  /* 0x0000004009027824 */ /* 0x040fe200078e00ff */
[----:B------:R-:W-:Y:S01]  /*1c1a0*/  R2P PR, R9, 0x6 ;  /* 0x0000000609007804 */ /* 0x000fe20000000000 */
[----:B------:R-:W-:Y:S01]  /*1c1b0*/  @P0 IMAD.HI.U32 R9, R5, c[0x0][0x4ec], RZ ;  /* 0x00013b0005090a27 */ /* 0x000fe200078e00ff */
[----:B------:R-:W-:-:S02]  /*1c1c0*/  F2FP.BF16.PACK_AB R114, R115, R114 ;  /* 0x000000727372723e */ /* 0x000fc400000010ff */
[----:B------:R-:W-:Y:S01]  /*1c1d0*/  F2FP.BF16.PACK_AB R120, R121, R120 ;  /* 0x000000787978723e */ /* 0x000fe200000010ff */
[----:B------:R-:W-:Y:S01]  /*1c1e0*/  IMAD.MOV.U32 R4, RZ, RZ, R5 ;  /* 0x000000ffff047224 */ /* 0x000fe200078e0005 */
[----:B------:R-:W-:Y:S01]  /*1c1f0*/  @P0 SHF.R.U32.HI R4, RZ, c[0x0][0x4f0], R9 ;  /* 0x00013c00ff040a19 */ /* 0x000fe20000011609 */
[----:B------:R-:W-:Y:S01]  /*1c200*/  IMAD R0, R7, 0x10, R3 ;  /* 0x0000001007007824 */ /* 0x000fe200078e0203 */
[----:B------:R-:W-:Y:S01]  /*1c210*/  LOP3.LUT R7, R2, 0x1c0, RZ, 0xc0, !PT ;  /* 0x000001c002077812 */ /* 0x000fe200078ec0ff */
[----:B------:R-:W-:Y:S01]  /*1c220*/  IMAD.IADD R3, R13, 0x1, R18 ;  /* 0x000000010d037824 */ /* 0x000fe200078e0212 */
[----:B------:R-:W-:Y:S01]  /*1c230*/  LOP3.LUT R18, R15, 0x7ffffe00, R6, 0xf8, !PT ;  /* 0x7ffffe000f127812 */ /* 0x000fe200078ef806 */
[----:B------:R-:W-:Y:S01]  /*1c240*/  IMAD.IADD R9, R0, 0x1, R10 ;  /* 0x0000000100097824 */ /* 0x000fe200078e020a */
[----:B------:R-:W-:Y:S01]  /*1c250*/  LEA.HI R7, R7, R7, RZ, 0x1d ;  /* 0x0000000707077211 */ /* 0x000fe200078fe8ff */
[----:B------:R-:W-:Y:S01]  /*1c260*/  IMAD.MOV R6, RZ, RZ, -R4 ;  /* 0x000000ffff067224 */ /* 0x000fe200078e0a04 */
[----:B------:R-:W-:Y:S01]  /*1c270*/  F2FP.BF16.PACK_AB R122, R123, R122 ;  /* 0x0000007a7b7a723e */ /* 0x000fe200000010ff */
[----:B------:R-:W-:Y:S01]  /*1c280*/  IMAD R0, R29, 0x80, R0 ;  /* 0x000000801d007824 */ /* 0x000fe200078e0200 */
[----:B------:R-:W-:Y:S01]  /*1c290*/  F2FP.BF16.PACK_AB R132, R133, R132 ;  /* 0x000000848584723e */ /* 0x000fe200000010ff */
[----:B------:R-:W-:Y:S01]  /*1c2a0*/  IMAD.MOV.U32 R2, RZ, RZ, R12 ;  /* 0x000000ffff027224 */ /* 0x000fe200078e000c */
[----:B------:R-:W-:Y:S01]  /*1c2b0*/  F2FP.BF16.PACK_AB R134, R135, R134 ;  /* 0x000000868786723e */ /* 0x000fe200000010ff */
[----:B------:R-:W-:Y:S01]  /*1c2c0*/  IMAD R10, R6, c[0x0][0x4e8], R5 ;  /* 0x00013a00060a7a24 */ /* 0x000fe200078e0205 */
[----:B------:R-:W-:Y:S01]  /*1c2d0*/  SHF.R.S32.HI R5, RZ, 0x1f, R4 ;  /* 0x0000001fff057819 */ /* 0x000fe20000011404 */
[----:B------:R-:W-:Y:S01]  /*1c2e0*/  IMAD.U32 R12, R17, 0x2, R7 ;  /* 0x00000002110c7824 */ /* 0x000fe200078e0007 */
[C---:B------:R-:W-:Y:S01]  /*1c2f0*/  IADD3 R7, R0.reuse, 0x8, RZ ;  /* 0x0000000800077810 */ /* 0x040fe20007ffe0ff */
[----:B------:R-:W-:Y:S01]  /*1c300*/  IMAD R14, R29, 0x80, R9 ;  /* 0x000000801d0e7824 */ /* 0x000fe200078e0209 */
[C---:B------:R-:W-:Y:S01]  /*1c310*/  IADD3 R6, R0.reuse, 0x40, RZ ;  /* 0x0000004000067810 */ /* 0x040fe20007ffe0ff */
[----:B------:R-:W-:Y:S01]  /*1c320*/  IMAD.MOV.U32 R15, RZ, RZ, -0x10 ;  /* 0xfffffff0ff0f7424 */ /* 0x000fe200078e00ff */
[-C--:B------:R-:W-:Y:S01]  /*1c330*/  ISETP.GE.OR P5, PT, R7, R54.reuse, P3 ;  /* 0x000000360700720c */ /* 0x080fe20001fa6670 */
[----:B------:R-:W-:Y:S01]  /*1c340*/  IMAD R5, R5, c[0x0][0x3e0], RZ ;  /* 0x0000f80005057a24 */ /* 0x000fe200078e02ff */
[----:B------:R-:W-:Y:S01]  /*1c350*/  ISETP.GE.OR P6, PT, R0, R54, P3 ;  /* 0x000000360000720c */ /* 0x000fe20001fc6670 */
[----:B------:R-:W-:Y:S01]  /*1c360*/  @P0 IMAD.HI.U32 R7, R14, c[0x0][0x4ec], RZ ;  /* 0x00013b000e070a27 */ /* 0x000fe200078e00ff */
[----:B------:R-:W-:-:S02]  /*1c370*/  SEL R15, R15, 0x10, !P4 ;  /* 0x000000100f0f7807 */ /* 0x000fc40006000000 */
[-C--:B------:R-:W-:Y:S01]  /*1c380*/  ISETP.GE.OR P4, PT, R6, R54.reuse, P3 ;  /* 0x000000360600720c */ /* 0x080fe20001f86670 */
[----:B------:R-:W-:Y:S01]  /*1c390*/  IMAD.WIDE.U32 R2, R4, c[0x0][0x3e0], R2 ;  /* 0x0000f80004027a25 */ /* 0x000fe200078e0002 */
[----:B------:R-:W-:Y:S02]  /*1c3a0*/  IADD3 R0, R0, 0x48, RZ ;  /* 0x0000004800007810 */ /* 0x000fe40007ffe0ff */
[----:B------:R-:W-:Y:S01]  /*1c3b0*/  SHF.R.S32.HI R11, RZ, 0x1f, R10 ;  /* 0x0000001fff0b7819 */ /* 0x000fe2000001140a */
[----:B------:R-:W-:Y:S01]  /*1c3c0*/  IMAD R6, R4, c[0x0][0x3e4], R5 ;  /* 0x0000f90004067a24 */ /* 0x000fe200078e0205 */
[----:B------:R-:W-:Y:S01]  /*1c3d0*/  ISETP.GE.OR P3, PT, R0, R54, P3 ;  /* 0x000000360000720c */ /* 0x000fe20001f66670 */
[----:B------:R-:W-:Y:S01]  /*1c3e0*/  IMAD.MOV.U32 R4, RZ, RZ, R14 ;  /* 0x000000ffff047224 */ /* 0x000fe200078e000e */
[----:B------:R-:W-:Y:S01]  /*1c3f0*/  @P0 SHF.R.U32.HI R4, RZ, c[0x0][0x4f0], R7 ;  /* 0x00013c00ff040a19 */ /* 0x000fe20000011607 */
[----:B------:R-:W-:Y:S01]  /*1c400*/  IMAD.SHL.U32 R0, R12, 0x2, RZ ;  /* 0x000000020c007824 */ /* 0x000fe200078e00ff */
[----:B------:R-:W-:Y:S01]  /*1c410*/  BAR.SYNC.DEFER_BLOCKING 0x1, 0x80 ;  /* 0x0042000000007b1d */ /* 0x000fe20000010000 */
[----:B------:R-:W-:Y:S01]  /*1c420*/  IMAD.IADD R3, R3, 0x1, R6 ;  /* 0x0000000103037824 */ /* 0x000fe200078e0206 */
[--C-:B------:R-:W-:Y:S01]  /*1c430*/  SHF.R.S32.HI R6, RZ, 0x1f, R4.reuse ;  /* 0x0000001fff067819 */ /* 0x100fe20000011404 */
[----:B------:R-:W-:Y:S01]  /*1c440*/  IMAD.MOV.U32 R16, RZ, RZ, 0x20 ;  /* 0x00000020ff107424 */ /* 0x000fe200078e00ff */
[----:B------:R-:W-:Y:S01]  /*1c450*/  IADD3 R12, P0, R4, R20, RZ ;  /* 0x00000014040c7210 */ /* 0x000fe20007f1e0ff */
[----:B------:R-:W-:Y:S01]  /*1c460*/  IMAD.MOV R4, RZ, RZ, -R4 ;  /* 0x000000ffff047224 */ /* 0x000fe200078e0a04 */
[----:B------:R-:W-:Y:S01]  /*1c470*/  IADD3 R7, R0, 0x80, RZ ;  /* 0x0000008000077810 */ /* 0x000fe20007ffe0ff */
[----:B------:R-:W-:Y:S01]  /*1c480*/  IMAD.WIDE.U32 R2, R10, c[0x0][0x3d8], R2 ;  /* 0x0000f6000a027a25 */ /* 0x000fe200078e0002 */
[----:B------:R-:W-:-:S02]  /*1c490*/  IADD3.X R13, R6, R21, R23, P0, !PT ;  /* 0x00000015060d7210 */ /* 0x000fc400007fe417 */
[----:B------:R-:W-:Y:S01]  /*1c4a0*/  SEL R16, R16, 0xffffffe0, !P1 ;  /* 0xffffffe010107807 */ /* 0x000fe20004800000 */
[----:B------:R-:W-:Y:S01]  /*1c4b0*/  IMAD R6, R11, c[0x0][0x3d8], RZ ;  /* 0x0000f6000b067a24 */ /* 0x000fe200078e02ff */
[----:B------:R-:W-:Y:S01]  /*1c4c0*/  IADD3 R9, R0, 0xc0, RZ ;  /* 0x000000c000097810 */ /* 0x000fe20007ffe0ff */
[----:B------:R-:W-:Y:S01]  /*1c4d0*/  IMAD R4, R4, c[0x0][0x4e8], R14 ;  /* 0x00013a0004047a24 */ /* 0x000fe200078e020e */
[----:B------:R-:W-:Y:S01]  /*1c4e0*/  LEA R21, P0, R2, c[0x0][0x380], 0x1 ;  /* 0x0000e00002157a11 */ /* 0x000fe200078008ff */
[----:B------:R-:W-:Y:S01]  /*1c4f0*/  IMAD R6, R10, c[0x0][0x3dc], R6 ;  /* 0x0000f7000a067a24 */ /* 0x000fe200078e0206 */
[----:B------:R-:W-:Y:S01]  /*1c500*/  F2FP.BF16.PACK_AB R124, R125, R124 ;  /* 0x0000007c7d7c723e */ /* 0x000fe200000010ff */
[----:B------:R-:W-:Y:S01]  /*1c510*/  IMAD.IADD R5, R0, 0x1, R15 ;  /* 0x0000000100057824 */ /* 0x000fe200078e020f */
[----:B------:R-:W-:Y:S01]  /*1c520*/  F2FP.BF16.PACK_AB R126, R127, R126 ;  /* 0x0000007e7f7e723e */ /* 0x000fe200000010ff */
[----:B------:R-:W-:Y:S01]  /*1c530*/  IMAD.IADD R3, R3, 0x1, R6 ;  /* 0x0000000103037824 */ /* 0x000fe200078e0206 */
[----:B------:R-:W-:Y:S01]  /*1c540*/  SHF.R.S32.HI R6, RZ, 0x1f, R4 ;  /* 0x0000001fff067819 */ /* 0x000fe20000011404 */
[----:B------:R-:W-:Y:S01]  /*1c550*/  SHFL.IDX PT, R48, R21, 0x4, 0x181f ;  /* 0x00981f0015307f89 */ /* 0x000fe200000e0000 */
[----:B------:R-:W-:-:S02]  /*1c560*/  @P2 IADD3 R9, R7, -0x40, RZ ;  /* 0xffffffc007092810 */ /* 0x000fc40007ffe0ff */
[----:B------:R-:W-:Y:S01]  /*1c570*/  LEA.HI.X R20, R2, c[0x0][0x384], R3, 0x1, P0 ;  /* 0x0000e10002147a11 */ /* 0x000fe200000f0c03 */
[----:B------:R-:W-:Y:S01]  /*1c580*/  STS [R0+0x80], R104 ;  /* 0x0000806800007388 */ /* 0x000fe20000000800 */
[----:B------:R-:W-:Y:S01]  /*1c590*/  IMAD R6, R6, c[0x0][0x488], RZ ;  /* 0x0001220006067a24 */ /* 0x000fe200078e02ff */
[----:B------:R-:W-:Y:S01]  /*1c5a0*/  F2FP.BF16.PACK_AB R128, R129, R128 ;  /* 0x000000808180723e */ /* 0x000fe200000010ff */
[C---:B------:R-:W-:Y:S01]  /*1c5b0*/  IMAD.WIDE.U32 R2, R4.reuse, c[0x0][0x488], R12 ;  /* 0x0001220004027a25 */ /* 0x040fe200078e000c */
[----:B------:R-:W-:Y:S01]  /*1c5c0*/  STS [R0+0x480], R106 ;  /* 0x0004806a00007388 */ /* 0x000fe20000000800 */
[----:B------:R-:W-:Y:S02]  /*1c5d0*/  F2FP.BF16.PACK_AB R130, R131, R130 ;  /* 0x000000828382723e */ /* 0x000fe400000010ff */
[----:B------:R-:W-:Y:S01]  /*1c5e0*/  IMAD R6, R4, c[0x0][0x48c], R6 ;  /* 0x0001230004067a24 */ /* 0x000fe200078e0206 */
[----:B------:R-:W-:Y:S01]  /*1c5f0*/  STS [R5+0x80], R24 ;  /* 0x0000801805007388 */ /* 0x000fe20000000800 */
[----:B------:R-:W-:-:S02]  /*1c600*/  LEA R4, P0, R2, c[0x0][0x450], 0x2 ;  /* 0x0001140002047a11 */ /* 0x000fc400078010ff */
[----:B------:R-:W-:Y:S01]  /*1c610*/  F2FP.BF16.PACK_AB R136, R137, R136 ;  /* 0x000000888988723e */ /* 0x000fe200000010ff */
[----:B------:R-:W-:Y:S01]  /*1c620*/  STS [R5+0x480], R118 ;  /* 0x0004807605007388 */ /* 0x000fe20000000800 */
[----:B------:R-:W-:Y:S02]  /*1c630*/  F2FP.BF16.PACK_AB R138, R139, R138 ;  /* 0x0000008a8b8a723e */ /* 0x000fe400000010ff */
[----:B------:R-:W-:Y:S01]  /*1c640*/  F2FP.BF16.PACK_AB R148, R149, R148 ;  /* 0x000000949594723e */ /* 0x000fe200000010ff */
[----:B------:R-:W-:Y:S01]  /*1c650*/  STS [R0+0x2080], R108 ;  /* 0x0020806c00007388 */ /* 0x000fe20000000800 */
[----:B------:R-:W-:Y:S02]  /*1c660*/  F2FP.BF16.PACK_AB R150, R151, R150 ;  /* 0x000000969796723e */ /* 0x000fe400000010ff */
[----:B------:R-:W-:Y:S01]  /*1c670*/  F2FP.BF16.PACK_AB R140, R141, R140 ;  /* 0x0000008c8d8c723e */ /* 0x000fe200000010ff */
[----:B------:R2:W-:Y:S01]  /*1c680*/  STS [R0+0x2480], R110 ;  /* 0x0024806e00007388 */ /* 0x0005e20000000800 */
        /* <DEDUP_REMOVED lines=8> */
[----:B------:R-:W-:Y:S01]  /*1c710*/  SHFL.IDX PT, R12, R4, RZ, 0x1c1f ;  /* 0x001c1fff040c7589 */ /* 0x000fe200000e0000 */
[----:B------:R-:W-:-:S02]  /*1c720*/  F2FP.BF16.PACK_AB R166, R167, R166 ;  /* 0x000000a6a7a6723e */ /* 0x000fc400000010ff */
[----:B------:R-:W-:Y:S01]  /*1c730*/  F2FP.BF16.PACK_AB R156, R157, R156 ;  /* 0x0000009c9d9c723e */ /* 0x000fe200000010ff */
[----:B------:R-:W-:Y:S01]  /*1c740*/  SHFL.IDX PT, R10, R4, 0x1, 0x1c1f ;  /* 0x003c1f00040a7f89 */ /* 0x000fe200000e0000 */
[----:B------:R-:W-:Y:S02]  /*1c750*/  F2FP.BF16.PACK_AB R158, R159, R158 ;  /* 0x0000009e9f9e723e */ /* 0x000fe400000010ff */
[----:B------:R-:W-:Y:S01]  /*1c760*/  F2FP.BF16.PACK_AB R160, R161, R160 ;  /* 0x000000a0a1a0723e */ /* 0x000fe200000010ff */
[----:B------:R-:W-:Y:S01]  /*1c770*/  SHFL.IDX PT, R23, R20, 0x3, 0x181f ;  /* 0x00781f0014177f89 */ /* 0x000fe200000e0000 */
[----:B------:R-:W-:Y:S02]  /*1c780*/  F2FP.BF16.PACK_AB R162, R163, R162 ;  /* 0x000000a2a3a2723e */ /* 0x000fe400000010ff */
[----:B------:R-:W-:Y:S01]  /*1c790*/  SHF.R.S32.HI R53, RZ, 0x1f, R8 ;  /* 0x0000001fff357819 */ /* 0x000fe20000011408 */
[----:B------:R-:W-:Y:S01]  /*1c7a0*/  SHFL.IDX PT, R49, R21, 0x6, 0x181f ;  /* 0x00d81f0015317f89 */ /* 0x000fe200000e0000 */
[----:B--2---:R-:W-:Y:S01]  /*1c7b0*/  IMAD.IADD R0, R0, 0x1, R16 ;  /* 0x0000000100007824 */ /* 0x004fe200078e0210 */
[----:B------:R-:W-:-:S02]  /*1c7c0*/  IADD3 R32, R22, 0x40, RZ ;  /* 0x0000004016207810 */ /* 0x000fc40007ffe0ff */
[----:B------:R-:W-:Y:S01]  /*1c7d0*/  SHFL.IDX PT, R52, R20, 0x4, 0x181f ;  /* 0x00981f0014347f89 */ /* 0x000fe200000e0000 */
[----:B------:R-:W-:-:S03]  /*1c7e0*/  IADD3 R44, R22, 0x50, RZ ;  /* 0x00000050162c7810 */ /* 0x000fc60007ffe0ff */
[----:B------:R-:W-:Y:S01]  /*1c7f0*/  STS [R0+0x80], R120 ;  /* 0x0000807800007388 */ /* 0x000fe20000000800 */
[----:B---3--:R-:W-:-:S03]  /*1c800*/  IMAD.IADD R5, R16, 0x1, R5 ;  /* 0x0000000110057824 */ /* 0x008fc600078e0205 */
[----:B------:R-:W-:Y:S04]  /*1c810*/  STS [R0+0x480], R122 ;  /* 0x0004807a00007388 */ /* 0x000fe80000000800 */
[----:B------:R-:W-:Y:S04]  /*1c820*/  STS [R5+0x80], R132 ;  /* 0x0000808405007388 */ /* 0x000fe80000000800 */
[----:B------:R-:W-:Y:S04]  /*1c830*/  STS [R5+0x480], R134 ;  /* 0x0004808605007388 */ /* 0x000fe80000000800 */
[----:B------:R-:W-:Y:S04]  /*1c840*/  STS [R0+0x2080], R124 ;  /* 0x0020807c00007388 */ /* 0x000fe80000000800 */
[----:B------:R2:W-:Y:S04]  /*1c850*/  STS [R0+0x2480], R126 ;  /* 0x0024807e00007388 */ /* 0x0005e80000000800 */
[----:B------:R-:W-:Y:S04]  /*1c860*/  STS [R5+0x2080], R128 ;  /* 0x0020808005007388 */ /* 0x000fe80000000800 */
[----:B------:R-:W-:Y:S04]  /*1c870*/  STS [R5+0x2480], R130 ;  /* 0x0024808205007388 */ /* 0x000fe80000000800 */
[----:B------:R-:W-:Y:S04]  /*1c880*/  STS [R9], R136 ;  /* 0x0000008809007388 */ /* 0x000fe80000000800 */
[----:B------:R-:W-:Y:S04]  /*1c890*/  STS [R9+0x400], R138 ;  /* 0x0004008a09007388 */ /* 0x000fe80000000800 */
[----:B------:R-:W-:Y:S04]  /*1c8a0*/  SHFL.IDX PT, R51, R20, 0x5, 0x181f ;  /* 0x00b81f0014337f89 */ /* 0x000fe800000e0000 */
[----:B------:R-:W-:Y:S01]  /*1c8b0*/  SHFL.IDX PT, R50, R20, 0x6, 0x181f ;  /* 0x00d81f0014327f89 */ /* 0x000fe200000e0000 */
[----:B--2---:R-:W-:Y:S01]  /*1c8c0*/  IMAD.IADD R0, R3, 0x1, R6 ;  /* 0x0000000103007824 */ /* 0x004fe200078e0206 */
[----:B------:R-:W-:-:S02]  /*1c8d0*/  IADD3 R3, R16, 0x400, R9 ;  /* 0x0000040010037810 */ /* 0x000fc40007ffe009 */
[----:B------:R-:W-:Y:S02]  /*1c8e0*/  SHFL.IDX PT, R6, R4, 0x2, 0x1c1f ;  /* 0x005c1f0004067f89 */ /* 0x000fe400000e0000 */
[----:B------:R-:W-:Y:S01]  /*1c8f0*/  LEA.HI.X R2, R2, c[0x0][0x454], R0, 0x2, P0 ;  /* 0x0001150002027a11 */ /* 0x000fe200000f1400 */
[C---:B------:R-:W-:Y:S01]  /*1c900*/  IMAD.IADD R0, R15.reuse, 0x1, R9 ;  /* 0x000000010f007824 */ /* 0x040fe200078e0209 */
[----:B------:R-:W-:Y:S01]  /*1c910*/  SHFL.IDX PT, R4, R4, 0x3, 0x1c1f ;  /* 0x007c1f0004047f89 */ /* 0x000fe200000e0000 */
[----:B------:R-:W-:Y:S02]  /*1c920*/  IMAD.IADD R14, R15, 0x1, R3 ;  /* 0x000000010f0e7824 */ /* 0x000fe400078e0203 */
[C---:B------:R-:W-:Y:S01]  /*1c930*/  IMAD.IADD R3, R16.reuse, 0x1, R9 ;  /* 0x0000000110037824 */ /* 0x040fe200078e0209 */
[----:B------:R-:W2:Y:S04]  /*1c940*/  SHFL.IDX PT, R13, R2, RZ, 0x1c1f ;  /* 0x001c1fff020d7589 */ /* 0x000ea800000e0000 */
[----:B------:R-:W3:Y:S04]  /*1c950*/  SHFL.IDX PT, R11, R2, 0x1, 0x1c1f ;  /* 0x003c1f00020b7f89 */ /* 0x000ee800000e0000 */
[----:B------:R-:W4:Y:S04]  /*1c960*/  SHFL.IDX PT, R7, R2, 0x2, 0x1c1f ;  /* 0x005c1f0002077f89 */ /* 0x000f2800000e0000 */
[----:B------:R1:W2:Y:S04]  /*1c970*/  SHFL.IDX PT, R5, R2, 0x3, 0x1c1f ;  /* 0x007c1f0002057f89 */ /* 0x0002a800000e0000 */
[----:B------:R-:W-:Y:S04]  /*1c980*/  STS [R0], R148 ;  /* 0x0000009400007388 */ /* 0x000fe80000000800 */
[----:B------:R-:W-:Y:S04]  /*1c990*/  STS [R0+0x400], R150 ;  /* 0x0004009600007388 */ /* 0x000fe80000000800 */
[----:B------:R-:W-:Y:S04]  /*1c9a0*/  STS [R9+0x2000], R140 ;  /* 0x0020008c09007388 */ /* 0x000fe80000000800 */
[----:B------:R-:W-:Y:S04]  /*1c9b0*/  STS [R9+0x2400], R142 ;  /* 0x0024008e09007388 */ /* 0x000fe80000000800 */
[----:B------:R-:W-:Y:S01]  /*1c9c0*/  STS [R0+0x2000], R144 ;  /* 0x0020009000007388 */ /* 0x000fe20000000800 */
[----:B-1----:R-:W-:-:S03]  /*1c9d0*/  IMAD.IADD R2, R16, 0x1, R0 ;  /* 0x0000000110027824 */ /* 0x002fc600078e0200 */
[----:B------:R1:W-:Y:S04]  /*1c9e0*/  STS [R0+0x2400], R146 ;  /* 0x0024009200007388 */ /* 0x0003e80000000800 */
[----:B------:R-:W-:Y:S04]  /*1c9f0*/  STS [R3], R152 ;  /* 0x0000009803007388 */ /* 0x000fe80000000800 */
[----:B------:R-:W-:Y:S04]  /*1ca00*/  STS [R3+0x400], R154 ;  /* 0x0004009a03007388 */ /* 0x000fe80000000800 */
[----:B------:R-:W-:Y:S04]  /*1ca10*/  STS [R2], R164 ;  /* 0x000000a402007388 */ /* 0x000fe80000000800 */
[----:B------:R-:W-:Y:S04]  /*1ca20*/  STS [R14], R166 ;  /* 0x000000a60e007388 */ /* 0x000fe80000000800 */
[----:B------:R-:W-:Y:S04]  /*1ca30*/  STS [R3+0x2000], R156 ;  /* 0x0020009c03007388 */ /* 0x000fe80000000800 */
[----:B------:R-:W-:Y:S01]  /*1ca40*/  STS [R3+0x2400], R158 ;  /* 0x0024009e03007388 */ /* 0x000fe20000000800 */
[----:B-1----:R-:W-:-:S03]  /*1ca50*/  IMAD.SHL.U32 R0, R18, 0x2, RZ ;  /* 0x0000000212007824 */ /* 0x002fc600078e00ff */
[----:B------:R1:W-:Y:S04]  /*1ca60*/  STS [R2+0x2000], R160 ;  /* 0x002000a002007388 */ /* 0x0003e80000000800 */
[----:B------:R-:W-:Y:S04]  /*1ca70*/  STS [R14+0x2000], R162 ;  /* 0x002000a20e007388 */ /* 0x000fe80000000800 */
[----:B------:R-:W-:Y:S06]  /*1ca80*/  BAR.SYNC.DEFER_BLOCKING 0x1, 0x80 ;  /* 0x0042000000007b1d */ /* 0x000fec0000010000 */
[----:B------:R-:W-:Y:S04]  /*1ca90*/  SHFL.IDX PT, R3, R21, 0x1, 0x181f ;  /* 0x00381f0015037f89 */ /* 0x000fe800000e0000 */
[----:B------:R-:W-:Y:S01]  /*1caa0*/  SHFL.IDX PT, R9, R21, 0x2, 0x181f ;  /* 0x00581f0015097f89 */ /* 0x000fe200000e0000 */
[----:B-1----:R-:W-:-:S03]  /*1cab0*/  IADD3 R2, R22, 0x10, RZ ;  /* 0x0000001016027810 */ /* 0x002fc60007ffe0ff */
[----:B--2---:R-:W-:Y:S01]  /*1cac0*/  @!P6 ST.E [R12.64], R25 ;  /* 0x000000190c00e985 */ /* 0x004fe2000c101930 */
[----:B------:R-:W-:-:S03]  /*1cad0*/  ISETP.GE.AND P6, PT, R8, c[0x0][0x3c8], PT ;  /* 0x0000f20008007a0c */ /* 0x000fc60003fc6270 */
[----:B---3--:R-:W-:Y:S01]  /*1cae0*/  @!P5 ST.E [R10.64], R26 ;  /* 0x0000001a0a00d985 */ /* 0x008fe2000c101930 */
[-C--:B------:R-:W-:Y:S02]  /*1caf0*/  ISETP.GE.OR P2, PT, R2, R54.reuse, P6 ;  /* 0x000000360200720c */ /* 0x080fe40003746670 */
[----:B------:R-:W-:Y:S01]  /*1cb00*/  IADD3 R2, R22, 0x20, RZ ;  /* 0x0000002016027810 */ /* 0x000fe20007ffe0ff */
[----:B----4-:R-:W-:Y:S03]  /*1cb10*/  @!P4 ST.E [R6.64], R27 ;  /* 0x0000001b0600c985 */ /* 0x010fe6000c101930 */
[----:B------:R-:W-:Y:S01]  /*1cb20*/  ISETP.GE.OR P1, PT, R2, R54, P6 ;  /* 0x000000360200720c */ /* 0x000fe20003726670 */
[----:B------:R-:W1:Y:S01]  /*1cb30*/  SHFL.IDX PT, R6, R21, RZ, 0x181f ;  /* 0x00181fff15067589 */ /* 0x000e6200000e0000 */
[----:B------:R-:W-:-:S03]  /*1cb40*/  IADD3 R2, R22, 0x30, RZ ;  /* 0x0000003016027810 */ /* 0x000fc60007ffe0ff */
[----:B------:R-:W2:Y:S01]  /*1cb50*/  SHFL.IDX PT, R7, R20, RZ, 0x181f ;  /* 0x00181fff14077589 */ /* 0x000ea200000e0000 */
[----:B------:R-:W-:-:S03]  /*1cb60*/  ISETP.GE.OR P0, PT, R2, R54, P6 ;  /* 0x000000360200720c */ /* 0x000fc60003706670 */
[----:B------:R3:W-:Y:S01]  /*1cb70*/  @!P3 ST.E [R4.64], R28 ;  /* 0x0000001c0400b985 */ /* 0x0007e2000c101930 */
[----:B------:R-:W-:-:S03]  /*1cb80*/  ISETP.GE.OR P3, PT, R22, R54, P6 ;  /* 0x000000361600720c */ /* 0x000fc60003766670 */
[----:B------:R-:W-:Y:S04]  /*1cb90*/  LDS.128 R24, [R0+0x80] ;  /* 0x0000800000187984 */ /* 0x000fe80000000c00 */
[----:B------:R-:W4:Y:S04]  /*1cba0*/  SHFL.IDX PT, R5, R20, 0x1, 0x181f ;  /* 0x00381f0014057f89 */ /* 0x000f2800000e0000 */
[----:B------:R-:W4:Y:S04]  /*1cbb0*/  SHFL.IDX PT, R11, R20, 0x2, 0x181f ;  /* 0x00581f00140b7f89 */ /* 0x000f2800000e0000 */
[----:B------:R-:W4:Y:S01]  /*1cbc0*/  SHFL.IDX PT, R10, R21, 0x3, 0x181f ;  /* 0x00781f00150a7f89 */ /* 0x000f2200000e0000 */
[----:B-1----:R-:W-:-:S03]  /*1cbd0*/  @!P3 LEA R6, P5, R8, R6, 0x1 ;  /* 0x000000060806b211 */ /* 0x002fc600078a08ff */
[----:B------:R-:W1:Y:S01]  /*1cbe0*/  LDS.128 R16, [R0+0x880] ;  /* 0x0008800000107984 */ /* 0x000e620000000c00 */
[----:B--2---:R-:W-:Y:S02]  /*1cbf0*/  @!P3 LEA.HI.X R7, R8, R7, R53, 0x1, P5 ;  /* 0x000000070807b211 */ /* 0x004fe400028f0c35 */
[----:B------:R-:W-:Y:S01]  /*1cc00*/  ISETP.GE.OR P5, PT, R32, R54, P6 ;  /* 0x000000362000720c */ /* 0x000fe200037a6670 */
[----:B------:R-:W2:Y:S01]  /*1cc10*/  LDS.128 R12, [R0+0x1080] ;  /* 0x00108000000c7984 */ /* 0x000ea20000000c00 */
[----:B---3--:R-:W-:-:S03]  /*1cc20*/  @!P2 LEA R4, P4, R8, R3, 0x1 ;  /* 0x000000030804a211 */ /* 0x008fc600078808ff */
[----:B------:R-:W3:Y:S04]  /*1cc30*/  LDS.128 R28, [R0+0x1880] ;  /* 0x00188000001c7984 */ /* 0x000ee80000000c00 */
[----:B------:R-:W-:Y:S01]  /*1cc40*/  LDS.128 R32, [R0+0x2080] ;  /* 0x0020800000207984 */ /* 0x000fe20000000c00 */
[C-C-:B----4-:R-:W-:Y:S02]  /*1cc50*/  @!P2 LEA.HI.X R5, R8.reuse, R5, R53.reuse, 0x1, P4 ;  /* 0x000000050805a211 */ /* 0x150fe400020f0c35 */
[C---:B------:R-:W-:Y:S01]  /*1cc60*/  @!P1 LEA R2, P4, R8.reuse, R9, 0x1 ;  /* 0x0000000908029211 */ /* 0x040fe200078808ff */
[----:B------:R-:W-:Y:S03]  /*1cc70*/  LDS.128 R36, [R0+0x2880] ;  /* 0x0028800000247984 */ /* 0x000fe60000000c00 */
[C---:B------:R-:W-:Y:S01]  /*1cc80*/  @!P1 LEA.HI.X R3, R8.reuse, R11, R53, 0x1, P4 ;  /* 0x0000000b08039211 */ /* 0x040fe200020f0c35 */
[----:B------:R-:W-:Y:S01]  /*1cc90*/  LDS.128 R40, [R0+0x3080] ;  /* 0x0030800000287984 */ /* 0x000fe20000000c00 */
[----:B------:R-:W-:-:S03]  /*1cca0*/  @!P0 LEA R10, P4, R8, R10, 0x1 ;  /* 0x0000000a080a8211 */ /* 0x000fc600078808ff */
[----:B------:R-:W4:Y:S01]  /*1ccb0*/  SHFL.IDX PT, R9, R21, 0x5, 0x181f ;  /* 0x00b81f0015097f89 */ /* 0x000f2200000e0000 */
[----:B------:R-:W-:Y:S02]  /*1ccc0*/  @!P0 LEA.HI.X R11, R8, R23, R53, 0x1, P4 ;  /* 0x00000017080b8211 */ /* 0x000fe400020f0c35 */
[----:B------:R-:W-:Y:S02]  /*1ccd0*/  IADD3 R23, R22, 0x60, RZ ;  /* 0x0000006016177810 */ /* 0x000fe40007ffe0ff */
[-C--:B------:R-:W-:Y:S02]  /*1cce0*/  ISETP.GE.OR P4, PT, R44, R54.reuse, P6 ;  /* 0x000000362c00720c */ /* 0x080fe40003786670 */
[----:B------:R4:W4:Y:S04]  /*1ccf0*/  LDS.128 R44, [R0+0x3880] ;  /* 0x00388000002c7984 */ /* 0x0009280000000c00 */
[----:B------:R4:W-:Y:S01]  /*1cd00*/  @!P3 ST.E.128 [R6.64], R24 ;  /* 0x000000180600b985 */ /* 0x0009e2000c101d30 */
[----:B------:R-:W-:-:S03]  /*1cd10*/  ISETP.GE.OR P3, PT, R23, R54, P6 ;  /* 0x000000361700720c */ /* 0x000fc60003766670 */
[----:B-1----:R1:W-:Y:S04]  /*1cd20*/  @!P2 ST.E.128 [R4.64], R16 ;  /* 0x000000100400a985 */ /* 0x0023e8000c101d30 */
[----:B--2---:R2:W-:Y:S04]  /*1cd30*/  @!P1 ST.E.128 [R2.64], R12 ;  /* 0x0000000c02009985 */ /* 0x0045e8000c101d30 */
[----:B---3--:R3:W-:Y:S01]  /*1cd40*/  @!P0 ST.E.128 [R10.64], R28 ;  /* 0x0000001c0a008985 */ /* 0x0087e2000c101d30 */
[----:B----4-:R-:W-:-:S04]  /*1cd50*/  IADD3 R0, R22, 0x70, RZ ;  /* 0x0000007016007810 */ /* 0x010fc80007ffe0ff */
[----:B------:R-:W-:Y:S02]  /*1cd60*/  ISETP.GE.OR P6, PT, R0, R54, P6 ;  /* 0x000000360000720c */ /* 0x000fe400037c6670 */
[----:B------:R-:W-:-:S04]  /*1cd70*/  @!P5 LEA R6, P2, R8, R48, 0x1 ;  /* 0x000000300806d211 */ /* 0x000fc800078408ff */
[C-C-:B------:R-:W-:Y:S02]  /*1cd80*/  @!P5 LEA.HI.X R7, R8.reuse, R52, R53.reuse, 0x1, P2 ;  /* 0x000000340807d211 */ /* 0x140fe400010f0c35 */
[C---:B-1----:R-:W-:Y:S02]  /*1cd90*/  @!P4 LEA R4, P1, R8.reuse, R9, 0x1 ;  /* 0x000000090804c211 */ /* 0x042fe400078208ff */
[C---:B--2---:R-:W-:Y:S01]  /*1cda0*/  @!P3 LEA R2, P0, R8.reuse, R49, 0x1 ;  /* 0x000000310802b211 */ /* 0x044fe200078008ff */
[----:B------:R3:W-:Y:S01]  /*1cdb0*/  @!P5 ST.E.128 [R6.64], R32 ;  /* 0x000000200600d985 */ /* 0x0007e2000c101d30 */
[C-C-:B------:R-:W-:Y:S02]  /*1cdc0*/  @!P4 LEA.HI.X R5, R8.reuse, R51, R53.reuse, 0x1, P1 ;  /* 0x000000330805c211 */ /* 0x140fe400008f0c35 */
[----:B------:R-:W-:Y:S01]  /*1cdd0*/  @!P3 LEA.HI.X R3, R8, R50, R53, 0x1, P0 ;  /* 0x000000320803b211 */ /* 0x000fe200000f0c35 */
[----:B------:R3:W1:Y:S04]  /*1cde0*/  SHFL.IDX PT, R6, R21, 0x7, 0x181f ;  /* 0x00f81f0015067f89 */ /* 0x00066800000e0000 */
[----:B------:R3:W-:Y:S04]  /*1cdf0*/  @!P4 ST.E.128 [R4.64], R36 ;  /* 0x000000240400c985 */ /* 0x0007e8000c101d30 */
[----:B------:R3:W2:Y:S04]  /*1ce00*/  SHFL.IDX PT, R4, R20, 0x7, 0x181f ;  /* 0x00f81f0014047f89 */ /* 0x0006a800000e0000 */
[----:B------:R3:W-:Y:S01]  /*1ce10*/  @!P3 ST.E.128 [R2.64], R40 ;  /* 0x000000280200b985 */ /* 0x0007e2000c101d30 */
[----:B------:R-:W-:Y:S05]  /*1ce20*/  @P6 EXIT ;  /* 0x000000000000694d */ /* 0x000fea0003800000 */
[----:B-1-3--:R-:W-:-:S04]  /*1ce30*/  LEA R2, P0, R8, R6, 0x1 ;  /* 0x0000000608027211 */ /* 0x00afc800078008ff */
[----:B--2---:R-:W-:-:S05]  /*1ce40*/  LEA.HI.X R3, R8, R4, R53, 0x1, P0 ;  /* 0x0000000408037211 */ /* 0x004fca00000f0c35 */
[----:B------:R-:W-:Y:S01]  /*1ce50*/  ST.E.128 [R2.64], R44 ;  /* 0x0000002c02007985 */ /* 0x000fe2000c101d30 */
[----:B------:R-:W-:Y:S05]  /*1ce60*/  EXIT ;  /* 0x000000000000794d */ /* 0x000fea0003800000 */
.L_x_216:
[----:B------:R-:W2:Y:S01]  /*1ce70*/  S2R R8, SR_TID.X ;  /* 0x0000000000087919 */ /* 0x000ea20000002100 */
[----:B------:R-:W-:Y:S03]  /*1ce80*/  BSSY B0, `(.L_x_217) ;  /* 0x0000028000007945 */ /* 0x000fe60003800000 */
[----:B------:R-:W3:Y:S01]  /*1ce90*/  S2R R10, SR_CTAID.Z ;  /* 0x00000000000a7919 */ /* 0x000ee20000002700 */
[----:B--2---:R-:W-:Y:S02]  /*1cea0*/  ISETP.GT.AND P0, PT, R8, 0x7f, PT ;  /* 0x0000007f0800780c */ /* 0x004fe40003f04270 */
[----:B---3--:R-:W-:-:S11]  /*1ceb0*/  SHF.R.S32.HI R11, RZ, 0x1f, R10 ;  /* 0x0000001fff0b7819 */ /* 0x008fd6000001140a */
[----:B------:R-:W-:Y:S05]  /*1cec0*/  @P0 BRA `(.L_x_218) ;  /* 0x0000023000000947 */ /* 0x000fea0003800000 */
[----:B------:R-:W2:Y:S01]  /*1ced0*/  S2R R5, SR_CTAID.X ;  /* 0x0000000000057919 */ /* 0x000ea20000002500 */
[----:B------:R-:W-:-:S05]  /*1cee0*/  MOV R2, c[0x0][0x4e8] ;  /* 0x00013a0000027a02 */ /* 0x000fca0000000f00 */
[----:B------:R-:W-:Y:S01]  /*1cef0*/  IMAD R0, R2, c[0x0][0x388], RZ ;  /* 0x0000e20002007a24 */ /* 0x000fe200078e02ff */
[----:B--2---:R-:W-:-:S04]  /*1cf00*/  LEA R5, R5, R8, 0x7 ;  /* 0x0000000805057211 */ /* 0x004fc800078e38ff */
[----:B------:R-:W-:-:S13]  /*1cf10*/  ISETP.GE.AND P0, PT, R5, R0, PT ;  /* 0x000000000500720c */ /* 0x000fda0003f06270 */
[----:B------:R-:W-:Y:S05]  /*1cf20*/  @P0 BRA `(.L_x_218) ;  /* 0x000001d000000947 */ /* 0x000fea0003800000 */
[----:B------:R-:W-:Y:S01]  /*1cf30*/  ISETP.NE.AND P0, PT, R2, 0x1, PT ;  /* 0x000000010200780c */ /* 0x000fe20003f05270 */
[----:B------:R-:W-:Y:S01]  /*1cf40*/  ULDC.64 UR4, c[0x0][0x490] ;  /* 0x0001240000047ab9 */ /* 0x000fe20000000a00 */
[----:B------:R-:W-:Y:S01]  /*1cf50*/  MOV R0, R5 ;  /* 0x0000000500007202 */ /* 0x000fe20000000f00 */
[----:B------:R-:W-:Y:S01]  /*1cf60*/  UIMAD UR7, UR6, UR4, URZ ;  /* 0x00000004060772a4 */ /* 0x000fe2000f8e023f */
[----:B------:R-:W-:Y:S01]  /*1cf70*/  IMAD R6, R11, c[0x0][0x498], RZ ;  /* 0x000126000b067a24 */ /* 0x000fe200078e02ff */
[----:B------:R-:W-:Y:S02]  /*1cf80*/  UIMAD.WIDE.U32 UR8, UR11, UR4, URZ ;  /* 0x000000040b0872a5 */ /* 0x000fe4000f8e003f */
[----:B------:R-:W-:Y:S01]  /*1cf90*/  UIMAD UR4, UR11, UR5, UR7 ;  /* 0x000000050b0472a4 */ /* 0x000fe2000f8e0207 */
[----:B------:R-:W-:-:S03]  /*1cfa0*/  IMAD R6, R10, c[0x0][0x49c], R6 ;  /* 0x000127000a067a24 */ /* 0x000fc600078e0206 */
[----:B------:R-:W-:Y:S01]  /*1cfb0*/  UIADD3 UR4, UR9, UR4, URZ ;  /* 0x0000000409047290 */ /* 0x000fe2000fffe03f */
[----:B------:R-:W-:Y:S01]  /*1cfc0*/  MOV R3, UR9 ;  /* 0x0000000900037c02 */ /* 0x000fe20008000f00 */
[----:B------:R-:W-:-:S04]  /*1cfd0*/  @P0 IMAD.HI.U32 R2, R5, c[0x0][0x4ec], RZ ;  /* 0x00013b0005020a27 */ /* 0x000fc800078e00ff */
[----:B------:R-:W-:Y:S01]  /*1cfe0*/  IMAD.U32 R3, RZ, RZ, UR4 ;  /* 0x00000004ff037e24 */ /* 0x000fe2000f8e00ff */
[----:B------:R-:W-:Y:S01]  /*1cff0*/  @P0 SHF.R.U32.HI R0, RZ, c[0x0][0x4f0], R2 ;  /* 0x00013c00ff000a19 */ /* 0x000fe20000011602 */
[----:B------:R-:W-:-:S03]  /*1d000*/  IMAD.U32 R2, RZ, RZ, UR8 ;  /* 0x00000008ff027e24 */ /* 0x000fc6000f8e00ff */
[----:B------:R-:W-:Y:S01]  /*1d010*/  IADD3 R4, -R0, RZ, RZ ;  /* 0x000000ff00047210 */ /* 0x000fe20007ffe1ff */
[----:B------:R-:W-:Y:S01]  /*1d020*/  IMAD.WIDE.U32 R2, R10, c[0x0][0x498], R2 ;  /* 0x000126000a027a25 */ /* 0x000fe200078e0002 */
[----:B------:R-:W-:-:S03]  /*1d030*/  SHF.R.S32.HI R7, RZ, 0x1f, R0 ;  /* 0x0000001fff077819 */ /* 0x000fc60000011400 */
[----:B------:R-:W-:Y:S01]  /*1d040*/  IMAD R4, R4, c[0x0][0x4e8], R5 ;  /* 0x00013a0004047a24 */ /* 0x000fe200078e0205 */
[----:B------:R-:W-:-:S04]  /*1d050*/  IADD3 R2, P0, R0, R2, RZ ;  /* 0x0000000200027210 */ /* 0x000fc80007f1e0ff */
[----:B------:R-:W-:Y:S02]  /*1d060*/  SHF.R.S32.HI R5, RZ, 0x1f, R4 ;  /* 0x0000001fff057819 */ /* 0x000fe40000011404 */
[----:B------:R-:W-:-:S03]  /*1d070*/  IADD3.X R3, R7, R3, R6, P0, !PT ;  /* 0x0000000307037210 */ /* 0x000fc600007fe406 */
        /* <DEDUP_REMOVED lines=8> */
.L_x_218:
[----:B------:R-:W-:Y:S05]  /*1d100*/  BSYNC B0 ;  /* 0x0000000000007941 */ /* 0x000fea0003800000 */
.L_x_217:
[----:B------:R-:W3:Y:S01]  /*1d110*/  S2R R12, SR_CTAID.X ;  /* 0x00000000000c7919 */ /* 0x000ee20000002500 */
[----:B--2---:R-:W-:Y:S01]  /*1d120*/  SHF.R.S32.HI R0, RZ, 0x1f, R8 ;  /* 0x0000001fff007819 */ /* 0x004fe20000011408 */
[----:B------:R-:W-:Y:S01]  /*1d130*/  IMAD.MOV.U32 R19, RZ, RZ, c[0x0][0x4e8] ;  /* 0x00013a00ff137624 */ /* 0x000fe200078e00ff */
[----:B------:R-:W-:Y:S01]  /*1d140*/  ULDC.64 UR4, c[0x0][0x3e8] ;  /* 0x0000fa0000047ab9 */ /* 0x000fe20000000a00 */
[----:B------:R-:W-:Y:S01]  /*1d150*/  IMAD R7, R11, c[0x0][0x3f0], RZ ;  /* 0x0000fc000b077a24 */ /* 0x000fe200078e02ff */
[----:B------:R-:W-:Y:S01]  /*1d160*/  LEA.HI R0, R0, R8, RZ, 0x3 ;  /* 0x0000000800007211 */ /* 0x000fe200078f18ff */
[----:B------:R-:W-:Y:S01]  /*1d170*/  UIMAD UR7, UR6, UR4, URZ ;  /* 0x00000004060772a4 */ /* 0x000fe2000f8e023f */
[----:B------:R-:W-:Y:S01]  /*1d180*/  ISETP.NE.AND P0, PT, R19, 0x1, PT ;  /* 0x000000011300780c */ /* 0x000fe20003f05270 */
[----:B------:R-:W-:Y:S01]  /*1d190*/  UIMAD.WIDE.U32 UR8, UR11, UR4, URZ ;  /* 0x000000040b0872a5 */ /* 0x000fe2000f8e003f */
[----:B------:R-:W-:Y:S01]  /*1d1a0*/  LOP3.LUT R2, R0, 0xfffffff8, RZ, 0xc0, !PT ;  /* 0xfffffff800027812 */ /* 0x000fe200078ec0ff */
[----:B------:R-:W-:Y:S01]  /*1d1b0*/  UIMAD UR4, UR11, UR5, UR7 ;  /* 0x000000050b0472a4 */ /* 0x000fe2000f8e0207 */
[----:B------:R-:W-:Y:S01]  /*1d1c0*/  SHF.R.S32.HI R9, RZ, 0x3, R0 ;  /* 0x00000003ff097819 */ /* 0x000fe20000011400 */
[----:B------:R-:W-:-:S02]  /*1d1d0*/  IMAD R7, R10, c[0x0][0x3f4], R7 ;  /* 0x0000fd000a077a24 */ /* 0x000fc400078e0207 */
[----:B------:R-:W-:Y:S01]  /*1d1e0*/  IMAD.IADD R8, R8, 0x1, -R2 ;  /* 0x0000000108087824 */ /* 0x000fe200078e0a02 */
[----:B------:R-:W-:Y:S01]  /*1d1f0*/  UIADD3 UR4, UR9, UR4, URZ ;  /* 0x0000000409047290 */ /* 0x000fe2000fffe03f */
[----:B------:R-:W-:Y:S02]  /*1d200*/  IMAD.U32 R3, RZ, RZ, UR9 ;  /* 0x00000009ff037e24 */ /* 0x000fe4000f8e00ff */
[----:B------:R-:W-:Y:S02]  /*1d210*/  IMAD R0, R8, 0x10, R9 ;  /* 0x0000001008007824 */ /* 0x000fe400078e0209 */
[----:B------:R-:W-:Y:S02]  /*1d220*/  IMAD.U32 R2, RZ, RZ, UR8 ;  /* 0x00000008ff027e24 */ /* 0x000fe4000f8e00ff */
[----:B------:R-:W-:Y:S02]  /*1d230*/  IMAD.U32 R3, RZ, RZ, UR4 ;  /* 0x00000004ff037e24 */ /* 0x000fe4000f8e00ff */
[----:B---3--:R-:W-:-:S02]  /*1d240*/  IMAD R4, R12, 0x80, R0 ;  /* 0x000000800c047824 */ /* 0x008fc400078e0200 */
[----:B------:R-:W-:-:S04]  /*1d250*/  IMAD.WIDE.U32 R2, R10, c[0x0][0x3f0], R2 ;  /* 0x0000fc000a027a25 */ /* 0x000fc800078e0002 */
[----:B------:R-:W-:-:S04]  /*1d260*/  @P0 IMAD.HI.U32 R5, R4, c[0x0][0x4ec], RZ ;  /* 0x00013b0004050a27 */ /* 0x000fc800078e00ff */
[----:B------:R-:W-:Y:S01]  /*1d270*/  IMAD.MOV.U32 R0, RZ, RZ, R4 ;  /* 0x000000ffff007224 */ /* 0x000fe200078e0004 */
[----:B------:R-:W-:Y:S01]  /*1d280*/  @P0 SHF.R.U32.HI R0, RZ, c[0x0][0x4f0], R5 ;  /* 0x00013c00ff000a19 */ /* 0x000fe20000011605 */
[----:B------:R-:W-:Y:S02]  /*1d290*/  IMAD.IADD R3, R3, 0x1, R7 ;  /* 0x0000000103037824 */ /* 0x000fe400078e0207 */
[----:B------:R-:W-:Y:S01]  /*1d2a0*/  IMAD R19, R19, c[0x0][0x388], RZ ;  /* 0x0000e20013137a24 */ /* 0x000fe200078e02ff */
[--C-:B------:R-:W-:Y:S01]  /*1d2b0*/  SHF.R.S32.HI R6, RZ, 0x1f, R0.reuse ;  /* 0x0000001fff067819 */ /* 0x100fe20000011400 */
[----:B------:R-:W-:Y:S02]  /*1d2c0*/  IMAD.MOV R5, RZ, RZ, -R0 ;  /* 0x000000ffff057224 */ /* 0x000fe400078e0a00 */
[----:B------:R-:W-:-:S04]  /*1d2d0*/  IMAD.WIDE.U32 R2, R0, c[0x0][0x3e0], R2 ;  /* 0x0000f80000027a25 */ /* 0x000fc800078e0002 */
[----:B------:R-:W-:Y:S02]  /*1d2e0*/  IMAD R5, R5, c[0x0][0x4e8], R4 ;  /* 0x00013a0005057a24 */ /* 0x000fe400078e0204 */
[----:B------:R-:W-:-:S03]  /*1d2f0*/  IMAD R6, R6, c[0x0][0x3e0], RZ ;  /* 0x0000f80006067a24 */ /* 0x000fc600078e02ff */
[----:B------:R-:W-:Y:S01]  /*1d300*/  SHF.R.S32.HI R4, RZ, 0x1f, R5 ;  /* 0x0000001fff047819 */ /* 0x000fe20000011405 */
[----:B------:R-:W-:-:S04]  /*1d310*/  IMAD R0, R0, c[0x0][0x3e4], R6 ;  /* 0x0000f90000007a24 */ /* 0x000fc800078e0206 */
[----:B------:R-:W-:Y:S02]  /*1d320*/  IMAD.IADD R3, R3, 0x1, R0 ;  /* 0x0000000103037824 */ /* 0x000fe400078e0200 */
[----:B------:R-:W-:Y:S02]  /*1d330*/  IMAD R0, R4, c[0x0][0x3d8], RZ ;  /* 0x0000f60004007a24 */ /* 0x000fe400078e02ff */
[----:B------:R-:W-:-:S04]  /*1d340*/  IMAD.WIDE.U32 R2, R5, c[0x0][0x3d8], R2 ;  /* 0x0000f60005027a25 */ /* 0x000fc800078e0002 */
[----:B------:R-:W-:Y:S01]  /*1d350*/  IMAD R0, R5, c[0x0][0x3dc], R0 ;  /* 0x0000f70005007a24 */ /* 0x000fe200078e0200 */
[----:B------:R-:W-:-:S03]  /*1d360*/  LEA R4, P0, R2, c[0x0][0x380], 0x1 ;  /* 0x0000e00002047a11 */ /* 0x000fc600078008ff */
[----:B------:R-:W-:Y:S02]  /*1d370*/  IMAD.IADD R3, R3, 0x1, R0 ;  /* 0x0000000103037824 */ /* 0x000fe400078e0200 */
[----:B------:R-:W2:Y:S01]  /*1d380*/  SHFL.IDX PT, R6, R4, RZ, 0x181f ;  /* 0x00181fff04067589 */ /* 0x000ea200000e0000 */
[----:B------:R-:W-:Y:S02]  /*1d390*/  IMAD.SHL.U32 R0, R8, 0x8, RZ ;  /* 0x0000000808007824 */ /* 0x000fe400078e00ff */
[----:B------:R-:W-:Y:S01]  /*1d3a0*/  LEA.HI.X R3, R2, c[0x0][0x384], R3, 0x1, P0 ;  /* 0x0000e10002037a11 */ /* 0x000fe200000f0c03 */
[----:B------:R-:W-:Y:S01]  /*1d3b0*/  IMAD R2, R12, 0x80, R9 ;  /* 0x000000800c027824 */ /* 0x000fe200078e0209 */
[----:B------:R-:W-:Y:S01]  /*1d3c0*/  SHFL.IDX PT, R5, R4, 0x1, 0x181f ;  /* 0x00381f0004057f89 */ /* 0x000fe200000e0000 */
[----:B------:R-:W-:Y:S02]  /*1d3d0*/  ISETP.GE.AND P5, PT, R0, c[0x0][0x3c8], PT ;  /* 0x0000f20000007a0c */ /* 0x000fe40003fa6270 */
[----:B------:R-:W-:Y:S01]  /*1d3e0*/  SHF.R.S32.HI R18, RZ, 0x1f, R0 ;  /* 0x0000001fff127819 */ /* 0x000fe20000011400 */
[----:B------:R-:W3:Y:S01]  /*1d3f0*/  SHFL.IDX PT, R7, R3, RZ, 0x181f ;  /* 0x00181fff03077589 */ /* 0x000ee200000e0000 */
[----:B------:R-:W-:-:S02]  /*1d400*/  ISETP.GE.OR P1, PT, R2, R19, P5 ;  /* 0x000000130200720c */ /* 0x000fc40002f26670 */
[C---:B------:R-:W-:Y:S01]  /*1d410*/  IADD3 R8, R2.reuse, 0x10, RZ ;  /* 0x0000001002087810 */ /* 0x040fe20007ffe0ff */
[----:B------:R-:W4:Y:S01]  /*1d420*/  SHFL.IDX PT, R9, R3, 0x1, 0x181f ;  /* 0x00381f0003097f89 */ /* 0x000f2200000e0000 */
[----:B------:R-:W-:Y:S02]  /*1d430*/  IADD3 R14, R2, 0x20, RZ ;  /* 0x00000020020e7810 */ /* 0x000fe40007ffe0ff */
[-C--:B------:R-:W-:Y:S01]  /*1d440*/  ISETP.GE.OR P0, PT, R8, R19.reuse, P5 ;  /* 0x000000130800720c */ /* 0x080fe20002f06670 */
[----:B------:R-:W-:Y:S01]  /*1d450*/  SHFL.IDX PT, R12, R3, 0x2, 0x181f ;  /* 0x00581f00030c7f89 */ /* 0x000fe200000e0000 */
[C---:B------:R-:W-:Y:S02]  /*1d460*/  IADD3 R10, R2.reuse, 0x40, RZ ;  /* 0x00000040020a7810 */ /* 0x040fe40007ffe0ff */
[----:B------:R-:W-:Y:S01]  /*1d470*/  IADD3 R13, R2, 0x30, RZ ;  /* 0x00000030020d7810 */ /* 0x000fe20007ffe0ff */
[----:B------:R-:W1:Y:S01]  /*1d480*/  SHFL.IDX PT, R8, R4, 0x2, 0x181f ;  /* 0x00581f0004087f89 */ /* 0x000e6200000e0000 */
[----:B------:R-:W-:-:S02]  /*1d490*/  ISETP.GE.OR P4, PT, R14, R19, P5 ;  /* 0x000000130e00720c */ /* 0x000fc40002f86670 */
[----:B--2---:R-:W-:Y:S01]  /*1d4a0*/  @!P1 LEA R6, P2, R0, R6, 0x1 ;  /* 0x0000000600069211 */ /* 0x004fe200078408ff */
[----:B------:R-:W-:Y:S01]  /*1d4b0*/  SHFL.IDX PT, R11, R4, 0x3, 0x181f ;  /* 0x00781f00040b7f89 */ /* 0x000fe200000e0000 */
[----:B------:R-:W-:-:S03]  /*1d4c0*/  ISETP.GE.OR P3, PT, R13, R19, P5 ;  /* 0x000000130d00720c */ /* 0x000fc60002f66670 */
[----:B------:R-:W-:Y:S01]  /*1d4d0*/  SHFL.IDX PT, R14, R3, 0x3, 0x181f ;  /* 0x00781f00030e7f89 */ /* 0x000fe200000e0000 */
[----:B---3--:R-:W-:-:S03]  /*1d4e0*/  @!P1 LEA.HI.X R7, R0, R7, R18, 0x1, P2 ;  /* 0x0000000700079211 */ /* 0x008fc600010f0c12 */
[----:B------:R-:W-:Y:S01]  /*1d4f0*/  SHFL.IDX PT, R13, R4, 0x5, 0x181f ;  /* 0x00b81f00040d7f89 */ /* 0x000fe200000e0000 */
[----:B------:R-:W-:-:S03]  /*1d500*/  ISETP.GE.OR P2, PT, R10, R19, P5 ;  /* 0x000000130a00720c */ /* 0x000fc60002f46670 */
[----:B------:R2:W-:Y:S04]  /*1d510*/  @!P1 ST.E.128 [R6.64], RZ ;  /* 0x000000ff06009985 */ /* 0x0005e8000c101d30 */
[----:B------:R-:W3:Y:S04]  /*1d520*/  SHFL.IDX PT, R10, R4, 0x4, 0x181f ;  /* 0x00981f00040a7f89 */ /* 0x000ee800000e0000 */
[----:B------:R-:W1:Y:S04]  /*1d530*/  SHFL.IDX PT, R17, R3, 0x4, 0x181f ;  /* 0x00981f0003117f89 */ /* 0x000e6800000e0000 */
[----:B------:R-:W1:Y:S04]  /*1d540*/  SHFL.IDX PT, R16, R3, 0x5, 0x181f ;  /* 0x00b81f0003107f89 */ /* 0x000e6800000e0000 */
[----:B------:R-:W-:Y:S04]  /*1d550*/  SHFL.IDX PT, R15, R3, 0x6, 0x181f ;  /* 0x00d81f00030f7f89 */ /* 0x000fe800000e0000 */
[----:B------:R-:W-:Y:S01]  /*1d560*/  SHFL.IDX PT, R3, R3, 0x7, 0x181f ;  /* 0x00f81f0003037f89 */ /* 0x000fe200000e0000 */
[----:B--2---:R-:W-:-:S02]  /*1d570*/  @!P0 LEA R6, P6, R0, R5, 0x1 ;  /* 0x0000000500068211 */ /* 0x004fc400078c08ff */
[----:B------:R-:W-:Y:S01]  /*1d580*/  IADD3 R7, R2, 0x50, RZ ;  /* 0x0000005002077810 */ /* 0x000fe20007ffe0ff */
[----:B------:R-:W2:Y:S03]  /*1d590*/  SHFL.IDX PT, R5, R4, 0x6, 0x181f ;  /* 0x00d81f0004057f89 */ /* 0x000ea600000e0000 */
[----:B------:R-:W-:Y:S01]  /*1d5a0*/  ISETP.GE.OR P1, PT, R7, R19, P5 ;  /* 0x000000130700720c */ /* 0x000fe20002f26670 */
[----:B------:R-:W2:Y:S01]  /*1d5b0*/  SHFL.IDX PT, R4, R4, 0x7, 0x181f ;  /* 0x00f81f0004047f89 */ /* 0x000ea200000e0000 */
[----:B----4-:R-:W-:Y:S02]  /*1d5c0*/  @!P0 LEA.HI.X R7, R0, R9, R18, 0x1, P6 ;  /* 0x0000000900078211 */ /* 0x010fe400030f0c12 */
[----:B------:R-:W-:Y:S02]  /*1d5d0*/  IADD3 R9, R2, 0x60, RZ ;  /* 0x0000006002097810 */ /* 0x000fe40007ffe0ff */
[----:B-1----:R-:W-:Y:S01]  /*1d5e0*/  @!P4 LEA R8, P6, R0, R8, 0x1 ;  /* 0x000000080008c211 */ /* 0x002fe200078c08ff */
[----:B------:R1:W-:Y:S01]  /*1d5f0*/  @!P0 ST.E.128 [R6.64], RZ ;  /* 0x000000ff06008985 */ /* 0x0003e2000c101d30 */
[----:B------:R-:W-:-:S02]  /*1d600*/  ISETP.GE.OR P0, PT, R9, R19, P5 ;  /* 0x000000130900720c */ /* 0x000fc40002f06670 */
[----:B------:R-:W-:Y:S02]  /*1d610*/  @!P4 LEA.HI.X R9, R0, R12, R18, 0x1, P6 ;  /* 0x0000000c0009c211 */ /* 0x000fe400030f0c12 */
[----:B------:R-:W-:-:S03]  /*1d620*/  IADD3 R2, R2, 0x70, RZ ;  /* 0x0000007002027810 */ /* 0x000fc60007ffe0ff */
[----:B------:R4:W-:Y:S01]  /*1d630*/  @!P4 ST.E.128 [R8.64], RZ ;  /* 0x000000ff0800c985 */ /* 0x0009e2000c101d30 */
[----:B------:R-:W-:Y:S02]  /*1d640*/  ISETP.GE.OR P5, PT, R2, R19, P5 ;  /* 0x000000130200720c */ /* 0x000fe40002fa6670 */
[C---:B---3--:R-:W-:Y:S02]  /*1d650*/  @!P2 LEA R10, P4, R0.reuse, R10, 0x1 ;  /* 0x0000000a000aa211 */ /* 0x048fe400078808ff */
[C---:B-1----:R-:W-:Y:S02]  /*1d660*/  @!P3 LEA R6, P6, R0.reuse, R11, 0x1 ;  /* 0x0000000b0006b211 */ /* 0x042fe400078c08ff */
[C-C-:B------:R-:W-:Y:S02]  /*1d670*/  @!P2 LEA.HI.X R11, R0.reuse, R17, R18.reuse, 0x1, P4 ;  /* 0x00000011000ba211 */ /* 0x140fe400020f0c12 */
[C---:B------:R-:W-:Y:S02]  /*1d680*/  @!P3 LEA.HI.X R7, R0.reuse, R14, R18, 0x1, P6 ;  /* 0x0000000e0007b211 */ /* 0x040fe400030f0c12 */
[----:B----4-:R-:W-:-:S03]  /*1d690*/  @!P1 LEA R8, P6, R0, R13, 0x1 ;  /* 0x0000000d00089211 */ /* 0x010fc600078c08ff */
[----:B------:R2:W-:Y:S01]  /*1d6a0*/  @!P3 ST.E.128 [R6.64], RZ ;  /* 0x000000ff0600b985 */ /* 0x0005e2000c101d30 */
[----:B------:R-:W-:-:S03]  /*1d6b0*/  @!P1 LEA.HI.X R9, R0, R16, R18, 0x1, P6 ;  /* 0x0000001000099211 */ /* 0x000fc600030f0c12 */
[----:B------:R1:W-:Y:S04]  /*1d6c0*/  @!P2 ST.E.128 [R10.64], RZ ;  /* 0x000000ff0a00a985 */ /* 0x0003e8000c101d30 */
[----:B------:R1:W-:Y:S01]  /*1d6d0*/  @!P1 ST.E.128 [R8.64], RZ ;  /* 0x000000ff08009985 */ /* 0x0003e2000c101d30 */
[----:B--2---:R-:W-:-:S04]  /*1d6e0*/  @!P0 LEA R6, P3, R0, R5, 0x1 ;  /* 0x0000000500068211 */ /* 0x004fc800078608ff */
[----:B------:R-:W-:-:S05]  /*1d6f0*/  @!P0 LEA.HI.X R7, R0, R15, R18, 0x1, P3 ;  /* 0x0000000f00078211 */ /* 0x000fca00018f0c12 */
[----:B------:R1:W-:Y:S01]  /*1d700*/  @!P0 ST.E.128 [R6.64], RZ ;  /* 0x000000ff06008985 */ /* 0x0003e2000c101d30 */
[----:B------:R-:W-:Y:S05]  /*1d710*/  @P5 EXIT ;  /* 0x000000000000594d */ /* 0x000fea0003800000 */
[----:B------:R-:W-:-:S04]  /*1d720*/  LEA R2, P0, R0, R4, 0x1 ;  /* 0x0000000400027211 */ /* 0x000fc800078008ff */
[----:B------:R-:W-:-:S05]  /*1d730*/  LEA.HI.X R3, R0, R3, R18, 0x1, P0 ;  /* 0x0000000300037211 */ /* 0x000fca00000f0c12 */
[----:B------:R-:W-:Y:S01]  /*1d740*/  ST.E.128 [R2.64], RZ ;  /* 0x000000ff02007985 */ /* 0x000fe2000c101d30 */
[----:B------:R-:W-:Y:S05]  /*1d750*/  EXIT ;  /* 0x000000000000794d */ /* 0x000fea0003800000 */
.L_x_219:
        /* <DEDUP_REMOVED lines=10> */
.L_x_801:


//--------------------- .text._ZN7cutlass13device_kernelIN5flash19enable_sm80_to_sm89INS1_16FlashAttnFwdSm80INS1_25CollectiveMainloopFwdSm80ILi4ELi1ELb0EN4cute5tupleIJNS5_1CILi128EEENS7_ILi96EEENS7_ILi64EEEEEELi64ENS_10bfloat16_tEfNS_4arch4Sm80ELb0ELb1ELb1ELb1ELb1ELb0ELb1ELb0EEENS1_21CollectiveEpilogueFwdINS6_IJS8_SA_S9_EEENS6_IJNS7_ILi1EEESI_SI_EEESC_SE_Li128ELb1ELb1ELb0ELb0EEENS1_19SingleTileSchedulerILb1ELb0ELb1ELi128EEEEEEEEEvNT_6ParamsE --------------------------
	.section	.text._ZN7cutlass13device_kernelIN5flash19enable_sm80_to_sm89INS1_16FlashAttnFwdSm80INS1_25CollectiveMainloopFwdSm80ILi4ELi1ELb0EN4cute5tupleIJNS5_1CILi128EEENS7_ILi96EEENS7_ILi64EEEEEELi64ENS_10bfloat16_tEfNS_4arch4Sm80ELb0ELb1ELb1ELb1ELb1ELb0ELb1ELb0EEENS1_21CollectiveEpilogueFwdINS6_IJS8_SA_S9_EEENS6_IJNS7_ILi1EEESI_SI_EEESC_SE_Li128ELb1ELb1ELb0ELb0EEENS1_19SingleTileSchedulerILb1ELb0ELb1ELi128EEEEEEEEEvNT_6ParamsE,"ax",@progbits
	.sectioninfo	@"SHI_REGISTERS=255"
	.align	128
.text._ZN7cutlass13device_kernelIN5flash19enable_sm80_to_sm89INS1_16FlashAttnFwdSm80INS1_25CollectiveMainloopFwdSm80ILi4ELi1ELb0EN4cute5tupleIJNS5_1CILi128EEENS7_ILi96EEENS7_ILi64EEEEEELi64ENS_10bfloat16_tEfNS_4arch4Sm80ELb0ELb1ELb1ELb1ELb1ELb0ELb1ELb0EEENS1_21CollectiveEpilogueFwdINS6_IJS8_SA_S9_EEENS6_IJNS7_ILi1EEESI_SI_EEESC_SE_Li128ELb1ELb1ELb0ELb0EEENS1_19SingleTileSchedulerILb1ELb0ELb1ELi128EEEEEEEEEvNT_6ParamsE:
        .type           _ZN7cutlass13device_kernelIN5flash19enable_sm80_to_sm89INS1_16FlashAttnFwdSm80INS1_25CollectiveMainloopFwdSm80ILi4ELi1ELb0EN4cute5tupleIJNS5_1CILi128EEENS7_ILi96EEENS7_ILi64EEEEEELi64ENS_10bfloat16_tEfNS_4arch4Sm80ELb0ELb1ELb1ELb1ELb1ELb0ELb1ELb0EEENS1_21CollectiveEpilogueFwdINS6_IJS8_SA_S9_EEENS6_IJNS7_ILi1EEESI_SI_EEESC_SE_Li128ELb1ELb1ELb0ELb0EEENS1_19SingleTileSchedulerILb1ELb0ELb1ELi128EEEEEEEEEvNT_6ParamsE,@function
        .size           _ZN7cutlass13device_kernelIN5flash19enable_sm80_to_sm89INS1_16FlashAttnFwdSm80INS1_25CollectiveMainloopFwdSm80ILi4ELi1ELb0EN4cute5tupleIJNS5_1CILi128EEENS7_ILi96EEENS7_ILi64EEEEEELi64ENS_10bfloat16_tEfNS_4arch4Sm80ELb0ELb1ELb1ELb1ELb1ELb0ELb1ELb0EEENS1_21CollectiveEpilogueFwdINS6_IJS8_SA_S9_EEENS6_IJNS7_ILi1EEESI_SI_EEESC_SE_Li128ELb1ELb1ELb0ELb0EEENS1_19SingleTileSchedulerILb1ELb0ELb1ELi128EEEEEEEEEvNT_6ParamsE,(.L_x_802 - _ZN7cutlass13device_kernelIN5flash19enable_sm80_to_sm89INS1_16FlashAttnFwdSm80INS1_25CollectiveMainloopFwdSm80ILi4ELi1ELb0EN4cute5tupleIJNS5_1CILi128EEENS7_ILi96EEENS7_ILi64EEEEEELi64ENS_10bfloat16_tEfNS_4arch4Sm80ELb0ELb1ELb1ELb1ELb1ELb0ELb1ELb0EEENS1_21CollectiveEpilogueFwdINS6_IJS8_SA_S9_EEENS6_IJNS7_ILi1EEESI_SI_EEESC_SE_Li128ELb1ELb1ELb0ELb0EEENS1_19SingleTileSchedulerILb1ELb0ELb1ELi128EEEEEEEEEvNT_6ParamsE)
        .other          _ZN7cutlass13device_kernelIN5flash19enable_sm80_to_sm89INS1_16FlashAttnFwdSm80INS1_25CollectiveMainloopFwdSm80ILi4ELi1ELb0EN4cute5tupleIJNS5_1CILi128EEENS7_ILi96EEENS7_ILi64EEEEEELi64ENS_10bfloat16_tEfNS_4arch4Sm80ELb0ELb1ELb1ELb1ELb1ELb0ELb1ELb0EEENS1_21CollectiveEpilogueFwdINS6_IJS8_SA_S9_EEENS6_IJNS7_ILi1EEESI_SI_EEESC_SE_Li128ELb1ELb1ELb0ELb0EEENS1_19SingleTileSchedulerILb1ELb0ELb1ELi128EEEEEEEEEvNT_6ParamsE,@"STO_CUDA_ENTRY STV_DEFAULT"
_ZN7cutlass13device_kernelIN5flash19enable_sm80_to_sm89INS1_16FlashAttnFwdSm80INS1_25CollectiveMainloopFwdSm80ILi4ELi1ELb0EN4cute5tupleIJNS5_1CILi128EEENS7_ILi96EEENS7_ILi64EEEEEELi64ENS_10bfloat16_tEfNS_4arch4Sm80ELb0ELb1ELb1ELb1ELb1ELb0ELb1ELb0EEENS1_21CollectiveEpilogueFwdINS6_IJS8_SA_S9_EEENS6_IJNS7_ILi1EEESI_SI_EEESC_SE_Li128ELb1ELb1ELb0ELb0EEENS1_19SingleTileSchedulerILb1ELb0ELb1ELi128EEEEEEEEEvNT_6ParamsE:
        /* <DEDUP_REMOVED lines=21> */
.L_x_221:
        /* <DEDUP_REMOVED lines=13> */
.L_x_223:
[----:B------:R-:W-:Y:S02]  /*0220*/  ULDC UR5, c[0x0][0x54c] ;  /* 0x0001530000057ab9 */ /* 0x000fe40000000800 */
.L_x_222:
[----:B------:R-:W-:Y:S02]  /*0230*/  ULDC UR4, c[0x0][0x548] ;  /* 0x0001520000047ab9 */ /* 0x000fe40000000800 */
[----:B------:R-:W-:-:S02]  /*0240*/  USHF.L.U32 UR18, UR18, 0x7, URZ ;  /* 0x0000000712127899 */ /* 0x000fc4000800063f */
[----:B------:R-:W-:-:S04]  /*0250*/  UIMAD UR4, UR5, UR4, URZ ;  /* 0x00000004050472a4 */ /* 0x000fc8000f8e023f */
[----:B------:R-:W-:-:S04]  /*0260*/  UISETP.GE.AND UP0, UPT, UR18, UR4, UPT ;  /* 0x000000041200728c */ /* 0x000fc8000bf06270 */
[----:B------:R-:W-:Y:S01]  /*0270*/  USEL UR16, UR16, 0xffffffff, !UP0 ;  /* 0xffffffff10107887 */ /* 0x000fe2000c000000 */
[----:B------:R-:W-:Y:S05]  /*0280*/  BRA `(.L_x_224) ;  /* 0x000001b000007947 */ /* 0x000fea0003800000 */
.L_x_220:
        /* <DEDUP_REMOVED lines=8> */
.L_x_225:
        /* <DEDUP_REMOVED lines=13> */
.L_x_227:
[----:B------:R-:W-:Y:S02]  /*03e0*/  ULDC UR5, c[0x0][0x54c] ;  /* 0x0001530000057ab9 */ /* 0x000fe40000000800 */
.L_x_226:
[----:B------:R-:W-:Y:S02]  /*03f0*/  ULDC UR4, c[0x0][0x548] ;  /* 0x0001520000047ab9 */ /* 0x000fe40000000800 */
[----:B------:R-:W-:-:S02]  /*0400*/  USHF.L.U32 UR18, UR18, 0x7, URZ ;  /* 0x0000000712127899 */ /* 0x000fc4000800063f */
[----:B------:R-:W-:-:S04]  /*0410*/  UIMAD UR4, UR5, UR4, URZ ;  /* 0x00000004050472a4 */ /* 0x000fc8000f8e023f */
[----:B------:R-:W-:-:S04]  /*0420*/  UISETP.GE.AND UP0, UPT, UR18, UR4, UPT ;  /* 0x000000041200728c */ /* 0x000fc8000bf06270 */
[----:B------:R-:W-:-:S06]  /*0430*/  USEL UR16, UR16, 0xffffffff, !UP0 ;  /* 0xffffffff10107887 */ /* 0x000fcc000c000000 */
.L_x_224:
[----:B------:R-:W-:-:S13]  /*0440*/  ISETP.LE.AND P0, PT, RZ, UR16, PT ;  /* 0x00000010ff007c0c */ /* 0x000fda000bf03270 */
[----:B------:R-:W-:Y:S05]  /*0450*/  @!P0 EXIT ;  /* 0x000000000000894d */ /* 0x000fea0003800000 */
[----:B------:R-:W-:Y:S02]  /*0460*/  ULDC.64 UR8, c[0x0][0x370] ;  /* 0x0000dc0000087ab9 */ /* 0x000fe40000000a00 */
[----:B------:R-:W-:Y:S02]  /*0470*/  UISETP.NE.U32.AND UP2, UPT, URZ, UR8, UPT ;  /* 0x000000083f00728c */ /* 0x000fe4000bf45070 */
[----:B------:R-:W-:Y:S02]  /*0480*/  ULDC.64 UR4, c[0x0][0x360] ;  /* 0x0000d80000047ab9 */ /* 0x000fe40000000a00 */
[----:B------:R-:W-:Y:S02]  /*0490*/  UISETP.NE.U32.AND UP0, UPT, URZ, UR4, UPT ;  /* 0x000000043f00728c */ /* 0x000fe4000bf05070 */
[----:B------:R-:W-:Y:S02]  /*04a0*/  ULDC.64 UR6, c[0x0][0x348] ;  /* 0x0000d20000067ab9 */ /* 0x000fe40000000a00 */
[----:B------:R-:W-:-:S02]  /*04b0*/  UISETP.NE.AND.EX UP2, UPT, URZ, UR9, UPT, UP2 ;  /* 0x000000093f00728c */ /* 0x000fc4000bf45320 */
[----:B------:R-:W-:Y:S02]  /*04c0*/  UISETP.NE.U32.AND UP1, UPT, URZ, UR6, UPT ;  /* 0x000000063f00728c */ /* 0x000fe4000bf25070 */
[----:B------:R-:W-:Y:S02]  /*04d0*/  UISETP.NE.AND.EX UP0, UPT, URZ, UR5, UPT, UP0 ;  /* 0x000000053f00728c */ /* 0x000fe4000bf05300 */
[----:B------:R-:W-:Y:S01]  /*04e0*/  UISETP.NE.AND.EX UP1, UPT, URZ, UR7, UPT, UP1 ;  /* 0x000000073f00728c */ /* 0x000fe2000bf25310 */
[----:B------:R-:W-:Y:S01]  /*04f0*/  PLOP3.LUT P2, PT, PT, PT, UP2, 0x80, 0x0 ;  /* 0x000000000000781c */ /* 0x000fe20003f4f028 */
[----:B------:R-:W-:Y:S02]  /*0500*/  ULDC.64 UR8, c[0x0][0x370] ;  /* 0x0000dc0000087ab9 */ /* 0x000fe40000000a00 */
[----:B------:R-:W-:Y:S01]  /*0510*/  ULDC.64 UR6, c[0x0][0x348] ;  /* 0x0000d20000067ab9 */ /* 0x000fe20000000a00 */
[----:B------:R-:W-:Y:S01]  /*0520*/  PLOP3.LUT P0, PT, PT, PT, UP0, 0x80, 0x0 ;  /* 0x000000000000781c */ /* 0x000fe20003f0f008 */
[----:B------:R-:W-:Y:S01]  /*0530*/  ULDC.64 UR4, c[0x0][0x360] ;  /* 0x0000d80000047ab9 */ /* 0x000fe20000000a00 */
[----:B------:R-:W-:Y:S01]  /*0540*/  PLOP3.LUT P1, PT, PT, PT, UP1, 0x80, 0x0 ;  /* 0x000000000000781c */ /* 0x000fe20003f2f018 */
[----:B------:R-:W-:-:S02]  /*0550*/  @UP2 UIMAD.WIDE UR8, UR16, UR13, UR8 ;  /* 0x0000000d100822a5 */ /* 0x000fc4000f8e0208 */
[----:B------:R-:W-:Y:S02]  /*0560*/  @UP0 UIMAD.WIDE UR4, UR16, UR13, UR4 ;  /* 0x0000000d100402a5 */ /* 0x000fe4000f8e0204 */
[----:B------:R-:W-:Y:S02]  /*0570*/  UIMAD.WIDE UR6, UR16, UR13, UR6 ;  /* 0x0000000d100672a5 */ /* 0x000fe4000f8e0206 */
[----:B------:R-:W-:Y:S02]  /*0580*/  IMAD.U32 R3, RZ, RZ, UR9 ;  /* 0x00000009ff037e24 */ /* 0x000fe4000f8e00ff */
[----:B------:R-:W-:Y:S01]  /*0590*/  IMAD.U32 R2, RZ, RZ, UR8 ;  /* 0x00000008ff027e24 */ /* 0x000fe2000f8e00ff */
[----:B------:R-:W-:Y:S01]  /*05a0*/  MOV R4, UR4 ;  /* 0x0000000400047c02 */ /* 0x000fe20008000f00 */
[----:B------:R-:W-:Y:S01]  /*05b0*/  IMAD.U32 R5, RZ, RZ, UR5 ;  /* 0x00000005ff057e24 */ /* 0x000fe2000f8e00ff */
[----:B------:R-:W-:Y:S01]  /*05c0*/  MOV R6, UR6 ;  /* 0x0000000600067c02 */ /* 0x000fe20008000f00 */
[----:B------:R-:W-:Y:S01]  /*05d0*/  IMAD.U32 R7, RZ, RZ, UR7 ;  /* 0x00000007ff077e24 */ /* 0x000fe2000f8e00ff */
[----:B------:R1:W2:Y:S04]  /*05e0*/  @P2 LDG.E R3, [R2.64] ;  /* 0x0000003202032981 */ /* 0x0002a8000c1e1900 */
[----:B------:R-:W3:Y:S04]  /*05f0*/  @P0 LDG.E R0, [R4.64] ;  /* 0x0000003204000981 */ /* 0x000ee8000c1e1900 */
[----:B-1----:R-:W4:Y:S01]  /*0600*/  @P1 LDG.E R2, [R6.64] ;  /* 0x0000003206021981 */ /* 0x002f22000c1e1900 */
[----:B------:R-:W1:Y:S01]  /*0610*/  S2UR UR11, SR_CTAID.Y ;  /* 0x00000000000b79c3 */ /* 0x000e620000002600 */
[----:B------:R-:W-:-:S02]  /*0620*/  UMOV UR14, URZ ;  /* 0x0000003f000e7c82 */ /* 0x000fc40008000000 */
[----:B------:R-:W-:Y:S02]  /*0630*/  ULDC UR15, c[0x0][0x168] ;  /* 0x00005a00000f7ab9 */ /* 0x000fe40000000800 */
[----:B------:R-:W-:Y:S02]  /*0640*/  UMOV UR9, URZ ;  /* 0x0000003f00097c82 */ /* 0x000fe40008000000 */
[----:B------:R-:W-:Y:S02]  /*0650*/  ULDC UR4, c[0x0][0x2ac] ;  /* 0x0000ab0000047ab9 */ /* 0x000fe40000000800 */
[----:B------:R-:W-:Y:S02]  /*0660*/  ULDC UR8, c[0x0][0x1d0] ;  /* 0x0000740000087ab9 */ /* 0x000fe40000000800 */
[----:B------:R-:W-:Y:S02]  /*0670*/  UIMAD UR8, UR4, UR8, URZ ;  /* 0x00000008040872a4 */ /* 0x000fe4000f8e023f */
[----:B-1----:R-:W-:Y:S01]  /*0680*/  USHF.R.S32.HI UR10, URZ, 0x1f, UR11 ;  /* 0x0000001f3f0a7899 */ /* 0x002fe2000801140b */
[----:B--2---:R1:W2:Y:S08]  /*0690*/  @P2 R2UR UR14, R3 ;  /* 0x00000000030e23c2 */ /* 0x0042b000000e0000 */
[----:B---3--:R1:W3:Y:S08]  /*06a0*/  @P0 R2UR UR15, R0 ;  /* 0x00000000000f03c2 */ /* 0x0082f000000e0000 */
[----:B----4-:R1:W4:Y:S02]  /*06b0*/  @P1 R2UR UR9, R2 ;  /* 0x00000000020913c2 */ /* 0x01032400000e0000 */
[----:B-1--4-:R-:W-:Y:S05]  /*06c0*/  @P0 BRA `(.L_x_228) ;  /* 0x0000006000000947 */ /* 0x012fea0003800000 */
[----:B--2---:R-:W-:Y:S05]  /*06d0*/  @!P1 BRA `(.L_x_228) ;  /* 0x0000005000009947 */ /* 0x004fea0003800000 */
[----:B------:R-:W2:Y:S04]  /*06e0*/  LDG.E R2, [R6.64] ;  /* 0x0000003206027981 */ /* 0x000ea8000c1e1900 */
[----:B------:R-:W4:Y:S01]  /*06f0*/  LDG.E R0, [R6.64+0x4] ;  /* 0x0000043206007981 */ /* 0x000f22000c1e1900 */
[----:B--23--:R-:W1:Y:S08]  /*0700*/  R2UR UR15, R2 ;  /* 0x00000000020f73c2 */ /* 0x00ce7000000e0000 */
[----:B----4-:R-:W1:Y:S02]  /*0710*/  R2UR UR4, R0 ;  /* 0x00000000000473c2 */ /* 0x010e6400000e0000 */
[----:B-1----:R-:W-:-:S06]  /*0720*/  UIADD3 UR15, -UR15, UR4, URZ ;  /* 0x000000040f0f7290 */ /* 0x002fcc000fffe13f */
.L_x_228:
[----:B--2---:R-:W-:-:S04]  /*0730*/  ISETP.NE.U32.AND P0, PT, RZ, c[0x0][0x368], PT ;  /* 0x0000da00ff007a0c */ /* 0x004fc80003f05070 */
[----:B------:R-:W-:-:S13]  /*0740*/  ISETP.NE.AND.EX P0, PT, RZ, c[0x0][0x36c], PT, P0 ;  /* 0x0000db00ff007a0c */ /* 0x000fda0003f05300 */
[----:B------:R-:W-:Y:S05]  /*0750*/  @!P0 BRA `(.L_x_229) ;  /* 0x0000007000008947 */ /* 0x000fea0003800000 */
[----:B------:R-:W-:Y:S02]  /*0760*/  ULDC.64 UR4, c[0x0][0x368] ;  /* 0x0000da0000047ab9 */ /* 0x000fe40000000a00 */
[----:B------:R-:W-:-:S06]  /*0770*/  UIMAD.WIDE UR4, UR16, UR13, UR4 ;  /* 0x0000000d100472a5 */ /* 0x000fcc000f8e0204 */
[----:B------:R-:W-:Y:S02]  /*0780*/  MOV R2, UR4 ;  /* 0x0000000400027c02 */ /* 0x000fe40008000f00 */
[----:B------:R-:W-:-:S05]  /*0790*/  MOV R3, UR5 ;  /* 0x0000000500037c02 */ /* 0x000fca0008000f00 */
[----:B------:R-:W2:Y:S02]  /*07a0*/  LDG.E R0, [R2.64] ;  /* 0x0000003202007981 */ /* 0x000ea4000c1e1900 */
[----:B--2---:R1:W2:Y:S02]  /*07b0*/  R2UR UR8, R0 ;  /* 0x00000000000873c2 */ /* 0x0042a400000e0000 */
[----:B-12---:R-:W-:Y:S05]  /*07c0*/  BRA `(.L_x_230) ;  /* 0x000000c000007947 */ /* 0x006fea0003800000 */
.L_x_229:
[----:B------:R-:W-:-:S04]  /*07d0*/  ISETP.NE.U32.AND P0, PT, RZ, c[0x0][0x350], PT ;  /* 0x0000d400ff007a0c */ /* 0x000fc80003f05070 */
[----:B------:R-:W-:-:S13]  /*07e0*/  ISETP.NE.AND.EX P0, PT, RZ, c[0x0][0x354], PT, P0 ;  /* 0x0000d500ff007a0c */ /* 0x000fda0003f05300 */
[----:B------:R-:W-:Y:S05]  /*07f0*/  @!P0 BRA `(.L_x_230) ;  /* 0x0000009000008947 */ /* 0x000fea0003800000 */
[----:B------:R-:W-:Y:S02]  /*0800*/  ULDC.64 UR4, c[0x0][0x350] ;  /* 0x0000d40000047ab9 */ /* 0x000fe40000000a00 */
[----:B------:R-:W-:-:S06]  /*0810*/  UIMAD.WIDE UR4, UR16, UR13, UR4 ;  /* 0x0000000d100472a5 */ /* 0x000fcc000f8e0204 */
[----:B------:R-:W-:Y:S02]  /*0820*/  MOV R2, UR4 ;  /* 0x0000000400027c02 */ /* 0x000fe40008000f00 */
[----:B------:R-:W-:-:S05]  /*0830*/  MOV R3, UR5 ;  /* 0x0000000500037c02 */ /* 0x000fca0008000f00 */
[----:B------:R-:W2:Y:S04]  /*0840*/  LDG.E R4, [R2.64] ;  /* 0x0000003202047981 */ /* 0x000ea8000c1e1900 */
[----:B------:R-:W4:Y:S01]  /*0850*/  LDG.E R0, [R2.64+0x4] ;  /* 0x0000043202007981 */ /* 0x000f22000c1e1900 */
[----:B--2---:R-:W1:Y:S08]  /*0860*/  R2UR UR4, R4 ;  /* 0x00000000040473c2 */ /* 0x004e7000000e0000 */
[----:B----4-:R-:W1:Y:S02]  /*0870*/  R2UR UR8, R0 ;  /* 0x00000000000873c2 */ /* 0x010e6400000e0000 */
[----:B-1----:R-:W-:-:S06]  /*0880*/  UIADD3 UR8, -UR4, UR8, URZ ;  /* 0x0000000804087290 */ /* 0x002fcc000fffe13f */
.L_x_230:
[----:B------:R-:W-:Y:S02]  /*0890*/  ULDC UR4, c[0x0][0x2c4] ;  /* 0x0000b10000047ab9 */ /* 0x000fe40000000800 */
[----:B------:R-:W-:-:S02]  /*08a0*/  UISETP.NE.AND UP0, UPT, UR4, 0x1, UPT ;  /* 0x000000010400788c */ /* 0x000fc4000bf05270 */
[----:B------:R-:W-:Y:S02]  /*08b0*/  ULDC.64 UR6, c[0x0][0x2c8] ;  /* 0x0000b20000067ab9 */ /* 0x000fe40000000a00 */
[----:B------:R-:W-:Y:S02]  /*08c0*/  UIADD3 UR12, UR18, 0x7f, URZ ;  /* 0x0000007f120c7890 */ /* 0x000fe4000fffe03f */
[----:B------:R-:W-:Y:S02]  /*08d0*/  ULDC.64 UR4, c[0x0][0x328] ;  /* 0x0000ca0000047ab9 */ /* 0x000fe40000000a00 */
[----:B------:R-:W-:Y:S02]  /*08e0*/  UP2UR UR35, UPR, URZ, 0x1 ;  /* 0x000000013f237883 */ /* 0x000fe40008000000 */
[----:B------:R-:W-:Y:S02]  /*08f0*/  UIADD3 UR8, -UR14, UR8, URZ ;  /* 0x000000080e087290 */ /* 0x000fe4000fffe13f */
[----:B------:R-:W-:-:S04]  /*0900*/  @UP0 UIADD3 UR20, UR18, 0x7f, URZ ;  /* 0x0000007f12140890 */ /* 0x000fc8000fffe03f */
[----:B------:R-:W-:Y:S02]  /*0910*/  UIMAD.WIDE.U32 UR20, UR20, UR6, URZ ;  /* 0x00000006141472a5 */ /* 0x000fe4000f8e003f */
[----:B---3--:R-:W-:Y:S02]  /*0920*/  UIADD3 UR6, UR8, 0x1, -UR15 ;  /* 0x0000000108067890 */ /* 0x008fe4000fffe80f */
[----:B------:R-:W-:Y:S02]  /*0930*/  @UP0 USHF.R.U32.HI UR12, URZ, UR7, UR21 ;  /* 0x000000073f0c0299 */ /* 0x000fe40008011615 */
[----:B------:R-:W-:Y:S02]  /*0940*/  UISETP.GE.AND UP0, UPT, UR5, 0x1, UPT ;  /* 0x000000010500788c */ /* 0x000fe4000bf06270 */
[----:B------:R-:W-:Y:S02]  /*0950*/  UIADD3 UR6, UR6, UR12, URZ ;  /* 0x0000000c06067290 */ /* 0x000fe4000fffe03f */
[----:B------:R-:W-:-:S02]  /*0960*/  UP2UR UR34, UPR, URZ, 0x1 ;  /* 0x000000013f227883 */ /* 0x000fc40008000000 */
[----:B------:R-:W-:Y:S01]  /*0970*/  PLOP3.LUT P0, PT, PT, PT, UP0, 0x40, 0x0 ;  /* 0x000000000000781c */ /* 0x000fe20003f0e808 */
[----:B------:R-:W-:-:S12]  /*0980*/  UIADD3 UR4, UR6, UR4, URZ ;  /* 0x0000000406047290 */ /* 0x000fd8000fffe03f */
[----:B------:R-:W-:Y:S05]  /*0990*/  @P0 BRA `(.L_x_231) ;  /* 0x0000014000000947 */ /* 0x000fea0003800000 */
[----:B------:R-:W-:Y:S01]  /*09a0*/  ISETP.LT.AND P0, PT, RZ, UR6, PT ;  /* 0x00000006ff007c0c */ /* 0x000fe2000bf01270 */
[----:B------:R-:W-:-:S12]  /*09b0*/  UIADD3 UR12, UR6, -0x1, URZ ;  /* 0xffffffff060c7890 */ /* 0x000fd8000fffe03f */
        /* <DEDUP_REMOVED lines=9> */
.L_x_232:
[----:B------:R-:W-:Y:S02]  /*0a50*/  UISETP.NE.AND UP0, UPT, UR5, 0x1, UPT ;  /* 0x000000010500788c */ /* 0x000fe4000bf05270 */
[----:B------:R-:W-:Y:S02]  /*0a60*/  ULDC.64 UR6, c[0x0][0x330] ;  /* 0x0000cc0000067ab9 */ /* 0x000fe40000000a00 */
[----:B------:R-:W-:-:S07]  /*0a70*/  UIMAD.WIDE.U32 UR20, UR12, UR6, URZ ;  /* 0x000000060c1472a5 */ /* 0x000fce000f8e003f */
[----:B------:R-:W-:Y:S02]  /*0a80*/  @UP0 UMOV UR17, UR21 ;  /* 0x0000001500110c82 */ /* 0x000fe40008000000 */
[----:B------:R-:W-:Y:S02]  /*0a90*/  @UP0 USHF.R.U32.HI UR12, URZ, UR7, UR17 ;  /* 0x000000073f0c0299 */ /* 0x000fe40008011611 */
.L_x_233:
[----:B------:R-:W-:Y:S02]  /*0aa0*/  ULDC UR6, c[0x0][0x32c] ;  /* 0x0000cb0000067ab9 */ /* 0x000fe40000000800 */
[----:B------:R-:W-:-:S04]  /*0ab0*/  UIMAD UR6, UR12, UR5, UR6 ;  /* 0x000000050c0672a4 */ /* 0x000fc8000f8e0206 */
[----:B------:R-:W-:-:S04]  /*0ac0*/  UISETP.LT.AND UP0, UPT, UR4, UR6, UPT ;  /* 0x000000060400728c */ /* 0x000fc8000bf01270 */
[----:B------:R-:W-:Y:S02]  /*0ad0*/  USEL UR4, UR4, UR6, UP0 ;  /* 0x0000000604047287 */ /* 0x000fe40008000000 */
.L_x_231:
[----:B------:R-:W-:Y:S02]  /*0ae0*/  UISETP.NE.AND UP0, UPT, UR35, URZ, UPT ;  /* 0x0000003f2300728c */ /* 0x000fe4000bf05270 */
[----:B------:R-:W-:Y:S02]  /*0af0*/  UIADD3 UR22, UR4, 0x5f, URZ ;  /* 0x0000005f04167890 */ /* 0x000fe4000fffe03f */
[----:B------:R-:W-:Y:S02]  /*0b00*/  ULDC.64 UR6, c[0x0][0x2c8] ;  /* 0x0000b20000067ab9 */ /* 0x000fe40000000a00 */
[----:B------:R-:W-:Y:S02]  /*0b10*/  UIMAD.WIDE.U32 UR24, UR18, UR6, URZ ;  /* 0x00000006121872a5 */ /* 0x000fe4000f8e003f */
[----:B------:R-:W-:Y:S02]  /*0b20*/  UIMAD.WIDE UR22, UR22, 0x2aaaaaab, URZ ;  /* 0x2aaaaaab161678a5 */ /* 0x000fe4000f8e023f */
[----:B------:R-:W-:-:S02]  /*0b30*/  UIADD3 UR20, UR8, 0x5f, URZ ;  /* 0x0000005f08147890 */ /* 0x000fc4000fffe03f */
[----:B------:R-:W-:Y:S02]  /*0b40*/  UISETP.GE.AND UP2, UPT, UR5, 0x1, UPT ;  /* 0x000000010500788c */ /* 0x000fe4000bf46270 */
[----:B------:R-:W-:Y:S02]  /*0b50*/  UIMAD.WIDE UR20, UR20, 0x2aaaaaab, URZ ;  /* 0x2aaaaaab141478a5 */ /* 0x000fe4000f8e023f */
[----:B------:R-:W-:Y:S02]  /*0b60*/  @UP0 UMOV UR17, UR25 ;  /* 0x0000001900110c82 */ /* 0x000fe40008000000 */
[----:B------:R-:W-:Y:S01]  /*0b70*/  UMOV UR4, UR18 ;  /* 0x0000001200047c82 */ /* 0x000fe20008000000 */
[----:B------:R-:W-:Y:S01]  /*0b80*/  PLOP3.LUT P0, PT, PT, PT, UP2, 0x40, 0x0 ;  /* 0x000000000000781c */ /* 0x000fe20003f0e828 */
[----:B------:R-:W-:Y:S02]  /*0b90*/  UMOV UR19, UR23 ;  /* 0x0000001700137c82 */ /* 0x000fe40008000000 */
[----:B------:R-:W-:-:S02]  /*0ba0*/  @UP0 USHF.R.U32.HI UR4, URZ, UR7, UR17 ;  /* 0x000000073f040299 */ /* 0x000fc40008011611 */
[----:B------:R-:W-:Y:S02]  /*0bb0*/  USHF.R.U32.HI UR7, URZ, 0x1f, UR21 ;  /* 0x0000001f3f077899 */ /* 0x000fe40008011615 */
[----:B------:R-:W-:Y:S02]  /*0bc0*/  USHF.R.U32.HI UR12, URZ, 0x1f, UR19 ;  /* 0x0000001f3f0c7899 */ /* 0x000fe40008011613 */
[----:B------:R-:W-:Y:S02]  /*0bd0*/  UIADD3 UR17, UR8, -UR15, URZ ;  /* 0x8000000f08117290 */ /* 0x000fe4000fffe03f */
[----:B------:R-:W-:Y:S02]  /*0be0*/  ULEA.HI.SX32 UR7, UR21, UR7, 0x1c ;  /* 0x0000000715077291 */ /* 0x000fe4000f8fe23f */
[----:B------:R-:W-:Y:S02]  /*0bf0*/  ULEA.HI.SX32 UR12, UR19, UR12, 0x1c ;  /* 0x0000000c130c7291 */ /* 0x000fe4000f8fe23f */
[----:B------:R-:W-:-:S02]  /*0c00*/  UIADD3 UR4, UR17, UR4, URZ ;  /* 0x0000000411047290 */ /* 0x000fc4000fffe03f */
[----:B------:R-:W-:Y:S02]  /*0c10*/  UISETP.LT.AND UP0, UPT, UR7, UR12, UPT ;  /* 0x0000000c0700728c */ /* 0x000fe4000bf01270 */
        /* <DEDUP_REMOVED lines=16> */
.L_x_235:
[----:B------:R-:W-:-:S03]  /*0d20*/  UISETP.NE.AND UP0, UPT, UR5, 0x1, UPT ;  /* 0x000000010500788c */ /* 0x000fc6000bf05270 */
[----:B------:R-:W-:Y:S02]  /*0d30*/  ULDC.64 UR4, c[0x0][0x330] ;  /* 0x0000cc0000047ab9 */ /* 0x000fe40000000a00 */
[----:B------:R-:W-:-:S07]  /*0d40*/  UIMAD.WIDE.U32 UR20, UR7, UR4, URZ ;  /* 0x00000004071472a5 */ /* 0x000fce000f8e003f */
[----:B------:R-:W-:Y:S02]  /*0d50*/  @UP0 UMOV UR19, UR21 ;  /* 0x0000001500130c82 */ /* 0x000fe40008000000 */
[----:B------:R-:W-:Y:S02]  /*0d60*/  @UP0 USHF.R.U32.HI UR7, URZ, UR5, UR19 ;  /* 0x000000053f070299 */ /* 0x000fe40008011613 */
.L_x_236:
[----:B------:R-:W-:Y:S02]  /*0d70*/  ULDC UR4, c[0x0][0x32c] ;  /* 0x0000cb0000047ab9 */ /* 0x000fe40000000800 */
[----:B------:R-:W-:-:S04]  /*0d80*/  UIMAD UR4, UR7, UR4, URZ ;  /* 0x00000004070472a4 */ /* 0x000fc8000f8e023f */
[----:B------:R-:W-:-:S04]  /*0d90*/  UISETP.LT.AND UP0, UPT, UR6, UR4, UPT ;  /* 0x000000040600728c */ /* 0x000fc8000bf01270 */
[----:B------:R-:W-:-:S04]  /*0da0*/  USEL UR6, UR6, UR4, !UP0 ;  /* 0x0000000406067287 */ /* 0x000fc8000c000000 */
.L_x_234:
[----:B------:R-:W-:Y:S01]  /*0db0*/  UIMAD.WIDE UR4, UR6, 0x2aaaaaab, URZ ;  /* 0x2aaaaaab060478a5 */ /* 0x000fe2000f8e023f */
[----:B------:R-:W-:Y:S01]  /*0dc0*/  PLOP3.LUT P4, PT, PT, PT, PT, 0x80, 0x0 ;  /* 0x000000000000781c */ /* 0x000fe20003f8f070 */
[----:B------:R-:W-:Y:S01]  /*0dd0*/  CS2R R162, SRZ ;  /* 0x0000000000a27805 */ /* 0x000fe2000001ff00 */
[----:B------:R-:W-:Y:S01]  /*0de0*/  CS2R R160, SRZ ;  /* 0x0000000000a07805 */ /* 0x000fe2000001ff00 */
[----:B------:R-:W-:Y:S01]  /*0df0*/  USHF.R.U32.HI UR4, URZ, 0x1f, UR5 ;  /* 0x0000001f3f047899 */ /* 0x000fe20008011605 */
[----:B------:R-:W-:Y:S01]  /*0e00*/  CS2R R166, SRZ ;  /* 0x0000000000a67805 */ /* 0x000fe2000001ff00 */
[----:B------:R-:W-:Y:S01]  /*0e10*/  CS2R R164, SRZ ;  /* 0x0000000000a47805 */ /* 0x000fe2000001ff00 */
[----:B------:R-:W-:Y:S01]  /*0e20*/  IMAD.MOV.U32 R15, RZ, RZ, RZ ;  /* 0x000000ffff0f7224 */ /* 0x000fe200078e00ff */
[----:B------:R-:W-:Y:S01]  /*0e30*/  ULEA.HI.SX32 UR4, UR5, UR4, 0x1c ;  /* 0x0000000405047291 */ /* 0x000fe2000f8fe23f */
[----:B------:R-:W-:Y:S01]  /*0e40*/  IMAD.MOV.U32 R158, RZ, RZ, RZ ;  /* 0x000000ffff9e7224 */ /* 0x000fe200078e00ff */
[----:B------:R-:W-:Y:S01]  /*0e50*/  CS2R R156, SRZ ;  /* 0x00000000009c7805 */ /* 0x000fe2000001ff00 */
[----:B------:R-:W-:Y:S01]  /*0e60*/  CS2R R16, SRZ ;  /* 0x0000000000107805 */ /* 0x000fe2000001ff00 */
[----:B------:R-:W-:Y:S01]  /*0e70*/  UISETP.LT.AND UP0, UPT, URZ, UR4, UPT ;  /* 0x000000043f00728c */ /* 0x000fe2000bf01270 */
[----:B------:R-:W-:Y:S01]  /*0e80*/  MOV R154, RZ ;  /* 0x000000ff009a7202 */ /* 0x000fe20000000f00 */
[----:B------:R-:W-:Y:S01]  /*0e90*/  IMAD.MOV.U32 R152, RZ, RZ, RZ ;  /* 0x000000ffff987224 */ /* 0x000fe200078e00ff */
[----:B------:R-:W-:Y:S01]  /*0ea0*/  CS2R R18, SRZ ;  /* 0x0000000000127805 */ /* 0x000fe2000001ff00 */
[----:B------:R-:W-:Y:S01]  /*0eb0*/  USEL UR7, URZ, UR4, !UP0 ;  /* 0x000000043f077287 */ /* 0x000fe2000c000000 */
[----:B------:R-:W-:Y:S01]  /*0ec0*/  MOV R146, RZ ;  /* 0x000000ff00927202 */ /* 0x000fe20000000f00 */
[----:B------:R-:W-:Y:S01]  /*0ed0*/  CS2R R12, SRZ ;  /* 0x00000000000c7805 */ /* 0x000fe2000001ff00 */
[----:B------:R-:W-:Y:S01]  /*0ee0*/  IMAD.MOV.U32 R144, RZ, RZ, RZ ;  /* 0x000000ffff907224 */ /* 0x000fe200078e00ff */
[----:B------:R-:W-:Y:S01]  /*0ef0*/  UISETP.GT.AND UP0, UPT, UR12, UR7, UPT ;  /* 0x000000070c00728c */ /* 0x000fe2000bf04270 */
[----:B------:R-:W-:Y:S01]  /*0f00*/  MOV R150, RZ ;  /* 0x000000ff00967202 */ /* 0x000fe20000000f00 */
[----:B------:R-:W-:Y:S01]  /*0f10*/  IMAD.MOV.U32 R148, RZ, RZ, RZ ;  /* 0x000000ffff947224 */ /* 0x000fe200078e00ff */
[----:B------:R-:W-:Y:S01]  /*0f20*/  CS2R R142, SRZ ;  /* 0x00000000008e7805 */ /* 0x000fe2000001ff00 */
[----:B------:R-:W-:Y:S01]  /*0f30*/  CS2R R22, SRZ ;  /* 0x0000000000167805 */ /* 0x000fe2000001ff00 */
[----:B------:R-:W-:Y:S01]  /*0f40*/  MOV R140, RZ ;  /* 0x000000ff008c7202 */ /* 0x000fe20000000f00 */
[----:B------:R-:W-:Y:S01]  /*0f50*/  IMAD.MOV.U32 R138, RZ, RZ, RZ ;  /* 0x000000ffff8a7224 */ /* 0x000fe200078e00ff */
[----:B------:R-:W-:Y:S01]  /*0f60*/  PLOP3.LUT P0, PT, PT, PT, UP0, 0x80, 0x0 ;  /* 0x000000000000781c */ /* 0x000fe20003f0f008 */
        /* <DEDUP_REMOVED lines=28> */
[----:B------:R-:W-:Y:S02]  /*1130*/  UISETP.NE.AND UP2, UPT, UR35, URZ, UPT ;  /* 0x0000003f2300728c */ /* 0x000fe4000bf45270 */
[----:B------:R-:W-:-:S03]  /*1140*/  UISETP.NE.AND.EX UP0, UPT, URZ, UR5, UPT, UP0 ;  /* 0x000000053f00728c */ /* 0x000fc6000bf05300 */
[----:B------:R-:W-:-:S03]  /*1150*/  ULDC.64 UR4, c[0x0][0x340] ;  /* 0x0000d00000047ab9 */ /* 0x000fc60000000a00 */
[----:B------:R-:W-:-:S05]  /*1160*/  PLOP3.LUT P1, PT, PT, PT, UP0, 0x80, 0x0 ;  /* 0x000000000000781c */ /* 0x000fca0003f2f008 */
[----:B------:R-:W-:-:S06]  /*1170*/  @UP0 UIMAD.WIDE UR4, UR16, UR13, UR4 ;  /* 0x0000000d100402a5 */ /* 0x000fcc000f8e0204 */
[----:B------:R-:W-:Y:S02]  /*1180*/  IMAD.U32 R2, RZ, RZ, UR4 ;  /* 0x00000004ff027e24 */ /* 0x000fe4000f8e00ff */
[----:B------:R-:W-:Y:S01]  /*1190*/  IMAD.U32 R3, RZ, RZ, UR5 ;  /* 0x00000005ff037e24 */ /* 0x000fe2000f8e00ff */
[----:B------:R-:W-:Y:S01]  /*11a0*/  SHF.R.S32.HI R200, RZ, 0x1f, R201 ;  /* 0x0000001fffc87819 */ /* 0x000fe200000114c9 */
[----:B------:R-:W-:Y:S02]  /*11b0*/  USHF.R.S32.HI UR6, URZ, 0x1f, UR9 ;  /* 0x0000001f3f067899 */ /* 0x000fe40008011409 */
[----:B------:R-:W-:Y:S01]  /*11c0*/  ULDC.64 UR4, c[0x0][0x178] ;  /* 0x00005e0000047ab9 */ /* 0x000fe20000000a00 */
[----:B------:R1:W2:Y:S01]  /*11d0*/  @P1 LDG.E R10, [R2.64] ;  /* 0x00000032020a1981 */ /* 0x0002a2000c1e1900 */
[----:B------:R-:W-:Y:S01]  /*11e0*/  UIMAD UR6, UR6, UR4, URZ ;  /* 0x00000004060672a4 */ /* 0x000fe2000f8e023f */
[----:B------:R-:W-:Y:S01]  /*11f0*/  PLOP3.LUT P2, PT, PT, PT, UP2, 0x80, 0x0 ;  /* 0x000000000000781c */ /* 0x000fe20003f4f028 */
[----:B------:R-:W-:Y:S01]  /*1200*/  UIMAD.WIDE.U32 UR20, UR9, UR4, URZ ;  /* 0x00000004091472a5 */ /* 0x000fe2000f8e003f */
[----:B------:R-:W-:Y:S01]  /*1210*/  PLOP3.LUT P0, PT, PT, PT, UP2, 0x80, 0x0 ;  /* 0x000000000000781c */ /* 0x000fe20003f0f028 */
[----:B------:R-:W-:Y:S01]  /*1220*/  UIMAD UR6, UR9, UR5, UR6 ;  /* 0x00000005090672a4 */ /* 0x000fe2000f8e0206 */
[----:B------:R-:W-:Y:S01]  /*1230*/  LEA.HI R13, R200, R201, RZ, 0x4 ;  /* 0x000000c9c80d7211 */ /* 0x000fe200078f20ff */
[----:B------:R-:W-:Y:S01]  /*1240*/  USHF.R.S32.HI UR9, URZ, 0x1f, UR16 ;  /* 0x0000001f3f097899 */ /* 0x000fe20008011410 */
[----:B------:R-:W-:Y:S01]  /*1250*/  BSSY B0, `(.L_x_238) ;  /* 0x0000051000007945 */ /* 0x000fe20003800000 */
[----:B------:R-:W-:-:S02]  /*1260*/  ULDC.64 UR4, c[0x0][0x1b8] ;  /* 0x00006e0000047ab9 */ /* 0x000fc40000000a00 */
[----:B------:R-:W-:Y:S02]  /*1270*/  UIADD3 UR21, UR21, UR6, URZ ;  /* 0x0000000615157290 */ /* 0x000fe4000fffe03f */
[----:B------:R-:W-:Y:S02]  /*1280*/  UIMAD UR6, UR10, UR4, URZ ;  /* 0x000000040a0672a4 */ /* 0x000fe4000f8e023f */
[----:B------:R-:W-:Y:S02]  /*1290*/  UIMAD.WIDE.U32 UR20, UR11, UR4, UR20 ;  /* 0x000000040b1472a5 */ /* 0x000fe4000f8e0014 */
[----:B------:R-:W-:Y:S02]  /*12a0*/  UIMAD UR6, UR11, UR5, UR6 ;  /* 0x000000050b0672a4 */ /* 0x000fe4000f8e0206 */
[----:B------:R-:W-:Y:S02]  /*12b0*/  USEL UR9, UR9, URZ, !UP1 ;  /* 0x0000003f09097287 */ /* 0x000fe4000c800000 */
[----:B------:R-:W-:-:S02]  /*12c0*/  ULDC.64 UR4, c[0x0][0x1c0] ;  /* 0x0000700000047ab9 */ /* 0x000fc40000000a00 */
[----:B------:R-:W-:Y:S01]  /*12d0*/  USEL UR13, UR16, URZ, !UP1 ;  /* 0x0000003f100d7287 */ /* 0x000fe2000c800000 */
[----:B-1----:R-:W-:Y:S01]  /*12e0*/  LEA.HI R2, R200, R201, RZ, 0x3 ;  /* 0x000000c9c8027211 */ /* 0x002fe200078f18ff */
[----:B------:R-:W-:Y:S02]  /*12f0*/  UIMAD UR9, UR9, UR4, URZ ;  /* 0x00000004090972a4 */ /* 0x000fe4000f8e023f */
[----:B------:R-:W-:Y:S01]  /*1300*/  UIADD3 UR21, UR21, UR6, URZ ;  /* 0x0000000615157290 */ /* 0x000fe2000fffe03f */
[----:B------:R-:W-:Y:S01]  /*1310*/  LOP3.LUT R0, R2, 0xfffffff8, RZ, 0xc0, !PT ;  /* 0xfffffff802007812 */ /* 0x000fe200078ec0ff */
[----:B------:R-:W-:Y:S01]  /*1320*/  UIMAD UR5, UR13, UR5, UR9 ;  /* 0x000000050d0572a4 */ /* 0x000fe2000f8e0209 */
[----:B------:R-:W-:Y:S01]  /*1330*/  SHF.R.S32.HI R18, RZ, 0x3, R2 ;  /* 0x00000003ff127819 */ /* 0x000fe20000011402 */
[----:B------:R-:W-:Y:S02]  /*1340*/  UIMAD.WIDE.U32 UR20, UR13, UR4, UR20 ;  /* 0x000000040d1472a5 */ /* 0x000fe4000f8e0014 */
[----:B------:R-:W-:Y:S01]  /*1350*/  IMAD.IADD R6, R201, 0x1, -R0 ;  /* 0x00000001c9067824 */ /* 0x000fe200078e0a00 */
[----:B------:R-:W-:-:S02]  /*1360*/  ULDC UR6, c[0x0][0x2c4] ;  /* 0x0000b10000067ab9 */ /* 0x000fc40000000800 */
[----:B------:R-:W-:Y:S01]  /*1370*/  UIADD3 UR5, UR21, UR5, URZ ;  /* 0x0000000515057290 */ /* 0x000fe2000fffe03f */
[C---:B------:R-:W-:Y:S01]  /*1380*/  IMAD R203, R6.reuse, 0x10, R18 ;  /* 0x0000001006cb7824 */ /* 0x040fe200078e0212 */
[----:B------:R-:W-:Y:S01]  /*1390*/  UIMAD UR6, UR15, UR6, URZ ;  /* 0x000000060f0672a4 */ /* 0x000fe2000f8e023f */
[----:B------:R-:W-:Y:S02]  /*13a0*/  IMAD.U32 R3, RZ, RZ, UR21 ;  /* 0x00000015ff037e24 */ /* 0x000fe4000f8e00ff */
[----:B------:R-:W-:Y:S01]  /*13b0*/  IMAD.SHL.U32 R6, R6, 0x8, RZ ;  /* 0x0000000806067824 */ /* 0x000fe200078e00ff */
[----:B------:R-:W-:Y:S01]  /*13c0*/  IADD3 R4, R203, UR18, RZ ;  /* 0x00000012cb047c10 */ /* 0x000fe2000fffe0ff */
[----:B------:R-:W-:Y:S01]  /*13d0*/  IMAD.U32 R3, RZ, RZ, UR5 ;  /* 0x00000005ff037e24 */ /* 0x000fe2000f8e00ff */
[----:B------:R1:W-:Y:S03]  /*13e0*/  STL [R1+0xc], R203 ;  /* 0x00000ccb01007387 */ /* 0x0003e60000100800 */
[----:B------:R-:W-:-:S04]  /*13f0*/  @P2 IMAD.HI.U32 R2, R4, c[0x0][0x2c8], RZ ;  /* 0x0000b20004022a27 */ /* 0x000fc800078e00ff */
[----:B------:R-:W-:Y:S01]  /*1400*/  IMAD.MOV.U32 R0, RZ, RZ, R4 ;  /* 0x000000ffff007224 */ /* 0x000fe200078e0004 */
[----:B------:R-:W-:Y:S01]  /*1410*/  @P0 SHF.R.U32.HI R0, RZ, c[0x0][0x2cc], R2 ;  /* 0x0000b300ff000a19 */ /* 0x000fe20000011602 */
[----:B------:R-:W-:Y:S01]  /*1420*/  IMAD.U32 R2, RZ, RZ, UR20 ;  /* 0x00000014ff027e24 */ /* 0x000fe2000f8e00ff */
[----:B------:R-:W-:Y:S02]  /*1430*/  ISETP.GE.AND P0, PT, R6, c[0x0][0x198], PT ;  /* 0x0000660006007a0c */ /* 0x000fe40003f06270 */
[--C-:B------:R-:W-:Y:S01]  /*1440*/  SHF.R.S32.HI R5, RZ, 0x1f, R0.reuse ;  /* 0x0000001fff057819 */ /* 0x100fe20000011400 */
[----:B------:R-:W-:Y:S02]  /*1450*/  IMAD.MOV R7, RZ, RZ, -R0 ;  /* 0x000000ffff077224 */ /* 0x000fe400078e0a00 */
[----:B------:R-:W-:-:S04]  /*1460*/  IMAD.WIDE.U32 R2, R0, c[0x0][0x1b0], R2 ;  /* 0x00006c0000027a25 */ /* 0x000fc800078e0002 */
[----:B------:R-:W-:-:S04]  /*1470*/  IMAD R5, R5, c[0x0][0x1b0], RZ ;  /* 0x00006c0005057a24 */ /* 0x000fc800078e02ff */
[----:B------:R-:W-:Y:S02]  /*1480*/  IMAD R5, R0, c[0x0][0x1b4], R5 ;  /* 0x00006d0000057a24 */ /* 0x000fe400078e0205 */
[----:B------:R-:W-:Y:S02]  /*1490*/  IMAD R0, R7, c[0x0][0x2c4], R4 ;  /* 0x0000b10007007a24 */ /* 0x000fe400078e0204 */
[----:B------:R-:W-:Y:S02]  /*14a0*/  IMAD.IADD R3, R3, 0x1, R5 ;  /* 0x0000000103037824 */ /* 0x000fe400078e0205 */
[----:B------:R-:W-:Y:S01]  /*14b0*/  IMAD.SHL.U32 R4, R18, 0x40, RZ ;  /* 0x0000004012047824 */ /* 0x000fe200078e00ff */
[----:B------:R-:W-:Y:S01]  /*14c0*/  SHF.R.S32.HI R5, RZ, 0x1f, R0 ;  /* 0x0000001fff057819 */ /* 0x000fe20000011400 */
[----:B------:R-:W-:-:S03]  /*14d0*/  IMAD.WIDE.U32 R2, R0, c[0x0][0x1a8], R2 ;  /* 0x00006a0000027a25 */ /* 0x000fc600078e0002 */
[----:B------:R-:W-:Y:S01]  /*14e0*/  LOP3.LUT R4, R4, 0x1c0, RZ, 0xc0, !PT ;  /* 0x000001c004047812 */ /* 0x000fe200078ec0ff */
[----:B------:R-:W-:Y:S01]  /*14f0*/  IMAD R5, R5, c[0x0][0x1a8], RZ ;  /* 0x00006a0005057a24 */ /* 0x000fe200078e02ff */
[----:B------:R-:W-:-:S03]  /*1500*/  LEA R8, P2, R2, c[0x0][0x160], 0x1 ;  /* 0x0000580002087a11 */ /* 0x000fc600078408ff */
[----:B------:R-:W-:Y:S01]  /*1510*/  IMAD R7, R0, c[0x0][0x1ac], R5 ;  /* 0x00006b0000077a24 */ /* 0x000fe200078e0205 */
[----:B------:R-:W-:Y:S02]  /*1520*/  LOP3.LUT R0, R13, 0xfffffff0, RZ, 0xc0, !PT ;  /* 0xfffffff00d007812 */ /* 0x000fe400078ec0ff */
[----:B------:R-:W-:Y:S01]  /*1530*/  LOP3.LUT R5, R4, 0x38, R6, 0xf8, !PT ;  /* 0x0000003804057812 */ /* 0x000fe200078ef806 */
[----:B------:R-:W-:Y:S01]  /*1540*/  IMAD.IADD R3, R3, 0x1, R7 ;  /* 0x0000000103037824 */ /* 0x000fe200078e0207 */
[----:B------:R-:W-:Y:S01]  /*1550*/  SHF.R.U32.HI R4, RZ, 0x3, R4 ;  /* 0x00000003ff047819 */ /* 0x000fe20000011604 */
[----:B------:R-:W-:Y:S01]  /*1560*/  IMAD.IADD R0, R201, 0x1, -R0 ;  /* 0x00000001c9007824 */ /* 0x000fe200078e0a00 */
[----:B------:R1:W3:Y:S02]  /*1570*/  SHFL.IDX PT, R6, R8, RZ, 0x181f ;  /* 0x00181fff08067589 */ /* 0x0002e400000e0000 */
[----:B------:R-:W-:Y:S02]  /*1580*/  LEA.HI.X R9, R2, c[0x0][0x164], R3, 0x1, P2 ;  /* 0x0000590002097a11 */ /* 0x000fe400010f0c03 */
[----:B------:R-:W-:-:S02]  /*1590*/  SHF.R.S32.HI R3, RZ, 0x1f, R0 ;  /* 0x0000001fff037819 */ /* 0x000fc40000011400 */
[----:B------:R-:W-:Y:S01]  /*15a0*/  LOP3.LUT R4, R5, R4, RZ, 0x3c, !PT ;  /* 0x0000000405047212 */ /* 0x000fe200078e3cff */
[----:B------:R1:W4:Y:S01]  /*15b0*/  SHFL.IDX PT, R7, R9, RZ, 0x181f ;  /* 0x00181fff09077589 */ /* 0x00032200000e0000 */
[----:B------:R-:W-:Y:S02]  /*15c0*/  LEA.HI R20, R3, R0, RZ, 0x3 ;  /* 0x0000000003147211 */ /* 0x000fe400078f18ff */
[----:B------:R-:W-:Y:S02]  /*15d0*/  IADD3 R5, R18, UR18, RZ ;  /* 0x0000001212057c10 */ /* 0x000fe4000fffe0ff */
[----:B------:R-:W-:Y:S02]  /*15e0*/  LEA.HI R2, R200, R201, RZ, 0x3 ;  /* 0x000000c9c8027211 */ /* 0x000fe400078f18ff */
[----:B------:R-:W-:Y:S02]  /*15f0*/  LOP3.LUT R3, R20, 0xfffffff8, RZ, 0xc0, !PT ;  /* 0xfffffff814037812 */ /* 0x000fe400078ec0ff */
[----:B------:R-:W-:-:S02]  /*1600*/  ISETP.GE.AND P3, PT, R5, UR6, PT ;  /* 0x0000000605007c0c */ /* 0x000fc4000bf66270 */
[----:B------:R-:W-:Y:S01]  /*1610*/  LOP3.LUT R2, R2, 0xfffffff8, RZ, 0xc0, !PT ;  /* 0xfffffff802027812 */ /* 0x000fe200078ec0ff */
[----:B------:R-:W-:Y:S02]  /*1620*/  IMAD.IADD R19, R0, 0x1, -R3 ;  /* 0x0000000100137824 */ /* 0x000fe400078e0a03 */
[----:B------:R-:W-:Y:S02]  /*1630*/  IMAD.MOV.U32 R3, RZ, RZ, 0x20 ;  /* 0x00000020ff037424 */ /* 0x000fe400078e00ff */
[----:B------:R-:W-:Y:S02]  /*1640*/  IMAD.IADD R32, R201, 0x1, -R2 ;  /* 0x00000001c9207824 */ /* 0x000fe400078e0a02 */
[----:B------:R-:W-:Y:S02]  /*1650*/  IMAD.MOV.U32 R2, RZ, RZ, 0x10 ;  /* 0x00000010ff027424 */ /* 0x000fe400078e00ff */
[----:B------:R-:W-:-:S05]  /*1660*/  IMAD.SHL.U32 R33, R32, 0x8, RZ ;  /* 0x0000000820217824 */ /* 0x000fca00078e00ff */
[----:B------:R-:W-:Y:S01]  /*1670*/  SHF.R.S32.HI R225, RZ, 0x1f, R33 ;  /* 0x0000001fffe17819 */ /* 0x000fe20000011421 */
[----:B--2---:R2:W5:Y:S01]  /*1680*/  @P1 R2UR UR19, R10 ;  /* 0x000000000a1313c2 */ /* 0x00456200000e0000 */
[----:B------:R-:W-:Y:S01]  /*1690*/  R2P PR, R19, 0x6 ;  /* 0x0000000613007804 */ /* 0x000fe20000000000 */
[----:B-----5:R-:W-:-:S04]  /*16a0*/  @!UP0 UMOV UR19, UR16 ;  /* 0x0000001000138c82 */ /* 0x020fc80008000000 */
[----:B------:R-:W-:Y:S02]  /*16b0*/  SEL R2, R2, 0xfffffff0, !P1 ;  /* 0xfffffff002027807 */ /* 0x000fe40004800000 */
[----:B--2---:R-:W-:-:S05]  /*16c0*/  LEA.HI R10, R200, R201, RZ, 0x6 ;  /* 0x000000c9c80a7211 */ /* 0x004fca00078f30ff */
[----:B------:R-:W-:-:S05]  /*16d0*/  IMAD.SHL.U32 R0, R10, 0x8, RZ ;  /* 0x000000080a007824 */ /* 0x000fca00078e00ff */
[----:B------:R-:W-:Y:S02]  /*16e0*/  LOP3.LUT R10, R4, 0xfffffe00, R0, 0xf8, !PT ;  /* 0xfffffe00040a7812 */ /* 0x000fe400078ef800 */
[----:B------:R-:W-:Y:S01]  /*16f0*/  SEL R4, R3, 0xffffffe0, !P2 ;  /* 0xffffffe003047807 */ /* 0x000fe20005000000 */
[----:B------:R-:W-:Y:S05]  /*1700*/  @P3 BRA `(.L_x_239) ;  /* 0x0000005000003947 */ /* 0x000fea0003800000 */
[----:B-1-34-:R-:W-:Y:S01]  /*1710*/  LEA R6, P1, R33, R6, 0x1 ;  /* 0x0000000621067211 */ /* 0x01afe200078208ff */
[----:B------:R-:W-:-:S03]  /*1720*/  IMAD.SHL.U32 R0, R10, 0x2, RZ ;  /* 0x000000020a007824 */ /* 0x000fc600078e00ff */
[----:B------:R-:W-:-:S05]  /*1730*/  LEA.HI.X R7, R33, R7, R225, 0x1, P1 ;  /* 0x0000000721077211 */ /* 0x000fca00008f0ce1 */
[----:B------:R-:W-:Y:S01]  /*1740*/  @!PT LDS RZ, [RZ] ;  /* 0x00000000fffff984 */ /* 0x000fe20000000800 */
[----:B------:R1:W-:Y:S04]  /*1750*/  LDGSTS.E.BYPASS.LTC128B.128 [R0+0x6100], [R6.64], !P0 ;  /* 0x0610000006007fae */ /* 0x0003e8000c101d72 */
.L_x_239:
[----:B-1-34-:R-:W-:Y:S05]  /*1760*/  BSYNC B0 ;  /* 0x0000000000007941 */ /* 0x01afea0003800000 */
.L_x_238:
[----:B------:R-:W-:Y:S01]  /*1770*/  IADD3 R0, R5, 0x10, RZ ;  /* 0x0000001005007810 */ /* 0x000fe20007ffe0ff */
[----:B------:R1:W2:Y:S01]  /*1780*/  SHFL.IDX PT, R3, R9, 0x1, 0x181f ;  /* 0x00381f0009037f89 */ /* 0x0002a200000e0000 */
[----:B------:R-:W-:Y:S02]  /*1790*/  BSSY B0, `(.L_x_240) ;  /* 0x0000009000007945 */ /* 0x000fe40003800000 */
[----:B------:R-:W-:Y:S01]  /*17a0*/  ISETP.GE.AND P1, PT, R0, UR6, PT ;  /* 0x0000000600007c0c */ /* 0x000fe2000bf26270 */
[----:B------:R1:W3:-:S12]  /*17b0*/  SHFL.IDX PT, R6, R8, 0x1, 0x181f ;  /* 0x00381f0008067f89 */ /* 0x0002d800000e0000 */
[----:B------:R-:W-:Y:S05]  /*17c0*/  @P1 BRA `(.L_x_241) ;  /* 0x0000005000001947 */ /* 0x000fea0003800000 */
[----:B---3--:R-:W-:Y:S01]  /*17d0*/  LEA R6, P1, R33, R6, 0x1 ;  /* 0x0000000621067211 */ /* 0x008fe200078208ff */
[----:B------:R-:W-:-:S03]  /*17e0*/  IMAD.SHL.U32 R0, R10, 0x2, RZ ;  /* 0x000000020a007824 */ /* 0x000fc600078e00ff */
[----:B--2---:R-:W-:-:S05]  /*17f0*/  LEA.HI.X R7, R33, R3, R225, 0x1, P1 ;  /* 0x0000000321077211 */ /* 0x004fca00008f0ce1 */
[----:B------:R-:W-:Y:S01]  /*1800*/  @!PT LDS RZ, [RZ] ;  /* 0x00000000fffff984 */ /* 0x000fe20000000800 */
[----:B------:R2:W-:Y:S04]  /*1810*/  LDGSTS.E.BYPASS.LTC128B.128 [R0+0x6900], [R6.64], !P0 ;  /* 0x0690000006007fae */ /* 0x0005e8000c101d72 */
.L_x_241:
[----:B------:R-:W-:Y:S05]  /*1820*/  BSYNC B0 ;  /* 0x0000000000007941 */ /* 0x000fea0003800000 */
.L_x_240:
[----:B--2---:R-:W-:Y:S01]  /*1830*/  IADD3 R0, R5, 0x20, RZ ;  /* 0x0000002005007810 */ /* 0x004fe20007ffe0ff */
[----:B------:R2:W4:Y:S01]  /*1840*/  SHFL.IDX PT, R3, R9, 0x2, 0x181f ;  /* 0x00581f0009037f89 */ /* 0x00052200000e0000 */
[----:B------:R-:W-:Y:S02]  /*1850*/  BSSY B0, `(.L_x_242) ;  /* 0x0000009000007945 */ /* 0x000fe40003800000 */
[----:B------:R-:W-:Y:S01]  /*1860*/  ISETP.GE.AND P1, PT, R0, UR6, PT ;  /* 0x0000000600007c0c */ /* 0x000fe2000bf26270 */
[----:B---3--:R2:W3:-:S12]  /*1870*/  SHFL.IDX PT, R6, R8, 0x2, 0x181f ;  /* 0x00581f0008067f89 */ /* 0x0084d800000e0000 */
[----:B------:R-:W-:Y:S05]  /*1880*/  @P1 BRA `(.L_x_243) ;  /* 0x0000005000001947 */ /* 0x000fea0003800000 */
[----:B---3--:R-:W-:Y:S01]  /*1890*/  LEA R6, P1, R33, R6, 0x1 ;  /* 0x0000000621067211 */ /* 0x008fe200078208ff */
[----:B------:R-:W-:-:S03]  /*18a0*/  IMAD.SHL.U32 R0, R10, 0x2, RZ ;  /* 0x000000020a007824 */ /* 0x000fc600078e00ff */
[----:B----4-:R-:W-:-:S05]  /*18b0*/  LEA.HI.X R7, R33, R3, R225, 0x1, P1 ;  /* 0x0000000321077211 */ /* 0x010fca00008f0ce1 */
[----:B------:R-:W-:Y:S01]  /*18c0*/  @!PT LDS RZ, [RZ] ;  /* 0x00000000fffff984 */ /* 0x000fe20000000800 */
[----:B------:R3:W-:Y:S04]  /*18d0*/  LDGSTS.E.BYPASS.LTC128B.128 [R0+0x7100], [R6.64], !P0 ;  /* 0x0710000006007fae */ /* 0x0007e8000c101d72 */
.L_x_243:
[----:B------:R-:W-:Y:S05]  /*18e0*/  BSYNC B0 ;  /* 0x0000000000007941 */ /* 0x000fea0003800000 */
.L_x_242:
[----:B---3--:R-:W-:Y:S01]  /*18f0*/  IADD3 R0, R5, 0x30, RZ ;  /* 0x0000003005007810 */ /* 0x008fe20007ffe0ff */
[----:B----4-:R3:W4:Y:S01]  /*1900*/  SHFL.IDX PT, R3, R9, 0x3, 0x181f ;  /* 0x00781f0009037f89 */ /* 0x01072200000e0000 */
[----:B------:R-:W-:Y:S02]  /*1910*/  BSSY B0, `(.L_x_244) ;  /* 0x0000009000007945 */ /* 0x000fe40003800000 */
[----:B------:R-:W-:Y:S01]  /*1920*/  ISETP.GE.AND P1, PT, R0, UR6, PT ;  /* 0x0000000600007c0c */ /* 0x000fe2000bf26270 */
[----:B------:R3:W1:-:S12]  /*1930*/  SHFL.IDX PT, R6, R8, 0x3, 0x181f ;  /* 0x00781f0008067f89 */ /* 0x00065800000e0000 */
[----:B------:R-:W-:Y:S05]  /*1940*/  @P1 BRA `(.L_x_245) ;  /* 0x0000005000001947 */ /* 0x000fea0003800000 */
[----:B-1----:R-:W-:Y:S01]  /*1950*/  LEA R6, P1, R33, R6, 0x1 ;  /* 0x0000000621067211 */ /* 0x002fe200078208ff */
[----:B------:R-:W-:-:S03]  /*1960*/  IMAD.SHL.U32 R0, R10, 0x2, RZ ;  /* 0x000000020a007824 */ /* 0x000fc600078e00ff */
[----:B----4-:R-:W-:-:S05]  /*1970*/  LEA.HI.X R7, R33, R3, R225, 0x1, P1 ;  /* 0x0000000321077211 */ /* 0x010fca00008f0ce1 */
[----:B------:R-:W-:Y:S01]  /*1980*/  @!PT LDS RZ, [RZ] ;  /* 0x00000000fffff984 */ /* 0x000fe20000000800 */
[----:B------:R1:W-:Y:S04]  /*1990*/  LDGSTS.E.BYPASS.LTC128B.128 [R0+0x7900], [R6.64], !P0 ;  /* 0x0790000006007fae */ /* 0x0003e8000c101d72 */
.L_x_245:
[----:B------:R-:W-:Y:S05]  /*19a0*/  BSYNC B0 ;  /* 0x0000000000007941 */ /* 0x000fea0003800000 */
.L_x_244:
[----:B-1----:R-:W-:Y:S01]  /*19b0*/  IADD3 R0, R5, 0x40, RZ ;  /* 0x0000004005007810 */ /* 0x002fe20007ffe0ff */
[----:B----4-:R1:W4:Y:S01]  /*19c0*/  SHFL.IDX PT, R3, R9, 0x4, 0x181f ;  /* 0x00981f0009037f89 */ /* 0x01032200000e0000 */
[----:B------:R-:W-:Y:S02]  /*19d0*/  BSSY B0, `(.L_x_246) ;  /* 0x0000009000007945 */ /* 0x000fe40003800000 */
[----:B------:R-:W-:Y:S01]  /*19e0*/  ISETP.GE.AND P1, PT, R0, UR6, PT ;  /* 0x0000000600007c0c */ /* 0x000fe2000bf26270 */
[----:B------:R1:W2:-:S12]  /*19f0*/  SHFL.IDX PT, R6, R8, 0x4, 0x181f ;  /* 0x00981f0008067f89 */ /* 0x00029800000e0000 */
[----:B------:R-:W-:Y:S05]  /*1a00*/  @P1 BRA `(.L_x_247) ;  /* 0x0000005000001947 */ /* 0x000fea0003800000 */
[----:B--2---:R-:W-:Y:S01]  /*1a10*/  LEA R6, P1, R33, R6, 0x1 ;  /* 0x0000000621067211 */ /* 0x004fe200078208ff */
[----:B------:R-:W-:-:S03]  /*1a20*/  IMAD.SHL.U32 R0, R10, 0x2, RZ ;  /* 0x000000020a007824 */ /* 0x000fc600078e00ff */
[----:B----4-:R-:W-:-:S05]  /*1a30*/  LEA.HI.X R7, R33, R3, R225, 0x1, P1 ;  /* 0x0000000321077211 */ /* 0x010fca00008f0ce1 */
[----:B------:R-:W-:Y:S01]  /*1a40*/  @!PT LDS RZ, [RZ] ;  /* 0x00000000fffff984 */ /* 0x000fe20000000800 */
[----:B------:R2:W-:Y:S04]  /*1a50*/  LDGSTS.E.BYPASS.LTC128B.128 [R0+0x8100], [R6.64], !P0 ;  /* 0x0810000006007fae */ /* 0x0005e8000c101d72 */
.L_x_247:
[----:B------:R-:W-:Y:S05]  /*1a60*/  BSYNC B0 ;  /* 0x0000000000007941 */ /* 0x000fea0003800000 */
.L_x_246:
[----:B--2---:R-:W-:Y:S01]  /*1a70*/  IADD3 R0, R5, 0x50, RZ ;  /* 0x0000005005007810 */ /* 0x004fe20007ffe0ff */
        /* <DEDUP_REMOVED lines=10> */
.L_x_249:
[----:B------:R-:W-:Y:S05]  /*1b20*/  BSYNC B0 ;  /* 0x0000000000007941 */ /* 0x000fea0003800000 */
.L_x_248:
        /* <DEDUP_REMOVED lines=11> */
.L_x_251:
[----:B------:R-:W-:Y:S05]  /*1be0*/  BSYNC B0 ;  /* 0x0000000000007941 */ /* 0x000fea0003800000 */
.L_x_250:
[----:B-123--:R-:W1:Y:S01]  /*1bf0*/  SHFL.IDX PT, R8, R8, 0x7, 0x181f ;  /* 0x00f81f0008087f89 */ /* 0x00ee6200000e0000 */
[----:B------:R-:W-:Y:S01]  /*1c00*/  ULDC UR4, c[0x0][0x2b8] ;  /* 0x0000ae0000047ab9 */ /* 0x000fe20000000800 */
[----:B----4-:R-:W-:Y:S01]  /*1c10*/  IADD3 R3, R5, 0x70, RZ ;  /* 0x0000007005037810 */ /* 0x010fe20007ffe0ff */
[----:B------:R-:W-:Y:S01]  /*1c20*/  UISETP.NE.AND UP0, UPT, UR4, 0x1, UPT ;  /* 0x000000010400788c */ /* 0x000fe2000bf05270 */
[----:B------:R-:W2:Y:S01]  /*1c30*/  SHFL.IDX PT, R9, R9, 0x7, 0x181f ;  /* 0x00f81f0009097f89 */ /* 0x000ea200000e0000 */
[----:B------:R-:W-:Y:S01]  /*1c40*/  UMOV UR37, 0x60 ;  /* 0x0000006000257882 */ /* 0x000fe20000000000 */
[----:B------:R-:W-:Y:S01]  /*1c50*/  ISETP.GE.AND P3, PT, R3, UR6, PT ;  /* 0x0000000603007c0c */ /* 0x000fe2000bf66270 */
[----:B------:R-:W-:Y:S01]  /*1c60*/  UIMAD UR13, UR12, UR37, -0x60 ;  /* 0xffffffa00c0d74a4 */ /* 0x000fe2000f8e0225 */
[----:B------:R-:W-:Y:S01]  /*1c70*/  IMAD.SHL.U32 R202, R10, 0x2, RZ ;  /* 0x000000020aca7824 */ /* 0x000fe200078e00ff */
[----:B------:R-:W-:Y:S01]  /*1c80*/  PLOP3.LUT P2, PT, PT, PT, UP0, 0x80, 0x0 ;  /* 0x000000000000781c */ /* 0x000fe20003f4f008 */
[----:B------:R-:W-:Y:S01]  /*1c90*/  USHF.R.S32.HI UR9, URZ, 0x1f, UR19 ;  /* 0x0000001f3f097899 */ /* 0x000fe20008011413 */
[----:B------:R-:W-:Y:S01]  /*1ca0*/  PLOP3.LUT P1, PT, PT, PT, UP0, 0x80, 0x0 ;  /* 0x000000000000781c */ /* 0x000fe20003f2f008 */
[----:B------:R-:W-:Y:S01]  /*1cb0*/  ULDC.64 UR4, c[0x0][0x2b0] ;  /* 0x0000ac0000047ab9 */ /* 0x000fe20000000a00 */
[----:B------:R-:W-:Y:S01]  /*1cc0*/  IADD3 R0, R203, UR13, RZ ;  /* 0x0000000dcb007c10 */ /* 0x000fe2000fffe0ff */
[----:B------:R-:W-:Y:S01]  /*1cd0*/  UIMAD UR9, UR9, UR4, URZ ;  /* 0x00000004090972a4 */ /* 0x000fe2000f8e023f */
[----:B------:R-:W-:Y:S01]  /*1ce0*/  IMAD.MOV.U32 R227, RZ, RZ, RZ ;  /* 0x000000ffffe37224 */ /* 0x000fe200078e00ff */
[----:B------:R-:W-:Y:S01]  /*1cf0*/  UIMAD.WIDE.U32 UR44, UR19, UR4, URZ ;  /* 0x00000004132c72a5 */ /* 0x000fe2000f8e003f */
[C---:B------:R-:W-:Y:S01]  /*1d00*/  IADD3 R5, R0.reuse, UR14, RZ ;  /* 0x0000000e00057c10 */ /* 0x040fe2000fffe0ff */
[----:B------:R-:W-:Y:S01]  /*1d10*/  UIMAD UR5, UR19, UR5, UR9 ;  /* 0x00000005130572a4 */ /* 0x000fe2000f8e0209 */
[----:B------:R-:W-:Y:S01]  /*1d20*/  ISETP.GE.AND P4, PT, R0, UR8, PT ;  /* 0x0000000800007c0c */ /* 0x000fe2000bf86270 */
[----:B------:R-:W-:Y:S01]  /*1d30*/  UIMAD UR37, UR12, -0x60, UR37 ;  /* 0xffffffa00c2578a4 */ /* 0x000fe2000f8e0225 */
[----:B------:R-:W-:Y:S01]  /*1d40*/  SHF.R.S32.HI R14, RZ, 0x4, R13 ;  /* 0x00000004ff0e7819 */ /* 0x000fe2000001140d */
[----:B------:R-:W-:Y:S01]  /*1d50*/  @P2 IMAD.HI.U32 R3, R5, c[0x0][0x2bc], RZ ;  /* 0x0000af0005032a27 */ /* 0x000fe200078e00ff */
[----:B------:R-:W-:Y:S01]  /*1d60*/  ISETP.GT.OR P4, PT, R203, 0x5f, P4 ;  /* 0x0000005fcb00780c */ /* 0x000fe20002784670 */
[----:B------:R-:W-:Y:S01]  /*1d70*/  UIADD3 UR6, UR45, UR5, URZ ;  /* 0x000000052d067290 */ /* 0x000fe2000fffe03f */
[C---:B-1----:R-:W-:Y:S01]  /*1d80*/  @!P3 LEA R8, P2, R33.reuse, R8, 0x1 ;  /* 0x000000082108b211 */ /* 0x042fe200078408ff */
[----:B------:R-:W-:Y:S01]  /*1d90*/  IMAD.MOV.U32 R0, RZ, RZ, R5 ;  /* 0x000000ffff007224 */ /* 0x000fe200078e0005 */
[----:B------:R-:W-:Y:S01]  /*1da0*/  @P1 SHF.R.U32.HI R0, RZ, c[0x0][0x2c0], R3 ;  /* 0x0000b000ff001a19 */ /* 0x000fe20000011603 */
[----:B------:R-:W-:Y:S01]  /*1db0*/  ULDC.64 UR4, c[0x0][0x1e8] ;  /* 0x00007a0000047ab9 */ /* 0x000fe20000000a00 */
[----:B--2---:R-:W-:-:S02]  /*1dc0*/  @!P3 LEA.HI.X R9, R33, R9, R225, 0x1, P2 ;  /* 0x000000092109b211 */ /* 0x004fc400010f0ce1 */
[----:B------:R-:W-:Y:S01]  /*1dd0*/  LEA.HI R199, R200, R201, RZ, 0x5 ;  /* 0x000000c9c8c77211 */ /* 0x000fe200078f28ff */
[----:B------:R-:W-:Y:S01]  /*1de0*/  IMAD.SHL.U32 R226, R33, 0x2, RZ ;  /* 0x0000000221e27824 */ /* 0x000fe200078e00ff */
[----:B------:R-:W-:Y:S01]  /*1df0*/  UP2UR UR36, UPR, URZ, 0x1 ;  /* 0x000000013f247883 */ /* 0x000fe20008000000 */
[----:B------:R-:W-:Y:S01]  /*1e00*/  @!PT LDS RZ, [RZ] ;  /* 0x00000000fffff984 */ /* 0x000fe20000000800 */
[----:B------:R1:W-:Y:S02]  /*1e10*/  @!P3 LDGSTS.E.BYPASS.LTC128B.128 [R202+0x9900], [R8.64], !P0 ;  /* 0x0990000008cabfae */ /* 0x0003e4000c101d72 */
[C---:B------:R-:W-:Y:S02]  /*1e20*/  @!P4 IADD3 R3, P1, R0.reuse, UR44, RZ ;  /* 0x0000002c0003cc10 */ /* 0x040fe4000ff3e0ff */
[----:B------:R-:W0:Y:S02]  /*1e30*/  LDGDEPBAR ;  /* 0x00000000000079af */ /* 0x000e240000000000 */
[----:B------:R-:W-:Y:S02]  /*1e40*/  @!P4 LEA.HI.X.SX32 R7, R0, UR6, 0x1, P1 ;  /* 0x000000060007cc11 */ /* 0x000fe400088f0eff */
[----:B------:R-:W-:Y:S01]  /*1e50*/  BAR.SYNC.DEFER_BLOCKING 0x0 ;  /* 0x0000000000007b1d */ /* 0x000fe20000010000 */
[----:B------:R-:W-:-:S04]  /*1e60*/  @!P4 LEA R6, P1, R3, c[0x0][0x2a0], 0x2 ;  /* 0x0000a8000306ca11 */ /* 0x000fc800078210ff */
[----:B------:R-:W-:Y:S01]  /*1e70*/  @!P4 LEA.HI.X R7, R3, c[0x0][0x2a4], R7, 0x2, P1 ;  /* 0x0000a9000307ca11 */ /* 0x000fe200008f1407 */
[----:B------:R-:W-:Y:S04]  /*1e80*/  STL [R1+0x4], R202 ;  /* 0x000004ca01007387 */ /* 0x000fe80000100800 */
[----:B------:R2:W3:Y:S01]  /*1e90*/  @!P4 LDG.E R227, [R6.64] ;  /* 0x0000003206e3c981 */ /* 0x0004e2000c1e1900 */
[----:B------:R-:W-:Y:S01]  /*1ea0*/  IMAD.MOV R0, RZ, RZ, -R0 ;  /* 0x000000ffff007224 */ /* 0x000fe200078e0a00 */
[----:B------:R-:W-:Y:S01]  /*1eb0*/  UIMAD UR9, UR10, UR4, URZ ;  /* 0x000000040a0972a4 */ /* 0x000fe2000f8e023f */
[----:B------:R-:W-:Y:S01]  /*1ec0*/  ISETP.GE.AND P4, PT, R33, c[0x0][0x1d4], PT ;  /* 0x0000750021007a0c */ /* 0x000fe20003f86270 */
[----:B------:R-:W-:Y:S01]  /*1ed0*/  UIMAD.WIDE.U32 UR48, UR11, UR4, URZ ;  /* 0x000000040b3072a5 */ /* 0x000fe2000f8e003f */
[----:B------:R-:W-:Y:S01]  /*1ee0*/  IMAD R234, R0, c[0x0][0x2b8], R5 ;  /* 0x0000ae0000ea7a24 */ /* 0x000fe200078e0205 */
[----:B------:R-:W-:Y:S01]  /*1ef0*/  UIMAD UR9, UR11, UR5, UR9 ;  /* 0x000000050b0972a4 */ /* 0x000fe2000f8e0209 */
[----:B------:R-:W-:Y:S01]  /*1f00*/  SHF.R.S32.HI R198, RZ, 0x5, R199 ;  /* 0x00000005ffc67819 */ /* 0x000fe200000114c7 */
[----:B------:R-:W-:-:S02]  /*1f10*/  UIADD3 UR19, UR8, UR37, URZ ;  /* 0x0000002508137290 */ /* 0x000fc4000fffe03f */
[----:B------:R-:W-:Y:S01]  /*1f20*/  SHF.R.S32.HI R35, RZ, 0x1f, R234 ;  /* 0x0000001fff237819 */ /* 0x000fe200000114ea */
[----:B------:R-:W-:Y:S02]  /*1f30*/  UIADD3 UR9, UR49, UR9, URZ ;  /* 0x0000000931097290 */ /* 0x000fe4000fffe03f */
[----:B------:R-:W-:Y:S01]  /*1f40*/  ULDC.64 UR4, c[0x0][0x210] ;  /* 0x0000840000047ab9 */ /* 0x000fe20000000a00 */
[----:B------:R-:W-:Y:S01]  /*1f50*/  IADD3 R34, -R18, UR19, RZ ;  /* 0x0000001312227c10 */ /* 0x000fe2000fffe1ff */
[----:B------:R-:W-:Y:S01]  /*1f60*/  IMAD R0, R35, c[0x0][0x1e0], RZ ;  /* 0x0000780023007a24 */ /* 0x000fe200078e02ff */
[----:B------:R-:W-:Y:S02]  /*1f70*/  UIMAD UR10, UR10, UR4, URZ ;  /* 0x000000040a0a72a4 */ /* 0x000fe4000f8e023f */
[----:B------:R-:W-:Y:S01]  /*1f80*/  ISETP.GE.AND P1, PT, R34, 0x1, PT ;  /* 0x000000012200780c */ /* 0x000fe20003f26270 */
[----:B------:R-:W-:Y:S01]  /*1f90*/  IMAD R0, R234, c[0x0][0x1e4], R0 ;  /* 0x00007900ea007a24 */ /* 0x000fe200078e0200 */
[C---:B------:R-:W-:Y:S01]  /*1fa0*/  ISETP.GE.AND P6, PT, R34.reuse, 0x21, PT ;  /* 0x000000212200780c */ /* 0x040fe20003fc6270 */
[----:B------:R-:W-:Y:S01]  /*1fb0*/  UIMAD.WIDE.U32 UR46, UR11, UR4, URZ ;  /* 0x000000040b2e72a5 */ /* 0x000fe2000f8e003f */
[C---:B------:R-:W-:Y:S01]  /*1fc0*/  ISETP.GE.AND P5, PT, R34.reuse, 0x31, PT ;  /* 0x000000312200780c */ /* 0x040fe20003fa6270 */
[----:B------:R-:W-:Y:S01]  /*1fd0*/  UIMAD UR10, UR11, UR5, UR10 ;  /* 0x000000050b0a72a4 */ /* 0x000fe2000f8e020a */
[----:B------:R-:W-:Y:S01]  /*1fe0*/  ISETP.GE.AND P3, PT, R34, 0x41, PT ;  /* 0x000000412200780c */ /* 0x000fe20003f66270 */
[----:B--2---:R-:W-:Y:S01]  /*1ff0*/  IMAD.WIDE.U32 R6, R234, c[0x0][0x1e0], RZ ;  /* 0x00007800ea067a25 */ /* 0x004fe200078e00ff */
[----:B------:R-:W-:-:S02]  /*2000*/  UIADD3 UR4, UR12, -0x1, URZ ;  /* 0xffffffff0c047890 */ /* 0x000fc4000fffe03f */
[----:B------:R-:W-:Y:S01]  /*2010*/  UIADD3 UR10, UR47, UR10, URZ ;  /* 0x0000000a2f0a7290 */ /* 0x000fe2000fffe03f */
[----:B------:R-:W-:Y:S01]  /*2020*/  IMAD.IADD R7, R7, 0x1, R0 ;  /* 0x0000000107077824 */ /* 0x000fe200078e0200 */
[----:B------:R-:W-:Y:S01]  /*2030*/  UISETP.GT.AND UP0, UPT, UR4, UR7, UPT ;  /* 0x000000070400728c */ /* 0x000fe2000bf04270 */
[----:B---3--:R-:W-:Y:S02]  /*2040*/  SHF.R.S32.HI R40, RZ, 0x1f, R227 ;  /* 0x0000001fff287819 */ /* 0x008fe400000114e3 */
[----:B------:R-:W-:-:S04]  /*2050*/  IMAD.WIDE.U32 R6, R227, c[0x0][0x1f0], R6 ;  /* 0x00007c00e3067a25 */ /* 0x000fc800078e0006 */
[----:B------:R-:W-:Y:S01]  /*2060*/  IMAD R3, R40, c[0x0][0x1f0], RZ ;  /* 0x00007c0028037a24 */ /* 0x000fe200078e02ff */
[----:B------:R-:W-:-:S03]  /*2070*/  IADD3 R0, P0, R6, UR48, RZ ;  /* 0x0000003006007c10 */ /* 0x000fc6000ff1e0ff */
[----:B------:R-:W-:-:S05]  /*2080*/  IMAD R3, R227, c[0x0][0x1f4], R3 ;  /* 0x00007d00e3037a24 */ /* 0x000fca00078e0203 */
[----:B------:R-:W-:Y:S02]  /*2090*/  IADD3.X R6, R7, UR9, R3, P0, !PT ;  /* 0x0000000907067c10 */ /* 0x000fe400087fe403 */
[----:B------:R-:W-:-:S04]  /*20a0*/  LEA R3, P0, R0, c[0x0][0x1c8], 0x1 ;  /* 0x0000720000037a11 */ /* 0x000fc800078008ff */
[----:B------:R-:W-:Y:S01]  /*20b0*/  LEA.HI.X R0, R0, c[0x0][0x1cc], R6, 0x1, P0 ;  /* 0x0000730000007a11 */ /* 0x000fe200000f0c06 */
[----:B------:R-:W-:Y:S01]  /*20c0*/  SHFL.IDX PT, R5, R3, 0x1, 0x181f ;  /* 0x00381f0003057f89 */ /* 0x000fe200000e0000 */
[----:B------:R-:W-:-:S03]  /*20d0*/  ISETP.GE.AND P0, PT, R34, 0x11, PT ;  /* 0x000000112200780c */ /* 0x000fc60003f06270 */
[----:B------:R-:W2:Y:S04]  /*20e0*/  SHFL.IDX PT, R6, R3, RZ, 0x181f ;  /* 0x00181fff03067589 */ /* 0x000ea800000e0000 */
[----:B------:R-:W3:Y:S04]  /*20f0*/  SHFL.IDX PT, R7, R0, RZ, 0x181f ;  /* 0x00181fff00077589 */ /* 0x000ee800000e0000 */
[----:B-1----:R-:W1:Y:S04]  /*2100*/  SHFL.IDX PT, R8, R0, 0x1, 0x181f ;  /* 0x00381f0000087f89 */ /* 0x002e6800000e0000 */
[----:B------:R-:W4:Y:S04]  /*2110*/  SHFL.IDX PT, R12, R3, 0x2, 0x181f ;  /* 0x00581f00030c7f89 */ /* 0x000f2800000e0000 */
[----:B------:R-:W5:Y:S04]  /*2120*/  SHFL.IDX PT, R10, R3, 0x3, 0x181f ;  /* 0x00781f00030a7f89 */ /* 0x000f6800000e0000 */
[----:B------:R-:W1:Y:S01]  /*2130*/  SHFL.IDX PT, R11, R0, 0x2, 0x181f ;  /* 0x00581f00000b7f89 */ /* 0x000e6200000e0000 */
[----:B--2---:R-:W-:-:S03]  /*2140*/  @P1 LEA R6, P2, R33, R6, 0x1 ;  /* 0x0000000621061211 */ /* 0x004fc600078408ff */
[----:B------:R-:W2:Y:S01]  /*2150*/  SHFL.IDX PT, R9, R3, 0x4, 0x181f ;  /* 0x00981f0003097f89 */ /* 0x000ea200000e0000 */
[----:B---3--:R-:W-:-:S03]  /*2160*/  @P1 LEA.HI.X R7, R33, R7, R225, 0x1, P2 ;  /* 0x0000000721071211 */ /* 0x008fc600010f0ce1 */
[----:B------:R-:W3:Y:S01]  /*2170*/  SHFL.IDX PT, R17, R0, 0x3, 0x181f ;  /* 0x00781f0000117f89 */ /* 0x000ee200000e0000 */
[----:B------:R-:W-:-:S03]  /*2180*/  ISETP.GE.AND P2, PT, R34, 0x51, PT ;  /* 0x000000512200780c */ /* 0x000fc60003f46270 */
[----:B------:R-:W-:Y:S04]  /*2190*/  SHFL.IDX PT, R3, R3, 0x5, 0x181f ;  /* 0x00b81f0003037f89 */ /* 0x000fe800000e0000 */
[----:B------:R-:W1:Y:S04]  /*21a0*/  SHFL.IDX PT, R16, R0, 0x4, 0x181f ;  /* 0x00981f0000107f89 */ /* 0x000e6800000e0000 */
[----:B------:R1:W2:Y:S04]  /*21b0*/  SHFL.IDX PT, R15, R0, 0x5, 0x181f ;  /* 0x00b81f00000f7f89 */ /* 0x0002a800000e0000 */
[----:B------:R2:W-:Y:S01]  /*21c0*/  @P1 LDGSTS.E.BYPASS.LTC128B.128 [R202+0x3100], [R6.64], !P4 ;  /* 0x0310000006ca1fae */ /* 0x0005e2000e101d72 */
[----:B-1----:R-:W-:-:S04]  /*21d0*/  LEA.HI R0, R13, R14, RZ, 0x1 ;  /* 0x0000000e0d007211 */ /* 0x002fc800078f08ff */
[----:B------:R-:W-:Y:S02]  /*21e0*/  LOP3.LUT R0, R0, 0xfffffffe, RZ, 0xc0, !PT ;  /* 0xfffffffe00007812 */ /* 0x000fe400078ec0ff */
[----:B--2---:R-:W-:-:S03]  /*21f0*/  @P0 LEA R6, P1, R33, R5, 0x1 ;  /* 0x0000000521060211 */ /* 0x004fc600078208ff */
[----:B------:R-:W-:Y:S02]  /*2200*/  IMAD.IADD R14, R14, 0x1, -R0 ;  /* 0x000000010e0e7824 */ /* 0x000fe400078e0a00 */
[----:B------:R-:W-:Y:S01]  /*2210*/  IMAD.SHL.U32 R0, R32, 0x40, RZ ;  /* 0x0000004020007824 */ /* 0x000fe200078e00ff */
[C-C-:B------:R-:W-:Y:S01]  /*2220*/  @P0 LEA.HI.X R7, R33.reuse, R8, R225.reuse, 0x1, P1 ;  /* 0x0000000821070211 */ /* 0x140fe200008f0ce1 */
[----:B------:R-:W-:Y:S01]  /*2230*/  IMAD.SHL.U32 R5, R20, 0x40, RZ ;  /* 0x0000004014057824 */ /* 0x000fe200078e00ff */
[C---:B----4-:R-:W-:Y:S02]  /*2240*/  @P6 LEA R12, P1, R33.reuse, R12, 0x1 ;  /* 0x0000000c210c6211 */ /* 0x050fe400078208ff */
[----:B------:R-:W-:Y:S01]  /*2250*/  LOP3.LUT R0, R0, 0x1c0, RZ, 0xc0, !PT ;  /* 0x000001c000007812 */ /* 0x000fe200078ec0ff */
[----:B------:R1:W-:Y:S01]  /*2260*/  @P0 LDGSTS.E.BYPASS.LTC128B.128 [R202+0x3900], [R6.64], !P4 ;  /* 0x0390000006ca0fae */ /* 0x0003e2000e101d72 */
[C---:B-----5:R-:W-:Y:S02]  /*2270*/  @P5 LEA R10, P0, R33.reuse, R10, 0x1 ;  /* 0x0000000a210a5211 */ /* 0x060fe400078008ff */
[----:B------:R-:W-:-:S02]  /*2280*/  @P6 LEA.HI.X R13, R33, R11, R225, 0x1, P1 ;  /* 0x0000000b210d6211 */ /* 0x000fc400008f0ce1 */
[C---:B------:R-:W-:Y:S02]  /*2290*/  @P3 LEA R8, P1, R33.reuse, R9, 0x1 ;  /* 0x0000000921083211 */ /* 0x040fe400078208ff */
[C-C-:B---3--:R-:W-:Y:S01]  /*22a0*/  @P5 LEA.HI.X R11, R33.reuse, R17, R225.reuse, 0x1, P0 ;  /* 0x00000011210b5211 */ /* 0x148fe200000f0ce1 */
[----:B------:R2:W-:Y:S01]  /*22b0*/  @P6 LDGSTS.E.BYPASS.LTC128B.128 [R202+0x4100], [R12.64], !P4 ;  /* 0x041000000cca6fae */ /* 0x0005e2000e101d72 */
[----:B------:R-:W-:Y:S02]  /*22c0*/  @P3 LEA.HI.X R9, R33, R16, R225, 0x1, P1 ;  /* 0x0000001021093211 */ /* 0x000fe400008f0ce1 */
[----:B------:R-:W-:Y:S01]  /*22d0*/  LOP3.LUT R197, R5, 0xfffffe00, RZ, 0xc0, !PT ;  /* 0xfffffe0005c57812 */ /* 0x000fe200078ec0ff */
[----:B------:R3:W-:Y:S01]  /*22e0*/  @P5 LDGSTS.E.BYPASS.LTC128B.128 [R202+0x4900], [R10.64], !P4 ;  /* 0x049000000aca5fae */ /* 0x0007e2000e101d72 */
[----:B------:R-:W-:-:S03]  /*22f0*/  LOP3.LUT P1, RZ, R32, 0x2, RZ, 0xc0, !PT ;  /* 0x0000000220ff7812 */ /* 0x000fc6000782c0ff */
[----:B------:R3:W-:Y:S01]  /*2300*/  @P3 LDGSTS.E.BYPASS.LTC128B.128 [R202+0x5100], [R8.64], !P4 ;  /* 0x0510000008ca3fae */ /* 0x0007e2000e101d72 */
[----:B-1----:R-:W-:Y:S01]  /*2310*/  @P2 LEA R6, P0, R33, R3, 0x1 ;  /* 0x0000000321062211 */ /* 0x002fe200078008ff */
[----:B------:R-:W-:-:S03]  /*2320*/  IMAD.SHL.U32 R3, R19, 0x40, RZ ;  /* 0x0000004013037824 */ /* 0x000fc600078e00ff */
[--C-:B------:R-:W-:Y:S02]  /*2330*/  @P2 LEA.HI.X R7, R33, R15, R225.reuse, 0x1, P0 ;  /* 0x0000000f21072211 */ /* 0x100fe400000f0ce1 */
[----:B------:R-:W-:Y:S02]  /*2340*/  LOP3.LUT R3, R3, 0x1c0, RZ, 0xc0, !PT ;  /* 0x000001c003037812 */ /* 0x000fe400078ec0ff */
[C---:B------:R-:W-:Y:S01]  /*2350*/  SHF.L.U64.HI R225, R33.reuse, 0x1, R225 ;  /* 0x0000000121e17819 */ /* 0x040fe200000102e1 */
[----:B------:R1:W-:Y:S01]  /*2360*/  @P2 LDGSTS.E.BYPASS.LTC128B.128 [R202+0x5900], [R6.64], !P4 ;  /* 0x0590000006ca2fae */ /* 0x0003e2000e101d72 */
[----:B------:R-:W-:-:S03]  /*2370*/  ISETP.GE.AND P2, PT, R33, c[0x0][0x1d4], PT ;  /* 0x0000750021007a0c */ /* 0x000fc60003f46270 */
[----:B------:R-:W0:Y:S01]  /*2380*/  LDGDEPBAR ;  /* 0x00000000000079af */ /* 0x000e220000000000 */
[----:B------:R-:W-:Y:S01]  /*2390*/  ISETP.LT.OR P5, PT, R34, 0x1, P2 ;  /* 0x000000012200780c */ /* 0x000fe200017a1670 */
[----:B-1----:R-:W-:Y:S01]  /*23a0*/  IMAD.SHL.U32 R7, R18, 0x8, RZ ;  /* 0x0000000812077824 */ /* 0x002fe200078e00ff */
[----:B------:R-:W-:-:S04]  /*23b0*/  DEPBAR.LE SB0, 0x1 ;  /* 0x000080400000791a */ /* 0x000fc80000000000 */
[----:B------:R-:W-:-:S04]  /*23c0*/  DEPBAR.LE SB0, 0x0 ;  /* 0x000080000000791a */ /* 0x000fc80000000000 */
[----:B------:R-:W-:Y:S01]  /*23d0*/  IMAD.SHL.U32 R6, R14, 0x8, RZ ;  /* 0x000000080e067824 */ /* 0x000fe200078e00ff */
[----:B------:R-:W-:Y:S02]  /*23e0*/  LOP3.LUT R7, R0, 0x8, R7, 0xf8, !PT ;  /* 0x0000000800077812 */ /* 0x000fe400078ef807 */
[----:B------:R-:W-:Y:S02]  /*23f0*/  SHF.R.U32.HI R0, RZ, 0x3, R0 ;  /* 0x00000003ff007819 */ /* 0x000fe40000011600 */
[----:B------:R-:W-:Y:S02]  /*2400*/  LOP3.LUT R5, R3, 0x8, R6, 0xf8, !PT ;  /* 0x0000000803057812 */ /* 0x000fe400078ef806 */
[----:B------:R-:W-:Y:S02]  /*2410*/  SHF.R.U32.HI R3, RZ, 0x3, R3 ;  /* 0x00000003ff037819 */ /* 0x000fe40000011603 */
[----:B------:R-:W-:Y:S01]  /*2420*/  LOP3.LUT R0, R7, R0, RZ, 0x3c, !PT ;  /* 0x0000000007007212 */ /* 0x000fe200078e3cff */
[----:B------:R-:W-:Y:S01]  /*2430*/  IMAD.WIDE.U32 R6, R234, c[0x0][0x208], RZ ;  /* 0x00008200ea067a25 */ /* 0x000fe200078e00ff */
[----:B------:R-:W-:-:S03]  /*2440*/  LOP3.LUT R196, R5, R3, RZ, 0x3c, !PT ;  /* 0x0000000305c47212 */ /* 0x000fc600078e3cff */
[----:B------:R-:W-:Y:S02]  /*2450*/  IMAD R3, R198, 0x400, R197 ;  /* 0x00000400c6037824 */ /* 0x000fe400078e02c5 */
[----:B------:R-:W-:Y:S02]  /*2460*/  IMAD R0, R14, 0x200, R0 ;  /* 0x000002000e007824 */ /* 0x000fe400078e0200 */
[----:B------:R-:W-:Y:S02]  /*2470*/  IMAD.IADD R3, R196, 0x1, R3 ;  /* 0x00000001c4037824 */ /* 0x000fe400078e0203 */
[----:B------:R-:W-:Y:S01]  /*2480*/  IMAD.SHL.U32 R208, R0, 0x2, RZ ;  /* 0x0000000200d07824 */ /* 0x000fe200078e00ff */
[----:B------:R-:W-:Y:S01]  /*2490*/  BAR.SYNC.DEFER_BLOCKING 0x0 ;  /* 0x0000000000007b1d */ /* 0x000fe20000010000 */
[----:B------:R-:W-:Y:S02]  /*24a0*/  IMAD.SHL.U32 R215, R3, 0x2, RZ ;  /* 0x0000000203d77824 */ /* 0x000fe400078e00ff */
[----:B------:R-:W-:Y:S01]  /*24b0*/  IMAD R0, R35, c[0x0][0x208], RZ ;  /* 0x0000820023007a24 */ /* 0x000fe200078e02ff */
[----:B------:R-:W-:Y:S01]  /*24c0*/  IADD3 R5, R208, 0x3100, RZ ;  /* 0x00003100d0057810 */ /* 0x000fe20007ffe0ff */
[----:B------:R-:W-:Y:S01]  /*24d0*/  IMAD R3, R40, c[0x0][0x218], RZ ;  /* 0x0000860028037a24 */ /* 0x000fe200078e02ff */
[----:B------:R-:W-:Y:S01]  /*24e0*/  IADD3 R219, R208, 0x3120, RZ ;  /* 0x00003120d0db7810 */ /* 0x000fe20007ffe0ff */
[----:B------:R-:W-:Y:S01]  /*24f0*/  IMAD R0, R234, c[0x0][0x20c], R0 ;  /* 0x00008300ea007a24 */ /* 0x000fe200078e0200 */
[----:B------:R-:W-:Y:S01]  /*2500*/  @P1 IADD3 R219, R5, -0x20, RZ ;  /* 0xffffffe005db1810 */ /* 0x000fe20007ffe0ff */
[----:B------:R-:W-:Y:S01]  /*2510*/  IMAD R3, R227, c[0x0][0x21c], R3 ;  /* 0x00008700e3037a24 */ /* 0x000fe200078e0203 */
[----:B------:R-:W-:Y:S01]  /*2520*/  LOP3.LUT P1, RZ, R32, 0x4, RZ, 0xc0, !PT ;  /* 0x0000000420ff7812 */ /* 0x000fe2000782c0ff */
[----:B------:R-:W-:Y:S01]  /*2530*/  IMAD.IADD R7, R7, 0x1, R0 ;  /* 0x0000000107077824 */ /* 0x000fe200078e0200 */
[C---:B------:R-:W-:Y:S01]  /*2540*/  IADD3 R224, R219.reuse, 0x800, RZ ;  /* 0x00000800dbe07810 */ /* 0x040fe20007ffe0ff */
[----:B------:R-:W-:Y:S01]  /*2550*/  IMAD R218, R2, 0x2, R215 ;  /* 0x0000000202da7824 */ /* 0x000fe200078e02d7 */
[----:B------:R-:W-:Y:S01]  /*2560*/  IADD3 R223, R219, 0x1000, RZ ;  /* 0x00001000dbdf7810 */ /* 0x000fe20007ffe0ff */
[----:B------:R-:W-:Y:S01]  /*2570*/  IMAD.WIDE.U32 R6, R227, c[0x0][0x218], R6 ;  /* 0x00008600e3067a25 */ /* 0x000fe200078e0006 */
[----:B------:R-:W-:-:S02]  /*2580*/  IADD3 R222, R219, 0x1800, RZ ;  /* 0x00001800dbde7810 */ /* 0x000fc40007ffe0ff */
[C---:B------:R-:W-:Y:S01]  /*2590*/  IADD3 R221, R219.reuse, 0x2000, RZ ;  /* 0x00002000dbdd7810 */ /* 0x040fe20007ffe0ff */
[----:B------:R-:W-:Y:S01]  /*25a0*/  IMAD R216, R4, 0x2, R215 ;  /* 0x0000000204d87824 */ /* 0x000fe200078e02d7 */
[----:B------:R-:W-:Y:S02]  /*25b0*/  IADD3 R0, P0, R6, UR46, RZ ;  /* 0x0000002e06007c10 */ /* 0x000fe4000ff1e0ff */
[----:B------:R-:W-:Y:S01]  /*25c0*/  IADD3 R220, R219, 0x2800, RZ ;  /* 0x00002800dbdc7810 */ /* 0x000fe20007ffe0ff */
[----:B------:R-:W-:Y:S01]  /*25d0*/  IMAD R217, R2, 0x2, R216 ;  /* 0x0000000202d97824 */ /* 0x000fe200078e02d8 */
[----:B--2---:R-:W-:Y:S01]  /*25e0*/  LDSM.16.M88.4 R12, [R215+0x6100] ;  /* 0x00610000d70c783b */ /* 0x004fe20000000200 */
[----:B------:R-:W-:Y:S02]  /*25f0*/  IADD3.X R6, R7, UR10, R3, P0, !PT ;  /* 0x0000000a07067c10 */ /* 0x000fe400087fe403 */
[C---:B------:R-:W-:Y:S01]  /*2600*/  LEA R3, P0, R0.reuse, c[0x0][0x1f8], 0x1 ;  /* 0x00007e0000037a11 */ /* 0x040fe200078008ff */
[----:B---3--:R-:W-:Y:S03]  /*2610*/  LDSM.16.M88.4 R8, [R215+0x8100] ;  /* 0x00810000d708783b */ /* 0x008fe60000000200 */
[----:B------:R-:W-:Y:S01]  /*2620*/  LEA.HI.X R0, R0, c[0x0][0x1fc], R6, 0x1, P0 ;  /* 0x00007f0000007a11 */ /* 0x000fe200000f0c06 */
[----:B------:R-:W1:Y:S01]  /*2630*/  LDSM.16.M88.4 R20, [R208+0x4100] ;  /* 0x00410000d014783b */ /* 0x000e620000000200 */
[----:B------:R-:W-:-:S03]  /*2640*/  ISETP.LT.OR P0, PT, R34, 0x11, P2 ;  /* 0x000000112200780c */ /* 0x000fc60001701670 */
[----:B------:R-:W2:Y:S04]  /*2650*/  LDSM.16.M88.4 R24, [R208+0x3900] ;  /* 0x00390000d018783b */ /* 0x000ea80000000200 */
[----:B------:R-:W3:Y:S04]  /*2660*/  LDSM.16.M88.4 R28, [R208+0x3100] ;  /* 0x00310000d01c783b */ /* 0x000ee80000000200 */
[----:B------:R-:W4:Y:S04]  /*2670*/  LDSM.16.M88.4 R16, [R208+0x4900] ;  /* 0x00490000d010783b */ /* 0x000f280000000200 */
[----:B------:R-:W5:Y:S04]  /*2680*/  LDSM.16.M88.4 R36, [R208+0x5100] ;  /* 0x00510000d024783b */ /* 0x000f680000000200 */
[----:B------:R-:W-:Y:S04]  /*2690*/  SHFL.IDX PT, R5, R3, RZ, 0x181f ;  /* 0x00181fff03057589 */ /* 0x000fe800000e0000 */
[----:B------:R-:W-:Y:S04]  /*26a0*/  SHFL.IDX PT, R6, R3, 0x1, 0x181f ;  /* 0x00381f0003067f89 */ /* 0x000fe800000e0000 */
[----:B------:R-:W-:Y:S04]  /*26b0*/  SHFL.IDX PT, R7, R3, 0x2, 0x181f ;  /* 0x00581f0003077f89 */ /* 0x000fe800000e0000 */
[----:B------:R-:W-:Y:S04]  /*26c0*/  SHFL.IDX PT, R35, R0, 0x2, 0x181f ;  /* 0x00581f0000237f89 */ /* 0x000fe800000e0000 */
[----:B------:R-:W-:Y:S01]  /*26d0*/  LDSM.16.M88.4 R64, [R219] ;  /* 0x00000000db40783b */ /* 0x000fe20000000200 */
[-C--:B-1----:R-:W-:Y:S03]  /*26e0*/  HMMA.16816.F32.BF16 R180, R12, R20.reuse, RZ ;  /* 0x000000140cb4723c */ /* 0x082fe600000418ff */
[----:B------:R-:W-:Y:S04]  /*26f0*/  SHFL.IDX PT, R32, R0, 0x3, 0x181f ;  /* 0x00781f0000207f89 */ /* 0x000fe800000e0000 */
[----:B------:R-:W-:Y:S01]  /*2700*/  LDSM.16.M88.4 R44, [R219+0x800] ;  /* 0x00080000db2c783b */ /* 0x000fe20000000200 */
[C---:B------:R-:W-:Y:S03]  /*2710*/  HMMA.16816.F32.BF16 R76, R8.reuse, R20, RZ ;  /* 0x00000014084c723c */ /* 0x040fe600000418ff */
[----:B------:R-:W-:Y:S05]  /*2720*/  LDSM.16.M88.4 R40, [R219+0x1000] ;  /* 0x00100000db28783b */ /* 0x000fea0000000200 */
[-C--:B------:R-:W-:Y:S08]  /*2730*/  HMMA.16816.F32.BF16 R92, R8, R22.reuse, RZ ;  /* 0x00000016085c723c */ /* 0x080ff000000418ff */
[C---:B------:R-:W-:Y:S01]  /*2740*/  HMMA.16816.F32.BF16 R140, R12.reuse, R22, RZ ;  /* 0x000000160c8c723c */ /* 0x040fe200000418ff */
[----:B------:R-:W1:Y:S07]  /*2750*/  LDSM.16.M88.4 R20, [R208+0x5900] ;  /* 0x00590000d014783b */ /* 0x000e6e0000000200 */
[-C--:B--2---:R-:W-:Y:S08]  /*2760*/  HMMA.16816.F32.BF16 R164, R12, R24.reuse, RZ ;  /* 0x000000180ca4723c */ /* 0x084ff000000418ff */
[C---:B------:R-:W-:Y:S01]  /*2770*/  HMMA.16816.F32.BF16 R80, R8.reuse, R24, RZ ;  /* 0x000000180850723c */ /* 0x040fe200000418ff */
[----:B------:R-:W-:Y:S04]  /*2780*/  SHFL.IDX PT, R24, R0, 0x1, 0x181f ;  /* 0x00381f0000187f89 */ /* 0x000fe800000e0000 */
[----:B------:R-:W2:Y:S03]  /*2790*/  SHFL.IDX PT, R25, R0, RZ, 0x181f ;  /* 0x00181fff00197589 */ /* 0x000ea600000e0000 */
[C---:B---3--:R-:W-:Y:S08]  /*27a0*/  HMMA.16816.F32.BF16 R48, R8.reuse, R28, RZ ;  /* 0x0000001c0830723c */ /* 0x048ff000000418ff */
[C---:B------:R-:W-:Y:S08]  /*27b0*/  HMMA.16816.F32.BF16 R88, R8.reuse, R30, RZ ;  /* 0x0000001e0858723c */ /* 0x040ff000000418ff */
[C---:B------:R-:W-:Y:S08]  /*27c0*/  HMMA.16816.F32.BF16 R96, R8.reuse, R26, RZ ;  /* 0x0000001a0860723c */ /* 0x040ff000000418ff */
[C---:B----4-:R-:W-:Y:S08]  /*27d0*/  HMMA.16816.F32.BF16 R56, R8.reuse, R16, RZ ;  /* 0x000000100838723c */ /* 0x050ff000000418ff */
[C---:B------:R-:W-:Y:S08]  /*27e0*/  HMMA.16816.F32.BF16 R104, R8.reuse, R18, RZ ;  /* 0x000000120868723c */ /* 0x040ff000000418ff */
[C---:B-----5:R-:W-:Y:S08]  /*27f0*/  HMMA.16816.F32.BF16 R52, R8.reuse, R36, RZ ;  /* 0x000000240834723c */ /* 0x060ff000000418ff */
[C---:B------:R-:W-:Y:S08]  /*2800*/  HMMA.16816.F32.BF16 R120, R8.reuse, R38, RZ ;  /* 0x000000260878723c */ /* 0x040ff000000418ff */
[C---:B-1----:R-:W-:Y:S08]  /*2810*/  HMMA.16816.F32.BF16 R72, R8.reuse, R20, RZ ;  /* 0x000000140848723c */ /* 0x042ff000000418ff */
[----:B------:R-:W-:Y:S01]  /*2820*/  HMMA.16816.F32.BF16 R112, R8, R22, RZ ;  /* 0x000000160870723c */ /* 0x000fe200000418ff */
[----:B------:R-:W-:Y:S07]  /*2830*/  SHFL.IDX PT, R8, R3, 0x3, 0x181f ;  /* 0x00781f0003087f89 */ /* 0x000fee00000e0000 */
[C---:B------:R-:W-:Y:S07]  /*2840*/  HMMA.16816.F32.BF16 R116, R12.reuse, R20, RZ ;  /* 0x000000140c74723c */ /* 0x040fee00000418ff */
[----:B------:R-:W-:Y:S01]  /*2850*/  IADD3 R20, P6, R5, R226, RZ ;  /* 0x000000e205147210 */ /* 0x000fe20007fde0ff */
[----:B------:R-:W-:Y:S01]  /*2860*/  HMMA.16816.F32.BF16 R128, R12, R16, RZ ;  /* 0x000000100c80723c */ /* 0x000fe200000418ff */
[----:B------:R-:W-:Y:S03]  /*2870*/  SHFL.IDX PT, R5, R3, 0x4, 0x181f ;  /* 0x00981f0003057f89 */ /* 0x000fe600000e0000 */
[----:B--2---:R-:W-:Y:S01]  /*2880*/  IMAD.X R21, R25, 0x1, R225, P6 ;  /* 0x0000000119157824 */ /* 0x004fe200030e06e1 */
[----:B------:R-:W-:Y:S01]  /*2890*/  SHFL.IDX PT, R3, R3, 0x5, 0x181f ;  /* 0x00b81f0003037f89 */ /* 0x000fe200000e0000 */
[----:B------:R-:W-:-:S02]  /*28a0*/  ISETP.LT.OR P6, PT, R34, 0x21, P2 ;  /* 0x000000212200780c */ /* 0x000fc400017c1670 */
[C---:B------:R-:W-:Y:S01]  /*28b0*/  HMMA.16816.F32.BF16 R160, R12.reuse, R18, RZ ;  /* 0x000000120ca0723c */ /* 0x040fe200000418ff */
[----:B------:R-:W1:Y:S07]  /*28c0*/  LDSM.16.M88.4 R16, [R218+0x8100] ;  /* 0x00810000da10783b */ /* 0x000e6e0000000200 */
[C---:B------:R-:W-:Y:S01]  /*28d0*/  HMMA.16816.F32.BF16 R108, R12.reuse, R22, RZ ;  /* 0x000000160c6c723c */ /* 0x040fe200000418ff */
[----:B------:R-:W-:Y:S04]  /*28e0*/  SHFL.IDX PT, R23, R0, 0x4, 0x181f ;  /* 0x00981f0000177f89 */ /* 0x000fe800000e0000 */
[----:B------:R2:W-:Y:S03]  /*28f0*/  SHFL.IDX PT, R22, R0, 0x5, 0x181f ;  /* 0x00b81f0000167f89 */ /* 0x0005e600000e0000 */
[C---:B------:R-:W-:Y:S08]  /*2900*/  HMMA.16816.F32.BF16 R144, R12.reuse, R28, RZ ;  /* 0x0000001c0c90723c */ /* 0x040ff000000418ff */
[C---:B------:R-:W-:Y:S01]  /*2910*/  HMMA.16816.F32.BF16 R148, R12.reuse, R30, RZ ;  /* 0x0000001e0c94723c */ /* 0x040fe200000418ff */
[----:B------:R-:W-:Y:S07]  /*2920*/  LDSM.16.M88.4 R28, [R219+0x2000] ;  /* 0x00200000db1c783b */ /* 0x000fee0000000200 */
[----:B------:R-:W-:Y:S01]  /*2930*/  HMMA.16816.F32.BF16 R132, R12, R26, RZ ;  /* 0x0000001a0c84723c */ /* 0x000fe200000418ff */
[----:B--2---:R-:W-:-:S07]  /*2940*/  IMAD.MOV.U32 R0, RZ, RZ, 0x40 ;  /* 0x00000040ff007424 */ /* 0x004fce00078e00ff */
[----:B------:R-:W-:Y:S01]  /*2950*/  HMMA.16816.F32.BF16 R124, R12, R36, RZ ;  /* 0x000000240c7c723c */ /* 0x000fe200000418ff */
[----:B------:R-:W-:-:S05]  /*2960*/  SEL R0, R0, 0xffffffc0, !P1 ;  /* 0xffffffc000007807 */ /* 0x000fca0004800000 */
[----:B------:R-:W-:Y:S02]  /*2970*/  IMAD.IADD R214, R208, 0x1, R0 ;  /* 0x00000001d0d67824 */ /* 0x000fe400078e0200 */
[----:B------:R-:W-:Y:S01]  /*2980*/  HMMA.16816.F32.BF16 R176, R12, R38, RZ ;  /* 0x000000260cb0723c */ /* 0x000fe200000418ff */
[----:B------:R-:W2:Y:S01]  /*2990*/  LDSM.16.M88.4 R36, [R219+0x1800] ;  /* 0x00180000db24783b */ /* 0x000ea20000000200 */
[----:B------:R-:W-:Y:S01]  /*29a0*/  IMAD.IADD R213, R0, 0x1, R219 ;  /* 0x0000000100d57824 */ /* 0x000fe200078e02db */
[----:B------:R-:W-:-:S04]  /*29b0*/  LOP3.LUT R0, R196, R197, RZ, 0xfc, !PT ;  /* 0x000000c5c4007212 */ /* 0x000fc800078efcff */
[-C--:B------:R-:W-:Y:S01]  /*29c0*/  IADD3 R12, P3, R6, R226.reuse, RZ ;  /* 0x000000e2060c7210 */ /* 0x080fe20007f7e0ff */
[C---:B-1----:R-:W-:Y:S04]  /*29d0*/  HMMA.16816.F32.BF16 R100, R16.reuse, R64, R48 ;  /* 0x000000401064723c */ /* 0x042fe80000041830 */
[--C-:B------:R-:W-:Y:S01]  /*29e0*/  IMAD.X R13, R24, 0x1, R225.reuse, P3 ;  /* 0x00000001180d7824 */ /* 0x100fe200018e06e1 */
[-C--:B------:R-:W-:Y:S01]  /*29f0*/  IADD3 R14, P3, R7, R226.reuse, RZ ;  /* 0x000000e2070e7210 */ /* 0x080fe20007f7e0ff */
[----:B------:R-:W1:Y:S02]  /*2a00*/  LDSM.16.M88.4 R24, [R219+0x2800] ;  /* 0x00280000db18783b */ /* 0x000e640000000200 */
[----:B------:R-:W-:Y:S02]  /*2a10*/  HMMA.16816.F32.BF16 R80, R16, R44, R80 ;  /* 0x0000002c1050723c */ /* 0x000fe40000041850 */
[----:B------:R-:W-:Y:S01]  /*2a20*/  IMAD.X R15, R35, 0x1, R225, P3 ;  /* 0x00000001230f7824 */ /* 0x000fe200018e06e1 */
[----:B------:R-:W-:-:S02]  /*2a30*/  IADD3 R6, P3, R8, R226, RZ ;  /* 0x000000e208067210 */ /* 0x000fc40007f7e0ff */
[----:B------:R-:W3:Y:S03]  /*2a40*/  LDSM.16.M88.4 R8, [R218+0x6100] ;  /* 0x00610000da08783b */ /* 0x000ee60000000200 */
[----:B------:R-:W-:Y:S01]  /*2a50*/  IMAD.X R7, R32, 0x1, R225, P3 ;  /* 0x0000000120077824 */ /* 0x000fe200018e06e1 */
[----:B------:R-:W-:Y:S01]  /*2a60*/  @!PT LDS RZ, [RZ] ;  /* 0x00000000fffff984 */ /* 0x000fe20000000800 */
[----:B------:R-:W-:Y:S01]  /*2a70*/  @!PT LDS RZ, [RZ] ;  /* 0x00000000fffff984 */ /* 0x000fe20000000800 */
[----:B------:R-:W-:Y:S01]  /*2a80*/  @!PT LDS RZ, [RZ] ;  /* 0x00000000fffff984 */ /* 0x000fe20000000800 */
[----:B------:R4:W-:Y:S01]  /*2a90*/  LDGSTS.E.BYPASS.LTC128B.128 [R202+0x100], [R20.64], !P5 ;  /* 0x0010000014ca7fae */ /* 0x0009e2000e901d72 */
[C---:B------:R-:W-:Y:S01]  /*2aa0*/  ISETP.LT.OR P5, PT, R34.reuse, 0x31, P2 ;  /* 0x000000312200780c */ /* 0x040fe200017a1670 */
[----:B------:R-:W-:Y:S01]  /*2ab0*/  HMMA.16816.F32.BF16 R76, R16, R40, R76 ;  /* 0x00000028104c723c */ /* 0x000fe2000004184c */
[C---:B------:R-:W-:Y:S01]  /*2ac0*/  ISETP.LT.OR P3, PT, R34.reuse, 0x41, P2 ;  /* 0x000000412200780c */ /* 0x040fe20001761670 */
[----:B------:R5:W-:Y:S01]  /*2ad0*/  LDGSTS.E.BYPASS.LTC128B.128 [R202+0x900], [R12.64], !P0 ;  /* 0x009000000cca7fae */ /* 0x000be2000c101d72 */
[----:B------:R-:W-:-:S03]  /*2ae0*/  ISETP.LT.OR P2, PT, R34, 0x51, P2 ;  /* 0x000000512200780c */ /* 0x000fc60001741670 */
[----:B------:R3:W-:Y:S02]  /*2af0*/  LDGSTS.E.BYPASS.LTC128B.128 [R202+0x1100], [R14.64], !P6 ;  /* 0x011000000eca7fae */ /* 0x0007e4000f101d72 */
[C---:B------:R-:W-:Y:S04]  /*2b00*/  HMMA.16816.F32.BF16 R88, R16.reuse, R66, R88 ;  /* 0x000000421058723c */ /* 0x040fe80000041858 */
[----:B------:R4:W-:Y:S04]  /*2b10*/  LDGSTS.E.BYPASS.LTC128B.128 [R202+0x1900], [R6.64], !P5 ;  /* 0x0190000006ca7fae */ /* 0x0009e8000e901d72 */
[C---:B--2---:R-:W-:Y:S08]  /*2b20*/  HMMA.16816.F32.BF16 R32, R16.reuse, R36, R56 ;  /* 0x000000241020723c */ /* 0x044ff00000041838 */
[----:B------:R-:W-:Y:S01]  /*2b30*/  HMMA.16816.F32.BF16 R96, R16, R46, R96 ;  /* 0x0000002e1060723c */ /* 0x000fe20000041860 */
[----:B-----5:R-:W-:-:S07]  /*2b40*/  IADD3 R12, P0, R5, R226, RZ ;  /* 0x000000e2050c7210 */ /* 0x020fce0007f1e0ff */
[C---:B-1----:R-:W-:Y:S01]  /*2b50*/  HMMA.16816.F32.BF16 R72, R16.reuse, R24, R72 ;  /* 0x000000181048723c */ /* 0x042fe20000041848 */
[--C-:B------:R-:W-:Y:S01]  /*2b60*/  IMAD.X R13, R23, 0x1, R225.reuse, P0 ;  /* 0x00000001170d7824 */ /* 0x100fe200000e06e1 */
[----:B---3--:R-:W-:Y:S02]  /*2b70*/  IADD3 R14, P0, R3, R226, RZ ;  /* 0x000000e2030e7210 */ /* 0x008fe40007f1e0ff */
[----:B------:R-:W-:Y:S02]  /*2b80*/  IADD3 R3, R202, 0x100, RZ ;  /* 0x00000100ca037810 */ /* 0x000fe40007ffe0ff */
[----:B------:R1:W-:Y:S01]  /*2b90*/  LDGSTS.E.BYPASS.LTC128B.128 [R202+0x2100], [R12.64], !P3 ;  /* 0x021000000cca7fae */ /* 0x0003e2000d901d72 */
[----:B------:R-:W-:Y:S01]  /*2ba0*/  IMAD.X R15, R22, 0x1, R225, P0 ;  /* 0x00000001160f7824 */ /* 0x000fe200000e06e1 */
[----:B------:R-:W-:Y:S01]  /*2bb0*/  HMMA.16816.F32.BF16 R92, R16, R42, R92 ;  /* 0x0000002a105c723c */ /* 0x000fe2000004185c */
[----:B------:R-:W-:Y:S01]  /*2bc0*/  PLOP3.LUT P0, PT, PT, PT, UP0, 0x80, 0x0 ;  /* 0x000000000000781c */ /* 0x000fe20003f0f008 */
[----:B------:R-:W-:Y:S01]  /*2bd0*/  STL [R1+0x8], R3 ;  /* 0x0000080301007387 */ /* 0x000fe20000100800 */
[----:B------:R-:W-:-:S03]  /*2be0*/  ISETP.GT.AND P3, PT, R203, 0x5f, PT ;  /* 0x0000005fcb00780c */ /* 0x000fc60003f64270 */
[----:B------:R1:W-:Y:S02]  /*2bf0*/  LDGSTS.E.BYPASS.LTC128B.128 [R202+0x2900], [R14.64], !P2 ;  /* 0x029000000eca7fae */ /* 0x0003e4000d101d72 */
[C---:B------:R-:W-:Y:S02]  /*2c00*/  HMMA.16816.F32.BF16 R104, R16.reuse, R38, R104 ;  /* 0x000000261068723c */ /* 0x040fe40000041868 */
[----:B----4-:R-:W-:Y:S04]  /*2c10*/  LDSM.16.M88.4 R20, [R216+0x8100] ;  /* 0x00810000d814783b */ /* 0x010fe80000000200 */
[----:B------:R-:W2:Y:S02]  /*2c20*/  LDSM.16.M88.4 R48, [R214+0x4900] ;  /* 0x00490000d630783b */ /* 0x000ea40000000200 */
[C---:B------:R-:W-:Y:S02]  /*2c30*/  HMMA.16816.F32.BF16 R152, R16.reuse, R30, R120 ;  /* 0x0000001e1098723c */ /* 0x040fe40000041878 */
[----:B------:R-:W3:Y:S04]  /*2c40*/  LDSM.16.M88.4 R68, [R214+0x5100] ;  /* 0x00510000d644783b */ /* 0x000ee80000000200 */
[----:B------:R-:W4:Y:S02]  /*2c50*/  LDSM.16.M88.4 R56, [R214+0x3900] ;  /* 0x00390000d638783b */ /* 0x000f240000000200 */
[----:B------:R-:W-:Y:S02]  /*2c60*/  HMMA.16816.F32.BF16 R136, R16, R26, R112 ;  /* 0x0000001a1088723c */ /* 0x000fe40000041870 */
[----:B------:R-:W5:Y:S04]  /*2c70*/  LDSM.16.M88.4 R60, [R214+0x3100] ;  /* 0x00310000d63c783b */ /* 0x000f680000000200 */
[----:B------:R-:W-:Y:S02]  /*2c80*/  LDSM.16.M88.4 R84, [R214+0x5900] ;  /* 0x00590000d654783b */ /* 0x000fe40000000200 */
[----:B------:R-:W-:Y:S02]  /*2c90*/  HMMA.16816.F32.BF16 R144, R8, R64, R144 ;  /* 0x000000400890723c */ /* 0x000fe40000041890 */
[----:B------:R-:W0:Y:S06]  /*2ca0*/  LDGDEPBAR ;  /* 0x00000000000079af */ /* 0x000e2c0000000000 */
[----:B-1----:R-:W-:Y:S01]  /*2cb0*/  HMMA.16816.F32.BF16 R12, R16, R28, R52 ;  /* 0x0000001c100c723c */ /* 0x002fe20000041834 */
[----:B------:R-:W1:Y:S04]  /*2cc0*/  LDSM.16.M88.4 R52, [R214+0x4100] ;  /* 0x00410000d634783b */ /* 0x000e680000000200 */
[----:B------:R-:W1:Y:S03]  /*2cd0*/  LDSM.16.M88.4 R16, [R216+0x6100] ;  /* 0x00610000d810783b */ /* 0x000e660000000200 */
[C---:B------:R-:W-:Y:S08]  /*2ce0*/  HMMA.16816.F32.BF16 R184, R8.reuse, R36, R128 ;  /* 0x0000002408b8723c */ /* 0x040ff00000041880 */
[C---:B------:R-:W-:Y:S08]  /*2cf0*/  HMMA.16816.F32.BF16 R164, R8.reuse, R44, R164 ;  /* 0x0000002c08a4723c */ /* 0x040ff000000418a4 */
[C---:B------:R-:W-:Y:S08]  /*2d00*/  HMMA.16816.F32.BF16 R64, R8.reuse, R66, R148 ;  /* 0x000000420840723c */ /* 0x040ff00000041894 */
[C---:B------:R-:W-:Y:S01]  /*2d10*/  HMMA.16816.F32.BF16 R128, R8.reuse, R46, R132 ;  /* 0x0000002e0880723c */ /* 0x040fe20000041884 */
[----:B------:R-:W-:Y:S07]  /*2d20*/  LDSM.16.M88.4 R44, [R213] ;  /* 0x00000000d52c783b */ /* 0x000fee0000000200 */
[C---:B------:R-:W-:Y:S08]  /*2d30*/  HMMA.16816.F32.BF16 R180, R8.reuse, R40, R180 ;  /* 0x0000002808b4723c */ /* 0x040ff000000418b4 */
[C---:B------:R-:W-:Y:S01]  /*2d40*/  HMMA.16816.F32.BF16 R140, R8.reuse, R42, R140 ;  /* 0x0000002a088c723c */ /* 0x040fe2000004188c */
[----:B------:R-:W-:Y:S07]  /*2d50*/  LDSM.16.M88.4 R40, [R213+0x800] ;  /* 0x00080000d528783b */ /* 0x000fee0000000200 */
[C---:B------:R-:W-:Y:S01]  /*2d60*/  HMMA.16816.F32.BF16 R160, R8.reuse, R38, R160 ;  /* 0x0000002608a0723c */ /* 0x040fe200000418a0 */
[----:B------:R-:W-:Y:S07]  /*2d70*/  LDSM.16.M88.4 R36, [R213+0x1000] ;  /* 0x00100000d524783b */ /* 0x000fee0000000200 */
[C---:B------:R-:W-:Y:S08]  /*2d80*/  HMMA.16816.F32.BF16 R188, R8.reuse, R28, R124 ;  /* 0x0000001c08bc723c */ /* 0x040ff0000004187c */
[C---:B------:R-:W-:Y:S08]  /*2d90*/  HMMA.16816.F32.BF16 R192, R8.reuse, R24, R116 ;  /* 0x0000001808c0723c */ /* 0x040ff00000041874 */
[C---:B------:R-:W-:Y:S01]  /*2da0*/  HMMA.16816.F32.BF16 R176, R8.reuse, R30, R176 ;  /* 0x0000001e08b0723c */ /* 0x040fe200000418b0 */
[----:B------:R-:W-:Y:S07]  /*2db0*/  LDSM.16.M88.4 R28, [R213+0x2000] ;  /* 0x00200000d51c783b */ /* 0x000fee0000000200 */
[----:B------:R-:W-:Y:S01]  /*2dc0*/  HMMA.16816.F32.BF16 R172, R8, R26, R108 ;  /* 0x0000001a08ac723c */ /* 0x000fe2000004186c */
[----:B------:R-:W1:Y:S04]  /*2dd0*/  LDSM.16.M88.4 R8, [R217+0x8100] ;  /* 0x00810000d908783b */ /* 0x000e680000000200 */
[----:B------:R-:W-:Y:S03]  /*2de0*/  LDSM.16.M88.4 R24, [R213+0x2800] ;  /* 0x00280000d518783b */ /* 0x000fe60000000200 */
[C---:B--2---:R-:W-:Y:S01]  /*2df0*/  HMMA.16816.F32.BF16 R132, R20.reuse, R48, R32 ;  /* 0x000000301484723c */ /* 0x044fe20000041820 */
[----:B------:R-:W2:Y:S07]  /*2e00*/  LDSM.16.M88.4 R32, [R213+0x1800] ;  /* 0x00180000d520783b */ /* 0x000eae0000000200 */
[----:B---3--:R-:W-:Y:S01]  /*2e10*/  HMMA.16816.F32.BF16 R124, R20, R68, R12 ;  /* 0x00000044147c723c */ /* 0x008fe2000004180c */
[----:B------:R-:W3:Y:S01]  /*2e20*/  LDSM.16.M88.4 R12, [R217+0x6100] ;  /* 0x00610000d90c783b */ /* 0x000ee20000000200 */
[----:B------:R-:W-:-:S06]  /*2e30*/  DEPBAR.LE SB0, 0x0 ;  /* 0x000080000000791a */ /* 0x000fcc0000000000 */
[C---:B----4-:R-:W-:Y:S08]  /*2e40*/  HMMA.16816.F32.BF16 R156, R20.reuse, R56, R80 ;  /* 0x00000038149c723c */ /* 0x050ff00000041850 */
[C---:B-----5:R-:W-:Y:S08]  /*2e50*/  HMMA.16816.F32.BF16 R168, R20.reuse, R60, R100 ;  /* 0x0000003c14a8723c */ /* 0x060ff00000041864 */
[C---:B-1----:R-:W-:Y:S08]  /*2e60*/  HMMA.16816.F32.BF16 R148, R20.reuse, R52, R76 ;  /* 0x000000341494723c */ /* 0x042ff0000004184c */
        /* <DEDUP_REMOVED lines=8> */
[C---:B------:R-:W-:Y:S08]  /*2ef0*/  HMMA.16816.F32.BF16 R80, R16.reuse, R56, R164 ;  /* 0x000000381050723c */ /* 0x040ff000000418a4 */
[----:B------:R-:W-:Y:S08]  /*2f00*/  HMMA.16816.F32.BF16 R76, R16, R58, R128 ;  /* 0x0000003a104c723c */ /* 0x000ff00000041880 */
[----:B------:R-:W-:Y:S08]  /*2f10*/  HMMA.16816.F32.BF16 R96, R20, R86, R136 ;  /* 0x000000561460723c */ /* 0x000ff00000041888 */
        /* <DEDUP_REMOVED lines=11> */
[C---:B--2---:R-:W-:Y:S08]  /*2fd0*/  HMMA.16816.F32.BF16 R152, R8.reuse, R34, R104 ;  /* 0x000000220898723c */ /* 0x044ff00000041868 */
[C---:B------:R-:W-:Y:S08]  /*2fe0*/  HMMA.16816.F32.BF16 R108, R8.reuse, R30, R100 ;  /* 0x0000001e086c723c */ /* 0x040ff00000041864 */
[----:B------:R-:W-:Y:S08]  /*2ff0*/  HMMA.16816.F32.BF16 R112, R8, R26, R96 ;  /* 0x0000001a0870723c */ /* 0x000ff00000041860 */
[C---:B---3--:R-:W-:Y:S08]  /*3000*/  HMMA.16816.F32.BF16 R100, R12.reuse, R44, R92 ;  /* 0x0000002c0c64723c */ /* 0x048ff0000004185c */
        /* <DEDUP_REMOVED lines=19> */
[----:B------:R-:W-:Y:S01]  /*3140*/  UISETP.NE.AND UP0, UPT, UR36, URZ, UPT ;  /* 0x0000003f2400728c */ /* 0x000fe2000bf05270 */
[----:B------:R-:W-:-:S02]  /*3150*/  IMAD.U32 R3, RZ, RZ, UR14 ;  /* 0x0000000eff037e24 */ /* 0x000fc4000f8e00ff */
[----:B------:R-:W-:-:S03]  /*3160*/  IMAD.MOV.U32 R227, RZ, RZ, RZ ;  /* 0x000000ffffe37224 */ /* 0x000fc600078e00ff */
[----:B------:R-:W-:Y:S02]  /*3170*/  PLOP3.LUT P1, PT, PT, PT, UP0, 0x80, 0x0 ;  /* 0x000000000000781c */ /* 0x000fe40003f2f008 */
[----:B------:R-:W-:Y:S02]  /*3180*/  IADD3 R3, R203, UR13, R3 ;  /* 0x0000000dcb037c10 */ /* 0x000fe4000fffe003 */
        /* <DEDUP_REMOVED lines=31> */
[----:B------:R-:W5:Y:S04]  /*3380*/  SHFL.IDX PT, R13, R5, 0x4, 0x181f ;  /* 0x00981f00050d7f89 */ /* 0x000f6800000e0000 */
[----:B------:R-:W-:Y:S01]  /*3390*/  SHFL.IDX PT, R5, R5, 0x5, 0x181f ;  /* 0x00b81f0005057f89 */ /* 0x000fe200000e0000 */
[----:B-1----:R-:W-:-:S03]  /*33a0*/  IADD3 R6, P0, R6, R226, RZ ;  /* 0x000000e206067210 */ /* 0x002fc60007f1e0ff */
[----:B------:R-:W1:Y:S02]  /*33b0*/  SHFL.IDX PT, R18, R3, 0x2, 0x181f ;  /* 0x00581f0003127f89 */ /* 0x000e6400000e0000 */
[----:B--2---:R-:W-:Y:S01]  /*33c0*/  IMAD.X R7, R7, 0x1, R225, P0 ;  /* 0x0000000107077824 */ /* 0x004fe200000e06e1 */
[-C--:B------:R-:W-:Y:S01]  /*33d0*/  IADD3 R14, P0, R8, R226.reuse, RZ ;  /* 0x000000e2080e7210 */ /* 0x080fe20007f1e0ff */
[----:B------:R-:W2:Y:S01]  /*33e0*/  SHFL.IDX PT, R17, R3, 0x3, 0x181f ;  /* 0x00781f0003117f89 */ /* 0x000ea200000e0000 */
[----:B---3--:R-:W-:-:S03]  /*33f0*/  IADD3 R12, P5, R9, R226, RZ ;  /* 0x000000e2090c7210 */ /* 0x008fc60007fbe0ff */
[----:B------:R-:W3:Y:S01]  /*3400*/  SHFL.IDX PT, R16, R3, 0x4, 0x181f ;  /* 0x00981f0003107f89 */ /* 0x000ee200000e0000 */
[----:B----4-:R-:W-:-:S03]  /*3410*/  IADD3 R10, P2, R10, R226, RZ ;  /* 0x000000e20a0a7210 */ /* 0x010fc60007f5e0ff */
[----:B------:R-:W4:Y:S01]  /*3420*/  SHFL.IDX PT, R3, R3, 0x5, 0x181f ;  /* 0x00b81f0003037f89 */ /* 0x000f2200000e0000 */
[----:B-----5:R-:W-:-:S03]  /*3430*/  IMAD.X R15, R11, 0x1, R225, P0 ;  /* 0x000000010b0f7824 */ /* 0x020fc600000e06e1 */
[----:B------:R5:W-:Y:S01]  /*3440*/  LDGSTS.E.BYPASS.LTC128B.128 [R202+0x3100], [R6.64], !P4 ;  /* 0x0310000006ca7fae */ /* 0x000be2000e101d72 */
[----:B------:R-:W-:-:S03]  /*3450*/  IADD3 R8, P1, R13, R226, RZ ;  /* 0x000000e20d087210 */ /* 0x000fc60007f3e0ff */
[----:B------:R4:W-:Y:S01]  /*3460*/  LDGSTS.E.BYPASS.LTC128B.128 [R202+0x3900], [R14.64], !P4 ;  /* 0x039000000eca7fae */ /* 0x0009e2000e101d72 */
[--C-:B-1----:R-:W-:Y:S02]  /*3470*/  IMAD.X R13, R18, 0x1, R225.reuse, P5 ;  /* 0x00000001120d7824 */ /* 0x102fe400028e06e1 */
[----:B--2---:R-:W-:-:S03]  /*3480*/  IMAD.X R11, R17, 0x1, R225, P2 ;  /* 0x00000001110b7824 */ /* 0x004fc600010e06e1 */
[----:B------:R1:W-:Y:S01]  /*3490*/  LDGSTS.E.BYPASS.LTC128B.128 [R202+0x4100], [R12.64], !P4 ;  /* 0x041000000cca7fae */ /* 0x0003e2000e101d72 */
[----:B---3--:R-:W-:-:S03]  /*34a0*/  IMAD.X R9, R16, 0x1, R225, P1 ;  /* 0x0000000110097824 */ /* 0x008fc600008e06e1 */
[----:B------:R1:W-:Y:S04]  /*34b0*/  LDGSTS.E.BYPASS.LTC128B.128 [R202+0x4900], [R10.64], !P4 ;  /* 0x049000000aca7fae */ /* 0x0003e8000e101d72 */
[----:B------:R1:W-:Y:S01]  /*34c0*/  LDGSTS.E.BYPASS.LTC128B.128 [R202+0x5100], [R8.64], !P4 ;  /* 0x0510000008ca7fae */ /* 0x0003e2000e101d72 */
[----:B-----5:R-:W-:-:S05]  /*34d0*/  IADD3 R6, P0, R5, R226, RZ ;  /* 0x000000e205067210 */ /* 0x020fca0007f1e0ff */
[----:B----4-:R-:W-:-:S05]  /*34e0*/  IMAD.X R7, R3, 0x1, R225, P0 ;  /* 0x0000000103077824 */ /* 0x010fca00000e06e1 */
[----:B------:R1:W-:Y:S03]  /*34f0*/  LDGSTS.E.BYPASS.LTC128B.128 [R202+0x5900], [R6.64], !P4 ;  /* 0x0590000006ca7fae */ /* 0x0003e6000e101d72 */
.L_x_252:
[----:B------:R-:W-:Y:S01]  /*3500*/  FMUL.FTZ R3, R100, c[0x0][0x320] ;  /* 0x0000c80064037a20 */ /* 0x000fe20000410000 */
[----:B-1----:R-:W-:Y:S01]  /*3510*/  SHF.R.S32.HI R7, RZ, 0x1f, R198 ;  /* 0x0000001fff077819 */ /* 0x002fe200000114c6 */
[----:B------:R-:W-:Y:S01]  /*3520*/  FMUL.FTZ R5, R68, c[0x0][0x320] ;  /* 0x0000c80044057a20 */ /* 0x000fe20000410000 */
[-C--:B------:R-:W-:Y:S01]  /*3530*/  LEA.HI R6, R200, R201.reuse, RZ, 0x2 ;  /* 0x000000c9c8067211 */ /* 0x080fe200078f10ff */
[----:B------:R1:W2:Y:S01]  /*3540*/  MUFU.TANH R59, R3 ;  /* 0x00000003003b7308 */ /* 0x0002a20000002400 */
[----:B------:R-:W-:Y:S01]  /*3550*/  FMUL.FTZ R8, R69, c[0x0][0x320] ;  /* 0x0000c80045087a20 */ /* 0x000fe20000410000 */
[----:B------:R-:W-:Y:S01]  /*3560*/  UISETP.NE.AND UP1, UPT, UR35, URZ, UPT ;  /* 0x0000003f2300728c */ /* 0x000fe2000bf25270 */
[----:B------:R-:W-:Y:S01]  /*3570*/  LOP3.LUT R6, R6, 0xfffffffc, RZ, 0xc0, !PT ;  /* 0xfffffffc06067812 */ /* 0x000fe200078ec0ff */
[----:B------:R-:W-:Y:S01]  /*3580*/  FMUL.FTZ R10, R72, c[0x0][0x320] ;  /* 0x0000c800480a7a20 */ /* 0x000fe20000410000 */
[----:B------:R-:W-:Y:S01]  /*3590*/  UISETP.NE.AND UP0, UPT, UR34, URZ, UPT ;  /* 0x0000003f2200728c */ /* 0x000fe2000bf05270 */
[----:B------:R-:W0:Y:S01]  /*35a0*/  LDGDEPBAR ;  /* 0x00000000000079af */ /* 0x000e220000000000 */
[----:B------:R-:W-:Y:S01]  /*35b0*/  IADD3 R6, -R6, R201, RZ ;  /* 0x000000c906067210 */ /* 0x000fe20007ffe1ff */
[----:B------:R3:W4:Y:S01]  /*35c0*/  MUFU.TANH R17, R5 ;  /* 0x0000000500117308 */ /* 0x0007220000002400 */
[----:B------:R-:W-:Y:S01]  /*35d0*/  PLOP3.LUT P1, PT, PT, PT, UP1, 0x80, 0x0 ;  /* 0x000000000000781c */ /* 0x000fe20003f2f018 */
[----:B------:R-:W-:Y:S01]  /*35e0*/  ULDC UR13, c[0x0][0x324] ;  /* 0x0000c900000d7ab9 */ /* 0x000fe20000000800 */
[----:B------:R-:W-:Y:S01]  /*35f0*/  PLOP3.LUT P0, PT, PT, PT, UP1, 0x80, 0x0 ;  /* 0x000000000000781c */ /* 0x000fe20003f0f018 */
[----:B------:R-:W-:Y:S01]  /*3600*/  ULOP3.LUT UR13, URZ, UR13, URZ, 0x33, !UPT ;  /* 0x0000000d3f0d7292 */ /* 0x000fe2000f8e333f */
[----:B-1----:R-:W-:-:S03]  /*3610*/  FMUL.FTZ R3, R101, c[0x0][0x320] ;  /* 0x0000c80065037a20 */ /* 0x002fc60000410000 */
[----:B------:R-:W1:Y:S01]  /*3620*/  MUFU.TANH R16, R8 ;  /* 0x0000000800107308 */ /* 0x000e620000002400 */
[----:B---3--:R-:W-:-:S07]  /*3630*/  LEA.HI R5, R7, R198, RZ, 0x2 ;  /* 0x000000c607057211 */ /* 0x008fce00078f10ff */
[----:B------:R3:W1:Y:S01]  /*3640*/  MUFU.TANH R58, R3 ;  /* 0x00000003003a7308 */ /* 0x0006620000002400 */
[----:B------:R-:W-:-:S05]  /*3650*/  LOP3.LUT R5, R5, 0xffffffc, RZ, 0xc0, !PT ;  /* 0x0ffffffc05057812 */ /* 0x000fca00078ec0ff */
[----:B------:R-:W-:Y:S01]  /*3660*/  IMAD.IADD R9, R198, 0x1, -R5 ;  /* 0x00000001c6097824 */ /* 0x000fe200078e0a05 */
[----:B------:R-:W-:Y:S01]  /*3670*/  LEA.HI R5, R6, R6, RZ, 0x1 ;  /* 0x0000000606057211 */ /* 0x000fe200078f08ff */
[----:B------:R5:W1:Y:S01]  /*3680*/  MUFU.TANH R15, R10 ;  /* 0x0000000a000f7308 */ /* 0x000a620000002400 */
[----:B---3--:R-:W-:-:S07]  /*3690*/  FMUL.FTZ R3, R96, c[0x0][0x320] ;  /* 0x0000c80060037a20 */ /* 0x008fce0000410000 */
        /* <DEDUP_REMOVED lines=32> */
[----:B------:R-:W-:Y:S02]  /*38a0*/  LOP3.LUT R7, R7, 0x7ffffffc, RZ, 0xc0, !PT ;  /* 0x7ffffffc07077812 */ /* 0x000fe400078ec0ff */
[----:B------:R-:W-:Y:S01]  /*38b0*/  LEA R11, R9, R8, 0x4 ;  /* 0x00000008090b7211 */ /* 0x000fe200078e20ff */
[C---:B------:R-:W-:Y:S01]  /*38c0*/  IMAD.SHL.U32 R8, R5.reuse, 0x20, RZ ;  /* 0x0000002005087824 */ /* 0x040fe200078e00ff */
[----:B------:R-:W-:Y:S02]  /*38d0*/  LOP3.LUT R9, R5, 0x1ffffffe, RZ, 0xc0, !PT ;  /* 0x1ffffffe05097812 */ /* 0x000fe400078ec0ff */
[----:B------:R-:W-:Y:S01]  /*38e0*/  IADD3 R7, R3, -R7, RZ ;  /* 0x8000000703077210 */ /* 0x000fe20007ffe0ff */
[----:B------:R-:W-:Y:S01]  /*38f0*/  IMAD.U32 R3, RZ, RZ, UR19 ;  /* 0x00000013ff037e24 */ /* 0x000fe2000f8e00ff */
[----:B------:R-:W-:-:S02]  /*3900*/  LOP3.LUT R5, R8, 0xffffffc0, RZ, 0xc0, !PT ;  /* 0xffffffc008057812 */ /* 0x000fc400078ec0ff */
[----:B------:R-:W-:Y:S02]  /*3910*/  IADD3 R6, R6, -R9, RZ ;  /* 0x8000000906067210 */ /* 0x000fe40007ffe0ff */
[----:B------:R-:W-:Y:S01]  /*3920*/  SHF.L.U32 R8, R7, 0x1, RZ ;  /* 0x0000000107087819 */ /* 0x000fe200000006ff */
[----:B------:R-:W-:Y:S02]  /*3930*/  IMAD.IADD R5, R5, 0x1, R11 ;  /* 0x0000000105057824 */ /* 0x000fe400078e020b */
[----:B------:R-:W-:Y:S01]  /*3940*/  FMUL.FTZ R7, R93, c[0x0][0x320] ;  /* 0x0000c8005d077a20 */ /* 0x000fe20000410000 */
[----:B------:R-:W-:Y:S02]  /*3950*/  IADD3 R3, -R8, 0x1, R3 ;  /* 0x0000000108037810 */ /* 0x000fe40007ffe103 */
[----:B------:R-:W-:Y:S01]  /*3960*/  LEA R12, R6, R5, 0x3 ;  /* 0x00000005060c7211 */ /* 0x000fe200078e18ff */
[----:B------:R-:W-:Y:S01]  /*3970*/  FMUL.FTZ R5, R88, c[0x0][0x320] ;  /* 0x0000c80058057a20 */ /* 0x000fe20000410000 */
[----:B------:R-:W-:Y:S01]  /*3980*/  IADD3 R3, R3, -UR15, RZ ;  /* 0x8000000f03037c10 */ /* 0x000fe2000fffe0ff */
[----:B------:R-:W3:Y:S01]  /*3990*/  MUFU.TANH R9, R7 ;  /* 0x0000000700097308 */ /* 0x000ee20000002400 */
[----:B------:R-:W-:Y:S01]  /*39a0*/  IADD3 R23, -R8, UR37, RZ ;  /* 0x0000002508177c10 */ /* 0x000fe2000fffe1ff */
[----:B------:R-:W-:Y:S01]  /*39b0*/  @P1 IMAD.HI.U32 R6, R12, c[0x0][0x2c8], RZ ;  /* 0x0000b2000c061a27 */ /* 0x000fe200078e00ff */
[----:B------:R5:W-:Y:S01]  /*39c0*/  STL [R1+0x24], R12 ;  /* 0x0000240c01007387 */ /* 0x000be20000100800 */
[----:B------:R-:W-:-:S02]  /*39d0*/  IADD3 R19, R3, c[0x0][0x328], RZ ;  /* 0x0000ca0003137a10 */ /* 0x000fc40007ffe0ff */
[----:B------:R-:W-:Y:S01]  /*39e0*/  IMAD.MOV.U32 R18, RZ, RZ, R12 ;  /* 0x000000ffff127224 */ /* 0x000fe200078e000c */
[----:B------:R-:W-:Y:S01]  /*39f0*/  @P0 SHF.R.U32.HI R18, RZ, c[0x0][0x2cc], R6 ;  /* 0x0000b300ff120a19 */ /* 0x000fe20000011606 */
[----:B------:R1:W1:Y:S01]  /*3a00*/  MUFU.TANH R13, R5 ;  /* 0x00000005000d7308 */ /* 0x0002620000002400 */
[----:B------:R-:W-:Y:S01]  /*3a10*/  STL [R1+0x10], R8 ;  /* 0x0000100801007387 */ /* 0x000fe20000100800 */
[----:B------:R-:W-:Y:S02]  /*3a20*/  PLOP3.LUT P0, PT, PT, PT, UP0, 0x40, 0x0 ;  /* 0x000000000000781c */ /* 0x000fe40003f0e808 */
[----:B------:R-:W-:Y:S01]  /*3a30*/  IADD3 R21, R3, UR13, RZ ;  /* 0x0000000d03157c10 */ /* 0x000fe2000fffe0ff */
[----:B------:R-:W2:Y:S01]  /*3a40*/  SHFL.IDX PT, R6, R18, RZ, 0x1c1f ;  /* 0x001c1fff12067589 */ /* 0x000ea200000e0000 */
[----:B-1----:R-:W-:-:S04]  /*3a50*/  FMUL.FTZ R5, R89, c[0x0][0x320] ;  /* 0x0000c80059057a20 */ /* 0x002fc80000410000 */
[----:B-----5:R1:W1:Y:S01]  /*3a60*/  MUFU.TANH R12, R5 ;  /* 0x00000005000c7308 */ /* 0x0202620000002400 */
[----:B--2---:R-:W-:Y:S02]  /*3a70*/  IMAD.IADD R3, R21, 0x1, R6 ;  /* 0x0000000115037824 */ /* 0x004fe400078e0206 */
[----:B-1----:R-:W-:-:S05]  /*3a80*/  FMUL.FTZ R5, R60, c[0x0][0x320] ;  /* 0x0000c8003c057a20 */ /* 0x002fca0000410000 */
[----:B------:R1:W2:Y:S02]  /*3a90*/  MUFU.TANH R11, R5 ;  /* 0x00000005000b7308 */ /* 0x0002a40000002400 */
[----:B-1----:R-:W-:-:S06]  /*3aa0*/  FMUL.FTZ R5, R61, c[0x0][0x320] ;  /* 0x0000c8003d057a20 */ /* 0x002fcc0000410000 */
[----:B------:R1:W1:Y:S02]  /*3ab0*/  MUFU.TANH R10, R5 ;  /* 0x00000005000a7308 */ /* 0x0002640000002400 */
[----:B-1----:R-:W-:-:S05]  /*3ac0*/  IMAD.U32 R5, RZ, RZ, UR37 ;  /* 0x00000025ff057e24 */ /* 0x002fca000f8e00ff */
[----:B------:R-:W-:Y:S02]  /*3ad0*/  IADD3 R20, -R8, UR8, R5 ;  /* 0x0000000808147c10 */ /* 0x000fe4000fffe105 */
[----:B------:R-:W-:-:S04]  /*3ae0*/  IADD3 R5, R19, R6, RZ ;  /* 0x0000000613057210 */ /* 0x000fc80007ffe0ff */
[----:B------:R-:W-:Y:S01]  /*3af0*/  IMNMX R5, R5, R20, PT ;  /* 0x0000001405057217 */ /* 0x000fe20003800200 */
[----:B------:R-:W-:Y:S05]  /*3b00*/  @P0 BRA `(.L_x_253) ;  /* 0x0000015000000947 */ /* 0x000fea0003800000 */
[----:B--234-:R-:W-:Y:S01]  /*3b10*/  IMAD.U32 R7, RZ, RZ, UR15 ;  /* 0x0000000fff077e24 */ /* 0x01cfe2000f8e00ff */
[----:B------:R-:W-:Y:S04]  /*3b20*/  BSSY B0, `(.L_x_254) ;  /* 0x000000f000007945 */ /* 0x000fe80003800000 */
[----:B------:R-:W-:-:S04]  /*3b30*/  IADD3 R6, -R7, UR8, R6 ;  /* 0x0000000807067c10 */ /* 0x000fc8000fffe106 */
        /* <DEDUP_REMOVED lines=9> */
.L_x_255:
[----:B------:R-:W-:-:S04]  /*3bd0*/  MOV R7, c[0x0][0x32c] ;  /* 0x0000cb0000077a02 */ /* 0x000fc80000000f00 */
[----:B------:R-:W-:-:S13]  /*3be0*/  ISETP.NE.AND P0, PT, R7, 0x1, PT ;  /* 0x000000010700780c */ /* 0x000fda0003f05270 */
[----:B------:R-:W-:-:S05]  /*3bf0*/  @P0 IMAD.HI.U32 R7, R6, c[0x0][0x330], RZ ;  /* 0x0000cc0006070a27 */ /* 0x000fca00078e00ff */
[----:B------:R-:W-:Y:S02]  /*3c00*/  @P0 SHF.R.U32.HI R6, RZ, c[0x0][0x334], R7 ;  /* 0x0000cd00ff060a19 */ /* 0x000fe40000011607 */
.L_x_256:
[----:B------:R-:W-:Y:S05]  /*3c10*/  BSYNC B0 ;  /* 0x0000000000007941 */ /* 0x000fea0003800000 */
.L_x_254:
[----:B------:R-:W-:-:S05]  /*3c20*/  IMAD R6, R6, c[0x0][0x32c], R23 ;  /* 0x0000cb0006067a24 */ /* 0x000fca00078e0217 */
[----:B------:R-:W-:Y:S02]  /*3c30*/  IADD3 R7, R6, c[0x0][0x32c], RZ ;  /* 0x0000cb0006077a10 */ /* 0x000fe40007ffe0ff */
[----:B------:R-:W-:Y:S02]  /*3c40*/  IMNMX R3, R3, R6, !PT ;  /* 0x0000000603037217 */ /* 0x000fe40007800200 */
[----:B------:R-:W-:Y:S02]  /*3c50*/  IMNMX R5, R5, R7, PT ;  /* 0x0000000705057217 */ /* 0x000fe40003800200 */
.L_x_253:
        /* <DEDUP_REMOVED lines=13> */
[----:B------:R-:W-:Y:S01]  /*3d30*/  ISETP.GT.AND P6, PT, R3, RZ, P6 ;  /* 0x000000ff0300720c */ /* 0x000fe200037c4270 */
[----:B------:R-:W-:Y:S01]  /*3d40*/  UISETP.GE.AND UP1, UPT, UR37, 0x9, UPT ;  /* 0x000000092500788c */ /* 0x000fe2000bf26270 */
[----:B------:R-:W-:Y:S01]  /*3d50*/  PLOP3.LUT P0, PT, PT, PT, UP0, 0x40, 0x0 ;  /* 0x000000000000781c */ /* 0x000fe20003f0e808 */
[----:B------:R-:W-:Y:S01]  /*3d60*/  UISETP.GE.AND UP0, UPT, UR37, 0x12, UPT ;  /* 0x000000122500788c */ /* 0x000fe2000bf06270 */
[----:B------:R-:W-:Y:S01]  /*3d70*/  PLOP3.LUT P5, PT, PT, PT, UP2, 0x40, 0x0 ;  /* 0x000000000000781c */ /* 0x000fe20003fae828 */
[----:B------:R-:W-:Y:S01]  /*3d80*/  UISETP.GE.AND UP4, UPT, UR37, 0x4a, UPT ;  /* 0x0000004a2500788c */ /* 0x000fe2000bf86270 */
[----:B------:R-:W-:Y:S01]  /*3d90*/  ISETP.LT.OR P6, PT, R5, 0x1, P6 ;  /* 0x000000010500780c */ /* 0x000fe200037c1670 */
[----:B-1----:R-:W-:Y:S01]  /*3da0*/  FMUL.FTZ R6, R42, c[0x0][0x320] ;  /* 0x0000c8002a067a20 */ /* 0x002fe20000410000 */
[----:B------:R-:W-:Y:S01]  /*3db0*/  ISETP.GT.AND P5, PT, R3, 0x1, P5 ;  /* 0x000000010300780c */ /* 0x000fe20002fa4270 */
[----:B------:R-:W-:Y:S01]  /*3dc0*/  UP2UR UR28, UPR, URZ, 0x1 ;  /* 0x000000013f1c7883 */ /* 0x000fe20008000000 */
[----:B------:R-:W-:Y:S01]  /*3dd0*/  FSEL R66, R59, -INF , !P6 ;  /* 0xff8000003b427808 */ /* 0x000fe20007000000 */
[----:B------:R1:W3:Y:S01]  /*3de0*/  MUFU.TANH R45, R6 ;  /* 0x00000006002d7308 */ /* 0x0002e20000002400 */
[----:B------:R-:W-:Y:S01]  /*3df0*/  PLOP3.LUT P6, PT, PT, PT, UP0, 0x40, 0x0 ;  /* 0x000000000000781c */ /* 0x000fe20003fce808 */
[----:B------:R-:W-:Y:S01]  /*3e00*/  UISETP.GE.AND UP0, UPT, UR37, 0x19, UPT ;  /* 0x000000192500788c */ /* 0x000fe2000bf06270 */
[----:B------:R-:W-:Y:S01]  /*3e10*/  PLOP3.LUT P2, PT, PT, PT, UP1, 0x40, 0x0 ;  /* 0x000000000000781c */ /* 0x000fe20003f4e818 */
[----:B------:R-:W-:Y:S01]  /*3e20*/  UISETP.GE.AND UP6, UPT, UR37, 0x42, UPT ;  /* 0x000000422500788c */ /* 0x000fe2000bfc6270 */
[----:B------:R-:W-:Y:S01]  /*3e30*/  ISETP.LT.OR P5, PT, R5, 0x2, P5 ;  /* 0x000000020500780c */ /* 0x000fe20002fa1670 */
[----:B------:R-:W-:Y:S01]  /*3e40*/  UP2UR UR27, UPR, URZ, 0x1 ;  /* 0x000000013f1b7883 */ /* 0x000fe20008000000 */
[----:B------:R-:W-:Y:S01]  /*3e50*/  ISETP.GT.AND P2, PT, R3, 0x8, P2 ;  /* 0x000000080300780c */ /* 0x000fe20001744270 */
[----:B------:R-:W-:Y:S01]  /*3e60*/  UISETP.GE.AND UP5, UPT, UR37, 0x49, UPT ;  /* 0x000000492500788c */ /* 0x000fe2000bfa6270 */
[----:B------:R-:W-:Y:S01]  /*3e70*/  FSEL R65, R58, -INF , !P5 ;  /* 0xff8000003a417808 */ /* 0x000fe20006800000 */
[----:B------:R-:W-:Y:S01]  /*3e80*/  UP2UR UR38, UPR, URZ, 0x40 ;  /* 0x000000403f267883 */ /* 0x000fe20008000000 */
[----:B------:R-:W-:Y:S01]  /*3e90*/  PLOP3.LUT P5, PT, PT, PT, UP0, 0x40, 0x0 ;  /* 0x000000000000781c */ /* 0x000fe20003fae808 */
[----:B------:R-:W-:Y:S01]  /*3ea0*/  UISETP.GE.AND UP0, UPT, UR37, 0x1a, UPT ;  /* 0x0000001a2500788c */ /* 0x000fe2000bf06270 */
[C---:B------:R-:W-:Y:S01]  /*3eb0*/  ISETP.LT.OR P2, PT, R5.reuse, 0x9, P2 ;  /* 0x000000090500780c */ /* 0x040fe20001741670 */
[----:B------:R-:W-:Y:S01]  /*3ec0*/  UP2UR UR33, UPR, URZ, 0x8 ;  /* 0x000000083f217883 */ /* 0x000fe20008000000 */
[----:B------:R-:W-:Y:S01]  /*3ed0*/  ISETP.LT.OR P1, PT, R5, 0xa, P1 ;  /* 0x0000000a0500780c */ /* 0x000fe20000f21670 */
[----:B-1----:R-:W-:Y:S01]  /*3ee0*/  FMUL.FTZ R6, R43, c[0x0][0x320] ;  /* 0x0000c8002b067a20 */ /* 0x002fe20000410000 */
[----:B------:R-:W-:Y:S01]  /*3ef0*/  FSEL R69, R57, -INF , !P2 ;  /* 0xff80000039457808 */ /* 0x000fe20005000000 */
[----:B------:R-:W-:Y:S01]  /*3f00*/  UP2UR UR26, UPR, URZ, 0x1 ;  /* 0x000000013f1a7883 */ /* 0x000fe20008000000 */
[----:B------:R-:W-:Y:S01]  /*3f10*/  PLOP3.LUT P2, PT, PT, PT, UP0, 0x40, 0x0 ;  /* 0x000000000000781c */ /* 0x000fe20003f4e808 */
[----:B------:R1:W4:Y:S01]  /*3f20*/  MUFU.TANH R44, R6 ;  /* 0x00000006002c7308 */ /* 0x0003220000002400 */
[----:B------:R-:W-:Y:S01]  /*3f30*/  UISETP.GE.AND UP0, UPT, UR37, 0x21, UPT ;  /* 0x000000212500788c */ /* 0x000fe2000bf06270 */
[----:B------:R-:W-:Y:S01]  /*3f40*/  ISETP.GT.AND P0, PT, R3, 0x10, P0 ;  /* 0x000000100300780c */ /* 0x000fe20000704270 */
[----:B------:R-:W-:Y:S01]  /*3f50*/  UP2UR UR32, UPR, URZ, 0x4 ;  /* 0x000000043f207883 */ /* 0x000fe20008000000 */
[----:B------:R-:W-:Y:S01]  /*3f60*/  FSEL R68, R56, -INF , !P1 ;  /* 0xff80000038447808 */ /* 0x000fe20004800000 */
[----:B------:R-:W-:Y:S01]  /*3f70*/  UP2UR UR25, UPR, URZ, 0x1 ;  /* 0x000000013f197883 */ /* 0x000fe20008000000 */
[----:B------:R-:W-:Y:S01]  /*3f80*/  ISETP.LT.OR P0, PT, R5, 0x11, P0 ;  /* 0x000000110500780c */ /* 0x000fe20000701670 */
[----:B------:R-:W-:Y:S01]  /*3f90*/  UP2UR UR31, UPR, URZ, 0x2 ;  /* 0x000000023f1f7883 */ /* 0x000fe20008000000 */
[----:B------:R-:W-:Y:S01]  /*3fa0*/  PLOP3.LUT P1, PT, PT, PT, UP0, 0x40, 0x0 ;  /* 0x000000000000781c */ /* 0x000fe20003f2e808 */
[----:B------:R-:W-:Y:S01]  /*3fb0*/  UISETP.GE.AND UP0, UPT, UR37, 0x22, UPT ;  /* 0x000000222500788c */ /* 0x000fe2000bf06270 */
[C---:B------:R-:W-:Y:S01]  /*3fc0*/  ISETP.GT.AND P6, PT, R3.reuse, 0x11, P6 ;  /* 0x000000110300780c */ /* 0x040fe200037c4270 */
[----:B------:R-:W-:Y:S01]  /*3fd0*/  UISETP.GE.AND UP3, UPT, UR37, 0x51, UPT ;  /* 0x000000512500788c */ /* 0x000fe2000bf66270 */
[----:B------:R-:W-:Y:S01]  /*3fe0*/  ISETP.GT.AND P5, PT, R3, 0x18, P5 ;  /* 0x000000180300780c */ /* 0x000fe20002fa4270 */
[----:B------:R-:W-:Y:S01]  /*3ff0*/  UP2UR UR24, UPR, URZ, 0x1 ;  /* 0x000000013f187883 */ /* 0x000fe20008000000 */
[C---:B------:R-:W-:Y:S01]  /*4000*/  ISETP.LT.OR P6, PT, R5.reuse, 0x12, P6 ;  /* 0x000000120500780c */ /* 0x040fe200037c1670 */
[----:B------:R-:W-:Y:S01]  /*4010*/  UISETP.GE.AND UP2, UPT, UR37, 0x52, UPT ;  /* 0x000000522500788c */ /* 0x000fe2000bf46270 */
[----:B-1----:R-:W-:Y:S01]  /*4020*/  FMUL.FTZ R6, R102, c[0x0][0x320] ;  /* 0x0000c80066067a20 */ /* 0x002fe20000410000 */
[----:B------:R-:W-:Y:S01]  /*4030*/  ISETP.LT.OR P5, PT, R5, 0x19, P5 ;  /* 0x000000190500780c */ /* 0x000fe20002fa1670 */
[----:B------:R-:W-:Y:S01]  /*4040*/  UISETP.GE.AND UP1, UPT, UR37, 0x59, UPT ;  /* 0x000000592500788c */ /* 0x000fe2000bf26270 */
[----:B------:R-:W-:Y:S01]  /*4050*/  FSEL R73, R54, -INF , !P6 ;  /* 0xff80000036497808 */ /* 0x000fe20007000000 */
[----:B------:R1:W1:Y:S01]  /*4060*/  MUFU.TANH R42, R6 ;  /* 0x00000006002a7308 */ /* 0x0002620000002400 */
[----:B------:R-:W-:-:S02]  /*4070*/  ISETP.GT.AND P2, PT, R3, 0x19, P2 ;  /* 0x000000190300780c */ /* 0x000fc40001744270 */
[----:B------:R-:W-:Y:S02]  /*4080*/  ISETP.GT.AND P1, PT, R3, 0x20, P1 ;  /* 0x000000200300780c */ /* 0x000fe40000f24270 */
[C---:B------:R-:W-:Y:S02]  /*4090*/  ISETP.LT.OR P2, PT, R5.reuse, 0x1a, P2 ;  /* 0x0000001a0500780c */ /* 0x040fe40001741670 */
[----:B------:R-:W-:Y:S01]  /*40a0*/  ISETP.LT.OR P1, PT, R5, 0x21, P1 ;  /* 0x000000210500780c */ /* 0x000fe20000f21670 */
[----:B------:R-:W2:Y:S03]  /*40b0*/  MUFU.TANH R25, R8 ;  /* 0x0000000800197308 */ /* 0x000ea60000002400 */
[----:B------:R-:W-:Y:S01]  /*40c0*/  FSEL R81, R51, -INF , !P1 ;  /* 0xff80000033517808 */ /* 0x000fe20004800000 */
[----:B-1----:R-:W-:-:S04]  /*40d0*/  FMUL.FTZ R6, R103, c[0x0][0x320] ;  /* 0x0000c80067067a20 */ /* 0x002fc80000410000 */
        /* <DEDUP_REMOVED lines=20> */
[----:B------:R-:W-:Y:S02]  /*4220*/  FSEL R70, R55, -INF , !P0 ;  /* 0xff80000037467808 */ /* 0x000fe40004000000 */
[----:B------:R-:W-:-:S03]  /*4230*/  PLOP3.LUT P0, PT, PT, PT, UP0, 0x40, 0x0 ;  /* 0x000000000000781c */ /* 0x000fc60003f0e808 */
[----:B------:R1:W1:Y:S01]  /*4240*/  MUFU.TANH R33, R6 ;  /* 0x0000000600217308 */ /* 0x0002620000002400 */
[----:B------:R-:W-:Y:S01]  /*4250*/  UISETP.GE.AND UP0, UPT, UR37, 0x29, UPT ;  /* 0x000000292500788c */ /* 0x000fe2000bf06270 */
[----:B------:R-:W-:-:S03]  /*4260*/  ISETP.GT.AND P0, PT, R3, 0x21, P0 ;  /* 0x000000210300780c */ /* 0x000fc60000704270 */
[----:B------:R-:W-:Y:S02]  /*4270*/  UP2UR UR23, UPR, URZ, 0x1 ;  /* 0x000000013f177883 */ /* 0x000fe40008000000 */
[----:B------:R-:W-:Y:S01]  /*4280*/  PLOP3.LUT P6, PT, PT, PT, UP0, 0x40, 0x0 ;  /* 0x000000000000781c */ /* 0x000fe20003fce808 */
[----:B------:R-:W-:Y:S01]  /*4290*/  UISETP.GE.AND UP0, UPT, UR37, 0x2a, UPT ;  /* 0x0000002a2500788c */ /* 0x000fe2000bf06270 */
[----:B------:R-:W-:Y:S02]  /*42a0*/  ISETP.LT.OR P0, PT, R5, 0x22, P0 ;  /* 0x000000220500780c */ /* 0x000fe40000701670 */
        /* <DEDUP_REMOVED lines=15> */
[----:B------:R-:W-:-:S03]  /*43a0*/  UP2UR UR21, UPR, URZ, 0x1 ;  /* 0x000000013f157883 */ /* 0x000fc60008000000 */
[----:B------:R-:W-:-:S04]  /*43b0*/  ISETP.LT.OR P5, PT, R5, 0x2a, P5 ;  /* 0x0000002a0500780c */ /* 0x000fc80002fa1670 */
[----:B------:R-:W-:Y:S01]  /*43c0*/  FSEL R121, R48, -INF , !P5 ;  /* 0xff80000030797808 */ /* 0x000fe20006800000 */
[----:B-1----:R-:W-:Y:S01]  /*43d0*/  FMUL.FTZ R6, R75, c[0x0][0x320] ;  /* 0x0000c8004b067a20 */ /* 0x002fe20000410000 */
[----:B------:R-:W-:Y:S02]  /*43e0*/  FSEL R75, R52, -INF , !P2 ;  /* 0xff800000344b7808 */ /* 0x000fe40005000000 */
[----:B------:R-:W-:Y:S01]  /*43f0*/  PLOP3.LUT P2, PT, PT, PT, UP0, 0x40, 0x0 ;  /* 0x000000000000781c */ /* 0x000fe20003f4e808 */
[----:B------:R-:W-:Y:S01]  /*4400*/  UISETP.GE.AND UP0, UPT, UR37, 0x32, UPT ;  /* 0x000000322500788c */ /* 0x000fe2000bf06270 */
[----:B------:R1:W1:Y:S02]  /*4410*/  MUFU.TANH R31, R6 ;  /* 0x00000006001f7308 */ /* 0x0002640000002400 */
[----:B------:R-:W-:Y:S01]  /*4420*/  ISETP.GT.AND P2, PT, R3, 0x30, P2 ;  /* 0x000000300300780c */ /* 0x000fe20001744270 */
[----:B------:R-:W-:Y:S02]  /*4430*/  UP2UR UR20, UPR, URZ, 0x1 ;  /* 0x000000013f147883 */ /* 0x000fe40008000000 */
        /* <DEDUP_REMOVED lines=11> */
[----:B------:R-:W-:Y:S01]  /*44f0*/  UP2UR UR5, UPR, URZ, 0x1 ;  /* 0x000000013f057883 */ /* 0x000fe20008000000 */
[----:B------:R-:W-:Y:S01]  /*4500*/  FSEL R135, R9, -INF , !P1 ;  /* 0xff80000009877808 */ /* 0x000fe20004800000 */
[----:B------:R1:W1:Y:S01]  /*4510*/  MUFU.TANH R24, R6 ;  /* 0x0000000600187308 */ /* 0x0002620000002400 */
[----:B------:R-:W-:Y:S01]  /*4520*/  PLOP3.LUT P6, PT, PT, PT, UP0, 0x40, 0x0 ;  /* 0x000000000000781c */ /* 0x000fe20003fce808 */
[----:B------:R-:W-:Y:S01]  /*4530*/  UISETP.GE.AND UP0, UPT, UR37, 0x41, UPT ;  /* 0x000000412500788c */ /* 0x000fe2000bf06270 */
[----:B------:R-:W-:-:S02]  /*4540*/  ISETP.LT.OR P0, PT, R5, 0x39, P0 ;  /* 0x000000390500780c */ /* 0x000fc40000701670 */
[----:B------:R-:W-:Y:S01]  /*4550*/  PLOP3.LUT P2, PT, PT, PT, UP6, 0x40, 0x0 ;  /* 0x000000000000781c */ /* 0x000fe20003f4e868 */
[----:B------:R-:W-:Y:S01]  /*4560*/  UP2UR UR4, UPR, URZ, 0x1 ;  /* 0x000000013f047883 */ /* 0x000fe20008000000 */
[----:B------:R-:W-:Y:S01]  /*4570*/  FSEL R136, R46, -INF , !P0 ;  /* 0xff8000002e887808 */ /* 0x000fe20004000000 */
[----:B------:R-:W-:Y:S01]  /*4580*/  UISETP.NE.AND UP6, UPT, UR34, URZ, UPT ;  /* 0x0000003f2200728c */ /* 0x000fe2000bfc5270 */
[----:B------:R-:W-:Y:S02]  /*4590*/  PLOP3.LUT P0, PT, PT, PT, UP4, 0x40, 0x0 ;  /* 0x000000000000781c */ /* 0x000fe40003f0e848 */
[----:B------:R-:W-:Y:S01]  /*45a0*/  PLOP3.LUT P5, PT, PT, PT, UP0, 0x40, 0x0 ;  /* 0x000000000000781c */ /* 0x000fe20003fae808 */
[----:B------:R-:W-:Y:S01]  /*45b0*/  UISETP.GE.AND UP0, UPT, UR37, 0x5a, UPT ;  /* 0x0000005a2500788c */ /* 0x000fe2000bf06270 */
[----:B------:R-:W-:Y:S02]  /*45c0*/  PLOP3.LUT P1, PT, PT, PT, UP5, 0x40, 0x0 ;  /* 0x000000000000781c */ /* 0x000fe40003f2e858 */
[C---:B------:R-:W-:Y:S01]  /*45d0*/  ISETP.GT.AND P0, PT, R3.reuse, 0x49, P0 ;  /* 0x000000490300780c */ /* 0x040fe20000704270 */
[----:B-1----:R-:W-:Y:S01]  /*45e0*/  FMUL.FTZ R6, R90, c[0x0][0x320] ;  /* 0x0000c8005a067a20 */ /* 0x002fe20000410000 */
[----:B------:R-:W-:-:S02]  /*45f0*/  ISETP.GT.AND P6, PT, R3, 0x39, P6 ;  /* 0x000000390300780c */ /* 0x000fc400037c4270 */
[C---:B------:R-:W-:Y:S01]  /*4600*/  ISETP.GT.AND P5, PT, R3.reuse, 0x40, P5 ;  /* 0x000000400300780c */ /* 0x040fe20002fa4270 */
[----:B------:R1:W1:Y:S01]  /*4610*/  MUFU.TANH R29, R6 ;  /* 0x00000006001d7308 */ /* 0x0002620000002400 */
[C---:B------:R-:W-:Y:S02]  /*4620*/  ISETP.GT.AND P2, PT, R3.reuse, 0x41, P2 ;  /* 0x000000410300780c */ /* 0x040fe40001744270 */
[----:B------:R-:W-:Y:S02]  /*4630*/  ISETP.GT.AND P1, PT, R3, 0x48, P1 ;  /* 0x000000480300780c */ /* 0x000fe40000f24270 */
[C---:B------:R-:W-:Y:S02]  /*4640*/  ISETP.LT.OR P0, PT, R5.reuse, 0x4a, P0 ;  /* 0x0000004a0500780c */ /* 0x040fe40000701670 */
[C---:B------:R-:W-:Y:S02]  /*4650*/  ISETP.LT.OR P6, PT, R5.reuse, 0x3a, P6 ;  /* 0x0000003a0500780c */ /* 0x040fe400037c1670 */
[----:B------:R-:W-:-:S02]  /*4660*/  ISETP.LT.OR P5, PT, R5, 0x41, P5 ;  /* 0x000000410500780c */ /* 0x000fc40002fa1670 */
[C---:B------:R-:W-:Y:S02]  /*4670*/  ISETP.LT.OR P2, PT, R5.reuse, 0x42, P2 ;  /* 0x000000420500780c */ /* 0x040fe40001741670 */
[----:B------:R-:W-:Y:S02]  /*4680*/  ISETP.LT.OR P1, PT, R5, 0x49, P1 ;  /* 0x000000490500780c */ /* 0x000fe40000f21670 */
[----:B------:R-:W-:Y:S01]  /*4690*/  FSEL R239, R14, -INF , !P0 ;  /* 0xff8000000eef7808 */ /* 0x000fe20004000000 */
[----:B-1----:R-:W-:Y:S01]  /*46a0*/  FMUL.FTZ R6, R91, c[0x0][0x320] ;  /* 0x0000c8005b067a20 */ /* 0x002fe20000410000 */
[----:B------:R-:W-:Y:S02]  /*46b0*/  FSEL R137, R22, -INF , !P6 ;  /* 0xff80000016897808 */ /* 0x000fe40007000000 */
[----:B------:R-:W-:Y:S01]  /*46c0*/  FSEL R232, R17, -INF , !P5 ;  /* 0xff80000011e87808 */ /* 0x000fe20006800000 */
[----:B------:R1:W1:Y:S01]  /*46d0*/  MUFU.TANH R28, R6 ;  /* 0x00000006001c7308 */ /* 0x0002620000002400 */
[----:B------:R-:W-:-:S02]  /*46e0*/  FSEL R238, R16, -INF , !P2 ;  /* 0xff80000010ee7808 */ /* 0x000fc40005000000 */
[----:B------:R-:W-:Y:S02]  /*46f0*/  FSEL R237, R15, -INF , !P1 ;  /* 0xff8000000fed7808 */ /* 0x000fe40004800000 */
[----:B------:R-:W-:Y:S01]  /*4700*/  PLOP3.LUT P0, PT, PT, PT, UP6, 0x40, 0x0 ;  /* 0x000000000000781c */ /* 0x000fe20003f0e868 */
[----:B------:R-:W-:Y:S01]  /*4710*/  UISETP.NE.AND UP6, UPT, UR38, URZ, UPT ;  /* 0x0000003f2600728c */ /* 0x000fe2000bfc5270 */
[----:B------:R-:W-:Y:S01]  /*4720*/  PLOP3.LUT P6, PT, PT, PT, UP3, 0x40, 0x0 ;  /* 0x000000000000781c */ /* 0x000fe20003fce838 */
[----:B------:R2:W2:Y:S01]  /*4730*/  MUFU.TANH R22, R7 ;  /* 0x0000000700167308 */ /* 0x0004a20000002400 */
[----:B------:R-:W-:Y:S02]  /*4740*/  PLOP3.LUT P5, PT, PT, PT, UP2, 0x40, 0x0 ;  /* 0x000000000000781c */ /* 0x000fe40003fae828 */
[----:B------:R-:W-:Y:S02]  /*4750*/  PLOP3.LUT P2, PT, PT, PT, UP1, 0x40, 0x0 ;  /* 0x000000000000781c */ /* 0x000fe40003f4e818 */
[----:B------:R-:W-:-:S02]  /*4760*/  PLOP3.LUT P1, PT, PT, PT, UP0, 0x40, 0x0 ;  /* 0x000000000000781c */ /* 0x000fc40003f2e808 */
[C---:B------:R-:W-:Y:S01]  /*4770*/  ISETP.GT.AND P6, PT, R3.reuse, 0x50, P6 ;  /* 0x000000500300780c */ /* 0x040fe200037c4270 */
[----:B-1----:R-:W1:Y:S01]  /*4780*/  SHFL.IDX PT, R6, R18, 0x1, 0x1c1f ;  /* 0x003c1f0012067f89 */ /* 0x002e6200000e0000 */
[C---:B------:R-:W-:Y:S02]  /*4790*/  ISETP.GT.AND P5, PT, R3.reuse, 0x51, P5 ;  /* 0x000000510300780c */ /* 0x040fe40002fa4270 */
[C---:B------:R-:W-:Y:S02]  /*47a0*/  ISETP.GT.AND P2, PT, R3.reuse, 0x58, P2 ;  /* 0x000000580300780c */ /* 0x040fe40001744270 */
[----:B------:R-:W-:Y:S02]  /*47b0*/  ISETP.GT.AND P1, PT, R3, 0x59, P1 ;  /* 0x000000590300780c */ /* 0x000fe40000f24270 */
[C---:B------:R-:W-:Y:S02]  /*47c0*/  ISETP.LT.OR P6, PT, R5.reuse, 0x51, P6 ;  /* 0x000000510500780c */ /* 0x040fe400037c1670 */
[----:B------:R-:W-:-:S02]  /*47d0*/  ISETP.LT.OR P5, PT, R5, 0x52, P5 ;  /* 0x000000520500780c */ /* 0x000fc40002fa1670 */
[C---:B------:R-:W-:Y:S02]  /*47e0*/  ISETP.LT.OR P2, PT, R5.reuse, 0x59, P2 ;  /* 0x000000590500780c */ /* 0x040fe40001741670 */
[----:B------:R-:W-:Y:S02]  /*47f0*/  ISETP.LT.OR P1, PT, R5, 0x5a, P1 ;  /* 0x0000005a0500780c */ /* 0x000fe40000f21670 */
[----:B------:R-:W-:Y:S02]  /*4800*/  FSEL R240, R13, -INF , !P6 ;  /* 0xff8000000df07808 */ /* 0x000fe40007000000 */
[----:B------:R-:W-:Y:S02]  /*4810*/  FSEL R241, R12, -INF , !P5 ;  /* 0xff8000000cf17808 */ /* 0x000fe40006800000 */
[----:B------:R-:W-:Y:S02]  /*4820*/  FSEL R248, R11, -INF , !P2 ;  /* 0xff8000000bf87808 */ /* 0x000fe40005000000 */
[----:B------:R-:W-:Y:S01]  /*4830*/  FSEL R251, R10, -INF , !P1 ;  /* 0xff8000000afb7808 */ /* 0x000fe20004800000 */
[----:B-1----:R-:W-:-:S02]  /*4840*/  IMAD.IADD R5, R19, 0x1, R6 ;  /* 0x0000000113057824 */ /* 0x002fc400078e0206 */
[----:B------:R-:W-:-:S03]  /*4850*/  IMAD.IADD R3, R21, 0x1, R6 ;  /* 0x0000000115037824 */ /* 0x000fc600078e0206 */
        /* <DEDUP_REMOVED lines=14> */
.L_x_259:
[----:B------:R-:W-:-:S04]  /*4940*/  MOV R7, c[0x0][0x32c] ;  /* 0x0000cb0000077a02 */ /* 0x000fc80000000f00 */
[----:B------:R-:W-:-:S13]  /*4950*/  ISETP.NE.AND P0, PT, R7, 0x1, PT ;  /* 0x000000010700780c */ /* 0x000fda0003f05270 */
[----:B------:R-:W-:-:S05]  /*4960*/  @P0 IMAD.HI.U32 R7, R6, c[0x0][0x330], RZ ;  /* 0x0000cc0006070a27 */ /* 0x000fca00078e00ff */
[----:B------:R-:W-:Y:S02]  /*4970*/  @P0 SHF.R.U32.HI R6, RZ, c[0x0][0x334], R7 ;  /* 0x0000cd00ff060a19 */ /* 0x000fe40000011607 */
.L_x_260:
[----:B------:R-:W-:Y:S05]  /*4980*/  BSYNC B0 ;  /* 0x0000000000007941 */ /* 0x000fea0003800000 */
.L_x_258:
[----:B------:R-:W-:-:S05]  /*4990*/  IMAD R6, R6, c[0x0][0x32c], R23 ;  /* 0x0000cb0006067a24 */ /* 0x000fca00078e0217 */
[----:B------:R-:W-:Y:S02]  /*49a0*/  IADD3 R7, R6, c[0x0][0x32c], RZ ;  /* 0x0000cb0006077a10 */ /* 0x000fe40007ffe0ff */
[----:B------:R-:W-:Y:S02]  /*49b0*/  IMNMX R3, R3, R6, !PT ;  /* 0x0000000603037217 */ /* 0x000fe40007800200 */
[----:B------:R-:W-:Y:S02]  /*49c0*/  IMNMX R5, R5, R7, PT ;  /* 0x0000000705057217 */ /* 0x000fe40003800200 */
.L_x_257:
[----:B--234-:R-:W-:Y:S01]  /*49d0*/  UP2UR UR42, UPR, URZ, 0x20 ;  /* 0x000000203f2a7883 */ /* 0x01cfe20008000000 */
[----:B------:R-:W-:Y:S01]  /*49e0*/  FMUL.FTZ R6, R148, c[0x0][0x320] ;  /* 0x0000c80094067a20 */ /* 0x000fe20000410000 */
[----:B------:R-:W-:Y:S01]  /*49f0*/  UISETP.NE.AND UP5, UPT, UR33, URZ, UPT ;  /* 0x0000003f2100728c */ /* 0x000fe2000bfa5270 */
[----:B------:R-:W-:Y:S01]  /*4a00*/  FMUL.FTZ R9, R112, c[0x0][0x320] ;  /* 0x0000c80070097a20 */ /* 0x000fe20000410000 */
[----:B------:R-:W-:Y:S01]  /*4a10*/  UP2UR UR39, UPR, URZ, 0x4 ;  /* 0x000000043f277883 */ /* 0x000fe20008000000 */
[----:B------:R1:W2:Y:S01]  /*4a20*/  MUFU.TANH R61, R6 ;  /* 0x00000006003d7308 */ /* 0x0002a20000002400 */
[----:B------:R-:W-:Y:S01]  /*4a30*/  UISETP.NE.AND UP2, UPT, UR32, URZ, UPT ;  /* 0x0000003f2000728c */ /* 0x000fe2000bf45270 */
[----:B------:R-:W-:Y:S01]  /*4a40*/  FMUL.FTZ R7, R172, c[0x0][0x320] ;  /* 0x0000c800ac077a20 */ /* 0x000fe20000410000 */
[----:B------:R-:W-:Y:S01]  /*4a50*/  PLOP3.LUT P6, PT, PT, PT, UP5, 0x40, 0x0 ;  /* 0x000000000000781c */ /* 0x000fe20003fce858 */
[----:B------:R-:W-:Y:S01]  /*4a60*/  UP2UR UR41, UPR, URZ, 0x10 ;  /* 0x000000103f297883 */ /* 0x000fe20008000000 */
[----:B------:R-:W-:Y:S01]  /*4a70*/  FMUL.FTZ R17, R108, c[0x0][0x320] ;  /* 0x0000c8006c117a20 */ /* 0x000fe20000410000 */
[----:B------:R-:W-:Y:S01]  /*4a80*/  UISETP.NE.AND UP4, UPT, UR31, URZ, UPT ;  /* 0x0000003f1f00728c */ /* 0x000fe2000bf85270 */
[----:B------:R-:W-:Y:S01]  /*4a90*/  ISETP.GT.AND P6, PT, R3, RZ, P6 ;  /* 0x000000ff0300720c */ /* 0x000fe200037c4270 */
[----:B------:R-:W-:Y:S01]  /*4aa0*/  UP2UR UR40, UPR, URZ, 0x8 ;  /* 0x000000083f287883 */ /* 0x000fe20008000000 */
[----:B------:R-:W-:Y:S01]  /*4ab0*/  PLOP3.LUT P5, PT, PT, PT, UP2, 0x40, 0x0 ;  /* 0x000000000000781c */ /* 0x000fe20003fae828 */
[----:B------:R-:W-:Y:S01]  /*4ac0*/  UISETP.NE.AND UP3, UPT, UR28, URZ, UPT ;  /* 0x0000003f1c00728c */ /* 0x000fe2000bf65270 */
[----:B------:R-:W-:Y:S01]  /*4ad0*/  ISETP.LT.OR P6, PT, R5, 0x1, P6 ;  /* 0x000000010500780c */ /* 0x000fe200037c1670 */
[----:B------:R-:W-:Y:S01]  /*4ae0*/  UP2UR UR38, UPR, URZ, 0x2 ;  /* 0x000000023f267883 */ /* 0x000fe20008000000 */
[----:B------:R-:W-:Y:S01]  /*4af0*/  ISETP.GT.AND P5, PT, R3, 0x1, P5 ;  /* 0x000000010300780c */ /* 0x000fe20002fa4270 */
[----:B------:R-:W-:Y:S01]  /*4b00*/  UISETP.NE.AND UP1, UPT, UR29, URZ, UPT ;  /* 0x0000003f1d00728c */ /* 0x000fe2000bf25270 */
[----:B------:R-:W-:Y:S01]  /*4b10*/  PLOP3.LUT P2, PT, PT, PT, UP4, 0x40, 0x0 ;  /* 0x000000000000781c */ /* 0x000fe20003f4e848 */
[----:B-1----:R-:W-:Y:S01]  /*4b20*/  FMUL.FTZ R6, R153, c[0x0][0x320] ;  /* 0x0000c80099067a20 */ /* 0x002fe20000410000 */
[----:B------:R-:W-:Y:S01]  /*4b30*/  UP2UR UR37, UPR, URZ, 0x1 ;  /* 0x000000013f257883 */ /* 0x000fe20008000000 */
[----:B------:R-:W-:Y:S01]  /*4b40*/  FSEL R52, R42, -INF , !P6 ;  /* 0xff8000002a347808 */ /* 0x000fe20007000000 */
[----:B------:R-:W-:Y:S01]  /*4b50*/  UISETP.NE.AND UP0, UPT, UR30, URZ, UPT ;  /* 0x0000003f1e00728c */ /* 0x000fe2000bf05270 */
[----:B------:R1:W3:Y:S01]  /*4b60*/  MUFU.TANH R62, R6 ;  /* 0x00000006003e7308 */ /* 0x0002e20000002400 */
[----:B------:R-:W-:Y:S01]  /*4b70*/  UISETP.NE.AND UP2, UPT, UR27, URZ, UPT ;  /* 0x0000003f1b00728c */ /* 0x000fe2000bf45270 */
[----:B------:R-:W-:Y:S01]  /*4b80*/  PLOP3.LUT P6, PT, PT, PT, UP3, 0x40, 0x0 ;  /* 0x000000000000781c */ /* 0x000fe20003fce838 */
[----:B------:R-:W-:Y:S01]  /*4b90*/  UISETP.NE.AND UP3, UPT, UR24, URZ, UPT ;  /* 0x0000003f1800728c */ /* 0x000fe2000bf65270 */
[----:B------:R-:W-:Y:S01]  /*4ba0*/  ISETP.LT.OR P5, PT, R5, 0x2, P5 ;  /* 0x000000020500780c */ /* 0x000fe20002fa1670 */
[----:B------:R-:W-:Y:S01]  /*4bb0*/  UISETP.NE.AND UP4, UPT, UR41, URZ, UPT ;  /* 0x0000003f2900728c */ /* 0x000fe2000bf85270 */
[----:B------:R-:W-:Y:S01]  /*4bc0*/  PLOP3.LUT P0, PT, PT, PT, UP1, 0x40, 0x0 ;  /* 0x000000000000781c */ /* 0x000fe20003f0e818 */
[----:B------:R-:W-:Y:S01]  /*4bd0*/  UISETP.NE.AND UP1, UPT, UR26, URZ, UPT ;  /* 0x0000003f1a00728c */ /* 0x000fe2000bf25270 */
[----:B------:R-:W-:Y:S01]  /*4be0*/  PLOP3.LUT P1, PT, PT, PT, UP0, 0x40, 0x0 ;  /* 0x000000000000781c */ /* 0x000fe20003f2e808 */
[----:B------:R-:W-:Y:S01]  /*4bf0*/  UISETP.NE.AND UP0, UPT, UR25, URZ, UPT ;  /* 0x0000003f1900728c */ /* 0x000fe2000bf05270 */
[C---:B------:R-:W-:Y:S01]  /*4c00*/  ISETP.GT.AND P2, PT, R3.reuse, 0x8, P2 ;  /* 0x000000080300780c */ /* 0x040fe20001744270 */
[----:B------:R-:W-:Y:S01]  /*4c10*/  UISETP.NE.AND UP5, UPT, UR42, URZ, UPT ;  /* 0x0000003f2a00728c */ /* 0x000fe2000bfa5270 */
[----:B------:R-:W-:Y:S01]  /*4c20*/  ISETP.GT.AND P6, PT, R3, 0x11, P6 ;  /* 0x000000110300780c */ /* 0x000fe200037c4270 */
[----:B------:R-:W4:Y:S01]  /*4c30*/  MUFU.TANH R47, R7 ;  /* 0x00000007002f7308 */ /* 0x000f220000002400 */
[----:B------:R-:W-:Y:S01]  /*4c40*/  FSEL R51, R40, -INF , !P5 ;  /* 0xff80000028337808 */ /* 0x000fe20006800000 */
[----:B------:R-:W-:Y:S01]  /*4c50*/  FMUL.FTZ R16, R109, c[0x0][0x320] ;  /* 0x0000c8006d107a20 */ /* 0x000fe20000410000 */
[----:B------:R-:W-:Y:S01]  /*4c60*/  PLOP3.LUT P5, PT, PT, PT, UP2, 0x40, 0x0 ;  /* 0x000000000000781c */ /* 0x000fe20003fae828 */
[----:B-1----:R-:W-:Y:S01]  /*4c70*/  FMUL.FTZ R6, R168, c[0x0][0x320] ;  /* 0x0000c800a8067a20 */ /* 0x002fe20000410000 */
[C---:B------:R-:W-:Y:S01]  /*4c80*/  ISETP.GT.AND P0, PT, R3.reuse, 0x10, P0 ;  /* 0x000000100300780c */ /* 0x040fe20000704270 */
[----:B------:R-:W-:Y:S01]  /*4c90*/  UISETP.NE.AND UP2, UPT, UR23, URZ, UPT ;  /* 0x0000003f1700728c */ /* 0x000fe2000bf45270 */
[----:B------:R-:W-:Y:S01]  /*4ca0*/  ISETP.GT.AND P1, PT, R3, 0x9, P1 ;  /* 0x000000090300780c */ /* 0x000fe20000f24270 */
[----:B------:R1:W1:Y:S01]  /*4cb0*/  MUFU.TANH R55, R6 ;  /* 0x0000000600377308 */ /* 0x0002620000002400 */
[----:B------:R-:W-:Y:S01]  /*4cc0*/  ISETP.LT.OR P2, PT, R5, 0x9, P2 ;  /* 0x000000090500780c */ /* 0x000fe20001741670 */
[----:B------:R-:W-:Y:S01]  /*4cd0*/  FMUL.FTZ R15, R165, c[0x0][0x320] ;  /* 0x0000c800a50f7a20 */ /* 0x000fe20000410000 */
[C---:B------:R-:W-:Y:S01]  /*4ce0*/  ISETP.LT.OR P6, PT, R5.reuse, 0x12, P6 ;  /* 0x000000120500780c */ /* 0x040fe200037c1670 */
[----:B------:R-:W-:Y:S01]  /*4cf0*/  FMUL.FTZ R14, R176, c[0x0][0x320] ;  /* 0x0000c800b00e7a20 */ /* 0x000fe20000410000 */
[----:B------:R-:W-:Y:S01]  /*4d00*/  ISETP.LT.OR P0, PT, R5, 0x11, P0 ;  /* 0x000000110500780c */ /* 0x000fe20000701670 */
[----:B------:R-:W-:Y:S01]  /*4d10*/  FMUL.FTZ R13, R160, c[0x0][0x320] ;  /* 0x0000c800a00d7a20 */ /* 0x000fe20000410000 */
[----:B------:R-:W-:Y:S01]  /*4d20*/  ISETP.GT.AND P5, PT, R3, 0x18, P5 ;  /* 0x000000180300780c */ /* 0x000fe20002fa4270 */
[----:B------:R-:W-:Y:S01]  /*4d30*/  FMUL.FTZ R12, R161, c[0x0][0x320] ;  /* 0x0000c800a10c7a20 */ /* 0x000fe20000410000 */
[----:B------:R-:W-:Y:S01]  /*4d40*/  ISETP.LT.OR P1, PT, R5, 0xa, P1 ;  /* 0x0000000a0500780c */ /* 0x000fe20000f21670 */
[----:B------:R-:W-:Y:S01]  /*4d50*/  FMUL.FTZ R11, R140, c[0x0][0x320] ;  /* 0x0000c8008c0b7a20 */ /* 0x000fe20000410000 */
[----:B------:R-:W-:Y:S01]  /*4d60*/  FSEL R54, R39, -INF , !P2 ;  /* 0xff80000027367808 */ /* 0x000fe20005000000 */
[----:B------:R-:W-:Y:S01]  /*4d70*/  FMUL.FTZ R8, R141, c[0x0][0x320] ;  /* 0x0000c8008d087a20 */ /* 0x000fe20000410000 */
[----:B------:R-:W-:Y:S01]  /*4d80*/  PLOP3.LUT P2, PT, PT, PT, UP1, 0x40, 0x0 ;  /* 0x000000000000781c */ /* 0x000fe20003f4e818 */
[----:B------:R-:W-:Y:S01]  /*4d90*/  UISETP.NE.AND UP1, UPT, UR22, URZ, UPT ;  /* 0x0000003f1600728c */ /* 0x000fe2000bf25270 */
[----:B------:R-:W-:Y:S01]  /*4da0*/  FSEL R64, R24, -INF , !P6 ;  /* 0xff80000018407808 */ /* 0x000fe20007000000 */
[----:B-1----:R-:W-:Y:S01]  /*4db0*/  FMUL.FTZ R6, R149, c[0x0][0x320] ;  /* 0x0000c80095067a20 */ /* 0x002fe20000410000 */
[----:B------:R-:W-:Y:S01]  /*4dc0*/  PLOP3.LUT P6, PT, PT, PT, UP2, 0x40, 0x0 ;  /* 0x000000000000781c */ /* 0x000fe20003fce828 */
[----:B------:R-:W-:Y:S01]  /*4dd0*/  UISETP.NE.AND UP2, UPT, UR19, URZ, UPT ;  /* 0x0000003f1300728c */ /* 0x000fe2000bf45270 */
[----:B------:R-:W-:Y:S01]  /*4de0*/  FSEL R63, R27, -INF , !P0 ;  /* 0xff8000001b3f7808 */ /* 0x000fe20004000000 */
[----:B------:R1:W1:Y:S01]  /*4df0*/  MUFU.TANH R59, R6 ;  /* 0x00000006003b7308 */ /* 0x0002620000002400 */
[----:B------:R-:W-:Y:S01]  /*4e00*/  ISETP.LT.OR P5, PT, R5, 0x19, P5 ;  /* 0x000000190500780c */ /* 0x000fe20002fa1670 */
[----:B------:R-:W-:Y:S01]  /*4e10*/  FMUL.FTZ R7, R177, c[0x0][0x320] ;  /* 0x0000c800b1077a20 */ /* 0x000fe20000410000 */
[----:B------:R-:W-:Y:S01]  /*4e20*/  FSEL R56, R38, -INF , !P1 ;  /* 0xff80000026387808 */ /* 0x000fe20004800000 */
[----:B------:R-:W-:Y:S01]  /*4e30*/  FMUL.FTZ R10, R113, c[0x0][0x320] ;  /* 0x0000c800710a7a20 */ /* 0x000fe20000410000 */
[----:B------:R-:W-:Y:S01]  /*4e40*/  PLOP3.LUT P0, PT, PT, PT, UP3, 0x40, 0x0 ;  /* 0x000000000000781c */ /* 0x000fe20003f0e838 */
[----:B------:R-:W-:Y:S01]  /*4e50*/  UISETP.NE.AND UP3, UPT, UR20, URZ, UPT ;  /* 0x0000003f1400728c */ /* 0x000fe2000bf65270 */
[----:B------:R-:W-:Y:S01]  /*4e60*/  PLOP3.LUT P1, PT, PT, PT, UP0, 0x40, 0x0 ;  /* 0x000000000000781c */ /* 0x000fe20003f2e808 */
[----:B------:R-:W-:Y:S01]  /*4e70*/  UISETP.NE.AND UP0, UPT, UR21, URZ, UPT ;  /* 0x0000003f1500728c */ /* 0x000fe2000bf05270 */
[----:B------:R-:W-:Y:S01]  /*4e80*/  ISETP.GT.AND P6, PT, R3, 0x28, P6 ;  /* 0x000000280300780c */ /* 0x000fe200037c4270 */
[----:B------:R-:W2:Y:S01]  /*4e90*/  MUFU.TANH R49, R17 ;  /* 0x0000001100317308 */ /* 0x000ea20000002400 */
[----:B------:R-:W-:-:S02]  /*4ea0*/  FSEL R45, R45, -INF , !P5 ;  /* 0xff8000002d2d7808 */ /* 0x000fc40006800000 */
[----:B------:R-:W-:Y:S01]  /*4eb0*/  PLOP3.LUT P5, PT, PT, PT, UP1, 0x40, 0x0 ;  /* 0x000000000000781c */ /* 0x000fe20003fae818 */
[----:B------:R-:W-:Y:S01]  /*4ec0*/  UISETP.NE.AND UP1, UPT, UR5, URZ, UPT ;  /* 0x0000003f0500728c */ /* 0x000fe2000bf25270 */
[C---:B------:R-:W-:Y:S01]  /*4ed0*/  ISETP.GT.AND P0, PT, R3.reuse, 0x21, P0 ;  /* 0x000000210300780c */ /* 0x040fe20000704270 */
[----:B-1----:R-:W-:Y:S01]  /*4ee0*/  FMUL.FTZ R6, R156, c[0x0][0x320] ;  /* 0x0000c8009c067a20 */ /* 0x002fe20000410000 */
[C---:B------:R-:W-:Y:S01]  /*4ef0*/  ISETP.GT.AND P2, PT, R3.reuse, 0x19, P2 ;  /* 0x000000190300780c */ /* 0x040fe20001744270 */
[----:B------:R-:W1:Y:S01]  /*4f00*/  MUFU.TANH R53, R16 ;  /* 0x0000001000357308 */ /* 0x000e620000002400 */
[----:B------:R-:W-:Y:S02]  /*4f10*/  ISETP.GT.AND P1, PT, R3, 0x20, P1 ;  /* 0x000000200300780c */ /* 0x000fe40000f24270 */
[C---:B------:R-:W-:Y:S02]  /*4f20*/  ISETP.LT.OR P6, PT, R5.reuse, 0x29, P6 ;  /* 0x000000290500780c */ /* 0x040fe400037c1670 */
[----:B------:R-:W-:-:S02]  /*4f30*/  ISETP.LT.OR P0, PT, R5, 0x22, P0 ;  /* 0x000000220500780c */ /* 0x000fc40000701670 */
[C---:B------:R-:W-:Y:S01]  /*4f40*/  ISETP.LT.OR P2, PT, R5.reuse, 0x1a, P2 ;  /* 0x0000001a0500780c */ /* 0x040fe20001741670 */
[----:B------:R5:W1:Y:S01]  /*4f50*/  MUFU.TANH R58, R6 ;  /* 0x00000006003a7308 */ /* 0x000a620000002400 */
[----:B------:R-:W-:Y:S02]  /*4f60*/  ISETP.LT.OR P1, PT, R5, 0x21, P1 ;  /* 0x000000210500780c */ /* 0x000fe40000f21670 */
[----:B------:R-:W-:Y:S02]  /*4f70*/  FSEL R112, R37, -INF , !P6 ;  /* 0xff80000025707808 */ /* 0x000fe40007000000 */
[----:B------:R-:W-:Y:S01]  /*4f80*/  PLOP3.LUT P6, PT, PT, PT, UP1, 0x40, 0x0 ;  /* 0x000000000000781c */ /* 0x000fe20003fce818 */
[----:B------:R-:W-:Y:S01]  /*4f90*/  UISETP.NE.AND UP1, UPT, UR38, URZ, UPT ;  /* 0x0000003f2600728c */ /* 0x000fe2000bf25270 */
[----:B------:R-:W-:Y:S01]  /*4fa0*/  FSEL R82, R41, -INF , !P0 ;  /* 0xff80000029527808 */ /* 0x000fe20004000000 */
[----:B------:R-:W1:Y:S01]  /*4fb0*/  MUFU.TANH R42, R15 ;  /* 0x0000000f002a7308 */ /* 0x000e620000002400 */
[----:B------:R-:W-:-:S02]  /*4fc0*/  FSEL R44, R44, -INF , !P2 ;  /* 0xff8000002c2c7808 */ /* 0x000fc40005000000 */
[----:B------:R-:W-:Y:S02]  /*4fd0*/  FSEL R80, R43, -INF , !P1 ;  /* 0xff8000002b507808 */ /* 0x000fe40004800000 */
[----:B------:R-:W-:Y:S01]  /*4fe0*/  PLOP3.LUT P0, PT, PT, PT, UP2, 0x40, 0x0 ;  /* 0x000000000000781c */ /* 0x000fe20003f0e828 */
[----:B------:R-:W-:Y:S01]  /*4ff0*/  UISETP.NE.AND UP2, UPT, UR39, URZ, UPT ;  /* 0x0000003f2700728c */ /* 0x000fe2000bf45270 */
[----:B------:R-:W-:Y:S01]  /*5000*/  PLOP3.LUT P2, PT, PT, PT, UP0, 0x40, 0x0 ;  /* 0x000000000000781c */ /* 0x000fe20003f4e808 */
[----:B-----5:R-:W-:Y:S01]  /*5010*/  FMUL.FTZ R6, R144, c[0x0][0x320] ;  /* 0x0000c80090067a20 */ /* 0x020fe20000410000 */
[----:B------:R-:W-:Y:S01]  /*5020*/  PLOP3.LUT P1, PT, PT, PT, UP3, 0x40, 0x0 ;  /* 0x000000000000781c */ /* 0x000fe20003f2e838 */
[----:B------:R-:W-:Y:S01]  /*5030*/  UISETP.NE.AND UP0, UPT, UR4, URZ, UPT ;  /* 0x0000003f0400728c */ /* 0x000fe2000bf05270 */
[C---:B------:R-:W-:Y:S01]  /*5040*/  ISETP.GT.AND P6, PT, R3.reuse, 0x39, P6 ;  /* 0x000000390300780c */ /* 0x040fe200037c4270 */
[----:B------:R5:W1:Y:S01]  /*5050*/  MUFU.TANH R60, R6 ;  /* 0x00000006003c7308 */ /* 0x000a620000002400 */
[C---:B------:R-:W-:Y:S01]  /*5060*/  ISETP.GT.AND P0, PT, R3.reuse, 0x38, P0 ;  /* 0x000000380300780c */ /* 0x040fe20000704270 */
[----:B------:R-:W-:Y:S01]  /*5070*/  UISETP.NE.AND UP3, UPT, UR40, URZ, UPT ;  /* 0x0000003f2800728c */ /* 0x000fe2000bf65270 */
[----:B------:R-:W-:-:S02]  /*5080*/  ISETP.GT.AND P5, PT, R3, 0x29, P5 ;  /* 0x000000290300780c */ /* 0x000fc40002fa4270 */
[C---:B------:R-:W-:Y:S02]  /*5090*/  ISETP.GT.AND P2, PT, R3.reuse, 0x30, P2 ;  /* 0x000000300300780c */ /* 0x040fe40001744270 */
[----:B------:R-:W-:Y:S01]  /*50a0*/  ISETP.GT.AND P1, PT, R3, 0x31, P1 ;  /* 0x000000310300780c */ /* 0x000fe20000f24270 */
[----:B------:R-:W1:Y:S01]  /*50b0*/  MUFU.TANH R40, R14 ;  /* 0x0000000e00287308 */ /* 0x000e620000002400 */
[C---:B------:R-:W-:Y:S02]  /*50c0*/  ISETP.LT.OR P6, PT, R5.reuse, 0x3a, P6 ;  /* 0x0000003a0500780c */ /* 0x040fe400037c1670 */
[C---:B------:R-:W-:Y:S02]  /*50d0*/  ISETP.LT.OR P0, PT, R5.reuse, 0x39, P0 ;  /* 0x000000390500780c */ /* 0x040fe40000701670 */
[C---:B------:R-:W-:Y:S02]  /*50e0*/  ISETP.LT.OR P5, PT, R5.reuse, 0x2a, P5 ;  /* 0x0000002a0500780c */ /* 0x040fe40002fa1670 */
[----:B------:R-:W-:Y:S01]  /*50f0*/  ISETP.LT.OR P2, PT, R5, 0x31, P2 ;  /* 0x000000310500780c */ /* 0x000fe20001741670 */
[----:B-----5:R-:W-:Y:S01]  /*5100*/  FMUL.FTZ R6, R145, c[0x0][0x320] ;  /* 0x0000c80091067a20 */ /* 0x020fe20000410000 */
[----:B------:R-:W-:Y:S01]  /*5110*/  ISETP.LT.OR P1, PT, R5, 0x32, P1 ;  /* 0x000000320500780c */ /* 0x000fe20000f21670 */
[----:B------:R-:W1:Y:S01]  /*5120*/  MUFU.TANH R39, R13 ;  /* 0x0000000d00277308 */ /* 0x000e620000002400 */
[----:B------:R-:W-:-:S02]  /*5130*/  FSEL R134, R32, -INF , !P6 ;  /* 0xff80000020867808 */ /* 0x000fc40007000000 */
[----:B------:R-:W-:Y:S02]  /*5140*/  FSEL R130, R22, -INF , !P0 ;  /* 0xff80000016827808 */ /* 0x000fe40004000000 */
[----:B------:R-:W-:Y:S02]  /*5150*/  FSEL R119, R36, -INF , !P5 ;  /* 0xff80000024777808 */ /* 0x000fe40006800000 */
[----:B------:R-:W-:Y:S01]  /*5160*/  FSEL R129, R35, -INF , !P2 ;  /* 0xff80000023817808 */ /* 0x000fe20005000000 */
[----:B------:R5:W1:Y:S01]  /*5170*/  MUFU.TANH R57, R6 ;  /* 0x0000000600397308 */ /* 0x000a620000002400 */
[----:B------:R-:W-:Y:S02]  /*5180*/  FSEL R131, R34, -INF , !P1 ;  /* 0xff80000022837808 */ /* 0x000fe40004800000 */
[----:B------:R-:W-:Y:S02]  /*5190*/  PLOP3.LUT P0, PT, PT, PT, UP4, 0x40, 0x0 ;  /* 0x000000000000781c */ /* 0x000fe40003f0e848 */
[----:B------:R-:W-:Y:S01]  /*51a0*/  PLOP3.LUT P5, PT, PT, PT, UP0, 0x40, 0x0 ;  /* 0x000000000000781c */ /* 0x000fe20003fae808 */
[----:B------:R-:W-:Y:S01]  /*51b0*/  UISETP.NE.AND UP0, UPT, UR37, URZ, UPT ;  /* 0x0000003f2500728c */ /* 0x000fe2000bf05270 */
[----:B------:R-:W-:Y:S01]  /*51c0*/  PLOP3.LUT P2, PT, PT, PT, UP6, 0x40, 0x0 ;  /* 0x000000000000781c */ /* 0x000fe20003f4e868 */
[----:B------:R-:W-:Y:S01]  /*51d0*/  UP2UR UR37, UPR, URZ, 0x40 ;  /* 0x000000403f257883 */ /* 0x000fe20008000000 */
[----:B------:R-:W-:Y:S01]  /*51e0*/  PLOP3.LUT P1, PT, PT, PT, UP5, 0x40, 0x0 ;  /* 0x000000000000781c */ /* 0x000fe20003f2e858 */
[----:B------:R-:W-:Y:S01]  /*51f0*/  UISETP.NE.AND UP6, UPT, UR34, URZ, UPT ;  /* 0x0000003f2200728c */ /* 0x000fe2000bfc5270 */
[C---:B------:R-:W-:Y:S01]  /*5200*/  ISETP.GT.AND P0, PT, R3.reuse, 0x49, P0 ;  /* 0x000000490300780c */ /* 0x040fe20000704270 */
[----:B------:R-:W1:Y:S01]  /*5210*/  MUFU.TANH R38, R12 ;  /* 0x0000000c00267308 */ /* 0x000e620000002400 */
[----:B------:R-:W-:-:S02]  /*5220*/  ISETP.GT.AND P5, PT, R3, 0x40, P5 ;  /* 0x000000400300780c */ /* 0x000fc40002fa4270 */
[----:B------:R-:W-:Y:S01]  /*5230*/  ISETP.GT.AND P2, PT, R3, 0x41, P2 ;  /* 0x000000410300780c */ /* 0x000fe20001744270 */
[----:B-----5:R-:W-:Y:S01]  /*5240*/  FMUL.FTZ R6, R169, c[0x0][0x320] ;  /* 0x0000c800a9067a20 */ /* 0x020fe20000410000 */
[----:B------:R-:W-:Y:S02]  /*5250*/  ISETP.GT.AND P1, PT, R3, 0x48, P1 ;  /* 0x000000480300780c */ /* 0x000fe40000f24270 */
[C---:B------:R-:W-:Y:S01]  /*5260*/  ISETP.LT.OR P0, PT, R5.reuse, 0x4a, P0 ;  /* 0x0000004a0500780c */ /* 0x040fe20000701670 */
[----:B------:R5:W1:Y:S01]  /*5270*/  MUFU.TANH R48, R6 ;  /* 0x0000000600307308 */ /* 0x000a620000002400 */
[C---:B------:R-:W-:Y:S02]  /*5280*/  ISETP.LT.OR P5, PT, R5.reuse, 0x41, P5 ;  /* 0x000000410500780c */ /* 0x040fe40002fa1670 */
[C---:B------:R-:W-:Y:S02]  /*5290*/  ISETP.LT.OR P2, PT, R5.reuse, 0x42, P2 ;  /* 0x000000420500780c */ /* 0x040fe40001741670 */
[----:B------:R-:W-:-:S02]  /*52a0*/  ISETP.LT.OR P1, PT, R5, 0x49, P1 ;  /* 0x000000490500780c */ /* 0x000fc40000f21670 */
[----:B------:R-:W-:Y:S01]  /*52b0*/  FSEL R230, R31, -INF , !P0 ;  /* 0xff8000001fe67808 */ /* 0x000fe20004000000 */
[----:B------:R-:W1:Y:S01]  /*52c0*/  MUFU.TANH R41, R11 ;  /* 0x0000000b00297308 */ /* 0x000e620000002400 */
[----:B------:R-:W-:Y:S02]  /*52d0*/  FSEL R204, R33, -INF , !P5 ;  /* 0xff80000021cc7808 */ /* 0x000fe40006800000 */
[----:B------:R-:W-:Y:S02]  /*52e0*/  FSEL R228, R30, -INF , !P2 ;  /* 0xff8000001ee47808 */ /* 0x000fe40005000000 */
[----:B------:R-:W-:Y:S02]  /*52f0*/  FSEL R207, R26, -INF , !P1 ;  /* 0xff8000001acf7808 */ /* 0x000fe40004800000 */
[----:B------:R-:W-:Y:S01]  /*5300*/  PLOP3.LUT P0, PT, PT, PT, UP6, 0x40, 0x0 ;  /* 0x000000000000781c */ /* 0x000fe20003f0e868 */
[----:B-----5:R-:W-:Y:S01]  /*5310*/  FMUL.FTZ R6, R157, c[0x0][0x320] ;  /* 0x0000c8009d067a20 */ /* 0x020fe20000410000 */
[----:B------:R-:W-:Y:S01]  /*5320*/  PLOP3.LUT P6, PT, PT, PT, UP3, 0x40, 0x0 ;  /* 0x000000000000781c */ /* 0x000fe20003fce838 */
[----:B------:R-:W1:Y:S01]  /*5330*/  MUFU.TANH R36, R8 ;  /* 0x0000000800247308 */ /* 0x000e620000002400 */
[----:B------:R-:W-:Y:S01]  /*5340*/  PLOP3.LUT P5, PT, PT, PT, UP2, 0x40, 0x0 ;  /* 0x000000000000781c */ /* 0x000fe20003fae828 */
[----:B------:R-:W-:Y:S01]  /*5350*/  UISETP.NE.AND UP6, UPT, UR37, URZ, UPT ;  /* 0x0000003f2500728c */ /* 0x000fe2000bfc5270 */
[----:B------:R-:W-:-:S02]  /*5360*/  PLOP3.LUT P2, PT, PT, PT, UP1, 0x40, 0x0 ;  /* 0x000000000000781c */ /* 0x000fc40003f4e818 */
[----:B------:R-:W-:Y:S02]  /*5370*/  PLOP3.LUT P1, PT, PT, PT, UP0, 0x40, 0x0 ;  /* 0x000000000000781c */ /* 0x000fe40003f2e808 */
[C---:B------:R-:W-:Y:S01]  /*5380*/  ISETP.GT.AND P6, PT, R3.reuse, 0x50, P6 ;  /* 0x000000500300780c */ /* 0x040fe200037c4270 */
[----:B------:R5:W1:Y:S01]  /*5390*/  MUFU.TANH R50, R6 ;  /* 0x0000000600327308 */ /* 0x000a620000002400 */
[C---:B------:R-:W-:Y:S02]  /*53a0*/  ISETP.GT.AND P5, PT, R3.reuse, 0x51, P5 ;  /* 0x000000510300780c */ /* 0x040fe40002fa4270 */
[C---:B------:R-:W-:Y:S02]  /*53b0*/  ISETP.GT.AND P2, PT, R3.reuse, 0x58, P2 ;  /* 0x000000580300780c */ /* 0x040fe40001744270 */
[----:B------:R-:W-:Y:S01]  /*53c0*/  ISETP.GT.AND P1, PT, R3, 0x59, P1 ;  /* 0x000000590300780c */ /* 0x000fe20000f24270 */
[----:B------:R-:W-:Y:S01]  /*53d0*/  FMUL.FTZ R3, R152, c[0x0][0x320] ;  /* 0x0000c80098037a20 */ /* 0x000fe20000410000 */
[C---:B------:R-:W-:Y:S01]  /*53e0*/  ISETP.LT.OR P6, PT, R5.reuse, 0x51, P6 ;  /* 0x000000510500780c */ /* 0x040fe200037c1670 */
[----:B------:R-:W1:Y:S01]  /*53f0*/  MUFU.TANH R34, R7 ;  /* 0x0000000700227308 */ /* 0x000e620000002400 */
[----:B------:R-:W-:-:S02]  /*5400*/  ISETP.LT.OR P5, PT, R5, 0x52, P5 ;  /* 0x000000520500780c */ /* 0x000fc40002fa1670 */
[C---:B------:R-:W-:Y:S02]  /*5410*/  ISETP.LT.OR P2, PT, R5.reuse, 0x59, P2 ;  /* 0x000000590500780c */ /* 0x040fe40001741670 */
[----:B------:R-:W-:Y:S02]  /*5420*/  ISETP.LT.OR P1, PT, R5, 0x5a, P1 ;  /* 0x0000005a0500780c */ /* 0x000fe40000f21670 */
[----:B------:R-:W-:Y:S01]  /*5430*/  FSEL R231, R29, -INF , !P6 ;  /* 0xff8000001de77808 */ /* 0x000fe20007000000 */
[----:B-----5:R-:W-:Y:S01]  /*5440*/  FMUL.FTZ R6, R164, c[0x0][0x320] ;  /* 0x0000c800a4067a20 */ /* 0x020fe20000410000 */
[----:B------:R-:W1:Y:S01]  /*5450*/  MUFU.TANH R35, R10 ;  /* 0x0000000a00237308 */ /* 0x000e620000002400 */
[----:B------:R-:W-:Y:S02]  /*5460*/  FSEL R233, R28, -INF , !P5 ;  /* 0xff8000001ce97808 */ /* 0x000fe40006800000 */
[----:B------:R-:W-:Y:S02]  /*5470*/  FSEL R235, R25, -INF , !P2 ;  /* 0xff80000019eb7808 */ /* 0x000fe40005000000 */
[----:B------:R-:W-:-:S03]  /*5480*/  FSEL R236, R67, -INF , !P1 ;  /* 0xff80000043ec7808 */ /* 0x000fc60004800000 */
        /* <DEDUP_REMOVED lines=22> */
.L_x_263:
[----:B------:R-:W-:-:S04]  /*55f0*/  MOV R7, c[0x0][0x32c] ;  /* 0x0000cb0000077a02 */ /* 0x000fc80000000f00 */
[----:B------:R-:W-:-:S13]  /*5600*/  ISETP.NE.AND P0, PT, R7, 0x1, PT ;  /* 0x000000010700780c */ /* 0x000fda0003f05270 */
[----:B------:R-:W-:-:S05]  /*5610*/  @P0 IMAD.HI.U32 R7, R6, c[0x0][0x330], RZ ;  /* 0x0000cc0006070a27 */ /* 0x000fca00078e00ff */
[----:B------:R-:W-:Y:S02]  /*5620*/  @P0 SHF.R.U32.HI R6, RZ, c[0x0][0x334], R7 ;  /* 0x0000cd00ff060a19 */ /* 0x000fe40000011607 */
.L_x_264:
[----:B------:R-:W-:Y:S05]  /*5630*/  BSYNC B0 ;  /* 0x0000000000007941 */ /* 0x000fea0003800000 */
.L_x_262:
[----:B------:R-:W-:-:S05]  /*5640*/  IMAD R6, R6, c[0x0][0x32c], R23 ;  /* 0x0000cb0006067a24 */ /* 0x000fca00078e0217 */
[----:B------:R-:W-:Y:S02]  /*5650*/  IADD3 R7, R6, c[0x0][0x32c], RZ ;  /* 0x0000cb0006077a10 */ /* 0x000fe40007ffe0ff */
[----:B------:R-:W-:Y:S02]  /*5660*/  IMNMX R3, R3, R6, !PT ;  /* 0x0000000603037217 */ /* 0x000fe40007800200 */
[----:B------:R-:W-:Y:S02]  /*5670*/  IMNMX R5, R5, R7, PT ;  /* 0x0000000705057217 */ /* 0x000fe40003800200 */
.L_x_261:
[----:B-1234-:R-:W-:Y:S01]  /*5680*/  FMUL.FTZ R6, R151, c[0x0][0x320] ;  /* 0x0000c80097067a20 */ /* 0x01efe20000410000 */
[----:B------:R-:W-:Y:S01]  /*5690*/  UP2UR UR42, UPR, URZ, 0x20 ;  /* 0x000000203f2a7883 */ /* 0x000fe20008000000 */
[----:B------:R-:W-:Y:S01]  /*56a0*/  FMUL.FTZ R16, R142, c[0x0][0x320] ;  /* 0x0000c8008e107a20 */ /* 0x000fe20000410000 */
[----:B------:R-:W-:Y:S01]  /*56b0*/  UP2UR UR37, UPR, URZ, 0x1 ;  /* 0x000000013f257883 */ /* 0x000fe20008000000 */
[----:B------:R1:W2:Y:S01]  /*56c0*/  MUFU.TANH R31, R6 ;  /* 0x00000006001f7308 */ /* 0x0002a20000002400 */
[----:B------:R-:W-:Y:S01]  /*56d0*/  UISETP.NE.AND UP5, UPT, UR32, URZ, UPT ;  /* 0x0000003f2000728c */ /* 0x000fe2000bfa5270 */
[----:B------:R-:W-:Y:S01]  /*56e0*/  FMUL.FTZ R12, R147, c[0x0][0x320] ;  /* 0x0000c800930c7a20 */ /* 0x000fe20000410000 */
[----:B------:R-:W-:Y:S01]  /*56f0*/  UISETP.NE.AND UP0, UPT, UR33, URZ, UPT ;  /* 0x0000003f2100728c */ /* 0x000fe2000bf05270 */
[----:B------:R-:W-:Y:S01]  /*5700*/  FMUL.FTZ R11, R174, c[0x0][0x320] ;  /* 0x0000c800ae0b7a20 */ /* 0x000fe20000410000 */
[----:B------:R-:W-:Y:S01]  /*5710*/  UP2UR UR40, UPR, URZ, 0x8 ;  /* 0x000000083f287883 */ /* 0x000fe20008000000 */
[----:B------:R-:W-:Y:S01]  /*5720*/  FMUL.FTZ R15, R143, c[0x0][0x320] ;  /* 0x0000c8008f0f7a20 */ /* 0x000fe20000410000 */
[----:B------:R-:W-:Y:S01]  /*5730*/  PLOP3.LUT P5, PT, PT, PT, UP5, 0x40, 0x0 ;  /* 0x000000000000781c */ /* 0x000fe20003fae858 */
[----:B------:R-:W-:Y:S01]  /*5740*/  UISETP.NE.AND UP3, UPT, UR29, URZ, UPT ;  /* 0x0000003f1d00728c */ /* 0x000fe2000bf65270 */
[----:B------:R-:W-:Y:S01]  /*5750*/  PLOP3.LUT P6, PT, PT, PT, UP0, 0x40, 0x0 ;  /* 0x000000000000781c */ /* 0x000fe20003fce808 */
[----:B------:R-:W-:Y:S01]  /*5760*/  UP2UR UR41, UPR, URZ, 0x10 ;  /* 0x000000103f297883 */ /* 0x000fe20008000000 */
[C---:B------:R-:W-:Y:S01]  /*5770*/  ISETP.GT.AND P5, PT, R3.reuse, 0x1, P5 ;  /* 0x000000010300780c */ /* 0x040fe20002fa4270 */
[----:B------:R-:W-:Y:S01]  /*5780*/  UP2UR UR38, UPR, URZ, 0x2 ;  /* 0x000000023f267883 */ /* 0x000fe20008000000 */
[----:B------:R-:W-:Y:S01]  /*5790*/  ISETP.GT.AND P6, PT, R3, RZ, P6 ;  /* 0x000000ff0300720c */ /* 0x000fe200037c4270 */
[----:B------:R-:W-:Y:S01]  /*57a0*/  UISETP.NE.AND UP4, UPT, UR31, URZ, UPT ;  /* 0x0000003f1f00728c */ /* 0x000fe2000bf85270 */
[----:B------:R-:W-:Y:S01]  /*57b0*/  PLOP3.LUT P0, PT, PT, PT, UP3, 0x40, 0x0 ;  /* 0x000000000000781c */ /* 0x000fe20003f0e838 */
[----:B-1----:R-:W-:Y:S01]  /*57c0*/  FMUL.FTZ R6, R171, c[0x0][0x320] ;  /* 0x0000c800ab067a20 */ /* 0x002fe20000410000 */
[----:B------:R-:W-:Y:S01]  /*57d0*/  UISETP.NE.AND UP1, UPT, UR30, URZ, UPT ;  /* 0x0000003f1e00728c */ /* 0x000fe2000bf25270 */
[C---:B------:R-:W-:Y:S01]  /*57e0*/  ISETP.LT.OR P6, PT, R5.reuse, 0x1, P6 ;  /* 0x000000010500780c */ /* 0x040fe200037c1670 */
[----:B------:R-:W-:Y:S01]  /*57f0*/  UP2UR UR39, UPR, URZ, 0x4 ;  /* 0x000000043f277883 */ /* 0x000fe20008000000 */
[----:B------:R1:W3:Y:S01]  /*5800*/  MUFU.TANH R29, R6 ;  /* 0x00000006001d7308 */ /* 0x0002e20000002400 */
[----:B------:R-:W-:Y:S01]  /*5810*/  UISETP.NE.AND UP2, UPT, UR28, URZ, UPT ;  /* 0x0000003f1c00728c */ /* 0x000fe2000bf45270 */
[----:B------:R-:W-:Y:S01]  /*5820*/  ISETP.LT.OR P5, PT, R5, 0x2, P5 ;  /* 0x000000020500780c */ /* 0x000fe20002fa1670 */
[----:B------:R-:W-:Y:S01]  /*5830*/  UISETP.NE.AND UP0, UPT, UR27, URZ, UPT ;  /* 0x0000003f1b00728c */ /* 0x000fe2000bf05270 */
[----:B------:R-:W-:Y:S01]  /*5840*/  PLOP3.LUT P2, PT, PT, PT, UP4, 0x40, 0x0 ;  /* 0x000000000000781c */ /* 0x000fe20003f4e848 */
[----:B------:R-:W-:Y:S01]  /*5850*/  UISETP.NE.AND UP3, UPT, UR26, URZ, UPT ;  /* 0x0000003f1a00728c */ /* 0x000fe2000bf65270 */
[----:B------:R-:W-:Y:S01]  /*5860*/  PLOP3.LUT P1, PT, PT, PT, UP1, 0x40, 0x0 ;  /* 0x000000000000781c */ /* 0x000fe20003f2e818 */
[----:B------:R-:W-:Y:S01]  /*5870*/  UISETP.NE.AND UP1, UPT, UR25, URZ, UPT ;  /* 0x0000003f1900728c */ /* 0x000fe2000bf25270 */
[----:B------:R-:W-:Y:S01]  /*5880*/  ISETP.GT.AND P0, PT, R3, 0x10, P0 ;  /* 0x000000100300780c */ /* 0x000fe20000704270 */
[----:B------:R-:W4:Y:S01]  /*5890*/  MUFU.TANH R138, R16 ;  /* 0x00000010008a7308 */ /* 0x000f220000002400 */
[----:B------:R-:W-:Y:S01]  /*58a0*/  FSEL R122, R55, -INF , !P6 ;  /* 0xff800000377a7808 */ /* 0x000fe20007000000 */
[----:B------:R-:W-:Y:S01]  /*58b0*/  UISETP.NE.AND UP4, UPT, UR41, URZ, UPT ;  /* 0x0000003f2900728c */ /* 0x000fe2000bf85270 */
[----:B------:R-:W-:Y:S01]  /*58c0*/  FSEL R124, R48, -INF , !P5 ;  /* 0xff800000307c7808 */ /* 0x000fe20006800000 */
[----:B------:R-:W-:Y:S01]  /*58d0*/  UISETP.NE.AND UP5, UPT, UR42, URZ, UPT ;  /* 0x0000003f2a00728c */ /* 0x000fe2000bfa5270 */
[----:B------:R-:W-:Y:S01]  /*58e0*/  PLOP3.LUT P6, PT, PT, PT, UP2, 0x40, 0x0 ;  /* 0x000000000000781c */ /* 0x000fe20003fce828 */
[----:B------:R-:W-:Y:S01]  /*58f0*/  UISETP.NE.AND UP2, UPT, UR23, URZ, UPT ;  /* 0x0000003f1700728c */ /* 0x000fe2000bf45270 */
[----:B-1----:R-:W-:Y:S01]  /*5900*/  FMUL.FTZ R6, R166, c[0x0][0x320] ;  /* 0x0000c800a6067a20 */ /* 0x002fe20000410000 */
[----:B------:R-:W-:Y:S01]  /*5910*/  PLOP3.LUT P5, PT, PT, PT, UP0, 0x40, 0x0 ;  /* 0x000000000000781c */ /* 0x000fe20003fae808 */
[----:B------:R-:W-:Y:S01]  /*5920*/  UISETP.NE.AND UP0, UPT, UR24, URZ, UPT ;  /* 0x0000003f1800728c */ /* 0x000fe2000bf05270 */
[C---:B------:R-:W-:Y:S01]  /*5930*/  ISETP.GT.AND P2, PT, R3.reuse, 0x8, P2 ;  /* 0x000000080300780c */ /* 0x040fe20001744270 */
[----:B------:R1:W1:Y:S01]  /*5940*/  MUFU.TANH R28, R6 ;  /* 0x00000006001c7308 */ /* 0x0002620000002400 */
[----:B------:R-:W-:Y:S01]  /*5950*/  ISETP.GT.AND P1, PT, R3, 0x9, P1 ;  /* 0x000000090300780c */ /* 0x000fe20000f24270 */
[----:B------:R-:W-:Y:S01]  /*5960*/  FMUL.FTZ R9, R115, c[0x0][0x320] ;  /* 0x0000c80073097a20 */ /* 0x000fe20000410000 */
[----:B------:R-:W-:Y:S01]  /*5970*/  ISETP.LT.OR P0, PT, R5, 0x11, P0 ;  /* 0x000000110500780c */ /* 0x000fe20000701670 */
[----:B------:R-:W-:Y:S01]  /*5980*/  FMUL.FTZ R14, R150, c[0x0][0x320] ;  /* 0x0000c800960e7a20 */ /* 0x000fe20000410000 */
[----:B------:R-:W-:Y:S01]  /*5990*/  ISETP.GT.AND P6, PT, R3, 0x11, P6 ;  /* 0x000000110300780c */ /* 0x000fe200037c4270 */
[----:B------:R-:W-:Y:S01]  /*59a0*/  FMUL.FTZ R13, R146, c[0x0][0x320] ;  /* 0x0000c800920d7a20 */ /* 0x000fe20000410000 */
[C---:B------:R-:W-:Y:S01]  /*59b0*/  ISETP.LT.OR P2, PT, R5.reuse, 0x9, P2 ;  /* 0x000000090500780c */ /* 0x040fe20001741670 */
[----:B------:R-:W2:Y:S01]  /*59c0*/  MUFU.TANH R16, R12 ;  /* 0x0000000c00107308 */ /* 0x000ea20000002400 */
[----:B------:R-:W-:Y:S01]  /*59d0*/  ISETP.LT.OR P1, PT, R5, 0xa, P1 ;  /* 0x0000000a0500780c */ /* 0x000fe20000f21670 */
[----:B------:R-:W-:Y:S01]  /*59e0*/  FMUL.FTZ R8, R179, c[0x0][0x320] ;  /* 0x0000c800b3087a20 */ /* 0x000fe20000410000 */
[----:B------:R-:W-:Y:S01]  /*59f0*/  FSEL R132, R40, -INF , !P0 ;  /* 0xff80000028847808 */ /* 0x000fe20004000000 */
[----:B------:R-:W-:Y:S01]  /*5a00*/  FMUL.FTZ R10, R114, c[0x0][0x320] ;  /* 0x0000c800720a7a20 */ /* 0x000fe20000410000 */
[----:B------:R-:W-:Y:S01]  /*5a10*/  PLOP3.LUT P0, PT, PT, PT, UP0, 0x40, 0x0 ;  /* 0x000000000000781c */ /* 0x000fe20003f0e808 */
[----:B------:R-:W-:Y:S01]  /*5a20*/  UISETP.NE.AND UP0, UPT, UR21, URZ, UPT ;  /* 0x0000003f1500728c */ /* 0x000fe2000bf05270 */
[----:B------:R-:W-:Y:S01]  /*5a30*/  ISETP.LT.OR P6, PT, R5, 0x12, P6 ;  /* 0x000000120500780c */ /* 0x000fe200037c1670 */
[----:B-1----:R-:W-:Y:S01]  /*5a40*/  FMUL.FTZ R6, R154, c[0x0][0x320] ;  /* 0x0000c8009a067a20 */ /* 0x002fe20000410000 */
[----:B------:R-:W-:Y:S01]  /*5a50*/  FSEL R127, R47, -INF , !P2 ;  /* 0xff8000002f7f7808 */ /* 0x000fe20005000000 */
[----:B------:R-:W1:Y:S01]  /*5a60*/  MUFU.TANH R12, R11 ;  /* 0x0000000b000c7308 */ /* 0x000e620000002400 */
[----:B------:R-:W-:Y:S01]  /*5a70*/  FSEL R128, R32, -INF , !P1 ;  /* 0xff80000020807808 */ /* 0x000fe20004800000 */
[----:B------:R-:W-:Y:S01]  /*5a80*/  FMUL.FTZ R7, R178, c[0x0][0x320] ;  /* 0x0000c800b2077a20 */ /* 0x000fe20000410000 */
[----:B------:R-:W-:Y:S01]  /*5a90*/  PLOP3.LUT P2, PT, PT, PT, UP3, 0x40, 0x0 ;  /* 0x000000000000781c */ /* 0x000fe20003f4e838 */
[----:B------:R-:W-:Y:S01]  /*5aa0*/  UISETP.NE.AND UP3, UPT, UR20, URZ, UPT ;  /* 0x0000003f1400728c */ /* 0x000fe2000bf65270 */
[----:B------:R-:W-:Y:S01]  /*5ab0*/  PLOP3.LUT P1, PT, PT, PT, UP1, 0x40, 0x0 ;  /* 0x000000000000781c */ /* 0x000fe20003f2e818 */
[----:B------:R-:W-:Y:S01]  /*5ac0*/  UISETP.NE.AND UP1, UPT, UR22, URZ, UPT ;  /* 0x0000003f1600728c */ /* 0x000fe2000bf25270 */
[C---:B------:R-:W-:Y:S01]  /*5ad0*/  ISETP.GT.AND P0, PT, R3.reuse, 0x21, P0 ;  /* 0x000000210300780c */ /* 0x040fe20000704270 */
[----:B------:R5:W1:Y:S01]  /*5ae0*/  MUFU.TANH R37, R6 ;  /* 0x0000000600257308 */ /* 0x000a620000002400 */
[----:B------:R-:W-:Y:S01]  /*5af0*/  FSEL R133, R34, -INF , !P6 ;  /* 0xff80000022857808 */ /* 0x000fe20007000000 */
[----:B------:R-:W-:Y:S01]  /*5b00*/  FMUL.FTZ R17, R170, c[0x0][0x320] ;  /* 0x0000c800aa117a20 */ /* 0x000fe20000410000 */
[----:B------:R-:W-:Y:S01]  /*5b10*/  PLOP3.LUT P6, PT, PT, PT, UP2, 0x40, 0x0 ;  /* 0x000000000000781c */ /* 0x000fe20003fce828 */
[----:B------:R-:W-:Y:S01]  /*5b20*/  UISETP.NE.AND UP2, UPT, UR19, URZ, UPT ;  /* 0x0000003f1300728c */ /* 0x000fe2000bf45270 */
[----:B------:R-:W-:-:S02]  /*5b30*/  ISETP.GT.AND P5, PT, R3, 0x18, P5 ;  /* 0x000000180300780c */ /* 0x000fc40002fa4270 */
[C---:B------:R-:W-:Y:S01]  /*5b40*/  ISETP.GT.AND P2, PT, R3.reuse, 0x19, P2 ;  /* 0x000000190300780c */ /* 0x040fe20001744270 */
[----:B------:R-:W1:Y:S01]  /*5b50*/  MUFU.TANH R140, R15 ;  /* 0x0000000f008c7308 */ /* 0x000e620000002400 */
[----:B------:R-:W-:Y:S02]  /*5b60*/  ISETP.GT.AND P1, PT, R3, 0x20, P1 ;  /* 0x000000200300780c */ /* 0x000fe40000f24270 */
[C---:B------:R-:W-:Y:S02]  /*5b70*/  ISETP.LT.OR P0, PT, R5.reuse, 0x22, P0 ;  /* 0x000000220500780c */ /* 0x040fe40000701670 */
[C---:B------:R-:W-:Y:S02]  /*5b80*/  ISETP.LT.OR P5, PT, R5.reuse, 0x19, P5 ;  /* 0x000000190500780c */ /* 0x040fe40002fa1670 */
[C---:B------:R-:W-:Y:S01]  /*5b90*/  ISETP.LT.OR P2, PT, R5.reuse, 0x1a, P2 ;  /* 0x0000001a0500780c */ /* 0x040fe20001741670 */
[----:B-----5:R-:W-:Y:S01]  /*5ba0*/  FMUL.FTZ R6, R110, c[0x0][0x320] ;  /* 0x0000c8006e067a20 */ /* 0x020fe20000410000 */
[----:B------:R-:W-:Y:S01]  /*5bb0*/  ISETP.LT.OR P1, PT, R5, 0x21, P1 ;  /* 0x000000210500780c */ /* 0x000fe20000f21670 */
[----:B------:R-:W1:Y:S01]  /*5bc0*/  MUFU.TANH R15, R14 ;  /* 0x0000000e000f7308 */ /* 0x000e620000002400 */
[----:B------:R-:W-:-:S02]  /*5bd0*/  FSEL R189, R59, -INF , !P0 ;  /* 0xff8000003bbd7808 */ /* 0x000fc40004000000 */
[----:B------:R-:W-:Y:S01]  /*5be0*/  PLOP3.LUT P0, PT, PT, PT, UP2, 0x40, 0x0 ;  /* 0x000000000000781c */ /* 0x000fe20003f0e828 */
[----:B------:R-:W-:Y:S01]  /*5bf0*/  UISETP.NE.AND UP2, UPT, UR39, URZ, UPT ;  /* 0x0000003f2700728c */ /* 0x000fe2000bf45270 */
[----:B------:R-:W-:Y:S02]  /*5c00*/  FSEL R144, R46, -INF , !P5 ;  /* 0xff8000002e907808 */ /* 0x000fe40006800000 */
[----:B------:R-:W-:Y:S01]  /*5c10*/  FSEL R145, R42, -INF , !P2 ;  /* 0xff8000002a917808 */ /* 0x000fe20005000000 */
[----:B------:R5:W1:Y:S01]  /*5c20*/  MUFU.TANH R67, R6 ;  /* 0x0000000600437308 */ /* 0x000a620000002400 */
[----:B------:R-:W-:Y:S02]  /*5c30*/  FSEL R190, R61, -INF , !P1 ;  /* 0xff8000003dbe7808 */ /* 0x000fe40004800000 */
[----:B------:R-:W-:Y:S01]  /*5c40*/  PLOP3.LUT P5, PT, PT, PT, UP1, 0x40, 0x0 ;  /* 0x000000000000781c */ /* 0x000fe20003fae818 */
[----:B------:R-:W-:Y:S01]  /*5c50*/  UISETP.NE.AND UP1, UPT, UR5, URZ, UPT ;  /* 0x0000003f0500728c */ /* 0x000fe2000bf25270 */
[----:B------:R-:W-:Y:S01]  /*5c60*/  PLOP3.LUT P2, PT, PT, PT, UP0, 0x40, 0x0 ;  /* 0x000000000000781c */ /* 0x000fe20003f4e808 */
[----:B------:R-:W-:Y:S01]  /*5c70*/  UISETP.NE.AND UP0, UPT, UR4, URZ, UPT ;  /* 0x0000003f0400728c */ /* 0x000fe2000bf05270 */
[----:B------:R-:W-:Y:S01]  /*5c80*/  PLOP3.LUT P1, PT, PT, PT, UP3, 0x40, 0x0 ;  /* 0x000000000000781c */ /* 0x000fe20003f2e838 */
[----:B------:R-:W-:Y:S01]  /*5c90*/  UISETP.NE.AND UP3, UPT, UR40, URZ, UPT ;  /* 0x0000003f2800728c */ /* 0x000fe2000bf65270 */
[C---:B------:R-:W-:Y:S01]  /*5ca0*/  ISETP.GT.AND P0, PT, R3.reuse, 0x38, P0 ;  /* 0x000000380300780c */ /* 0x040fe20000704270 */
[----:B------:R-:W1:Y:S01]  /*5cb0*/  MUFU.TANH R14, R7 ;  /* 0x00000007000e7308 */ /* 0x000e620000002400 */
[----:B------:R-:W-:-:S02]  /*5cc0*/  ISETP.GT.AND P6, PT, R3, 0x28, P6 ;  /* 0x000000280300780c */ /* 0x000fc400037c4270 */
[C---:B------:R-:W-:Y:S02]  /*5cd0*/  ISETP.GT.AND P5, PT, R3.reuse, 0x29, P5 ;  /* 0x000000290300780c */ /* 0x040fe40002fa4270 */
[----:B------:R-:W-:Y:S01]  /*5ce0*/  ISETP.GT.AND P2, PT, R3, 0x30, P2 ;  /* 0x000000300300780c */ /* 0x000fe20001744270 */
[----:B-----5:R-:W-:Y:S01]  /*5cf0*/  FMUL.FTZ R6, R111, c[0x0][0x320] ;  /* 0x0000c8006f067a20 */ /* 0x020fe20000410000 */
[----:B------:R-:W-:Y:S01]  /*5d00*/  ISETP.GT.AND P1, PT, R3, 0x31, P1 ;  /* 0x000000310300780c */ /* 0x000fe20000f24270 */
[----:B------:R-:W1:Y:S01]  /*5d10*/  MUFU.TANH R13, R13 ;  /* 0x0000000d000d7308 */ /* 0x000e620000002400 */
[C---:B------:R-:W-:Y:S02]  /*5d20*/  ISETP.LT.OR P0, PT, R5.reuse, 0x39, P0 ;  /* 0x000000390500780c */ /* 0x040fe40000701670 */
[C---:B------:R-:W-:Y:S02]  /*5d30*/  ISETP.LT.OR P6, PT, R5.reuse, 0x29, P6 ;  /* 0x000000290500780c */ /* 0x040fe400037c1670 */
[----:B------:R-:W-:-:S02]  /*5d40*/  ISETP.LT.OR P5, PT, R5, 0x2a, P5 ;  /* 0x0000002a0500780c */ /* 0x000fc40002fa1670 */
[C---:B------:R-:W-:Y:S01]  /*5d50*/  ISETP.LT.OR P2, PT, R5.reuse, 0x31, P2 ;  /* 0x000000310500780c */ /* 0x040fe20001741670 */
[----:B------:R5:W1:Y:S01]  /*5d60*/  MUFU.TANH R139, R6 ;  /* 0x00000006008b7308 */ /* 0x000a620000002400 */
[----:B------:R-:W-:Y:S02]  /*5d70*/  ISETP.LT.OR P1, PT, R5, 0x32, P1 ;  /* 0x000000320500780c */ /* 0x000fe40000f21670 */
[----:B------:R-:W-:Y:S02]  /*5d80*/  FSEL R206, R30, -INF , !P0 ;  /* 0xff8000001ece7808 */ /* 0x000fe40004000000 */
[----:B------:R-:W-:Y:S02]  /*5d90*/  PLOP3.LUT P0, PT, PT, PT, UP4, 0x40, 0x0 ;  /* 0x000000000000781c */ /* 0x000fe40003f0e848 */
[----:B------:R-:W-:Y:S01]  /*5da0*/  FSEL R188, R58, -INF , !P6 ;  /* 0xff8000003abc7808 */ /* 0x000fe20007000000 */
[----:B------:R-:W1:Y:S01]  /*5db0*/  MUFU.TANH R59, R10 ;  /* 0x0000000a003b7308 */ /* 0x000e620000002400 */
[----:B------:R-:W-:-:S02]  /*5dc0*/  FSEL R187, R50, -INF , !P5 ;  /* 0xff80000032bb7808 */ /* 0x000fc40006800000 */
[----:B------:R-:W-:Y:S02]  /*5dd0*/  FSEL R203, R39, -INF , !P2 ;  /* 0xff80000027cb7808 */ /* 0x000fe40005000000 */
[----:B------:R-:W-:Y:S02]  /*5de0*/  FSEL R205, R38, -INF , !P1 ;  /* 0xff80000026cd7808 */ /* 0x000fe40004800000 */
[----:B------:R-:W-:Y:S01]  /*5df0*/  PLOP3.LUT P6, PT, PT, PT, UP1, 0x40, 0x0 ;  /* 0x000000000000781c */ /* 0x000fe20003fce818 */
[----:B-----5:R-:W-:Y:S01]  /*5e00*/  FMUL.FTZ R6, R155, c[0x0][0x320] ;  /* 0x0000c8009b067a20 */ /* 0x020fe20000410000 */
[----:B------:R-:W-:Y:S01]  /*5e10*/  PLOP3.LUT P5, PT, PT, PT, UP0, 0x40, 0x0 ;  /* 0x000000000000781c */ /* 0x000fe20003fae808 */
[----:B------:R-:W-:Y:S01]  /*5e20*/  UISETP.NE.AND UP0, UPT, UR37, URZ, UPT ;  /* 0x0000003f2500728c */ /* 0x000fe2000bf05270 */
[----:B------:R-:W-:Y:S01]  /*5e30*/  PLOP3.LUT P2, PT, PT, PT, UP6, 0x40, 0x0 ;  /* 0x000000000000781c */ /* 0x000fe20003f4e868 */
[----:B------:R5:W1:Y:S01]  /*5e40*/  MUFU.TANH R43, R6 ;  /* 0x00000006002b7308 */ /* 0x000a620000002400 */
[----:B------:R-:W-:Y:S01]  /*5e50*/  PLOP3.LUT P1, PT, PT, PT, UP5, 0x40, 0x0 ;  /* 0x000000000000781c */ /* 0x000fe20003f2e858 */
[----:B------:R-:W-:Y:S01]  /*5e60*/  UP2UR UR37, UPR, URZ, 0x40 ;  /* 0x000000403f257883 */ /* 0x000fe20008000000 */
[C---:B------:R-:W-:Y:S01]  /*5e70*/  ISETP.GT.AND P0, PT, R3.reuse, 0x49, P0 ;  /* 0x000000490300780c */ /* 0x040fe20000704270 */
[----:B------:R-:W-:Y:S01]  /*5e80*/  UISETP.NE.AND UP6, UPT, UR34, URZ, UPT ;  /* 0x0000003f2200728c */ /* 0x000fe2000bfc5270 */
[C---:B------:R-:W-:Y:S01]  /*5e90*/  ISETP.GT.AND P6, PT, R3.reuse, 0x39, P6 ;  /* 0x000000390300780c */ /* 0x040fe200037c4270 */
[----:B------:R-:W-:Y:S01]  /*5ea0*/  UISETP.NE.AND UP1, UPT, UR38, URZ, UPT ;  /* 0x0000003f2600728c */ /* 0x000fe2000bf25270 */
[C---:B------:R-:W-:Y:S01]  /*5eb0*/  ISETP.GT.AND P5, PT, R3.reuse, 0x40, P5 ;  /* 0x000000400300780c */ /* 0x040fe20002fa4270 */
[----:B------:R-:W1:Y:S01]  /*5ec0*/  MUFU.TANH R58, R9 ;  /* 0x00000009003a7308 */ /* 0x000e620000002400 */
[----:B------:R-:W-:-:S02]  /*5ed0*/  ISETP.GT.AND P2, PT, R3, 0x41, P2 ;  /* 0x000000410300780c */ /* 0x000fc40001744270 */
[----:B------:R-:W-:Y:S02]  /*5ee0*/  ISETP.GT.AND P1, PT, R3, 0x48, P1 ;  /* 0x000000480300780c */ /* 0x000fe40000f24270 */
[C---:B------:R-:W-:Y:S02]  /*5ef0*/  ISETP.LT.OR P0, PT, R5.reuse, 0x4a, P0 ;  /* 0x0000004a0500780c */ /* 0x040fe40000701670 */
[----:B------:R-:W-:Y:S01]  /*5f00*/  ISETP.LT.OR P6, PT, R5, 0x3a, P6 ;  /* 0x0000003a0500780c */ /* 0x000fe200037c1670 */
[----:B-----5:R-:W-:Y:S01]  /*5f10*/  FMUL.FTZ R6, R175, c[0x0][0x320] ;  /* 0x0000c800af067a20 */ /* 0x020fe20000410000 */
[C---:B------:R-:W-:Y:S01]  /*5f20*/  ISETP.LT.OR P5, PT, R5.reuse, 0x41, P5 ;  /* 0x000000410500780c */ /* 0x040fe20002fa1670 */
[----:B------:R-:W1:Y:S01]  /*5f30*/  MUFU.TANH R9, R8 ;  /* 0x0000000800097308 */ /* 0x000e620000002400 */
[C---:B------:R-:W-:Y:S02]  /*5f40*/  ISETP.LT.OR P2, PT, R5.reuse, 0x42, P2 ;  /* 0x000000420500780c */ /* 0x040fe40001741670 */
[----:B------:R-:W-:-:S02]  /*5f50*/  ISETP.LT.OR P1, PT, R5, 0x49, P1 ;  /* 0x000000490500780c */ /* 0x000fc40000f21670 */
[----:B------:R-:W-:Y:S02]  /*5f60*/  FSEL R244, R53, -INF , !P0 ;  /* 0xff80000035f47808 */ /* 0x000fe40004000000 */
[----:B------:R-:W-:Y:S01]  /*5f70*/  PLOP3.LUT P0, PT, PT, PT, UP6, 0x40, 0x0 ;  /* 0x000000000000781c */ /* 0x000fe20003f0e868 */
[----:B------:R5:W1:Y:S01]  /*5f80*/  MUFU.TANH R27, R6 ;  /* 0x00000006001b7308 */ /* 0x000a620000002400 */
[----:B------:R-:W-:Y:S01]  /*5f90*/  FSEL R229, R62, -INF , !P6 ;  /* 0xff8000003ee57808 */ /* 0x000fe20007000000 */
[----:B------:R-:W-:Y:S01]  /*5fa0*/  UISETP.NE.AND UP6, UPT, UR37, URZ, UPT ;  /* 0x0000003f2500728c */ /* 0x000fe2000bfc5270 */
[----:B------:R-:W-:Y:S02]  /*5fb0*/  FSEL R245, R60, -INF , !P5 ;  /* 0xff8000003cf57808 */ /* 0x000fe40006800000 */
[----:B------:R-:W-:Y:S02]  /*5fc0*/  FSEL R247, R57, -INF , !P2 ;  /* 0xff80000039f77808 */ /* 0x000fe40005000000 */
[----:B------:R-:W-:Y:S01]  /*5fd0*/  FSEL R246, R49, -INF , !P1 ;  /* 0xff80000031f67808 */ /* 0x000fe20004800000 */
[----:B------:R-:W1:Y:S01]  /*5fe0*/  MUFU.TANH R8, R17 ;  /* 0x0000001100087308 */ /* 0x000e620000002400 */
[----:B------:R-:W-:-:S02]  /*5ff0*/  PLOP3.LUT P6, PT, PT, PT, UP3, 0x40, 0x0 ;  /* 0x000000000000781c */ /* 0x000fc40003fce838 */
[----:B------:R-:W-:Y:S02]  /*6000*/  PLOP3.LUT P5, PT, PT, PT, UP2, 0x40, 0x0 ;  /* 0x000000000000781c */ /* 0x000fe40003fae828 */
[----:B------:R-:W-:Y:S02]  /*6010*/  PLOP3.LUT P2, PT, PT, PT, UP1, 0x40, 0x0 ;  /* 0x000000000000781c */ /* 0x000fe40003f4e818 */
[----:B------:R-:W-:Y:S01]  /*6020*/  PLOP3.LUT P1, PT, PT, PT, UP0, 0x40, 0x0 ;  /* 0x000000000000781c */ /* 0x000fe20003f2e808 */
[----:B-----5:R-:W-:Y:S01]  /*6030*/  FMUL.FTZ R6, R167, c[0x0][0x320] ;  /* 0x0000c800a7067a20 */ /* 0x020fe20000410000 */
[C---:B------:R-:W-:Y:S02]  /*6040*/  ISETP.GT.AND P6, PT, R3.reuse, 0x50, P6 ;  /* 0x000000500300780c */ /* 0x040fe400037c4270 */
[C---:B------:R-:W-:Y:S01]  /*6050*/  ISETP.GT.AND P5, PT, R3.reuse, 0x51, P5 ;  /* 0x000000510300780c */ /* 0x040fe20002fa4270 */
[----:B------:R5:W1:Y:S01]  /*6060*/  MUFU.TANH R26, R6 ;  /* 0x00000006001a7308 */ /* 0x000a620000002400 */
[----:B------:R-:W-:-:S02]  /*6070*/  ISETP.GT.AND P2, PT, R3, 0x58, P2 ;  /* 0x000000580300780c */ /* 0x000fc40001744270 */
[----:B------:R-:W-:Y:S02]  /*6080*/  ISETP.GT.AND P1, PT, R3, 0x59, P1 ;  /* 0x000000590300780c */ /* 0x000fe40000f24270 */
[C---:B------:R-:W-:Y:S02]  /*6090*/  ISETP.LT.OR P6, PT, R5.reuse, 0x51, P6 ;  /* 0x000000510500780c */ /* 0x040fe400037c1670 */
[C---:B------:R-:W-:Y:S02]  /*60a0*/  ISETP.LT.OR P5, PT, R5.reuse, 0x52, P5 ;  /* 0x000000520500780c */ /* 0x040fe40002fa1670 */
[C---:B------:R-:W-:Y:S02]  /*60b0*/  ISETP.LT.OR P2, PT, R5.reuse, 0x59, P2 ;  /* 0x000000590500780c */ /* 0x040fe40001741670 */
[----:B------:R-:W-:Y:S02]  /*60c0*/  ISETP.LT.OR P1, PT, R5, 0x5a, P1 ;  /* 0x0000005a0500780c */ /* 0x000fe40000f21670 */
[----:B------:R-:W-:-:S02]  /*60d0*/  FSEL R243, R41, -INF , !P6 ;  /* 0xff80000029f37808 */ /* 0x000fc40007000000 */
[----:B------:R-:W-:Y:S01]  /*60e0*/  FSEL R242, R36, -INF , !P5 ;  /* 0xff80000024f27808 */ /* 0x000fe20006800000 */
[----:B-----5:R-:W-:Y:S01]  /*60f0*/  FMUL.FTZ R6, R159, c[0x0][0x320] ;  /* 0x0000c8009f067a20 */ /* 0x020fe20000410000 */
[----:B------:R-:W-:Y:S02]  /*6100*/  FSEL R249, R33, -INF , !P2 ;  /* 0xff80000021f97808 */ /* 0x000fe40005000000 */
[----:B------:R-:W-:Y:S01]  /*6110*/  FSEL R250, R35, -INF , !P1 ;  /* 0xff80000023fa7808 */ /* 0x000fe20004800000 */
[----:B------:R5:W1:Y:S02]  /*6120*/  MUFU.TANH R25, R6 ;  /* 0x0000000600197308 */ /* 0x000a640000002400 */
[----:B-----5:R-:W-:-:S06]  /*6130*/  FMUL.FTZ R6, R162, c[0x0][0x320] ;  /* 0x0000c800a2067a20 */ /* 0x020fcc0000410000 */
[----:B------:R5:W1:Y:S02]  /*6140*/  MUFU.TANH R24, R6 ;  /* 0x0000000600187308 */ /* 0x000a640000002400 */
[----:B-----5:R-:W-:-:S06]  /*6150*/  FMUL.FTZ R6, R163, c[0x0][0x320] ;  /* 0x0000c800a3067a20 */ /* 0x020fcc0000410000 */
[----:B------:R5:W1:Y:S02]  /*6160*/  MUFU.TANH R22, R6 ;  /* 0x0000000600167308 */ /* 0x000a640000002400 */
[----:B-----5:R-:W-:-:S06]  /*6170*/  FMUL.FTZ R6, R158, c[0x0][0x320] ;  /* 0x0000c8009e067a20 */ /* 0x020fcc0000410000 */
[----:B------:R5:W1:Y:S02]  /*6180*/  MUFU.TANH R11, R6 ;  /* 0x00000006000b7308 */ /* 0x000a640000002400 */
[----:B-----5:R-:W5:Y:S02]  /*6190*/  SHFL.IDX PT, R6, R18, 0x3, 0x1c1f ;  /* 0x007c1f0012067f89 */ /* 0x020f6400000e0000 */
[----:B-----5:R-:W-:-:S05]  /*61a0*/  IMAD.IADD R3, R19, 0x1, R6 ;  /* 0x0000000113037824 */ /* 0x020fca00078e0206 */
[----:B------:R-:W-:Y:S01]  /*61b0*/  IMNMX R5, R3, R20, PT ;  /* 0x0000001403057217 */ /* 0x000fe20003800200 */
[----:B------:R-:W-:Y:S01]  /*61c0*/  IMAD.IADD R3, R21, 0x1, R6 ;  /* 0x0000000115037824 */ /* 0x000fe200078e0206 */
        /* <DEDUP_REMOVED lines=13> */
.L_x_267:
[----:B------:R-:W-:-:S04]  /*62a0*/  MOV R7, c[0x0][0x32c] ;  /* 0x0000cb0000077a02 */ /* 0x000fc80000000f00 */
[----:B------:R-:W-:-:S13]  /*62b0*/  ISETP.NE.AND P0, PT, R7, 0x1, PT ;  /* 0x000000010700780c */ /* 0x000fda0003f05270 */
[----:B------:R-:W-:-:S05]  /*62c0*/  @P0 IMAD.HI.U32 R7, R6, c[0x0][0x330], RZ ;  /* 0x0000cc0006070a27 */ /* 0x000fca00078e00ff */
[----:B------:R-:W-:Y:S02]  /*62d0*/  @P0 SHF.R.U32.HI R6, RZ, c[0x0][0x334], R7 ;  /* 0x0000cd00ff060a19 */ /* 0x000fe40000011607 */
.L_x_268:
[----:B------:R-:W-:Y:S05]  /*62e0*/  BSYNC B0 ;  /* 0x0000000000007941 */ /* 0x000fea0003800000 */
.L_x_266:
[----:B------:R-:W-:-:S05]  /*62f0*/  IMAD R6, R6, c[0x0][0x32c], R23 ;  /* 0x0000cb0006067a24 */ /* 0x000fca00078e0217 */
[----:B------:R-:W-:Y:S02]  /*6300*/  IADD3 R7, R6, c[0x0][0x32c], RZ ;  /* 0x0000cb0006077a10 */ /* 0x000fe40007ffe0ff */
[----:B------:R-:W-:Y:S02]  /*6310*/  IMNMX R3, R3, R6, !PT ;  /* 0x0000000603037217 */ /* 0x000fe40007800200 */
[----:B------:R-:W-:Y:S02]  /*6320*/  IMNMX R5, R5, R7, PT ;  /* 0x0000000705057217 */ /* 0x000fe40003800200 */
.L_x_265:
        /* <DEDUP_REMOVED lines=31> */
[----:B------:R-:W-:Y:S01]  /*6520*/  STL [R1+0x40], R218 ;  /* 0x000040da01007387 */ /* 0x000fe20000100800 */
[----:B------:R-:W-:Y:S01]  /*6530*/  FMNMX.FTZ R72, R83, R72, !PT ;  /* 0x0000004853487209 */ /* 0x000fe20007810000 */
[--C-:B------:R-:W-:Y:S01]  /*6540*/  IMAD R210, R4, 0x2, R209.reuse ;  /* 0x0000000204d27824 */ /* 0x100fe200078e02d1 */
[----:B------:R-:W-:Y:S01]  /*6550*/  FMNMX.FTZ R6, R82, R6, !PT ;  /* 0x0000000652067209 */ /* 0x000fe20007810000 */
[----:B------:R-:W-:Y:S01]  /*6560*/  IMAD R212, R2, 0x2, R209 ;  /* 0x0000000202d47824 */ /* 0x000fe200078e02d1 */
[----:B------:R-:W-:Y:S01]  /*6570*/  FMNMX.FTZ R72, R117, R72, !PT ;  /* 0x0000004875487209 */ /* 0x000fe20007810000 */
[----:B------:R-:W-:Y:S01]  /*6580*/  STL [R1+0x3c], R217 ;  /* 0x00003cd901007387 */ /* 0x000fe20000100800 */
[----:B------:R-:W-:-:S02]  /*6590*/  FMNMX.FTZ R6, R112, R6, !PT ;  /* 0x0000000670067209 */ /* 0x000fc40007810000 */
[----:B------:R-:W-:Y:S01]  /*65a0*/  FMNMX.FTZ R72, R121, R72, !PT ;  /* 0x0000004879487209 */ /* 0x000fe20007810000 */
[----:B------:R-:W-:Y:S01]  /*65b0*/  STL [R1+0x38], R216 ;  /* 0x000038d801007387 */ /* 0x000fe20000100800 */
        /* <DEDUP_REMOVED lines=30> */
[----:B------:R-:W-:Y:S01]  /*67a0*/  PLOP3.LUT P5, PT, PT, PT, UP6, 0x40, 0x0 ;  /* 0x000000000000781c */ /* 0x000fe20003fae868 */
[----:B------:R-:W-:Y:S01]  /*67b0*/  UISETP.NE.AND UP6, UPT, UR37, URZ, UPT ;  /* 0x0000003f2500728c */ /* 0x000fe2000bfc5270 */
[----:B------:R-:W-:Y:S01]  /*67c0*/  FMNMX.FTZ R72, R248, R72, !PT ;  /* 0x00000048f8487209 */ /* 0x000fe20007810000 */
[----:B------:R-:W-:Y:S01]  /*67d0*/  STL [R1+0x28], R208 ;  /* 0x000028d001007387 */ /* 0x000fe20000100800 */
[----:B------:R-:W-:-:S02]  /*67e0*/  FMNMX.FTZ R6, R233, R6, !PT ;  /* 0x00000006e9067209 */ /* 0x000fc40007810000 */
[----:B------:R-:W-:Y:S02]  /*67f0*/  FMNMX.FTZ R72, R251, R72, !PT ;  /* 0x00000048fb487209 */ /* 0x000fe40007810000 */
[----:B------:R-:W-:Y:S02]  /*6800*/  ISETP.GT.AND P5, PT, R3, RZ, P5 ;  /* 0x000000ff0300720c */ /* 0x000fe40002fa4270 */
[----:B------:R-:W-:Y:S01]  /*6810*/  FMNMX.FTZ R6, R235, R6, !PT ;  /* 0x00000006eb067209 */ /* 0x000fe20007810000 */
[----:B------:R-:W1:Y:S01]  /*6820*/  SHFL.BFLY PT, R7, R72, 0x2, 0x1f ;  /* 0x0c401f0048077f89 */ /* 0x000e6200000e0000 */
[----:B------:R-:W-:Y:S02]  /*6830*/  ISETP.LT.OR P5, PT, R5, 0x1, P5 ;  /* 0x000000010500780c */ /* 0x000fe40002fa1670 */
[----:B------:R-:W-:Y:S02]  /*6840*/  FMNMX.FTZ R6, R236, R6, !PT ;  /* 0x00000006ec067209 */ /* 0x000fe40007810000 */
[----:B------:R-:W-:-:S02]  /*6850*/  FSEL R116, R8, -INF , !P5 ;  /* 0xff80000008747808 */ /* 0x000fc40006800000 */
[----:B------:R-:W-:Y:S01]  /*6860*/  PLOP3.LUT P6, PT, PT, PT, UP3, 0x40, 0x0 ;  /* 0x000000000000781c */ /* 0x000fe20003fce838 */
[----:B------:R-:W2:Y:S01]  /*6870*/  SHFL.BFLY PT, R8, R6, 0x2, 0x1f ;  /* 0x0c401f0006087f89 */ /* 0x000ea200000e0000 */
[----:B------:R-:W-:Y:S01]  /*6880*/  PLOP3.LUT P5, PT, PT, PT, UP2, 0x40, 0x0 ;  /* 0x000000000000781c */ /* 0x000fe20003fae828 */
[----:B------:R-:W-:Y:S01]  /*6890*/  UISETP.NE.AND UP2, UPT, UR24, URZ, UPT ;  /* 0x0000003f1800728c */ /* 0x000fe2000bf45270 */
[----:B------:R-:W-:Y:S01]  /*68a0*/  ISETP.GT.AND P6, PT, R3, 0x10, P6 ;  /* 0x000000100300780c */ /* 0x000fe200037c4270 */
[----:B------:R-:W-:Y:S01]  /*68b0*/  UISETP.NE.AND UP3, UPT, UR25, URZ, UPT ;  /* 0x0000003f1900728c */ /* 0x000fe2000bf65270 */
[----:B------:R-:W-:Y:S01]  /*68c0*/  PLOP3.LUT P2, PT, PT, PT, UP5, 0x40, 0x0 ;  /* 0x000000000000781c */ /* 0x000fe20003f4e858 */
[----:B------:R-:W-:Y:S01]  /*68d0*/  UISETP.NE.AND UP5, UPT, UR33, URZ, UPT ;  /* 0x0000003f2100728c */ /* 0x000fe2000bfa5270 */
[----:B------:R-:W-:Y:S02]  /*68e0*/  ISETP.LT.OR P6, PT, R5, 0x11, P6 ;  /* 0x000000110500780c */ /* 0x000fe400037c1670 */
[----:B------:R-:W-:Y:S01]  /*68f0*/  PLOP3.LUT P1, PT, PT, PT, UP0, 0x40, 0x0 ;  /* 0x000000000000781c */ /* 0x000fe20003f2e808 */
[----:B------:R-:W-:Y:S01]  /*6900*/  UISETP.NE.AND UP0, UPT, UR26, URZ, UPT ;  /* 0x0000003f1a00728c */ /* 0x000fe2000bf05270 */
[----:B------:R-:W-:-:S02]  /*6910*/  FSEL R118, R14, -INF , !P6 ;  /* 0xff8000000e767808 */ /* 0x000fc40007000000 */
[----:B------:R-:W-:Y:S01]  /*6920*/  PLOP3.LUT P6, PT, PT, PT, UP2, 0x40, 0x0 ;  /* 0x000000000000781c */ /* 0x000fe20003fce828 */
[----:B------:R-:W-:Y:S01]  /*6930*/  UISETP.NE.AND UP2, UPT, UR19, URZ, UPT ;  /* 0x0000003f1300728c */ /* 0x000fe2000bf45270 */
[----:B------:R-:W-:Y:S01]  /*6940*/  PLOP3.LUT P0, PT, PT, PT, UP1, 0x40, 0x0 ;  /* 0x000000000000781c */ /* 0x000fe20003f0e818 */
[----:B------:R-:W-:Y:S01]  /*6950*/  UISETP.NE.AND UP1, UPT, UR23, URZ, UPT ;  /* 0x0000003f1700728c */ /* 0x000fe2000bf25270 */
[----:B-1----:R-:W-:Y:S02]  /*6960*/  FMNMX.FTZ R72, R72, R7, !PT ;  /* 0x0000000748487209 */ /* 0x002fe40007810000 */
[C---:B------:R-:W-:Y:S02]  /*6970*/  ISETP.GT.AND P6, PT, R3.reuse, 0x21, P6 ;  /* 0x000000210300780c */ /* 0x040fe400037c4270 */
[----:B------:R-:W-:Y:S01]  /*6980*/  ISETP.GT.AND P2, PT, R3, 0x1, P2 ;  /* 0x000000010300780c */ /* 0x000fe20001744270 */
[----:B------:R-:W1:Y:S01]  /*6990*/  SHFL.BFLY PT, R7, R72, 0x1, 0x1f ;  /* 0x0c201f0048077f89 */ /* 0x000e6200000e0000 */
[----:B------:R-:W-:-:S02]  /*69a0*/  ISETP.LT.OR P6, PT, R5, 0x22, P6 ;  /* 0x000000220500780c */ /* 0x000fc400037c1670 */
[----:B--2---:R-:W-:Y:S02]  /*69b0*/  FMNMX.FTZ R6, R6, R8, !PT ;  /* 0x0000000806067209 */ /* 0x004fe40007810000 */
[----:B------:R-:W-:Y:S02]  /*69c0*/  FSEL R147, R31, -INF , !P6 ;  /* 0xff8000001f937808 */ /* 0x000fe40007000000 */
[----:B------:R-:W-:Y:S01]  /*69d0*/  PLOP3.LUT P6, PT, PT, PT, UP2, 0x40, 0x0 ;  /* 0x000000000000781c */ /* 0x000fe20003fce828 */
[----:B------:R-:W2:Y:S01]  /*69e0*/  SHFL.BFLY PT, R71, R6, 0x1, 0x1f ;  /* 0x0c201f0006477f89 */ /* 0x000ea200000e0000 */
[C---:B------:R-:W-:Y:S01]  /*69f0*/  ISETP.GT.AND P1, PT, R3.reuse, 0x8, P1 ;  /* 0x000000080300780c */ /* 0x040fe20000f24270 */
[----:B------:R-:W-:Y:S01]  /*6a00*/  UISETP.NE.AND UP2, UPT, UR29, URZ, UPT ;  /* 0x0000003f1d00728c */ /* 0x000fe2000bf45270 */
[C---:B------:R-:W-:Y:S02]  /*6a10*/  ISETP.GT.AND P6, PT, R3.reuse, 0x38, P6 ;  /* 0x000000380300780c */ /* 0x040fe400037c4270 */
[----:B------:R-:W-:-:S02]  /*6a20*/  ISETP.GT.AND P0, PT, R3, 0x9, P0 ;  /* 0x000000090300780c */ /* 0x000fc40000704270 */
[C---:B------:R-:W-:Y:S02]  /*6a30*/  ISETP.LT.OR P6, PT, R5.reuse, 0x39, P6 ;  /* 0x000000390500780c */ /* 0x040fe400037c1670 */
[----:B------:R-:W-:Y:S02]  /*6a40*/  ISETP.LT.OR P2, PT, R5, 0x2, P2 ;  /* 0x000000020500780c */ /* 0x000fe40001741670 */
[----:B------:R-:W-:Y:S02]  /*6a50*/  FSEL R197, R37, -INF , !P6 ;  /* 0xff80000025c57808 */ /* 0x000fe40007000000 */
[C---:B------:R-:W-:Y:S02]  /*6a60*/  ISETP.LT.OR P1, PT, R5.reuse, 0x9, P1 ;  /* 0x000000090500780c */ /* 0x040fe40000f21670 */
[----:B------:R-:W-:Y:S02]  /*6a70*/  ISETP.LT.OR P0, PT, R5, 0xa, P0 ;  /* 0x0000000a0500780c */ /* 0x000fe40000701670 */
[----:B-1----:R-:W-:-:S02]  /*6a80*/  FMNMX.FTZ R72, R72, R7, !PT ;  /* 0x0000000748487209 */ /* 0x002fc40007810000 */
[----:B------:R-:W-:Y:S02]  /*6a90*/  FSEL R115, R29, -INF , !P2 ;  /* 0xff8000001d737808 */ /* 0x000fe40005000000 */
[C---:B------:R-:W-:Y:S01]  /*6aa0*/  FSETP.NEU.FTZ.AND P6, PT, R72.reuse, -INF , PT ;  /* 0xff8000004800780b */ /* 0x040fe20003fdd000 */
[----:B------:R-:W-:Y:S01]  /*6ab0*/  FMUL.FTZ R7, R72, c[0x0][0x2d0] ;  /* 0x0000b40048077a20 */ /* 0x000fe20000410000 */
[----:B------:R-:W-:Y:S02]  /*6ac0*/  FSEL R114, R12, -INF , !P1 ;  /* 0xff8000000c727808 */ /* 0x000fe40004800000 */
[----:B--2---:R-:W-:Y:S02]  /*6ad0*/  FMNMX.FTZ R71, R6, R71, !PT ;  /* 0x0000004706477209 */ /* 0x004fe40007810000 */
[----:B------:R-:W-:Y:S02]  /*6ae0*/  FSEL R7, R7, RZ, P6 ;  /* 0x000000ff07077208 */ /* 0x000fe40003000000 */
[C---:B------:R-:W-:Y:S01]  /*6af0*/  FSETP.NEU.FTZ.AND P6, PT, R71.reuse, -INF , PT ;  /* 0xff8000004700780b */ /* 0x040fe20003fdd000 */
[----:B------:R-:W-:Y:S01]  /*6b00*/  FMUL.FTZ R6, R71, c[0x0][0x2d0] ;  /* 0x0000b40047067a20 */ /* 0x000fe20000410000 */
[----:B------:R-:W-:Y:S01]  /*6b10*/  FSEL R113, R27, -INF , !P0 ;  /* 0xff8000001b717808 */ /* 0x000fe20004000000 */
[----:B------:R-:W-:Y:S01]  /*6b20*/  FFMA.FTZ R8, R66, c[0x0][0x2d0], -R7 ;  /* 0x0000b40042087a23 */ /* 0x000fe20000010807 */
[----:B------:R-:W-:Y:S01]  /*6b30*/  PLOP3.LUT P2, PT, PT, PT, UP4, 0x40, 0x0 ;  /* 0x000000000000781c */ /* 0x000fe20003f4e848 */
[----:B------:R-:W-:Y:S01]  /*6b40*/  UISETP.NE.AND UP4, UPT, UR21, URZ, UPT ;  /* 0x0000003f1500728c */ /* 0x000fe2000bf85270 */
[----:B------:R-:W-:Y:S01]  /*6b50*/  FSEL R6, R6, RZ, P6 ;  /* 0x000000ff06067208 */ /* 0x000fe20003000000 */
[----:B------:R1:W2:Y:S01]  /*6b60*/  MUFU.EX2 R10, R8 ;  /* 0x00000008000a7308 */ /* 0x0002a20000000800 */
[----:B------:R-:W-:Y:S01]  /*6b70*/  PLOP3.LUT P1, PT, PT, PT, UP0, 0x40, 0x0 ;  /* 0x000000000000781c */ /* 0x000fe20003f2e808 */
[----:B------:R-:W-:Y:S01]  /*6b80*/  UISETP.NE.AND UP0, UPT, UR22, URZ, UPT ;  /* 0x0000003f1600728c */ /* 0x000fe2000bf05270 */
[----:B------:R-:W-:Y:S01]  /*6b90*/  PLOP3.LUT P0, PT, PT, PT, UP3, 0x40, 0x0 ;  /* 0x000000000000781c */ /* 0x000fe20003f0e838 */
[----:B------:R-:W-:Y:S01]  /*6ba0*/  FFMA.FTZ R0, R54, c[0x0][0x2d0], -R6 ;  /* 0x0000b40036007a23 */ /* 0x000fe20000010806 */
[C---:B------:R-:W-:Y:S01]  /*6bb0*/  ISETP.GT.AND P5, PT, R3.reuse, 0x11, P5 ;  /* 0x000000110300780c */ /* 0x040fe20002fa4270 */
[----:B------:R-:W-:Y:S01]  /*6bc0*/  UISETP.NE.AND UP3, UPT, UR20, URZ, UPT ;  /* 0x0000003f1400728c */ /* 0x000fe2000bf65270 */
[C---:B------:R-:W-:Y:S01]  /*6bd0*/  ISETP.GT.AND P2, PT, R3.reuse, 0x18, P2 ;  /* 0x000000180300780c */ /* 0x040fe20001744270 */
[----:B------:R3:W-:Y:S01]  /*6be0*/  MUFU.EX2 R151, R0 ;  /* 0x0000000000977308 */ /* 0x0007e20000000800 */
[----:B------:R-:W-:-:S02]  /*6bf0*/  ISETP.GT.AND P1, PT, R3, 0x19, P1 ;  /* 0x000000190300780c */ /* 0x000fc40000f24270 */
[----:B------:R-:W-:Y:S02]  /*6c00*/  ISETP.GT.AND P0, PT, R3, 0x20, P0 ;  /* 0x000000200300780c */ /* 0x000fe40000704270 */
[C---:B------:R-:W-:Y:S02]  /*6c10*/  ISETP.LT.OR P5, PT, R5.reuse, 0x12, P5 ;  /* 0x000000120500780c */ /* 0x040fe40002fa1670 */
[----:B------:R-:W-:Y:S01]  /*6c20*/  ISETP.LT.OR P2, PT, R5, 0x19, P2 ;  /* 0x000000190500780c */ /* 0x000fe20001741670 */
[----:B-1----:R-:W-:Y:S01]  /*6c30*/  FFMA.FTZ R8, R65, c[0x0][0x2d0], -R7 ;  /* 0x0000b40041087a23 */ /* 0x002fe20000010807 */
[C---:B------:R-:W-:Y:S02]  /*6c40*/  ISETP.LT.OR P1, PT, R5.reuse, 0x1a, P1 ;  /* 0x0000001a0500780c */ /* 0x040fe40000f21670 */
[----:B------:R-:W-:Y:S01]  /*6c50*/  ISETP.LT.OR P0, PT, R5, 0x21, P0 ;  /* 0x000000210500780c */ /* 0x000fe20000701670 */
[----:B------:R1:W4:Y:S01]  /*6c60*/  MUFU.EX2 R165, R8 ;  /* 0x0000000800a57308 */ /* 0x0003220000000800 */
[----:B------:R-:W-:-:S02]  /*6c70*/  FSEL R120, R9, -INF , !P5 ;  /* 0xff80000009787808 */ /* 0x000fc40006800000 */
[----:B------:R-:W-:Y:S01]  /*6c80*/  FSEL R123, R28, -INF , !P2 ;  /* 0xff8000001c7b7808 */ /* 0x000fe20005000000 */
[----:B---3--:R-:W-:Y:S01]  /*6c90*/  FFMA.FTZ R0, R56, c[0x0][0x2d0], -R6 ;  /* 0x0000b40038007a23 */ /* 0x008fe20000010806 */
[----:B------:R-:W-:Y:S02]  /*6ca0*/  FSEL R126, R26, -INF , !P1 ;  /* 0xff8000001a7e7808 */ /* 0x000fe40004800000 */
[----:B------:R-:W-:Y:S01]  /*6cb0*/  FSEL R146, R15, -INF , !P0 ;  /* 0xff8000000f927808 */ /* 0x000fe20004000000 */
[----:B------:R3:W-:Y:S01]  /*6cc0*/  MUFU.EX2 R154, R0 ;  /* 0x00000000009a7308 */ /* 0x0007e20000000800 */
[----:B------:R-:W-:Y:S01]  /*6cd0*/  PLOP3.LUT P5, PT, PT, PT, UP1, 0x40, 0x0 ;  /* 0x000000000000781c */ /* 0x000fe20003fae818 */
[----:B------:R-:W-:Y:S01]  /*6ce0*/  UISETP.NE.AND UP1, UPT, UR5, URZ, UPT ;  /* 0x0000003f0500728c */ /* 0x000fe2000bf25270 */
[----:B------:R-:W-:Y:S01]  /*6cf0*/  PLOP3.LUT P2, PT, PT, PT, UP0, 0x40, 0x0 ;  /* 0x000000000000781c */ /* 0x000fe20003f4e808 */
[----:B------:R-:W-:Y:S01]  /*6d00*/  UISETP.NE.AND UP0, UPT, UR4, URZ, UPT ;  /* 0x0000003f0400728c */ /* 0x000fe2000bf05270 */
[----:B------:R-:W-:Y:S01]  /*6d10*/  PLOP3.LUT P1, PT, PT, PT, UP4, 0x40, 0x0 ;  /* 0x000000000000781c */ /* 0x000fe20003f2e848 */
[----:B------:R-:W-:Y:S01]  /*6d20*/  UISETP.NE.AND UP4, UPT, UR32, URZ, UPT ;  /* 0x0000003f2000728c */ /* 0x000fe2000bf85270 */
[----:B------:R-:W-:Y:S01]  /*6d30*/  PLOP3.LUT P0, PT, PT, PT, UP3, 0x40, 0x0 ;  /* 0x000000000000781c */ /* 0x000fe20003f0e838 */
[--C-:B-1----:R-:W-:Y:S01]  /*6d40*/  FFMA.FTZ R8, R69, c[0x0][0x2d0], -R7.reuse ;  /* 0x0000b40045087a23 */ /* 0x102fe20000010807 */
[----:B------:R-:W-:Y:S01]  /*6d50*/  FMNMX.FTZ R4, R122, R124, !PT ;  /* 0x0000007c7a047209 */ /* 0x000fe20007810000 */
[----:B------:R-:W-:Y:S01]  /*6d60*/  UISETP.NE.AND UP3, UPT, UR27, URZ, UPT ;  /* 0x0000003f1b00728c */ /* 0x000fe2000bf65270 */
[C---:B------:R-:W-:Y:S01]  /*6d70*/  ISETP.GT.AND P5, PT, R3.reuse, 0x28, P5 ;  /* 0x000000280300780c */ /* 0x040fe20002fa4270 */
[----:B------:R1:W-:Y:S01]  /*6d80*/  MUFU.EX2 R214, R8 ;  /* 0x0000000800d67308 */ /* 0x0003e20000000800 */
[C---:B------:R-:W-:Y:S01]  /*6d90*/  ISETP.GT.AND P2, PT, R3.reuse, 0x29, P2 ;  /* 0x000000290300780c */ /* 0x040fe20001744270 */
[----:B------:R-:W-:Y:S01]  /*6da0*/  ULDC.64 UR4, c[0x0][0x2c8] ;  /* 0x0000b20000047ab9 */ /* 0x000fe20000000a00 */
[C---:B------:R-:W-:Y:S01]  /*6db0*/  ISETP.GT.AND P1, PT, R3.reuse, 0x30, P1 ;  /* 0x000000300300780c */ /* 0x040fe20000f24270 */
[----:B---3--:R-:W-:Y:S01]  /*6dc0*/  FFMA.FTZ R0, R70, c[0x0][0x2d0], -R7 ;  /* 0x0000b40046007a23 */ /* 0x008fe20000010807 */
[----:B------:R-:W-:-:S02]  /*6dd0*/  ISETP.GT.AND P0, PT, R3, 0x31, P0 ;  /* 0x000000310300780c */ /* 0x000fc40000704270 */
[----:B------:R-:W-:Y:S01]  /*6de0*/  LEA R211, R2, R210, 0x1 ;  /* 0x000000d202d37211 */ /* 0x000fe200078e08ff */
[----:B------:R3:W-:Y:S01]  /*6df0*/  MUFU.EX2 R69, R0 ;  /* 0x0000000000457308 */ /* 0x0007e20000000800 */
[----:B------:R-:W-:Y:S02]  /*6e00*/  FMNMX.FTZ R2, R127, R4, !PT ;  /* 0x000000047f027209 */ /* 0x000fe40007810000 */
[C---:B------:R-:W-:Y:S01]  /*6e10*/  ISETP.LT.OR P5, PT, R5.reuse, 0x29, P5 ;  /* 0x000000290500780c */ /* 0x040fe20002fa1670 */
[----:B------:R-:W4:Y:S01]  /*6e20*/  LDSM.16.MT88.4 R92, [R211+0x100] ;  /* 0x00010000d35c783b */ /* 0x000f220000004200 */
[C---:B------:R-:W-:Y:S02]  /*6e30*/  ISETP.LT.OR P2, PT, R5.reuse, 0x2a, P2 ;  /* 0x0000002a0500780c */ /* 0x040fe40001741670 */
[C---:B------:R-:W-:Y:S01]  /*6e40*/  ISETP.LT.OR P1, PT, R5.reuse, 0x31, P1 ;  /* 0x000000310500780c */ /* 0x040fe20000f21670 */
[--C-:B-1----:R-:W-:Y:S01]  /*6e50*/  FFMA.FTZ R8, R68, c[0x0][0x2d0], -R7.reuse ;  /* 0x0000b40044087a23 */ /* 0x102fe20000010807 */
[----:B------:R-:W-:Y:S01]  /*6e60*/  ISETP.LT.OR P0, PT, R5, 0x32, P0 ;  /* 0x000000320500780c */ /* 0x000fe20000701670 */
[----:B--2---:R-:W-:Y:S01]  /*6e70*/  IMAD.MOV.U32 R68, RZ, RZ, R10 ;  /* 0x000000ffff447224 */ /* 0x004fe200078e000a */
[----:B------:R-:W-:Y:S01]  /*6e80*/  FMNMX.FTZ R2, R128, R2, !PT ;  /* 0x0000000280027209 */ /* 0x000fe20007810000 */
[----:B------:R1:W2:Y:S01]  /*6e90*/  MUFU.EX2 R182, R8 ;  /* 0x0000000800b67308 */ /* 0x0002a20000000800 */
[----:B------:R-:W-:Y:S01]  /*6ea0*/  FSEL R180, R11, -INF , !P5 ;  /* 0xff8000000bb47808 */ /* 0x000fe20006800000 */
[----:B------:R-:W2:Y:S01]  /*6eb0*/  LDSM.16.MT88.4 R104, [R211+0x900] ;  /* 0x00090000d368783b */ /* 0x000ea20000004200 */
[----:B------:R-:W-:Y:S01]  /*6ec0*/  FSEL R181, R25, -INF , !P2 ;  /* 0xff80000019b57808 */ /* 0x000fe20005000000 */
[----:B---3--:R-:W-:Y:S01]  /*6ed0*/  FFMA.FTZ R0, R73, c[0x0][0x2d0], -R7 ;  /* 0x0000b40049007a23 */ /* 0x008fe20000010807 */
[----:B------:R-:W-:-:S02]  /*6ee0*/  FSEL R198, R24, -INF , !P1 ;  /* 0xff80000018c67808 */ /* 0x000fc40004800000 */
        /* <DEDUP_REMOVED lines=9> */
[----:B-1----:R-:W-:Y:S01]  /*6f80*/  FFMA.FTZ R8, R52, c[0x0][0x2d0], -R6 ;  /* 0x0000b40034087a23 */ /* 0x002fe20000010806 */
[----:B------:R-:W-:Y:S01]  /*6f90*/  FMNMX.FTZ R2, R132, R2, !PT ;  /* 0x0000000284027209 */ /* 0x000fe20007810000 */
[----:B------:R-:W-:Y:S01]  /*6fa0*/  UISETP.NE.AND UP5, UPT, UR35, URZ, UPT ;  /* 0x0000003f2300728c */ /* 0x000fe2000bfa5270 */
[C---:B------:R-:W-:Y:S01]  /*6fb0*/  ISETP.GT.AND P5, PT, R3.reuse, 0x39, P5 ;  /* 0x000000390300780c */ /* 0x040fe20002fa4270 */
[----:B------:R1:W-:Y:S01]  /*6fc0*/  MUFU.EX2 R217, R8 ;  /* 0x0000000800d97308 */ /* 0x0003e20000000800 */
[----:B------:R-:W-:-:S02]  /*6fd0*/  ISETP.GT.AND P2, PT, R3, 0x40, P2 ;  /* 0x000000400300780c */ /* 0x000fc40001744270 */
[C---:B------:R-:W-:Y:S01]  /*6fe0*/  ISETP.GT.AND P1, PT, R3.reuse, 0x41, P1 ;  /* 0x000000410300780c */ /* 0x040fe20000f24270 */
[----:B---3--:R-:W-:Y:S01]  /*6ff0*/  FFMA.FTZ R0, R74, c[0x0][0x2d0], -R7 ;  /* 0x0000b4004a007a23 */ /* 0x008fe20000010807 */
[----:B------:R-:W-:Y:S02]  /*7000*/  ISETP.GT.AND P0, PT, R3, 0x48, P0 ;  /* 0x000000480300780c */ /* 0x000fe40000704270 */
[C---:B------:R-:W-:Y:S01]  /*7010*/  ISETP.LT.OR P5, PT, R5.reuse, 0x3a, P5 ;  /* 0x0000003a0500780c */ /* 0x040fe20002fa1670 */
[----:B------:R3:W-:Y:S01]  /*7020*/  MUFU.EX2 R150, R0 ;  /* 0x0000000000967308 */ /* 0x0007e20000000800 */
[C---:B------:R-:W-:Y:S02]  /*7030*/  ISETP.LT.OR P2, PT, R5.reuse, 0x41, P2 ;  /* 0x000000410500780c */ /* 0x040fe40001741670 */
[C---:B------:R-:W-:Y:S02]  /*7040*/  ISETP.LT.OR P1, PT, R5.reuse, 0x42, P1 ;  /* 0x000000420500780c */ /* 0x040fe40000f21670 */
[----:B------:R-:W-:-:S02]  /*7050*/  ISETP.LT.OR P0, PT, R5, 0x49, P0 ;  /* 0x000000490500780c */ /* 0x000fc40000701670 */
[----:B------:R-:W-:Y:S01]  /*7060*/  FSEL R196, R43, -INF , !P5 ;  /* 0xff8000002bc47808 */ /* 0x000fe20006800000 */
[----:B-1----:R-:W-:Y:S01]  /*7070*/  FFMA.FTZ R8, R51, c[0x0][0x2d0], -R6 ;  /* 0x0000b40033087a23 */ /* 0x002fe20000010806 */
[----:B------:R-:W-:Y:S02]  /*7080*/  FSEL R201, R13, -INF , !P2 ;  /* 0xff8000000dc97808 */ /* 0x000fe40005000000 */
[----:B------:R-:W-:Y:S01]  /*7090*/  FSEL R199, R16, -INF , !P1 ;  /* 0xff80000010c77808 */ /* 0x000fe20004800000 */
[----:B------:R-:W1:Y:S01]  /*70a0*/  MUFU.EX2 R218, R8 ;  /* 0x0000000800da7308 */ /* 0x000e620000000800 */
[----:B------:R-:W-:Y:S02]  /*70b0*/  FSEL R200, R67, -INF , !P0 ;  /* 0xff80000043c87808 */ /* 0x000fe40004000000 */
[----:B------:R-:W-:Y:S01]  /*70c0*/  PLOP3.LUT P6, PT, PT, PT, UP4, 0x40, 0x0 ;  /* 0x000000000000781c */ /* 0x000fe20003fce848 */
[----:B---3--:R-:W-:Y:S01]  /*70d0*/  FFMA.FTZ R0, R75, c[0x0][0x2d0], -R7 ;  /* 0x0000b4004b007a23 */ /* 0x008fe20000010807 */
[----:B------:R-:W-:-:S02]  /*70e0*/  PLOP3.LUT P5, PT, PT, PT, UP3, 0x40, 0x0 ;  /* 0x000000000000781c */ /* 0x000fc40003fae838 */
[----:B------:R-:W-:Y:S01]  /*70f0*/  PLOP3.LUT P2, PT, PT, PT, UP2, 0x40, 0x0 ;  /* 0x000000000000781c */ /* 0x000fe20003f4e828 */
[----:B------:R3:W-:Y:S01]  /*7100*/  MUFU.EX2 R153, R0 ;  /* 0x0000000000997308 */ /* 0x0007e20000000800 */
[----:B------:R-:W-:Y:S02]  /*7110*/  PLOP3.LUT P1, PT, PT, PT, UP1, 0x40, 0x0 ;  /* 0x000000000000781c */ /* 0x000fe40003f2e818 */
[----:B------:R-:W-:Y:S02]  /*7120*/  PLOP3.LUT P0, PT, PT, PT, UP0, 0x40, 0x0 ;  /* 0x000000000000781c */ /* 0x000fe40003f0e808 */
[C---:B------:R-:W-:Y:S02]  /*7130*/  ISETP.GT.AND P6, PT, R3.reuse, 0x49, P6 ;  /* 0x000000490300780c */ /* 0x040fe400037c4270 */
[C---:B------:R-:W-:Y:S02]  /*7140*/  ISETP.GT.AND P5, PT, R3.reuse, 0x50, P5 ;  /* 0x000000500300780c */ /* 0x040fe40002fa4270 */
[----:B------:R-:W-:-:S02]  /*7150*/  ISETP.GT.AND P2, PT, R3, 0x51, P2 ;  /* 0x000000510300780c */ /* 0x000fc40001744270 */
[C---:B------:R-:W-:Y:S02]  /*7160*/  ISETP.GT.AND P1, PT, R3.reuse, 0x58, P1 ;  /* 0x000000580300780c */ /* 0x040fe40000f24270 */
[----:B------:R-:W-:Y:S02]  /*7170*/  ISETP.GT.AND P0, PT, R3, 0x59, P0 ;  /* 0x000000590300780c */ /* 0x000fe40000704270 */
[----:B------:R-:W-:Y:S02]  /*7180*/  FMNMX.FTZ R3, R116, R115, !PT ;  /* 0x0000007374037209 */ /* 0x000fe40007810000 */
[----:B---3--:R-:W-:Y:S01]  /*7190*/  FMNMX.FTZ R0, R133, R2, !PT ;  /* 0x0000000285007209 */ /* 0x008fe20007810000 */
[----:B------:R-:W-:Y:S01]  /*71a0*/  FFMA.FTZ R2, R63, c[0x0][0x2d0], -R6 ;  /* 0x0000b4003f027a23 */ /* 0x000fe20000010806 */
[----:B------:R-:W-:Y:S01]  /*71b0*/  FMNMX.FTZ R3, R114, R3, !PT ;  /* 0x0000000372037209 */ /* 0x000fe20007810000 */
[----:B------:R-:W-:Y:S01]  /*71c0*/  LDSM.16.MT88.4 R60, [R209+0x1100] ;  /* 0x00110000d13c783b */ /* 0x000fe20000004200 */
[----:B------:R-:W-:Y:S01]  /*71d0*/  FMNMX.FTZ R0, R144, R0, !PT ;  /* 0x0000000090007209 */ /* 0x000fe20007810000 */
[----:B------:R3:W-:Y:S01]  /*71e0*/  MUFU.EX2 R152, R2 ;  /* 0x0000000200987308 */ /* 0x0007e20000000800 */
[----:B------:R-:W-:-:S02]  /*71f0*/  FMNMX.FTZ R3, R113, R3, !PT ;  /* 0x0000000371037209 */ /* 0x000fc40007810000 */
[C---:B------:R-:W-:Y:S02]  /*7200*/  ISETP.LT.OR P6, PT, R5.reuse, 0x4a, P6 ;  /* 0x0000004a0500780c */ /* 0x040fe400037c1670 */
[----:B------:R-:W-:Y:S02]  /*7210*/  FMNMX.FTZ R3, R118, R3, !PT ;  /* 0x0000000376037209 */ /* 0x000fe40007810000 */
[----:B------:R-:W-:Y:S02]  /*7220*/  ISETP.LT.OR P5, PT, R5, 0x51, P5 ;  /* 0x000000510500780c */ /* 0x000fe40002fa1670 */
[----:B------:R-:W-:Y:S02]  /*7230*/  FMNMX.FTZ R3, R120, R3, !PT ;  /* 0x0000000378037209 */ /* 0x000fe40007810000 */
[----:B------:R-:W-:Y:S02]  /*7240*/  FSEL R191, R139, -INF , !P6 ;  /* 0xff8000008bbf7808 */ /* 0x000fe40007000000 */
[----:B------:R-:W-:-:S02]  /*7250*/  ISETP.LT.OR P2, PT, R5, 0x52, P2 ;  /* 0x000000520500780c */ /* 0x000fc40001741670 */
[----:B------:R-:W-:Y:S02]  /*7260*/  FSEL R193, R138, -INF , !P5 ;  /* 0xff8000008ac17808 */ /* 0x000fe40006800000 */
[----:B---3--:R-:W-:Y:S01]  /*7270*/  FMNMX.FTZ R2, R145, R0, !PT ;  /* 0x0000000091027209 */ /* 0x008fe20007810000 */
[----:B------:R-:W-:Y:S01]  /*7280*/  FFMA.FTZ R0, R64, c[0x0][0x2d0], -R6 ;  /* 0x0000b40040007a23 */ /* 0x000fe20000010806 */
[----:B------:R-:W-:Y:S01]  /*7290*/  ISETP.LT.OR P1, PT, R5, 0x59, P1 ;  /* 0x000000590500780c */ /* 0x000fe20000f21670 */
[----:B------:R-:W-:Y:S01]  /*72a0*/  LDSM.16.MT88.4 R64, [R210+0x1100] ;  /* 0x00110000d240783b */ /* 0x000fe20000004200 */
[----:B------:R-:W-:Y:S01]  /*72b0*/  FMNMX.FTZ R2, R190, R2, !PT ;  /* 0x00000002be027209 */ /* 0x000fe20007810000 */
[----:B------:R3:W3:Y:S01]  /*72c0*/  MUFU.EX2 R167, R0 ;  /* 0x0000000000a77308 */ /* 0x0006e20000000800 */
[----:B------:R-:W-:Y:S02]  /*72d0*/  FSEL R195, R140, -INF , !P2 ;  /* 0xff8000008cc37808 */ /* 0x000fe40005000000 */
[----:B----4-:R-:W-:Y:S01]  /*72e0*/  F2FP.BF16.PACK_AB R12, R165, R68 ;  /* 0x00000044a50c723e */ /* 0x010fe200000010ff */
[----:B------:R-:W-:Y:S01]  /*72f0*/  LDSM.16.MT88.4 R140, [R212+0x1900] ;  /* 0x00190000d48c783b */ /* 0x000fe20000004200 */
[----:B--2---:R-:W-:-:S02]  /*7300*/  F2FP.BF16.PACK_AB R14, R182, R214 ;  /* 0x000000d6b60e723e */ /* 0x004fc400000010ff */
[----:B-1----:R-:W-:Y:S02]  /*7310*/  F2FP.BF16.PACK_AB R13, R218, R217 ;  /* 0x000000d9da0d723e */ /* 0x002fe400000010ff */
[----:B------:R-:W-:Y:S02]  /*7320*/  F2FP.BF16.PACK_AB R15, R154, R151 ;  /* 0x000000979a0f723e */ /* 0x000fe400000010ff */
[----:B------:R-:W-:Y:S02]  /*7330*/  ISETP.LT.OR P0, PT, R5, 0x5a, P0 ;  /* 0x0000005a0500780c */ /* 0x000fe40000701670 */
[----:B------:R-:W-:Y:S02]  /*7340*/  FSEL R194, R59, -INF , !P1 ;  /* 0xff8000003bc27808 */ /* 0x000fe40004800000 */
[----:B------:R-:W-:Y:S01]  /*7350*/  FSEL R192, R58, -INF , !P0 ;  /* 0xff8000003ac07808 */ /* 0x000fe20004000000 */
[----:B------:R-:W-:Y:S01]  /*7360*/  HMMA.16816.F32.BF16 R16, R12, R76, RZ ;  /* 0x0000004c0c10723c */ /* 0x000fe200000418ff */
[----:B---3--:R-:W-:Y:S01]  /*7370*/  FMNMX.FTZ R0, R189, R2, !PT ;  /* 0x00000002bd007209 */ /* 0x008fe20007810000 */
[----:B------:R-:W-:Y:S01]  /*7380*/  FFMA.FTZ R2, R45, c[0x0][0x2d0], -R6 ;  /* 0x0000b4002d027a23 */ /* 0x000fe20000010806 */
[----:B------:R-:W-:-:S02]  /*7390*/  F2FP.BF16.PACK_AB R8, R157, R69 ;  /* 0x000000459d08723e */ /* 0x000fc400000010ff */
[----:B------:R-:W-:Y:S01]  /*73a0*/  FMNMX.FTZ R0, R188, R0, !PT ;  /* 0x00000000bc007209 */ /* 0x000fe20007810000 */
[----:B------:R1:W-:Y:S01]  /*73b0*/  MUFU.EX2 R149, R2 ;  /* 0x0000000200957308 */ /* 0x0003e20000000800 */
[----:B------:R-:W-:Y:S01]  /*73c0*/  F2FP.BF16.PACK_AB R9, R167, R152 ;  /* 0x00000098a709723e */ /* 0x000fe200000010ff */
[----:B------:R-:W-:Y:S01]  /*73d0*/  HMMA.16816.F32.BF16 R32, R12, R78, RZ ;  /* 0x0000004e0c20723c */ /* 0x000fe200000418ff */
[----:B------:R-:W-:Y:S02]  /*73e0*/  FMNMX.FTZ R0, R187, R0, !PT ;  /* 0x00000000bb007209 */ /* 0x000fe40007810000 */
[----:B------:R-:W-:Y:S02]  /*73f0*/  F2FP.BF16.PACK_AB R10, R153, R150 ;  /* 0x00000096990a723e */ /* 0x000fe400000010ff */
[----:B------:R-:W-:-:S03]  /*7400*/  FMNMX.FTZ R0, R203, R0, !PT ;  /* 0x00000000cb007209 */ /* 0x000fc60007810000 */
[----:B------:R-:W-:Y:S01]  /*7410*/  HMMA.16816.F32.BF16 R20, R12, R88, RZ ;  /* 0x000000580c14723c */ /* 0x000fe200000418ff */
[----:B------:R-:W-:-:S04]  /*7420*/  FMNMX.FTZ R0, R205, R0, !PT ;  /* 0x00000000cd007209 */ /* 0x000fc80007810000 */
[----:B------:R-:W-:Y:S01]  /*7430*/  FMNMX.FTZ R0, R206, R0, !PT ;  /* 0x00000000ce007209 */ /* 0x000fe20007810000 */
[----:B-1----:R-:W-:Y:S02]  /*7440*/  FFMA.FTZ R2, R44, c[0x0][0x2d0], -R6 ;  /* 0x0000b4002c027a23 */ /* 0x002fe40000010806 */
[----:B------:R-:W-:Y:S01]  /*7450*/  HMMA.16816.F32.BF16 R24, R12, R84, RZ ;  /* 0x000000540c18723c */ /* 0x000fe200000418ff */
[----:B------:R-:W-:Y:S01]  /*7460*/  FMNMX.FTZ R0, R229, R0, !PT ;  /* 0x00000000e5007209 */ /* 0x000fe20007810000 */
[----:B------:R1:W2:Y:S03]  /*7470*/  MUFU.EX2 R148, R2 ;  /* 0x0000000200947308 */ /* 0x0002a60000000800 */
[----:B------:R-:W-:-:S03]  /*7480*/  FMNMX.FTZ R0, R245, R0, !PT ;  /* 0x00000000f5007209 */ /* 0x000fc60007810000 */
[C---:B------:R-:W-:Y:S08]  /*7490*/  HMMA.16816.F32.BF16 R36, R12.reuse, R90, RZ ;  /* 0x0000005a0c24723c */ /* 0x040ff000000418ff */
[----:B------:R-:W-:Y:S01]  /*74a0*/  HMMA.16816.F32.BF16 R28, R12, R92, RZ ;  /* 0x0000005c0c1c723c */ /* 0x000fe200000418ff */
[----:B-1----:R-:W-:Y:S01]  /*74b0*/  FMNMX.FTZ R2, R123, R3, !PT ;  /* 0x000000037b027209 */ /* 0x002fe20007810000 */
[----:B------:R-:W-:Y:S01]  /*74c0*/  FFMA.FTZ R3, R81, c[0x0][0x2d0], -R7 ;  /* 0x0000b40051037a23 */ /* 0x000fe20000010807 */
[----:B--2---:R-:W-:-:S02]  /*74d0*/  F2FP.BF16.PACK_AB R11, R148, R149 ;  /* 0x00000095940b723e */ /* 0x004fc400000010ff */
[----:B------:R-:W-:Y:S01]  /*74e0*/  FMNMX.FTZ R2, R126, R2, !PT ;  /* 0x000000027e027209 */ /* 0x000fe20007810000 */
[----:B------:R1:W-:Y:S02]  /*74f0*/  MUFU.EX2 R155, R3 ;  /* 0x00000003009b7308 */ /* 0x0003e40000000800 */
[C---:B------:R-:W-:Y:S08]  /*7500*/  HMMA.16816.F32.BF16 R48, R12.reuse, R86, RZ ;  /* 0x000000560c30723c */ /* 0x040ff000000418ff */
[----:B------:R-:W-:Y:S01]  /*7510*/  HMMA.16816.F32.BF16 R44, R12, R94, RZ ;  /* 0x0000005e0c2c723c */ /* 0x000fe200000418ff */
[----:B-1----:R-:W-:Y:S01]  /*7520*/  FMNMX.FTZ R3, R146, R2, !PT ;  /* 0x0000000292037209 */ /* 0x002fe20007810000 */
[----:B------:R-:W-:-:S06]  /*7530*/  FFMA.FTZ R2, R83, c[0x0][0x2d0], -R7 ;  /* 0x0000b40053027a23 */ /* 0x000fcc0000010807 */
[C---:B------:R-:W-:Y:S01]  /*7540*/  HMMA.16816.F32.BF16 R52, R8.reuse, R100, R16 ;  /* 0x000000640834723c */ /* 0x040fe20000041810 */
[----:B------:R-:W-:Y:S01]  /*7550*/  FMNMX.FTZ R3, R147, R3, !PT ;  /* 0x0000000393037209 */ /* 0x000fe20007810000 */
[----:B------:R1:W2:Y:S06]  /*7560*/  MUFU.EX2 R156, R2 ;  /* 0x00000002009c7308 */ /* 0x0002ac0000000800 */
[C---:B------:R-:W-:Y:S08]  /*7570*/  HMMA.16816.F32.BF16 R16, R8.reuse, R102, R32 ;  /* 0x000000660810723c */ /* 0x040ff00000041820 */
[----:B------:R-:W-:Y:S01]  /*7580*/  HMMA.16816.F32.BF16 R40, R8, R96, R20 ;  /* 0x000000600828723c */ /* 0x000fe20000041814 */
[----:B-1----:R-:W-:Y:S01]  /*7590*/  FMNMX.FTZ R2, R247, R0, !PT ;  /* 0x00000000f7027209 */ /* 0x002fe20007810000 */
[----:B------:R-:W-:-:S04]  /*75a0*/  FFMA.FTZ R0, R117, c[0x0][0x2d0], -R7 ;  /* 0x0000b40075007a23 */ /* 0x000fc80000010807 */
[----:B------:R1:W-:Y:S02]  /*75b0*/  MUFU.EX2 R164, R0 ;  /* 0x0000000000a47308 */ /* 0x0003e40000000800 */
[C---:B------:R-:W-:Y:S08]  /*75c0*/  HMMA.16816.F32.BF16 R20, R8.reuse, R108, R24 ;  /* 0x0000006c0814723c */ /* 0x040ff00000041818 */
[----:B------:R-:W-:Y:S01]  /*75d0*/  HMMA.16816.F32.BF16 R36, R8, R98, R36 ;  /* 0x000000620824723c */ /* 0x000fe20000041824 */
[----:B-1----:R-:W-:-:S07]  /*75e0*/  FMNMX.FTZ R0, R246, R2, !PT ;  /* 0x00000002f6007209 */ /* 0x002fce0007810000 */
[C---:B------:R-:W-:Y:S01]  /*75f0*/  HMMA.16816.F32.BF16 R12, R8.reuse, R104, R28 ;  /* 0x00000068080c723c */ /* 0x040fe2000004181c */
[----:B------:R-:W-:Y:S01]  /*7600*/  FMNMX.FTZ R2, R180, R3, !PT ;  /* 0x00000003b4027209 */ /* 0x000fe20007810000 */
[----:B------:R-:W-:Y:S01]  /*7610*/  FFMA.FTZ R3, R121, c[0x0][0x2d0], -R7 ;  /* 0x0000b40079037a23 */ /* 0x000fe20000010807 */
[----:B------:R-:W-:Y:S02]  /*7620*/  FMNMX.FTZ R0, R244, R0, !PT ;  /* 0x00000000f4007209 */ /* 0x000fe40007810000 */
[----:B------:R-:W-:Y:S01]  /*7630*/  FMNMX.FTZ R2, R181, R2, !PT ;  /* 0x00000002b5027209 */ /* 0x000fe20007810000 */
[----:B------:R1:W-:Y:S01]  /*7640*/  MUFU.EX2 R57, R3 ;  /* 0x0000000300397308 */ /* 0x0003e20000000800 */
        /* <DEDUP_REMOVED lines=8> */
[----:B-1----:R-:W-:-:S03]  /*76d0*/  FFMA.FTZ R3, R125, c[0x0][0x2d0], -R7 ;  /* 0x0000b4007d037a23 */ /* 0x002fc60000010807 */
[----:B--2---:R-:W-:Y:S01]  /*76e0*/  F2FP.BF16.PACK_AB R8, R156, R155 ;  /* 0x0000009b9c08723e */ /* 0x004fe200000010ff */
[----:B------:R-:W1:Y:S01]  /*76f0*/  SHFL.BFLY PT, R4, R0, 0x2, 0x1f ;  /* 0x0c401f0000047f89 */ /* 0x000e6200000e0000 */
[----:B------:R2:W-:Y:S02]  /*7700*/  MUFU.EX2 R168, R3 ;  /* 0x0000000300a87308 */ /* 0x0005e40000000800 */
[----:B--2---:R-:W-:Y:S01]  /*7710*/  FMNMX.FTZ R3, R197, R2, !PT ;  /* 0x00000002c5037209 */ /* 0x004fe20007810000 */
[----:B------:R-:W-:-:S03]  /*7720*/  FFMA.FTZ R2, R80, c[0x0][0x2d0], -R6 ;  /* 0x0000b40050027a23 */ /* 0x000fc60000010806 */
[----:B------:R-:W-:Y:S02]  /*7730*/  FMNMX.FTZ R3, R196, R3, !PT ;  /* 0x00000003c4037209 */ /* 0x000fe40007810000 */
[----:B------:R2:W-:Y:S01]  /*7740*/  MUFU.EX2 R158, R2 ;  /* 0x00000002009e7308 */ /* 0x0005e20000000800 */
[----:B-1----:R-:W-:Y:S02]  /*7750*/  FMNMX.FTZ R0, R0, R4, !PT ;  /* 0x0000000400007209 */ /* 0x002fe40007810000 */
[----:B------:R-:W-:-:S03]  /*7760*/  FMNMX.FTZ R3, R201, R3, !PT ;  /* 0x00000003c9037209 */ /* 0x000fc60007810000 */
[----:B------:R-:W1:Y:S01]  /*7770*/  SHFL.BFLY PT, R5, R0, 0x1, 0x1f ;  /* 0x0c201f0000057f89 */ /* 0x000e6200000e0000 */
[----:B--2---:R-:W-:-:S03]  /*7780*/  FFMA.FTZ R2, R82, c[0x0][0x2d0], -R6 ;  /* 0x0000b40052027a23 */ /* 0x004fc60000010806 */
[----:B------:R-:W2:Y:S01]  /*7790*/  LDSM.16.MT88.4 R80, [R212+0x1100] ;  /* 0x00110000d450783b */ /* 0x000ea20000004200 */
        /* <DEDUP_REMOVED lines=10> */
[----:B------:R-:W-:Y:S01]  /*7840*/  FMNMX.FTZ R2, R200, R2, !PT ;  /* 0x00000002c8027209 */ /* 0x000fe20007810000 */
[----:B------:R-:W-:Y:S02]  /*7850*/  LDSM.16.MT88.4 R56, [R211+0x1100] ;  /* 0x00110000d338783b */ /* 0x000fe40000004200 */
[----:B------:R3:W-:Y:S01]  /*7860*/  MUFU.EX2 R125, R3 ;  /* 0x00000003007d7308 */ /* 0x0007e20000000800 */
[----:B------:R-:W-:Y:S02]  /*7870*/  FMNMX.FTZ R2, R191, R2, !PT ;  /* 0x00000002bf027209 */ /* 0x000fe40007810000 */
[----:B------:R-:W-:-:S02]  /*7880*/  F2FP.BF16.PACK_AB R10, R112, R164 ;  /* 0x000000a4700a723e */ /* 0x000fc400000010ff */
[----:B------:R-:W-:Y:S01]  /*7890*/  FMNMX.FTZ R2, R193, R2, !PT ;  /* 0x00000002c1027209 */ /* 0x000fe20007810000 */
[----:B-1----:R-:W-:-:S04]  /*78a0*/  FFMA.FTZ R0, R134, c[0x0][0x2d0], -R6 ;  /* 0x0000b40086007a23 */ /* 0x002fc80000010806 */
[----:B------:R-:W-:Y:S01]  /*78b0*/  MUFU.EX2 R117, R0 ;  /* 0x0000000000757308 */ /* 0x000fe20000000800 */
[----:B---3--:R-:W-:Y:S02]  /*78c0*/  FFMA.FTZ R3, R119, c[0x0][0x2d0], -R6 ;  /* 0x0000b40077037a23 */ /* 0x008fe40000010806 */
[----:B------:R-:W-:-:S05]  /*78d0*/  IMAD.MOV.U32 R119, RZ, RZ, R153 ;  /* 0x000000ffff777224 */ /* 0x000fca00078e0099 */
        /* <DEDUP_REMOVED lines=9> */
[----:B--2---:R-:W-:Y:S01]  /*7970*/  HMMA.16816.F32.BF16 R44, R8, R80, R40 ;  /* 0x00000050082c723c */ /* 0x004fe20000041828 */
[----:B-1----:R-:W-:-:S04]  /*7980*/  FFMA.FTZ R2, R136, c[0x0][0x2d0], -R7 ;  /* 0x0000b40088027a23 */ /* 0x002fc80000010807 */
[----:B------:R1:W-:Y:S03]  /*7990*/  MUFU.EX2 R213, R2 ;  /* 0x0000000200d57308 */ /* 0x0003e60000000800 */
[C---:B------:R-:W-:Y:S08]  /*79a0*/  HMMA.16816.F32.BF16 R40, R8.reuse, R64, R20 ;  /* 0x000000400828723c */ /* 0x040ff00000041814 */
[----:B------:R-:W-:Y:S01]  /*79b0*/  HMMA.16816.F32.BF16 R20, R8, R82, R36 ;  /* 0x000000520814723c */ /* 0x000fe20000041824 */
[----:B----4-:R-:W-:Y:S01]  /*79c0*/  FMNMX.FTZ R3, R3, R4, !PT ;  /* 0x0000000403037209 */ /* 0x010fe20007810000 */
[----:B-1----:R-:W-:-:S04]  /*79d0*/  FFMA.FTZ R2, R137, c[0x0][0x2d0], -R7 ;  /* 0x0000b40089027a23 */ /* 0x002fc80000010807 */
[----:B------:R-:W1:Y:S01]  /*79e0*/  SHFL.BFLY PT, R4, R3, 0x1, 0x1f ;  /* 0x0c201f0003047f89 */ /* 0x000e6200000e0000 */
[----:B------:R-:W-:Y:S01]  /*79f0*/  IMAD.MOV.U32 R38, RZ, RZ, R168 ;  /* 0x000000ffff267224 */ /* 0x000fe200078e00a8 */
[C---:B------:R-:W-:Y:S01]  /*7a00*/  HMMA.16816.F32.BF16 R48, R8.reuse, R60, R52 ;  /* 0x0000003c0830723c */ /* 0x040fe20000041834 */
[----:B------:R2:W4:Y:S01]  /*7a10*/  MUFU.EX2 R121, R2 ;  /* 0x0000000200797308 */ /* 0x0005220000000800 */
[----:B------:R-:W-:Y:S01]  /*7a20*/  IMAD.MOV.U32 R39, RZ, RZ, R159 ;  /* 0x000000ffff277224 */ /* 0x000fe200078e009f */
[----:B------:R-:W-:Y:S01]  /*7a30*/  LDSM.16.MT88.4 R168, [R211+0x1900] ;  /* 0x00190000d3a8783b */ /* 0x000fe20000004200 */
[----:B------:R-:W-:Y:S02]  /*7a40*/  IMAD.MOV.U32 R37, RZ, RZ, R157 ;  /* 0x000000ffff257224 */ /* 0x000fe400078e009d */
[----:B------:R-:W-:Y:S02]  /*7a50*/  IMAD.MOV.U32 R36, RZ, RZ, R156 ;  /* 0x000000ffff247224 */ /* 0x000fe400078e009c */
[C---:B------:R-:W-:Y:S08]  /*7a60*/  HMMA.16816.F32.BF16 R28, R8.reuse, R56, R12 ;  /* 0x00000038081c723c */ /* 0x040ff0000004180c */
[----:B------:R-:W-:Y:S01]  /*7a70*/  HMMA.16816.F32.BF16 R24, R8, R66, R24 ;  /* 0x000000420818723c */ /* 0x000fe20000041818 */
[----:B--2---:R-:W-:Y:S01]  /*7a80*/  FFMA.FTZ R2, R129, c[0x0][0x2d0], -R6 ;  /* 0x0000b40081027a23 */ /* 0x004fe20000010806 */
[----:B------:R-:W-:-:S03]  /*7a90*/  MOV R129, R139 ;  /* 0x0000008b00817202 */ /* 0x000fc60000000f00 */
[----:B------:R2:W-:Y:S01]  /*7aa0*/  MUFU.EX2 R74, R2 ;  /* 0x00000002004a7308 */ /* 0x0005e20000000800 */
[----:B-1----:R-:W-:Y:S02]  /*7ab0*/  FMNMX.FTZ R3, R4, R3, !PT ;  /* 0x0000000304037209 */ /* 0x002fe40007810000 */
[----:B------:R-:W-:Y:S07]  /*7ac0*/  HMMA.16816.F32.BF16 R12, R8, R58, R32 ;  /* 0x0000003a080c723c */ /* 0x000fee0000041820 */
[----:B---3--:R-:W-:-:S02]  /*7ad0*/  F2FP.BF16.PACK_AB R8, R75, R38 ;  /* 0x000000264b08723e */ /* 0x008fc400000010ff */
[----:B----4-:R-:W-:Y:S02]  /*7ae0*/  F2FP.BF16.PACK_AB R10, R121, R213 ;  /* 0x000000d5790a723e */ /* 0x010fe400000010ff */
[----:B------:R-:W-:Y:S01]  /*7af0*/  F2FP.BF16.PACK_AB R11, R117, R39 ;  /* 0x00000027750b723e */ /* 0x000fe200000010ff */
[----:B--2---:R-:W-:Y:S02]  /*7b00*/  FFMA.FTZ R2, R131, c[0x0][0x2d0], -R6 ;  /* 0x0000b40083027a23 */ /* 0x004fe40000010806 */
[----:B------:R-:W-:Y:S02]  /*7b10*/  IMAD.MOV.U32 R131, RZ, RZ, R149 ;  /* 0x000000ffff837224 */ /* 0x000fe400078e0095 */
[----:B------:R1:W2:Y:S02]  /*7b20*/  MUFU.EX2 R73, R2 ;  /* 0x0000000200497308 */ /* 0x0002a40000000800 */
[----:B-1----:R-:W-:Y:S01]  /*7b30*/  FMUL.FTZ R2, R70, c[0x0][0x2d0] ;  /* 0x0000b40046027a20 */ /* 0x002fe20000410000 */
[----:B--2---:R-:W-:-:S04]  /*7b40*/  F2FP.BF16.PACK_AB R9, R73, R74 ;  /* 0x0000004a4909723e */ /* 0x004fc800000010ff */
[----:B------:R-:W-:Y:S02]  /*7b50*/  FSEL R2, R2, RZ, P0 ;  /* 0x000000ff02027208 */ /* 0x000fe40000000000 */
[----:B------:R-:W-:Y:S01]  /*7b60*/  FSETP.NEU.FTZ.AND P0, PT, R3, -INF , PT ;  /* 0xff8000000300780b */ /* 0x000fe20003f1d000 */
[C---:B------:R-:W-:Y:S02]  /*7b70*/  HMMA.16816.F32.BF16 R172, R8.reuse, R162, R16 ;  /* 0x000000a208ac723c */ /* 0x040fe40000041810 */
[----:B------:R-:W-:Y:S02]  /*7b80*/  FFMA.FTZ R0, R122, c[0x0][0x2d0], -R2 ;  /* 0x0000b4007a007a23 */ /* 0x000fe40000010802 */
[----:B------:R-:W-:Y:S02]  /*7b90*/  IMAD.MOV.U32 R122, RZ, RZ, R158 ;  /* 0x000000ffff7a7224 */ /* 0x000fe400078e009e */
[----:B------:R1:W-:Y:S01]  /*7ba0*/  MUFU.EX2 R215, R0 ;  /* 0x0000000000d77308 */ /* 0x0003e20000000800 */
[----:B------:R-:W2:Y:S01]  /*7bb0*/  LDSM.16.MT88.4 R156, [R210+0x1900] ;  /* 0x00190000d29c783b */ /* 0x000ea20000004200 */
[----:B------:R-:W-:Y:S01]  /*7bc0*/  FFMA.FTZ R4, R133, c[0x0][0x2d0], -R2 ;  /* 0x0000b40085047a23 */ /* 0x000fe20000010802 */
[----:B------:R-:W-:Y:S05]  /*7bd0*/  HMMA.16816.F32.BF16 R176, R8, R160, R48 ;  /* 0x000000a008b0723c */ /* 0x000fea0000041830 */
[----:B------:R-:W-:Y:S02]  /*7be0*/  MUFU.EX2 R18, R4 ;  /* 0x0000000400127308 */ /* 0x000fe40000000800 */
[----:B------:R-:W-:Y:S01]  /*7bf0*/  IMAD.MOV.U32 R49, RZ, RZ, R125 ;  /* 0x000000ffff317224 */ /* 0x000fe200078e007d */
[----:B------:R-:W-:Y:S01]  /*7c00*/  MOV R51, R167 ;  /* 0x000000a700337202 */ /* 0x000fe20000000f00 */
[----:B------:R-:W-:Y:S01]  /*7c10*/  IMAD.MOV.U32 R50, RZ, RZ, R166 ;  /* 0x000000ffff327224 */ /* 0x000fe200078e00a6 */
[----:B------:R-:W-:Y:S01]  /*7c20*/  MOV R48, R164 ;  /* 0x000000a400307202 */ /* 0x000fe20000000f00 */
[----:B------:R-:W-:-:S02]  /*7c30*/  IMAD.MOV.U32 R125, RZ, RZ, R165 ;  /* 0x000000ffff7d7224 */ /* 0x000fc400078e00a5 */
[----:B-1----:R-:W-:Y:S01]  /*7c40*/  FFMA.FTZ R0, R124, c[0x0][0x2d0], -R2 ;  /* 0x0000b4007c007a23 */ /* 0x002fe20000010802 */
[----:B------:R-:W-:Y:S01]  /*7c50*/  HMMA.16816.F32.BF16 R164, R8, R140, R44 ;  /* 0x0000008c08a4723c */ /* 0x000fe2000004182c */
[----:B------:R-:W-:Y:S02]  /*7c60*/  IMAD.MOV.U32 R124, RZ, RZ, R152 ;  /* 0x000000ffff7c7224 */ /* 0x000fe400078e0098 */
[----:B------:R1:W-:Y:S04]  /*7c70*/  MUFU.EX2 R216, R0 ;  /* 0x0000000000d87308 */ /* 0x0003e80000000800 */
[----:B------:R-:W-:Y:S02]  /*7c80*/  IMAD.MOV.U32 R46, RZ, RZ, R117 ;  /* 0x000000ffff2e7224 */ /* 0x000fe400078e0075 */
[----:B------:R-:W-:-:S02]  /*7c90*/  IMAD.MOV.U32 R45, RZ, RZ, R148 ;  /* 0x000000ffff2d7224 */ /* 0x000fc400078e0094 */
[----:B------:R-:W-:Y:S02]  /*7ca0*/  IMAD.MOV.U32 R47, RZ, RZ, R182 ;  /* 0x000000ffff2f7224 */ /* 0x000fe400078e00b6 */
[--C-:B-1----:R-:W-:Y:S02]  /*7cb0*/  FFMA.FTZ R0, R127, c[0x0][0x2d0], -R2.reuse ;  /* 0x0000b4007f007a23 */ /* 0x102fe40000010802 */
[----:B------:R-:W-:Y:S02]  /*7cc0*/  IMAD.MOV.U32 R127, RZ, RZ, R155 ;  /* 0x000000ffff7f7224 */ /* 0x000fe400078e009b */
[----:B------:R1:W-:Y:S01]  /*7cd0*/  MUFU.EX2 R208, R0 ;  /* 0x0000000000d07308 */ /* 0x0003e20000000800 */
[----:B--2---:R-:W-:Y:S01]  /*7ce0*/  HMMA.16816.F32.BF16 R136, R8, R156, R40 ;  /* 0x0000009c0888723c */ /* 0x004fe20000041828 */
[----:B-1----:R-:W-:Y:S01]  /*7cf0*/  FFMA.FTZ R0, R128, c[0x0][0x2d0], -R2 ;  /* 0x0000b40080007a23 */ /* 0x002fe20000010802 */
[----:B------:R-:W-:-:S06]  /*7d00*/  MOV R128, R150 ;  /* 0x0000009600807202 */ /* 0x000fcc0000000f00 */
[----:B------:R-:W-:Y:S01]  /*7d10*/  HMMA.16816.F32.BF16 R148, R8, R158, R24 ;  /* 0x0000009e0894723c */ /* 0x000fe20000041818 */
[----:B------:R1:W-:Y:S02]  /*7d20*/  MUFU.EX2 R130, R0 ;  /* 0x0000000000827308 */ /* 0x0003e40000000800 */
[----:B-1----:R-:W-:-:S05]  /*7d30*/  FFMA.FTZ R0, R132, c[0x0][0x2d0], -R2 ;  /* 0x0000b40084007a23 */ /* 0x002fca0000010802 */
[----:B------:R-:W-:Y:S01]  /*7d40*/  HMMA.16816.F32.BF16 R132, R8, R142, R20 ;  /* 0x0000008e0884723c */ /* 0x000fe20000041814 */
[----:B------:R1:W2:Y:S02]  /*7d50*/  MUFU.EX2 R52, R0 ;  /* 0x0000000000347308 */ /* 0x0002a40000000800 */
[----:B-1----:R-:W-:Y:S02]  /*7d60*/  FMUL.FTZ R0, R3, c[0x0][0x2d0] ;  /* 0x0000b40003007a20 */ /* 0x002fe40000410000 */
[----:B--2---:R-:W-:-:S03]  /*7d70*/  IMAD.MOV.U32 R19, RZ, RZ, R52 ;  /* 0x000000ffff137224 */ /* 0x004fc600078e0034 */
[----:B------:R-:W-:Y:S01]  /*7d80*/  HMMA.16816.F32.BF16 R52, R8, R170, R12 ;  /* 0x000000aa0834723c */ /* 0x000fe2000004180c */
[----:B------:R-:W-:-:S05]  /*7d90*/  FSEL R0, R0, RZ, P0 ;  /* 0x000000ff00007208 */ /* 0x000fca0000000000 */
[----:B------:R-:W-:Y:S01]  /*7da0*/  FFMA.FTZ R4, R116, c[0x0][0x2d0], -R0 ;  /* 0x0000b40074047a23 */ /* 0x000fe20000010800 */
[----:B------:R-:W-:Y:S02]  /*7db0*/  MOV R116, R154 ;  /* 0x0000009a00747202 */ /* 0x000fe40000000f00 */
[----:B------:R-:W-:Y:S01]  /*7dc0*/  HMMA.16816.F32.BF16 R152, R8, R168, R28 ;  /* 0x000000a80898723c */ /* 0x000fe2000004181c */
[----:B------:R1:W-:Y:S06]  /*7dd0*/  MUFU.EX2 R186, R4 ;  /* 0x0000000400ba7308 */ /* 0x0003ec0000000800 */
[----:B------:R-:W-:-:S02]  /*7de0*/  F2FP.BF16.PACK_AB R8, R216, R215 ;  /* 0x000000d7d808723e */ /* 0x000fc400000010ff */
[----:B------:R-:W-:Y:S01]  /*7df0*/  F2FP.BF16.PACK_AB R10, R130, R208 ;  /* 0x000000d0820a723e */ /* 0x000fe200000010ff */
[----:B-1----:R-:W-:Y:S02]  /*7e00*/  FFMA.FTZ R4, R115, c[0x0][0x2d0], -R0 ;  /* 0x0000b40073047a23 */ /* 0x002fe40000010800 */
[----:B------:R-:W-:Y:S02]  /*7e10*/  IMAD.MOV.U32 R115, RZ, RZ, R46 ;  /* 0x000000ffff737224 */ /* 0x000fe400078e002e */
[----:B------:R1:W2:Y:S02]  /*7e20*/  MUFU.EX2 R184, R4 ;  /* 0x0000000400b87308 */ /* 0x0002a40000000800 */
[----:B-1----:R-:W-:Y:S01]  /*7e30*/  FFMA.FTZ R4, R114, c[0x0][0x2d0], -R0 ;  /* 0x0000b40072047a23 */ /* 0x002fe20000010800 */
[----:B--2---:R-:W-:Y:S02]  /*7e40*/  F2FP.BF16.PACK_AB R9, R184, R186 ;  /* 0x000000bab809723e */ /* 0x004fe400000010ff */
        /* <DEDUP_REMOVED lines=8> */
[----:B------:R1:W-:Y:S02]  /*7ed0*/  MUFU.EX2 R117, R4 ;  /* 0x0000000400757308 */ /* 0x0003e40000000800 */
[C---:B------:R-:W-:Y:S08]  /*7ee0*/  HMMA.16816.F32.BF16 R32, R8.reuse, R76, RZ ;  /* 0x0000004c0820723c */ /* 0x040ff000000418ff */
[----:B------:R-:W-:Y:S01]  /*7ef0*/  HMMA.16816.F32.BF16 R28, R8, R78, RZ ;  /* 0x0000004e081c723c */ /* 0x000fe200000418ff */
[----:B-1----:R-:W-:-:S02]  /*7f00*/  FFMA.FTZ R4, R145, c[0x0][0x2d0], -R2 ;  /* 0x0000b40091047a23 */ /* 0x002fc40000010802 */
[----:B------:R-:W-:Y:S02]  /*7f10*/  IMAD.MOV.U32 R145, RZ, RZ, R37 ;  /* 0x000000ffff917224 */ /* 0x000fe400078e0025 */
[----:B------:R1:W2:Y:S03]  /*7f20*/  MUFU.EX2 R252, R4 ;  /* 0x0000000400fc7308 */ /* 0x0002a60000000800 */
[C---:B------:R-:W-:Y:S07]  /*7f30*/  HMMA.16816.F32.BF16 R20, R8.reuse, R84, RZ ;  /* 0x000000540814723c */ /* 0x040fee00000418ff */
[----:B------:R-:W-:Y:S01]  /*7f40*/  IMAD.MOV.U32 R85, RZ, RZ, R19 ;  /* 0x000000ffff557224 */ /* 0x000fe200078e0013 */
[----:B------:R-:W-:Y:S01]  /*7f50*/  HMMA.16816.F32.BF16 R24, R8, R88, RZ ;  /* 0x000000580818723c */ /* 0x000fe200000418ff */
[----:B------:R-:W-:Y:S01]  /*7f60*/  MOV R84, R39 ;  /* 0x0000002700547202 */ /* 0x000fe20000000f00 */
[----:B-1----:R-:W-:-:S05]  /*7f70*/  FFMA.FTZ R4, R118, c[0x0][0x2d0], -R0 ;  /* 0x0000b40076047a23 */ /* 0x002fca0000010800 */
[----:B------:R-:W-:Y:S01]  /*7f80*/  MOV R89, R18 ;  /* 0x0000001200597202 */ /* 0x000fe20000000f00 */
[----:B------:R-:W-:Y:S01]  /*7f90*/  IMAD.MOV.U32 R88, RZ, RZ, R38 ;  /* 0x000000ffff587224 */ /* 0x000fe200078e0026 */
[----:B------:R-:W-:Y:S01]  /*7fa0*/  HMMA.16816.F32.BF16 R16, R8, R92, RZ ;  /* 0x0000005c0810723c */ /* 0x000fe200000418ff */
[----:B------:R1:W-:Y:S01]  /*7fb0*/  MUFU.EX2 R182, R4 ;  /* 0x0000000400b67308 */ /* 0x0003e20000000800 */
[----:B------:R-:W-:-:S05]  /*7fc0*/  IMAD.MOV.U32 R118, RZ, RZ, R50 ;  /* 0x000000ffff767224 */ /* 0x000fca00078e0032 */
[----:B------:R-:W-:Y:S01]  /*7fd0*/  IMAD.MOV.U32 R92, RZ, RZ, R73 ;  /* 0x000000ffff5c7224 */ /* 0x000fe200078e0049 */
[----:B------:R-:W-:Y:S01]  /*7fe0*/  HMMA.16816.F32.BF16 R12, R8, R90, RZ ;  /* 0x0000005a080c723c */ /* 0x000fe200000418ff */
[----:B------:R-:W-:-:S06]  /*7ff0*/  IMAD.MOV.U32 R93, RZ, RZ, R74 ;  /* 0x000000ffff5d7224 */ /* 0x000fcc00078e004a */
[----:B------:R-:W-:Y:S01]  /*8000*/  IMAD.MOV.U32 R90, RZ, RZ, R45 ;  /* 0x000000ffff5a7224 */ /* 0x000fe200078e002d */
[C---:B------:R-:W-:Y:S01]  /*8010*/  HMMA.16816.F32.BF16 R40, R8.reuse, R94, RZ ;  /* 0x0000005e0828723c */ /* 0x040fe200000418ff */
[----:B-1----:R-:W-:Y:S02]  /*8020*/  FFMA.FTZ R4, R120, c[0x0][0x2d0], -R0 ;  /* 0x0000b40078047a23 */ /* 0x002fe40000010800 */
[----:B------:R-:W-:Y:S02]  /*8030*/  IMAD.MOV.U32 R120, RZ, RZ, R36 ;  /* 0x000000ffff787224 */ /* 0x000fe400078e0024 */
[----:B------:R1:W3:Y:S01]  /*8040*/  MUFU.EX2 R77, R4 ;  /* 0x00000004004d7308 */ /* 0x0002e20000000800 */
[----:B------:R-:W-:Y:S01]  /*8050*/  IMAD.MOV.U32 R91, RZ, RZ, R93 ;  /* 0x000000ffff5b7224 */ /* 0x000fe200078e005d */
[----:B------:R-:W-:Y:S01]  /*8060*/  MOV R93, R114 ;  /* 0x00000072005d7202 */ /* 0x000fe20000000f00 */
[----:B------:R-:W-:Y:S07]  /*8070*/  HMMA.16816.F32.BF16 R36, R8, R86, RZ ;  /* 0x000000560824723c */ /* 0x000fee00000418ff */
[----:B------:R-:W-:-:S02]  /*8080*/  F2FP.BF16.PACK_AB R8, R89, R85 ;  /* 0x000000555908723e */ /* 0x000fc400000010ff */
[----:B--2---:R-:W-:Y:S01]  /*8090*/  F2FP.BF16.PACK_AB R10, R252, R117 ;  /* 0x00000075fc0a723e */ /* 0x004fe200000010ff */
[--C-:B-1----:R-:W-:Y:S01]  /*80a0*/  FFMA.FTZ R4, R123, c[0x0][0x2d0], -R0.reuse ;  /* 0x0000b4007b047a23 */ /* 0x102fe20000010800 */
[----:B---3--:R-:W-:Y:S02]  /*80b0*/  F2FP.BF16.PACK_AB R9, R77, R182 ;  /* 0x000000b64d09723e */ /* 0x008fe400000010ff */
[----:B------:R-:W-:Y:S01]  /*80c0*/  MOV R123, R51 ;  /* 0x00000033007b7202 */ /* 0x000fe20000000f00 */
[----:B------:R1:W-:Y:S02]  /*80d0*/  MUFU.EX2 R79, R4 ;  /* 0x00000004004f7308 */ /* 0x0003e40000000800 */
[----:B-1----:R-:W-:Y:S02]  /*80e0*/  FFMA.FTZ R4, R126, c[0x0][0x2d0], -R0 ;  /* 0x0000b4007e047a23 */ /* 0x002fe40000010800 */
[----:B------:R-:W-:-:S04]  /*80f0*/  IMAD.MOV.U32 R126, RZ, RZ, R75 ;  /* 0x000000ffff7e7224 */ /* 0x000fc800078e004b */
[----:B------:R1:W2:Y:S02]  /*8100*/  MUFU.EX2 R78, R4 ;  /* 0x00000004004e7308 */ /* 0x0002a40000000800 */
[----:B-1----:R-:W-:Y:S01]  /*8110*/  FFMA.FTZ R4, R232, c[0x0][0x2d0], -R7 ;  /* 0x0000b400e8047a23 */ /* 0x002fe20000010807 */
[----:B--2---:R-:W-:-:S05]  /*8120*/  F2FP.BF16.PACK_AB R11, R78, R79 ;  /* 0x0000004f4e0b723e */ /* 0x004fca00000010ff */
[----:B------:R1:W-:Y:S02]  /*8130*/  MUFU.EX2 R232, R4 ;  /* 0x0000000400e87308 */ /* 0x0003e40000000800 */
[C---:B------:R-:W-:Y:S08]  /*8140*/  HMMA.16816.F32.BF16 R48, R8.reuse, R100, R32 ;  /* 0x000000640830723c */ /* 0x040ff00000041820 */
[----:B------:R-:W-:Y:S01]  /*8150*/  HMMA.16816.F32.BF16 R28, R8, R102, R28 ;  /* 0x00000066081c723c */ /* 0x000fe2000004181c */
[----:B-1----:R-:W-:-:S02]  /*8160*/  FFMA.FTZ R4, R190, c[0x0][0x2d0], -R2 ;  /* 0x0000b400be047a23 */ /* 0x002fc40000010802 */
[----:B------:R-:W-:Y:S02]  /*8170*/  IMAD.MOV.U32 R190, RZ, RZ, R129 ;  /* 0x000000ffffbe7224 */ /* 0x000fe400078e0081 */
[----:B------:R1:W-:Y:S03]  /*8180*/  MUFU.EX2 R100, R4 ;  /* 0x0000000400647308 */ /* 0x0003e60000000800 */
[C---:B------:R-:W-:Y:S08]  /*8190*/  HMMA.16816.F32.BF16 R44, R8.reuse, R96, R24 ;  /* 0x00000060082c723c */ /* 0x040ff00000041818 */
[----:B------:R-:W-:Y:S01]  /*81a0*/  HMMA.16816.F32.BF16 R24, R8, R104, R16 ;  /* 0x000000680818723c */ /* 0x000fe20000041810 */
[----:B-1----:R-:W-:-:S07]  /*81b0*/  FFMA.FTZ R4, R189, c[0x0][0x2d0], -R2 ;  /* 0x0000b400bd047a23 */ /* 0x002fce0000010802 */
[C---:B------:R-:W-:Y:S01]  /*81c0*/  HMMA.16816.F32.BF16 R16, R8.reuse, R110, R36 ;  /* 0x0000006e0810723c */ /* 0x040fe20000041824 */
[----:B------:R-:W1:Y:S01]  /*81d0*/  LDSM.16.MT88.4 R36, [R209+0x2100] ;  /* 0x00210000d124783b */ /* 0x000e620000004200 */
[----:B------:R2:W3:Y:S06]  /*81e0*/  MUFU.EX2 R101, R4 ;  /* 0x0000000400657308 */ /* 0x0004ec0000000800 */
[C---:B------:R-:W-:Y:S08]  /*81f0*/  HMMA.16816.F32.BF16 R32, R8.reuse, R108, R20 ;  /* 0x0000006c0820723c */ /* 0x040ff00000041814 */
[----:B------:R-:W-:Y:S01]  /*8200*/  HMMA.16816.F32.BF16 R20, R8, R98, R12 ;  /* 0x000000620814723c */ /* 0x000fe2000004180c */
[----:B--2---:R-:W-:-:S04]  /*8210*/  FFMA.FTZ R4, R188, c[0x0][0x2d0], -R2 ;  /* 0x0000b400bc047a23 */ /* 0x004fc80000010802 */
[----:B------:R2:W-:Y:S03]  /*8220*/  MUFU.EX2 R103, R4 ;  /* 0x0000000400677308 */ /* 0x0005e60000000800 */
[----:B------:R-:W-:Y:S07]  /*8230*/  HMMA.16816.F32.BF16 R12, R8, R106, R40 ;  /* 0x0000006a080c723c */ /* 0x000fee0000041828 */
[----:B---3--:R-:W-:Y:S01]  /*8240*/  F2FP.BF16.PACK_AB R8, R101, R100 ;  /* 0x000000646508723e */ /* 0x008fe200000010ff */
[----:B--2---:R-:W-:-:S04]  /*8250*/  FFMA.FTZ R4, R187, c[0x0][0x2d0], -R2 ;  /* 0x0000b400bb047a23 */ /* 0x004fc80000010802 */
[----:B------:R2:W3:Y:S02]  /*8260*/  MUFU.EX2 R188, R4 ;  /* 0x0000000400bc7308 */ /* 0x0004e40000000800 */
[----:B--2---:R-:W-:Y:S01]  /*8270*/  FFMA.FTZ R4, R146, c[0x0][0x2d0], -R0 ;  /* 0x0000b40092047a23 */ /* 0x004fe20000010800 */
[----:B---3--:R-:W-:-:S05]  /*8280*/  F2FP.BF16.PACK_AB R10, R188, R103 ;  /* 0x00000067bc0a723e */ /* 0x008fca00000010ff */
[----:B------:R2:W-:Y:S02]  /*8290*/  MUFU.EX2 R73, R4 ;  /* 0x0000000400497308 */ /* 0x0005e40000000800 */
[----:B--2---:R-:W-:Y:S02]  /*82a0*/  FFMA.FTZ R4, R147, c[0x0][0x2d0], -R0 ;  /* 0x0000b40093047a23 */ /* 0x004fe40000010800 */
[----:B------:R-:W-:-:S04]  /*82b0*/  IMAD.MOV.U32 R147, RZ, RZ, R130 ;  /* 0x000000ffff937224 */ /* 0x000fc800078e0082 */
        /* <DEDUP_REMOVED lines=8> */
[----:B------:R2:W3:Y:S02]  /*8340*/  MUFU.EX2 R189, R4 ;  /* 0x0000000400bd7308 */ /* 0x0004e40000000800 */
[C---:B------:R-:W-:Y:S08]  /*8350*/  HMMA.16816.F32.BF16 R108, R8.reuse, R60, R48 ;  /* 0x0000003c086c723c */ /* 0x040ff00000041830 */
[----:B------:R-:W-:Y:S01]  /*8360*/  HMMA.16816.F32.BF16 R32, R8, R64, R32 ;  /* 0x000000400820723c */ /* 0x000fe20000041820 */
[----:B--2---:R-:W-:-:S02]  /*8370*/  FFMA.FTZ R4, R237, c[0x0][0x2d0], -R7 ;  /* 0x0000b400ed047a23 */ /* 0x004fc40000010807 */
[----:B------:R-:W-:Y:S02]  /*8380*/  IMAD.MOV.U32 R237, RZ, RZ, R84 ;  /* 0x000000ffffed7224 */ /* 0x000fe400078e0054 */
[----:B------:R2:W-:Y:S01]  /*8390*/  MUFU.EX2 R181, R4 ;  /* 0x0000000400b57308 */ /* 0x0005e20000000800 */
[----:B------:R-:W-:Y:S02]  /*83a0*/  IMAD.MOV.U32 R84, RZ, RZ, R144 ;  /* 0x000000ffff547224 */ /* 0x000fe400078e0090 */
[----:B------:R-:W-:Y:S01]  /*83b0*/  HMMA.16816.F32.BF16 R44, R8, R80, R44 ;  /* 0x00000050082c723c */ /* 0x000fe2000004182c */
[----:B------:R-:W-:Y:S02]  /*83c0*/  IMAD.MOV.U32 R144, RZ, RZ, R115 ;  /* 0x000000ffff907224 */ /* 0x000fe400078e0073 */
[----:B------:R-:W-:Y:S01]  /*83d0*/  IMAD.MOV.U32 R51, RZ, RZ, R84 ;  /* 0x000000ffff337224 */ /* 0x000fe200078e0054 */
[----:B------:R-:W-:-:S04]  /*83e0*/  MOV R84, R122 ;  /* 0x0000007a00547202 */ /* 0x000fc80000000f00 */
[----:B------:R-:W-:Y:S01]  /*83f0*/  HMMA.16816.F32.BF16 R40, R8, R82, R20 ;  /* 0x000000520828723c */ /* 0x000fe20000041814 */
[----:B------:R-:W-:Y:S01]  /*8400*/  LDSM.16.MT88.4 R20, [R211+0x2100] ;  /* 0x00210000d314783b */ /* 0x000fe20000004200 */
[----:B--2---:R-:W-:Y:S01]  /*8410*/  FFMA.FTZ R4, R239, c[0x0][0x2d0], -R7 ;  /* 0x0000b400ef047a23 */ /* 0x004fe20000010807 */
[----:B------:R-:W-:-:S05]  /*8420*/  MOV R239, R92 ;  /* 0x0000005c00ef7202 */ /* 0x000fca0000000f00 */
[----:B------:R-:W-:Y:S01]  /*8430*/  HMMA.16816.F32.BF16 R64, R8, R66, R16 ;  /* 0x000000420840723c */ /* 0x000fe20000041810 */
[----:B------:R-:W-:Y:S01]  /*8440*/  MOV R92, R88 ;  /* 0x00000058005c7202 */ /* 0x000fe20000000f00 */
[----:B------:R2:W4:Y:S01]  /*8450*/  MUFU.EX2 R187, R4 ;  /* 0x0000000400bb7308 */ /* 0x0005220000000800 */
[----:B------:R-:W-:Y:S01]  /*8460*/  IMAD.MOV.U32 R88, RZ, RZ, R118 ;  /* 0x000000ffff587224 */ /* 0x000fe200078e0076 */
[----:B------:R-:W-:Y:S01]  /*8470*/  LDSM.16.MT88.4 R16, [R209+0x2900] ;  /* 0x00290000d110783b */ /* 0x000fe20000004200 */
[----:B------:R-:W-:Y:S02]  /*8480*/  IMAD.MOV.U32 R118, RZ, RZ, R116 ;  /* 0x000000ffff767224 */ /* 0x000fe400078e0074 */
[----:B------:R-:W-:Y:S01]  /*8490*/  IMAD.MOV.U32 R116, RZ, RZ, R128 ;  /* 0x000000ffff747224 */ /* 0x000fe200078e0080 */
[----:B------:R-:W-:Y:S01]  /*84a0*/  MOV R128, R131 ;  /* 0x0000008300807202 */ /* 0x000fe20000000f00 */
[----:B------:R-:W-:Y:S02]  /*84b0*/  IMAD.MOV.U32 R131, RZ, RZ, R112 ;  /* 0x000000ffff837224 */ /* 0x000fe400078e0070 */
[----:B------:R-:W-:Y:S01]  /*84c0*/  IMAD.MOV.U32 R87, RZ, RZ, R116 ;  /* 0x000000ffff577224 */ /* 0x000fe200078e0074 */
[----:B------:R-:W-:Y:S01]  /*84d0*/  MOV R86, R128 ;  /* 0x0000008000567202 */ /* 0x000fe20000000f00 */
[----:B------:R-:W-:-:S02]  /*84e0*/  IMAD.MOV.U32 R146, RZ, RZ, R131 ;  /* 0x000000ffff927224 */ /* 0x000fc400078e0083 */
[----:B------:R-:W1:Y:S01]  /*84f0*/  LDSM.16.MT88.4 R128, [R212+0x2100] ;  /* 0x00210000d480783b */ /* 0x000e620000004200 */
[----:B------:R-:W-:Y:S02]  /*8500*/  IMAD.MOV.U32 R238, RZ, RZ, R88 ;  /* 0x000000ffffee7224 */ /* 0x000fe400078e0058 */
[----:B--2---:R-:W-:Y:S02]  /*8510*/  FFMA.FTZ R4, R240, c[0x0][0x2d0], -R7 ;  /* 0x0000b400f0047a23 */ /* 0x004fe40000010807 */
[----:B------:R-:W-:Y:S02]  /*8520*/  IMAD.MOV.U32 R240, RZ, RZ, R126 ;  /* 0x000000fffff07224 */ /* 0x000fe400078e007e */
[----:B------:R2:W-:Y:S01]  /*8530*/  MUFU.EX2 R180, R4 ;  /* 0x0000000400b47308 */ /* 0x0005e20000000800 */
[----:B------:R-:W-:Y:S02]  /*8540*/  IMAD.MOV.U32 R126, RZ, RZ, R113 ;  /* 0x000000ffff7e7224 */ /* 0x000fe400078e0071 */
[----:B------:R-:W-:Y:S01]  /*8550*/  HMMA.16816.F32.BF16 R112, R8, R62, R28 ;  /* 0x0000003e0870723c */ /* 0x000fe2000004181c */
[----:B------:R-:W1:Y:S01]  /*8560*/  LDSM.16.MT88.4 R28, [R210+0x2100] ;  /* 0x00210000d21c783b */ /* 0x000e620000004200 */
[----:B------:R-:W-:-:S02]  /*8570*/  IMAD.MOV.U32 R50, RZ, RZ, R126 ;  /* 0x000000ffff327224 */ /* 0x000fc400078e007e */
[----:B------:R-:W-:Y:S02]  /*8580*/  IMAD.MOV.U32 R126, RZ, RZ, R145 ;  /* 0x000000ffff7e7224 */ /* 0x000fe400078e0091 */
[----:B------:R-:W-:Y:S02]  /*8590*/  IMAD.MOV.U32 R145, RZ, RZ, R121 ;  /* 0x000000ffff917224 */ /* 0x000fe400078e0079 */
[----:B------:R-:W-:Y:S01]  /*85a0*/  HMMA.16816.F32.BF16 R60, R8, R56, R24 ;  /* 0x00000038083c723c */ /* 0x000fe20000041818 */
[----:B------:R-:W1:Y:S01]  /*85b0*/  LDSM.16.MT88.4 R24, [R212+0x2900] ;  /* 0x00290000d418783b */ /* 0x000e620000004200 */
[----:B--2---:R-:W-:Y:S02]  /*85c0*/  FFMA.FTZ R4, R241, c[0x0][0x2d0], -R7 ;  /* 0x0000b400f1047a23 */ /* 0x004fe40000010807 */
[----:B------:R-:W-:-:S04]  /*85d0*/  IMAD.MOV.U32 R241, RZ, RZ, R90 ;  /* 0x000000fffff17224 */ /* 0x000fc800078e005a */
[----:B------:R-:W-:Y:S01]  /*85e0*/  HMMA.16816.F32.BF16 R56, R8, R58, R12 ;  /* 0x0000003a0838723c */ /* 0x000fe2000004180c */
[----:B------:R2:W-:Y:S01]  /*85f0*/  MUFU.EX2 R102, R4 ;  /* 0x0000000400667308 */ /* 0x0005e20000000800 */
[----:B------:R-:W-:-:S05]  /*8600*/  IMAD.MOV.U32 R90, RZ, RZ, R118 ;  /* 0x000000ffff5a7224 */ /* 0x000fca00078e0076 */
[----:B---3--:R-:W-:Y:S02]  /*8610*/  F2FP.BF16.PACK_AB R8, R189, R232 ;  /* 0x000000e8bd08723e */ /* 0x008fe400000010ff */
[----:B----4-:R-:W-:Y:S01]  /*8620*/  F2FP.BF16.PACK_AB R10, R187, R181 ;  /* 0x000000b5bb0a723e */ /* 0x010fe200000010ff */
[----:B--2---:R-:W-:Y:S02]  /*8630*/  FFMA.FTZ R4, R204, c[0x0][0x2d0], -R6 ;  /* 0x0000b400cc047a23 */ /* 0x004fe40000010806 */
[----:B------:R-:W-:Y:S02]  /*8640*/  IMAD.MOV.U32 R204, RZ, RZ, R91 ;  /* 0x000000ffffcc7224 */ /* 0x000fe400078e005b */
[----:B------:R2:W-:Y:S01]  /*8650*/  MUFU.EX2 R99, R4 ;  /* 0x0000000400637308 */ /* 0x0005e20000000800 */
[----:B------:R-:W-:-:S05]  /*8660*/  IMAD.MOV.U32 R91, RZ, RZ, R93 ;  /* 0x000000ffff5b7224 */ /* 0x000fca00078e005d */
[----:B------:R-:W-:Y:S01]  /*8670*/  MOV R49, R91 ;  /* 0x0000005b00317202 */ /* 0x000fe20000000f00 */
[----:B--2---:R-:W-:Y:S01]  /*8680*/  FFMA.FTZ R4, R228, c[0x0][0x2d0], -R6 ;  /* 0x0000b400e4047a23 */ /* 0x004fe20000010806 */
[----:B------:R-:W-:-:S03]  /*8690*/  MOV R228, R92 ;  /* 0x0000005c00e47202 */ /* 0x000fc60000000f00 */
[----:B------:R2:W3:Y:S02]  /*86a0*/  MUFU.EX2 R98, R4 ;  /* 0x0000000400627308 */ /* 0x0004e40000000800 */
[----:B--2---:R-:W-:Y:S01]  /*86b0*/  FFMA.FTZ R4, R207, c[0x0][0x2d0], -R6 ;  /* 0x0000b400cf047a23 */ /* 0x004fe20000010806 */
[----:B---3--:R-:W-:Y:S02]  /*86c0*/  F2FP.BF16.PACK_AB R9, R98, R99 ;  /* 0x000000636209723e */ /* 0x008fe400000010ff */
[----:B------:R-:W-:-:S03]  /*86d0*/  MOV R207, R190 ;  /* 0x000000be00cf7202 */ /* 0x000fc60000000f00 */
[----:B------:R2:W-:Y:S01]  /*86e0*/  MUFU.EX2 R97, R4 ;  /* 0x0000000400617308 */ /* 0x0005e20000000800 */
[----:B------:R-:W-:Y:S02]  /*86f0*/  IMAD.MOV.U32 R190, RZ, RZ, R120 ;  /* 0x000000ffffbe7224 */ /* 0x000fe400078e0078 */
[----:B--2---:R-:W-:Y:S02]  /*8700*/  FFMA.FTZ R4, R230, c[0x0][0x2d0], -R6 ;  /* 0x0000b400e6047a23 */ /* 0x004fe40000010806 */
[----:B------:R-:W-:-:S03]  /*8710*/  IMAD.MOV.U32 R230, RZ, RZ, R146 ;  /* 0x000000ffffe67224 */ /* 0x000fc600078e0092 */
[----:B------:R2:W3:Y:S01]  /*8720*/  MUFU.EX2 R95, R4 ;  /* 0x00000004005f7308 */ /* 0x0004e20000000800 */
[----:B------:R-:W-:Y:S02]  /*8730*/  IMAD.MOV.U32 R146, RZ, RZ, R123 ;  /* 0x000000ffff927224 */ /* 0x000fe400078e007b */
[--C-:B--2---:R-:W-:Y:S01]  /*8740*/  FFMA.FTZ R4, R248, c[0x0][0x2d0], -R7.reuse ;  /* 0x0000b400f8047a23 */ /* 0x104fe20000010807 */
[----:B---3--:R-:W-:Y:S01]  /*8750*/  F2FP.BF16.PACK_AB R11, R95, R97 ;  /* 0x000000615f0b723e */ /* 0x008fe200000010ff */
[----:B------:R-:W-:Y:S01]  /*8760*/  FFMA.FTZ R7, R251, c[0x0][0x2d0], -R7 ;  /* 0x0000b400fb077a23 */ /* 0x000fe20000010807 */
[----:B------:R-:W-:Y:S02]  /*8770*/  MOV R251, R50 ;  /* 0x0000003200fb7202 */ /* 0x000fe40000000f00 */
[----:B------:R2:W-:Y:S01]  /*8780*/  MUFU.EX2 R96, R4 ;  /* 0x0000000400607308 */ /* 0x0005e20000000800 */
[----:B------:R-:W-:Y:S02]  /*8790*/  IMAD.MOV.U32 R248, RZ, RZ, R51 ;  /* 0x000000fffff87224 */ /* 0x000fe400078e0033 */
[C---:B-1----:R-:W-:Y:S05]  /*87a0*/  HMMA.16816.F32.BF16 R104, R8.reuse, R36, R176 ;  /* 0x000000240868723c */ /* 0x042fea00000418b0 */
[----:B------:R-:W1:Y:S02]  /*87b0*/  MUFU.EX2 R94, R7 ;  /* 0x00000007005e7308 */ /* 0x000e640000000800 */
[----:B------:R-:W-:Y:S01]  /*87c0*/  MOV R176, R119 ;  /* 0x0000007700b07202 */ /* 0x000fe20000000f00 */
[----:B------:R-:W-:Y:S01]  /*87d0*/  IMAD.MOV.U32 R179, RZ, RZ, R190 ;  /* 0x000000ffffb37224 */ /* 0x000fe200078e00be */
[----:B------:R-:W-:Y:S01]  /*87e0*/  HMMA.16816.F32.BF16 R120, R8, R128, R164 ;  /* 0x000000800878723c */ /* 0x000fe200000418a4 */
[----:B------:R-:W-:-:S02]  /*87f0*/  IMAD.MOV.U32 R190, RZ, RZ, R144 ;  /* 0x000000ffffbe7224 */ /* 0x000fc400078e0090 */
[----:B--2---:R-:W-:Y:S02]  /*8800*/  FFMA.FTZ R4, R231, c[0x0][0x2d0], -R6 ;  /* 0x0000b400e7047a23 */ /* 0x004fe40000010806 */
[----:B------:R-:W-:Y:S02]  /*8810*/  IMAD.MOV.U32 R231, RZ, RZ, R238 ;  /* 0x000000ffffe77224 */ /* 0x000fe400078e00ee */
[----:B------:R2:W-:Y:S01]  /*8820*/  MUFU.EX2 R93, R4 ;  /* 0x00000004005d7308 */ /* 0x0005e20000000800 */
[----:B------:R-:W-:Y:S01]  /*8830*/  IMAD.MOV.U32 R238, RZ, RZ, R145 ;  /* 0x000000ffffee7224 */ /* 0x000fe200078e0091 */
[----:B------:R-:W-:Y:S01]  /*8840*/  HMMA.16816.F32.BF16 R132, R8, R130, R132 ;  /* 0x000000820884723c */ /* 0x000fe20000041884 */
[----:B------:R-:W-:Y:S01]  /*8850*/  F2FP.BF16.PACK_AB R164, R102, R180 ;  /* 0x000000b466a4723e */ /* 0x000fe200000010ff */
[----:B------:R-:W-:Y:S01]  /*8860*/  IMAD.MOV.U32 R178, RZ, RZ, R84 ;  /* 0x000000ffffb27224 */ /* 0x000fe200078e0054 */
[----:B-1----:R-:W-:Y:S01]  /*8870*/  F2FP.BF16.PACK_AB R166, R94, R96 ;  /* 0x000000605ea6723e */ /* 0x002fe200000010ff */
[----:B------:R-:W-:-:S04]  /*8880*/  IMAD.MOV.U32 R177, RZ, RZ, R127 ;  /* 0x000000ffffb17224 */ /* 0x000fc800078e007f */
[----:B------:R-:W-:Y:S01]  /*8890*/  HMMA.16816.F32.BF16 R136, R8, R28, R136 ;  /* 0x0000001c0888723c */ /* 0x000fe20000041888 */
[----:B--2---:R-:W-:Y:S02]  /*88a0*/  FFMA.FTZ R4, R233, c[0x0][0x2d0], -R6 ;  /* 0x0000b400e9047a23 */ /* 0x004fe40000010806 */
[----:B------:R-:W-:-:S05]  /*88b0*/  IMAD.MOV.U32 R233, RZ, RZ, R117 ;  /* 0x000000ffffe97224 */ /* 0x000fca00078e0075 */
[C---:B------:R-:W-:Y:S01]  /*88c0*/  HMMA.16816.F32.BF16 R148, R8.reuse, R30, R148 ;  /* 0x0000001e0894723c */ /* 0x040fe20000041894 */
[----:B------:R1:W2:Y:S07]  /*88d0*/  MUFU.EX2 R92, R4 ;  /* 0x00000004005c7308 */ /* 0x0002ae0000000800 */
[C---:B------:R-:W-:Y:S07]  /*88e0*/  HMMA.16816.F32.BF16 R116, R8.reuse, R38, R172 ;  /* 0x000000260874723c */ /* 0x040fee00000418ac */
[----:B------:R-:W-:Y:S01]  /*88f0*/  IMAD.MOV.U32 R175, RZ, RZ, R147 ;  /* 0x000000ffffaf7224 */ /* 0x000fe200078e0093 */
[----:B------:R-:W-:Y:S01]  /*8900*/  MOV R147, R89 ;  /* 0x0000005900937202 */ /* 0x000fe20000000f00 */
[----:B-1----:R-:W-:Y:S01]  /*8910*/  FFMA.FTZ R4, R235, c[0x0][0x2d0], -R6 ;  /* 0x0000b400eb047a23 */ /* 0x002fe20000010806 */
[----:B------:R-:W-:Y:S01]  /*8920*/  MOV R235, R146 ;  /* 0x0000009200eb7202 */ /* 0x000fe20000000f00 */
[----:B------:R-:W-:Y:S01]  /*8930*/  IMAD.MOV.U32 R174, RZ, RZ, R86 ;  /* 0x000000ffffae7224 */ /* 0x000fe200078e0056 */
[----:B------:R-:W-:Y:S01]  /*8940*/  HMMA.16816.F32.BF16 R152, R8, R20, R152 ;  /* 0x000000140898723c */ /* 0x000fe20000041898 */
[----:B------:R1:W-:Y:S01]  /*8950*/  MUFU.EX2 R91, R4 ;  /* 0x00000004005b7308 */ /* 0x0003e20000000800 */
[----:B------:R-:W-:Y:S01]  /*8960*/  IMAD.MOV.U32 R173, RZ, RZ, R87 ;  /* 0x000000ffffad7224 */ /* 0x000fe200078e0057 */
[----:B--2---:R-:W-:Y:S01]  /*8970*/  F2FP.BF16.PACK_AB R165, R92, R93 ;  /* 0x0000005d5ca5723e */ /* 0x004fe200000010ff */
[----:B------:R-:W-:-:S02]  /*8980*/  IMAD.MOV.U32 R86, RZ, RZ, R90 ;  /* 0x000000ffff567224 */ /* 0x000fc400078e005a */
[----:B------:R-:W-:Y:S02]  /*8990*/  IMAD.MOV.U32 R172, RZ, RZ, R147 ;  /* 0x000000ffffac7224 */ /* 0x000fe400078e0093 */
[----:B------:R-:W2:Y:S01]  /*89a0*/  LDSM.16.MT88.4 R144, [R210+0x2900] ;  /* 0x00290000d290783b */ /* 0x000ea20000004200 */
[----:B------:R-:W-:Y:S01]  /*89b0*/  FFMA.FTZ R6, R236, c[0x0][0x2d0], -R6 ;  /* 0x0000b400ec067a23 */ /* 0x000fe20000010806 */
[----:B------:R-:W-:Y:S01]  /*89c0*/  HMMA.16816.F32.BF16 R8, R8, R22, R52 ;  /* 0x000000160808723c */ /* 0x000fe20000041834 */
[----:B------:R-:W-:Y:S02]  /*89d0*/  IMAD.MOV.U32 R236, RZ, RZ, R126 ;  /* 0x000000ffffec7224 */ /* 0x000fe400078e007e */
[----:B------:R-:W3:Y:S01]  /*89e0*/  MUFU.EX2 R90, R6 ;  /* 0x00000006005a7308 */ /* 0x000ee20000000800 */
[----:B-1----:R-:W-:Y:S01]  /*89f0*/  FFMA.FTZ R4, R203, c[0x0][0x2d0], -R2 ;  /* 0x0000b400cb047a23 */ /* 0x002fe20000010802 */
[----:B------:R-:W-:-:S06]  /*8a00*/  MOV R203, R85 ;  /* 0x0000005500cb7202 */ /* 0x000fcc0000000f00 */
[----:B------:R1:W-:Y:S01]  /*8a10*/  MUFU.EX2 R89, R4 ;  /* 0x0000000400597308 */ /* 0x0003e20000000800 */
[----:B---3--:R-:W-:-:S07]  /*8a20*/  F2FP.BF16.PACK_AB R167, R90, R91 ;  /* 0x0000005b5aa7723e */ /* 0x008fce00000010ff */
[----:B------:R-:W-:Y:S01]  /*8a30*/  HMMA.16816.F32.BF16 R104, R164, R16, R104 ;  /* 0x00000010a468723c */ /* 0x000fe20000041868 */
[----:B-1----:R-:W-:Y:S01]  /*8a40*/  FFMA.FTZ R4, R205, c[0x0][0x2d0], -R2 ;  /* 0x0000b400cd047a23 */ /* 0x002fe20000010802 */
[----:B------:R-:W-:-:S03]  /*8a50*/  MOV R205, R124 ;  /* 0x0000007c00cd7202 */ /* 0x000fc60000000f00 */
[----:B------:R1:W-:Y:S03]  /*8a60*/  MUFU.EX2 R88, R4 ;  /* 0x0000000400587308 */ /* 0x0003e60000000800 */
[C---:B------:R-:W-:Y:S08]  /*8a70*/  HMMA.16816.F32.BF16 R116, R164.reuse, R18, R116 ;  /* 0x00000012a474723c */ /* 0x040ff00000041874 */
[----:B------:R-:W-:Y:S01]  /*8a80*/  HMMA.16816.F32.BF16 R120, R164, R24, R120 ;  /* 0x00000018a478723c */ /* 0x000fe20000041878 */
[----:B-1----:R-:W-:-:S02]  /*8a90*/  FFMA.FTZ R4, R206, c[0x0][0x2d0], -R2 ;  /* 0x0000b400ce047a23 */ /* 0x002fc40000010802 */
[----:B------:R-:W-:-:S05]  /*8aa0*/  IMAD.MOV.U32 R206, RZ, RZ, R69 ;  /* 0x000000ffffce7224 */ /* 0x000fca00078e0045 */
[C---:B------:R-:W-:Y:S01]  /*8ab0*/  HMMA.16816.F32.BF16 R132, R164.reuse, R26, R132 ;  /* 0x0000001aa484723c */ /* 0x040fe20000041884 */
[----:B------:R1:W-:Y:S07]  /*8ac0*/  MUFU.EX2 R87, R4 ;  /* 0x0000000400577308 */ /* 0x0003ee0000000800 */
[C---:B--2---:R-:W-:Y:S08]  /*8ad0*/  HMMA.16816.F32.BF16 R136, R164.reuse, R144, R136 ;  /* 0x00000090a488723c */ /* 0x044ff00000041888 */
[----:B------:R-:W-:Y:S01]  /*8ae0*/  HMMA.16816.F32.BF16 R148, R164, R146, R148 ;  /* 0x00000092a494723c */ /* 0x000fe20000041894 */
[----:B-1----:R-:W-:-:S02]  /*8af0*/  FFMA.FTZ R4, R229, c[0x0][0x2d0], -R2 ;  /* 0x0000b400e5047a23 */ /* 0x002fc40000010802 */
[----:B------:R-:W-:Y:S02]  /*8b00*/  IMAD.MOV.U32 R229, RZ, RZ, R86 ;  /* 0x000000ffffe57224 */ /* 0x000fe400078e0056 */
[----:B------:R1:W2:Y:S02]  /*8b10*/  MUFU.EX2 R86, R4 ;  /* 0x0000000400567308 */ /* 0x0002a40000000800 */
[--C-:B-1----:R-:W-:Y:S01]  /*8b20*/  FFMA.FTZ R4, R198, c[0x0][0x2d0], -R0.reuse ;  /* 0x0000b400c6047a23 */ /* 0x102fe20000010800 */
[----:B--2---:R-:W-:Y:S01]  /*8b30*/  F2FP.BF16.PACK_AB R6, R86, R87 ;  /* 0x000000575606723e */ /* 0x004fe200000010ff */
[----:B------:R-:W-:Y:S02]  /*8b40*/  IMAD.MOV.U32 R198, RZ, RZ, R49 ;  /* 0x000000ffffc67224 */ /* 0x000fe400078e0031 */
[----:B------:R-:W1:Y:S02]  /*8b50*/  LDSM.16.MT88.4 R48, [R211+0x2900] ;  /* 0x00290000d330783b */ /* 0x000e640000004200 */
[----:B------:R2:W-:Y:S02]  /*8b60*/  MUFU.EX2 R54, R4 ;  /* 0x0000000400367308 */ /* 0x0005e40000000800 */
[----:B--2---:R-:W-:-:S02]  /*8b70*/  FFMA.FTZ R4, R202, c[0x0][0x2d0], -R0 ;  /* 0x0000b400ca047a23 */ /* 0x004fc40000010800 */
[----:B------:R-:W-:-:S04]  /*8b80*/  IMAD.MOV.U32 R202, RZ, RZ, R5 ;  /* 0x000000ffffca7224 */ /* 0x000fc800078e0005 */
[----:B------:R2:W3:Y:S02]  /*8b90*/  MUFU.EX2 R69, R4 ;  /* 0x0000000400457308 */ /* 0x0004e40000000800 */
[----:B--2---:R-:W-:Y:S01]  /*8ba0*/  FFMA.FTZ R4, R197, c[0x0][0x2d0], -R0 ;  /* 0x0000b400c5047a23 */ /* 0x004fe20000010800 */
[----:B---3--:R-:W-:Y:S01]  /*8bb0*/  F2FP.BF16.PACK_AB R5, R69, R54 ;  /* 0x000000364505723e */ /* 0x008fe200000010ff */
[----:B------:R-:W-:Y:S01]  /*8bc0*/  IMAD.MOV.U32 R197, RZ, RZ, R68 ;  /* 0x000000ffffc57224 */ /* 0x000fe200078e0044 */
[C---:B-1----:R-:W-:Y:S03]  /*8bd0*/  HMMA.16816.F32.BF16 R152, R164.reuse, R48, R152 ;  /* 0x00000030a498723c */ /* 0x042fe60000041898 */
[----:B------:R1:W-:Y:S05]  /*8be0*/  MUFU.EX2 R68, R4 ;  /* 0x0000000400447308 */ /* 0x0003ea0000000800 */
[----:B------:R-:W-:Y:S07]  /*8bf0*/  HMMA.16816.F32.BF16 R164, R164, R50, R8 ;  /* 0x00000032a4a4723c */ /* 0x000fee0000041808 */
[----:B------:R-:W-:-:S02]  /*8c00*/  FFMA.FTZ R8, R245, c[0x0][0x2d0], -R2 ;  /* 0x0000b400f5087a23 */ /* 0x000fc40000010802 */
[----:B-1----:R-:W-:Y:S01]  /*8c10*/  FFMA.FTZ R4, R196, c[0x0][0x2d0], -R0 ;  /* 0x0000b400c4047a23 */ /* 0x002fe20000010800 */
[----:B------:R-:W-:Y:S01]  /*8c20*/  MOV R196, R125 ;  /* 0x0000007d00c47202 */ /* 0x000fe20000000f00 */
[----:B------:R1:W-:Y:S08]  /*8c30*/  MUFU.EX2 R80, R8 ;  /* 0x0000000800507308 */ /* 0x0003f00000000800 */
[----:B------:R2:W3:Y:S01]  /*8c40*/  MUFU.EX2 R55, R4 ;  /* 0x0000000400377308 */ /* 0x0004e20000000800 */
[----:B-1----:R-:W-:-:S07]  /*8c50*/  FFMA.FTZ R8, R247, c[0x0][0x2d0], -R2 ;  /* 0x0000b400f7087a23 */ /* 0x002fce0000010802 */
[----:B------:R1:W-:Y:S01]  /*8c60*/  MUFU.EX2 R81, R8 ;  /* 0x0000000800517308 */ /* 0x0003e20000000800 */
[----:B--2---:R-:W-:Y:S02]  /*8c70*/  F2FP.BF16.PACK_AB R4, R88, R89 ;  /* 0x000000595804723e */ /* 0x004fe400000010ff */
[----:B---3--:R-:W-:-:S07]  /*8c80*/  F2FP.BF16.PACK_AB R7, R55, R68 ;  /* 0x000000443707723e */ /* 0x008fce00000010ff */
[----:B------:R-:W-:Y:S01]  /*8c90*/  HMMA.16816.F32.BF16 R124, R4, R140, R44 ;  /* 0x0000008c047c723c */ /* 0x000fe2000004182c */
[----:B-1----:R-:W-:-:S04]  /*8ca0*/  FFMA.FTZ R8, R246, c[0x0][0x2d0], -R2 ;  /* 0x0000b400f6087a23 */ /* 0x002fc80000010802 */
[----:B------:R1:W-:Y:S03]  /*8cb0*/  MUFU.EX2 R82, R8 ;  /* 0x0000000800527308 */ /* 0x0003e60000000800 */
        /* <DEDUP_REMOVED lines=9> */
[----:B------:R-:W-:Y:S01]  /*8d50*/  HMMA.16816.F32.BF16 R32, R4, R158, R64 ;  /* 0x0000009e0420723c */ /* 0x000fe20000041840 */
[----:B-1----:R-:W-:-:S04]  /*8d60*/  FFMA.FTZ R8, R242, c[0x0][0x2d0], -R2 ;  /* 0x0000b400f2087a23 */ /* 0x002fc80000010802 */
[----:B------:R1:W2:Y:S02]  /*8d70*/  MUFU.EX2 R85, R8 ;  /* 0x0000000800557308 */ /* 0x0002a40000000800 */
[----:B-1----:R-:W-:Y:S01]  /*8d80*/  FFMA.FTZ R8, R201, c[0x0][0x2d0], -R0 ;  /* 0x0000b400c9087a23 */ /* 0x002fe20000010800 */
[----:B------:R-:W-:Y:S01]  /*8d90*/  UIMAD.WIDE.U32 UR20, UR18, UR4, URZ ;  /* 0x00000004121472a5 */ /* 0x000fe2000f8e003f */
[----:B------:R-:W-:-:S04]  /*8da0*/  PLOP3.LUT P0, PT, PT, PT, UP6, 0x40, 0x0 ;  /* 0x000000000000781c */ /* 0x000fc80003f0e868 */
[----:B------:R1:W-:Y:S01]  /*8db0*/  MUFU.EX2 R45, R8 ;  /* 0x00000008002d7308 */ /* 0x0003e20000000800 */
[----:B--2---:R-:W-:Y:S01]  /*8dc0*/  F2FP.BF16.PACK_AB R160, R85, R84 ;  /* 0x0000005455a0723e */ /* 0x004fe200000010ff */
        /* <DEDUP_REMOVED lines=16> */
[----:B------:R-:W-:Y:S01]  /*8ed0*/  @UP5 UMOV UR19, UR21 ;  /* 0x0000001500135c82 */ /* 0x000fe20008000000 */
[----:B----4-:R-:W-:-:S04]  /*8ee0*/  F2FP.BF16.PACK_AB R162, R56, R60 ;  /* 0x0000003c38a2723e */ /* 0x010fc800000010ff */
        /* <DEDUP_REMOVED lines=17> */
[----:B------:R-:W-:Y:S02]  /*9000*/  IMAD.MOV.U32 R197, RZ, RZ, R202 ;  /* 0x000000ffffc57224 */ /* 0x000fe400078e00ca */
[----:B------:R-:W-:Y:S02]  /*9010*/  IMAD.MOV.U32 R202, RZ, RZ, R198 ;  /* 0x000000ffffca7224 */ /* 0x000fe400078e00c6 */
[----:B--2---:R-:W-:Y:S01]  /*9020*/  FADD.FTZ R0, R217, R218 ;  /* 0x000000dad9007221 */ /* 0x004fe20000010000 */
[----:B---3--:R-:W-:Y:S01]  /*9030*/  F2FP.BF16.PACK_AB R163, R36, R37 ;  /* 0x0000002524a3723e */ /* 0x008fe200000010ff */
[----:B------:R-:W-:Y:S01]  /*9040*/  FADD.FTZ R4, R215, R216 ;  /* 0x000000d8d7047221 */ /* 0x000fe20000010000 */
[----:B------:R1:W5:Y:S01]  /*9050*/  LDL.LU R218, [R1+0x40] ;  /* 0x0000400001da7983 */ /* 0x0003620000300800 */
[----:B------:R-:W-:Y:S02]  /*9060*/  FADD.FTZ R2, R214, R2 ;  /* 0x00000002d6027221 */ /* 0x000fe40000010000 */
[----:B------:R-:W-:-:S02]  /*9070*/  IMAD.MOV.U32 R198, RZ, RZ, R229 ;  /* 0x000000ffffc67224 */ /* 0x000fc400078e00e5 */
[----:B------:R-:W-:Y:S01]  /*9080*/  FADD.FTZ R0, R197, R0 ;  /* 0x00000000c5007221 */ /* 0x000fe20000010000 */
[----:B------:R-:W-:Y:S01]  /*9090*/  MOV R229, R175 ;  /* 0x000000af00e57202 */ /* 0x000fe20000000f00 */
        /* <DEDUP_REMOVED lines=8> */
[----:B------:R1:W5:Y:S01]  /*9120*/  LDL.LU R215, [R1+0x34] ;  /* 0x0000340001d77983 */ /* 0x0003620000300800 */
[----:B------:R-:W-:Y:S01]  /*9130*/  FADD.FTZ R2, R206, R2 ;  /* 0x00000002ce027221 */ /* 0x000fe20000010000 */
[----:B------:R-:W-:Y:S01]  /*9140*/  HMMA.16816.F32.BF16 R140, R160, R144, R140 ;  /* 0x00000090a08c723c */ /* 0x000fe2000004188c */
[----:B------:R-:W-:Y:S01]  /*9150*/  FADD.FTZ R0, R205, R0 ;  /* 0x00000000cd007221 */ /* 0x000fe20000010000 */
[----:B------:R1:W5:Y:S01]  /*9160*/  LDL.LU R214, [R1+0x30] ;  /* 0x0000300001d67983 */ /* 0x0003620000300800 */
[----:B------:R-:W-:-:S02]  /*9170*/  FADD.FTZ R4, R203, R4 ;  /* 0x00000004cb047221 */ /* 0x000fc40000010000 */
[----:B------:R-:W-:Y:S02]  /*9180*/  FADD.FTZ R2, R236, R2 ;  /* 0x00000002ec027221 */ /* 0x000fe40000010000 */
[----:B------:R-:W-:Y:S01]  /*9190*/  FADD.FTZ R0, R235, R0 ;  /* 0x00000000eb007221 */ /* 0x000fe20000010000 */
[C---:B------:R-:W-:Y:S01]  /*91a0*/  HMMA.16816.F32.BF16 R108, R160.reuse, R16, R108 ;  /* 0x00000010a06c723c */ /* 0x040fe2000004186c */
[----:B------:R-:W-:Y:S02]  /*91b0*/  IMAD.MOV.U32 R175, RZ, RZ, R233 ;  /* 0x000000ffffaf7224 */ /* 0x000fe400078e00e9 */
[----:B------:R-:W-:Y:S02]  /*91c0*/  IMAD.MOV.U32 R233, RZ, RZ, R176 ;  /* 0x000000ffffe97224 */ /* 0x000fe400078e00b0 */
[----:B------:R-:W-:Y:S02]  /*91d0*/  FADD.FTZ R6, R172, R4 ;  /* 0x00000004ac067221 */ /* 0x000fe40000010000 */
[----:B------:R-:W-:Y:S01]  /*91e0*/  IMAD.MOV.U32 R176, RZ, RZ, R241 ;  /* 0x000000ffffb07224 */ /* 0x000fe200078e00f1 */
        /* <DEDUP_REMOVED lines=25> */
[----:B------:R-:W-:Y:S01]  /*9380*/  MOV R241, R240 ;  /* 0x000000f000f17202 */ /* 0x000fe20000000f00 */
[----:B------:R-:W-:-:S02]  /*9390*/  FADD.FTZ R4, R188, R7 ;  /* 0x00000007bc047221 */ /* 0x000fc40000010000 */
[----:B------:R-:W-:Y:S02]  /*93a0*/  IMAD.MOV.U32 R240, RZ, RZ, R239 ;  /* 0x000000fffff07224 */ /* 0x000fe400078e00ef */
[----:B------:R-:W-:Y:S02]  /*93b0*/  FADD.FTZ R0, R228, R0 ;  /* 0x00000000e4007221 */ /* 0x000fe40000010000 */
[----:B------:R-:W-:Y:S02]  /*93c0*/  FADD.FTZ R2, R204, R2 ;  /* 0x00000002cc027221 */ /* 0x000fe40000010000 */
[----:B------:R-:W-:Y:S02]  /*93d0*/  FADD.FTZ R5, R74, R5 ;  /* 0x000000054a057221 */ /* 0x000fe40000010000 */
[----:B------:R-:W-:Y:S02]  /*93e0*/  FADD.FTZ R4, R89, R4 ;  /* 0x0000000459047221 */ /* 0x000fe40000010000 */
[----:B------:R-:W-:-:S02]  /*93f0*/  IMAD.MOV.U32 R239, RZ, RZ, R213 ;  /* 0x000000ffffef7224 */ /* 0x000fc400078e00d5 */
[----:B------:R-:W-:Y:S01]  /*9400*/  FADD.FTZ R0, R241, R0 ;  /* 0x00000000f1007221 */ /* 0x000fe20000010000 */
[----:B------:R1:W5:Y:S01]  /*9410*/  LDL.LU R213, [R1+0x2c] ;  /* 0x00002c0001d57983 */ /* 0x0003620000300800 */
[----:B------:R-:W-:Y:S02]  /*9420*/  FADD.FTZ R2, R240, R2 ;  /* 0x00000002f0027221 */ /* 0x000fe40000010000 */
[----:B------:R-:W-:Y:S01]  /*9430*/  FADD.FTZ R5, R75, R5 ;  /* 0x000000054b057221 */ /* 0x000fe20000010000 */
[----:B------:R1:W5:Y:S01]  /*9440*/  LDL.LU R208, [R1+0x28] ;  /* 0x0000280001d07983 */ /* 0x0003620000300800 */
        /* <DEDUP_REMOVED lines=30> */
[----:B------:R-:W-:-:S04]  /*9630*/  FADD.FTZ R0, R52, R2 ;  /* 0x0000000234007221 */ /* 0x000fc80000010000 */
[----:B------:R-:W-:-:S04]  /*9640*/  FADD.FTZ R0, R53, R0 ;  /* 0x0000000035007221 */ /* 0x000fc80000010000 */
        /* <DEDUP_REMOVED lines=18> */
[----:B------:R-:W-:-:S02]  /*9770*/  ULDC UR17, c[0x0][0x328] ;  /* 0x0000ca0000117ab9 */ /* 0x000fc40000000800 */
[----:B------:R-:W-:Y:S02]  /*9780*/  UIADD3 UR12, UR12, -0x2, URZ ;  /* 0xfffffffe0c0c7890 */ /* 0x000fe4000fffe03f */
[----:B------:R-:W-:Y:S02]  /*9790*/  UIADD3 UR17, UR4, UR17, URZ ;  /* 0x0000001104117290 */ /* 0x000fe4000fffe03f */
[C---:B------:R-:W-:Y:S08]  /*97a0*/  HMMA.16816.F32.BF16 R128, R160.reuse, R26, R128 ;  /* 0x0000001aa080723c */ /* 0x040ff00000041880 */
[C---:B------:R-:W-:Y:S08]  /*97b0*/  HMMA.16816.F32.BF16 R144, R160.reuse, R146, R32 ;  /* 0x00000092a090723c */ /* 0x040ff00000041820 */
[C---:B------:R-:W-:Y:S08]  /*97c0*/  HMMA.16816.F32.BF16 R156, R160.reuse, R48, R12 ;  /* 0x00000030a09c723c */ /* 0x040ff0000004180c */
[----:B------:R-:W-:Y:S01]  /*97d0*/  HMMA.16816.F32.BF16 R160, R160, R50, R8 ;  /* 0x00000032a0a0723c */ /* 0x000fe20000041808 */
[----:B------:R-:W-:Y:S07]  /*97e0*/  @P0 BRA `(.L_x_269) ;  /* 0x0000018000000947 */ /* 0x000fee0003800000 */
[----:B-1----:R-:W-:Y:S01]  /*97f0*/  ISETP.LT.AND P0, PT, RZ, UR4, PT ;  /* 0x00000004ff007c0c */ /* 0x002fe2000bf01270 */
[----:B------:R-:W-:-:S12]  /*9800*/  UIADD3 UR18, UR4, -0x1, URZ ;  /* 0xffffffff04127890 */ /* 0x000fd8000fffe03f */
[----:B------:R-:W-:Y:S05]  /*9810*/  @P0 BRA `(.L_x_270) ;  /* 0x000000a000000947 */ /* 0x000fea0003800000 */
[----:B------:R-:W-:Y:S02]  /*9820*/  UMOV UR18, 0x1 ;  /* 0x0000000100127882 */ /* 0x000fe40000000000 */
        /* <DEDUP_REMOVED lines=9> */
.L_x_270:
[----:B------:R-:W-:Y:S02]  /*98c0*/  UMOV UR5, 0x1 ;  /* 0x0000000100057882 */ /* 0x000fe40000000000 */
[----:B------:R-:W-:Y:S02]  /*98d0*/  ULDC UR4, c[0x0][0x32c] ;  /* 0x0000cb0000047ab9 */ /* 0x000fe40000000800 */
[----:B------:R-:W-:-:S03]  /*98e0*/  UISETP.NE.AND UP0, UPT, UR5, UR4, UPT ;  /* 0x000000040500728c */ /* 0x000fc6000bf05270 */
[----:B------:R-:W-:Y:S02]  /*98f0*/  ULDC.64 UR4, c[0x0][0x330] ;  /* 0x0000cc0000047ab9 */ /* 0x000fe40000000a00 */
[----:B------:R-:W-:-:S07]  /*9900*/  UIMAD.WIDE.U32 UR20, UR18, UR4, URZ ;  /* 0x00000004121472a5 */ /* 0x000fce000f8e003f */
[----:B------:R-:W-:Y:S02]  /*9910*/  @UP0 UMOV UR19, UR21 ;  /* 0x0000001500130c82 */ /* 0x000fe40008000000 */
[----:B------:R-:W-:Y:S02]  /*9920*/  @UP0 USHF.R.U32.HI UR18, URZ, UR5, UR19 ;  /* 0x000000053f120299 */ /* 0x000fe40008011613 */
.L_x_271:
[----:B------:R-:W-:Y:S02]  /*9930*/  ULDC UR4, c[0x0][0x32c] ;  /* 0x0000cb0000047ab9 */ /* 0x000fe40000000800 */
[----:B------:R-:W-:-:S04]  /*9940*/  UIMAD UR4, UR18, UR4, UR4 ;  /* 0x00000004120472a4 */ /* 0x000fc8000f8e0204 */
[----:B------:R-:W-:-:S04]  /*9950*/  UISETP.LT.AND UP0, UPT, UR17, UR4, UPT ;  /* 0x000000041100728c */ /* 0x000fc8000bf01270 */
[----:B------:R-:W-:-:S04]  /*9960*/  USEL UR17, UR17, UR4, UP0 ;  /* 0x0000000411117287 */ /* 0x000fc80008000000 */
.L_x_269:
[----:B-1----:R-:W-:-:S04]  /*9970*/  UIMAD.WIDE UR4, UR17, 0x2aaaaaab, URZ ;  /* 0x2aaaaaab110478a5 */ /* 0x002fc8000f8e023f */
[----:B------:R-:W-:-:S04]  /*9980*/  USHF.R.U32.HI UR4, URZ, 0x1f, UR5 ;  /* 0x0000001f3f047899 */ /* 0x000fc80008011605 */
[----:B------:R-:W-:-:S04]  /*9990*/  ULEA.HI.SX32 UR4, UR5, UR4, 0x1c ;  /* 0x0000000405047291 */ /* 0x000fc8000f8fe23f */
[----:B------:R-:W-:-:S04]  /*99a0*/  UISETP.LT.AND UP0, UPT, UR7, UR4, UPT ;  /* 0x000000040700728c */ /* 0x000fc8000bf01270 */
[----:B------:R-:W-:-:S04]  /*99b0*/  USEL UR5, UR7, UR4, !UP0 ;  /* 0x0000000407057287 */ /* 0x000fc8000c000000 */
[----:B------:R-:W-:-:S06]  /*99c0*/  UISETP.GE.AND UP0, UPT, UR12, UR5, UPT ;  /* 0x000000050c00728c */ /* 0x000fcc000bf06270 */
[----:B------:R-:W-:-:S13]  /*99d0*/  PLOP3.LUT P0, PT, PT, PT, UP0, 0x80, 0x0 ;  /* 0x000000000000781c */ /* 0x000fda0003f0f008 */
[----:B------:R-:W-:Y:S05]  /*99e0*/  @!P0 BRA `(.L_x_272) ;  /* 0x000073f000008947 */ /* 0x000fea0003800000 */
[----:B------:R-:W-:Y:S01]  /*99f0*/  IMAD.MOV.U32 R101, RZ, RZ, R71 ;  /* 0x000000ffff657224 */ /* 0x000fe200078e0047 */
[----:B------:R-:W-:Y:S01]  /*9a00*/  MOV R103, R3 ;  /* 0x0000000300677202 */ /* 0x000fe20000000f00 */
[----:B------:R-:W-:Y:S01]  /*9a10*/  IMAD.MOV.U32 R100, RZ, RZ, R72 ;  /* 0x000000ffff647224 */ /* 0x000fe200078e0048 */
[----:B------:R-:W-:Y:S02]  /*9a20*/  MOV R102, R70 ;  /* 0x0000004600667202 */ /* 0x000fe40000000f00 */
.L_x_291:
[----:B------:R-:W-:Y:S04]  /*9a30*/  DEPBAR.LE SB0, 0x0 ;  /* 0x000080000000791a */ /* 0x000fe80000000000 */
[----:B------:R-:W-:Y:S01]  /*9a40*/  BAR.SYNC.DEFER_BLOCKING 0x0 ;  /* 0x0000000000007b1d */ /* 0x000fe20000010000 */
[----:B------:R-:W-:Y:S06]  /*9a50*/  UISETP.GT.AND UP0, UPT, UR7, UR12, UPT ;  /* 0x0000000c0700728c */ /* 0x000fec000bf04270 */
[----:B------:R-:W-:Y:S01]  /*9a60*/  PLOP3.LUT P0, PT, PT, PT, UP0, 0x80, 0x0 ;  /* 0x000000000000781c */ /* 0x000fe20003f0f008 */
        /* <DEDUP_REMOVED lines=24> */
[----:B------:R-:W-:Y:S02]  /*9bf0*/  IMAD R4, R227, c[0x0][0x21c], R4 ;  /* 0x00008700e3047a24 */ /* 0x000fe400078e0204 */
        /* <DEDUP_REMOVED lines=36> */
.L_x_273:
[----:B--234-:R-:W-:Y:S01]  /*9e40*/  LDSM.16.M88.4 R204, [R214+0x5900] ;  /* 0x00590000d6cc783b */ /* 0x01cfe20000000200 */
[-C--:B------:R-:W-:Y:S01]  /*9e50*/  HMMA.16816.F32.BF16 R4, R96, R16.reuse, RZ ;  /* 0x000000106004723c */ /* 0x080fe200000418ff */
[----:B------:R-:W-:Y:S06]  /*9e60*/  UISETP.GT.AND UP0, UPT, UR12, UR7, UPT ;  /* 0x000000070c00728c */ /* 0x000fec000bf04270 */
[----:B------:R-:W0:Y:S01]  /*9e70*/  LDGDEPBAR ;  /* 0x00000000000079af */ /* 0x000e220000000000 */
[C---:B------:R-:W-:Y:S01]  /*9e80*/  HMMA.16816.F32.BF16 R8, R92.reuse, R16, RZ ;  /* 0x000000105c08723c */ /* 0x040fe200000418ff */
[----:B------:R-:W-:Y:S07]  /*9e90*/  PLOP3.LUT P0, PT, PT, PT, UP0, 0x80, 0x0 ;  /* 0x000000000000781c */ /* 0x000fee0003f0f008 */
        /* <DEDUP_REMOVED lines=110> */
[----:B--2---:R-:W-:Y:S09]  /*a580*/  STL [R1], R0 ;  /* 0x0000000001007387 */ /* 0x004ff20000100800 */
[----:B------:R2:W2:Y:S01]  /*a590*/  MUFU.TANH R203, R13 ;  /* 0x0000000d00cb7308 */ /* 0x0004a20000002400 */
[----:B---3--:R-:W3:Y:S01]  /*a5a0*/  LDSM.16.M88.4 R8, [R213+0x1000] ;  /* 0x00100000d508783b */ /* 0x008ee20000000200 */
[-C--:B-1----:R-:W-:Y:S08]  /*a5b0*/  HMMA.16816.F32.BF16 R20, R172, R4.reuse, R20 ;  /* 0x00000004ac14723c */ /* 0x082ff00000041814 */
[----:B------:R1:W1:Y:S01]  /*a5c0*/  MUFU.TANH R249, R14 ;  /* 0x0000000e00f97308 */ /* 0x0002620000002400 */
[C---:B------:R-:W-:Y:S09]  /*a5d0*/  HMMA.16816.F32.BF16 R24, R176.reuse, R4, R24 ;  /* 0x00000004b018723c */ /* 0x040ff20000041818 */
[----:B------:R1:W1:Y:S01]  /*a5e0*/  MUFU.TANH R248, R15 ;  /* 0x0000000f00f87308 */ /* 0x0002620000002400 */
[-C--:B------:R-:W-:Y:S08]  /*a5f0*/  HMMA.16816.F32.BF16 R28, R176, R6.reuse, R28 ;  /* 0x00000006b01c723c */ /* 0x080ff0000004181c */
[C---:B------:R-:W-:Y:S01]  /*a600*/  HMMA.16816.F32.BF16 R32, R172.reuse, R6, R32 ;  /* 0x00000006ac20723c */ /* 0x040fe20000041820 */
[----:B------:R1:W1:Y:S01]  /*a610*/  MUFU.TANH R171, R16 ;  /* 0x0000001000ab7308 */ /* 0x0002620000002400 */
[----:B------:R-:W5:Y:S02]  /*a620*/  LDSM.16.M88.4 R4, [R213+0x1800] ;  /* 0x00180000d504783b */ /* 0x000f640000000200 */
[----:B------:R-:W-:Y:S02]  /*a630*/  FMUL.FTZ R21, R21, c[0x0][0x320] ;  /* 0x0000c80015157a20 */ /* 0x000fe40000410000 */
[----:B------:R-:W-:Y:S02]  /*a640*/  FMUL.FTZ R20, R20, c[0x0][0x320] ;  /* 0x0000c80014147a20 */ /* 0x000fe40000410000 */
[----:B------:R-:W-:Y:S03]  /*a650*/  FMUL.FTZ R22, R22, c[0x0][0x320] ;  /* 0x0000c80016167a20 */ /* 0x000fe60000410000 */
[----:B------:R1:W1:Y:S01]  /*a660*/  MUFU.TANH R169, R17 ;  /* 0x0000001100a97308 */ /* 0x0002620000002400 */
[----:B------:R-:W-:Y:S02]  /*a670*/  FMUL.FTZ R23, R23, c[0x0][0x320] ;  /* 0x0000c80017177a20 */ /* 0x000fe40000410000 */
[----:B------:R-:W-:Y:S01]  /*a680*/  FMUL.FTZ R24, R24, c[0x0][0x320] ;  /* 0x0000c80018187a20 */ /* 0x000fe20000410000 */
[-C--:B---3--:R-:W-:Y:S03]  /*a690*/  HMMA.16816.F32.BF16 R36, R172, R8.reuse, R36 ;  /* 0x00000008ac24723c */ /* 0x088fe60000041824 */
[----:B------:R-:W-:Y:S02]  /*a6a0*/  FMUL.FTZ R29, R29, c[0x0][0x320] ;  /* 0x0000c8001d1d7a20 */ /* 0x000fe40000410000 */
[----:B------:R-:W-:Y:S01]  /*a6b0*/  FMUL.FTZ R30, R30, c[0x0][0x320] ;  /* 0x0000c8001e1e7a20 */ /* 0x000fe20000410000 */
[----:B------:R3:W1:Y:S01]  /*a6c0*/  MUFU.TANH R185, R18 ;  /* 0x0000001200b97308 */ /* 0x0006620000002400 */
        /* <DEDUP_REMOVED lines=10> */
[----:B------:R3:W1:Y:S01]  /*a770*/  MUFU.TANH R17, R20 ;  /* 0x0000001400117308 */ /* 0x0006620000002400 */
        /* <DEDUP_REMOVED lines=44> */
[----:B------:R-:W1:Y:S01]  /*aa40*/  MUFU.TANH R33, R33 ;  /* 0x0000002100217308 */ /* 0x000e620000002400 */
        /* <DEDUP_REMOVED lines=119> */
[----:B------:R-:W-:Y:S01]  /*b1c0*/  UISETP.NE.AND UP0, UPT, UR36, URZ, UPT ;  /* 0x0000003f2400728c */ /* 0x000fe2000bf05270 */
[----:B------:R-:W-:Y:S01]  /*b1d0*/  IMAD.MOV.U32 R227, RZ, RZ, RZ ;  /* 0x000000ffffe37224 */ /* 0x000fe200078e00ff */
[----:B------:R-:W-:Y:S01]  /*b1e0*/  UIMAD UR4, UR12, 0x60, UR14 ;  /* 0x000000600c0478a4 */ /* 0x000fe2000f8e020e */
[----:B------:R-:W3:Y:S03]  /*b1f0*/  LDL R18, [R1+0x4] ;  /* 0x0000040001127983 */ /* 0x000ee60000100800 */
[----:B------:R-:W-:Y:S02]  /*b200*/  PLOP3.LUT P1, PT, PT, PT, UP0, 0x80, 0x0 ;  /* 0x000000000000781c */ /* 0x000fe40003f2f008 */
[----:B------:R-:W-:Y:S01]  /*b210*/  IMAD.U32 R2, RZ, RZ, UR4 ;  /* 0x00000004ff027e24 */ /* 0x000fe2000f8e00ff */
[----:B------:R-:W-:Y:S04]  /*b220*/  PLOP3.LUT P0, PT, PT, PT, UP0, 0x80, 0x0 ;  /* 0x000000000000781c */ /* 0x000fe80003f0f008 */
        /* <DEDUP_REMOVED lines=17> */
[C---:B------:R-:W-:Y:S04]  /*b340*/  IMAD.WIDE.U32 R2, R227.reuse, c[0x0][0x1f0], R2 ;  /* 0x00007c00e3027a25 */ /* 0x040fe800078e0002 */
[----:B------:R-:W-:Y:S01]  /*b350*/  IMAD R4, R4, c[0x0][0x1f0], RZ ;  /* 0x00007c0004047a24 */ /* 0x000fe200078e02ff */
[----:B------:R-:W-:Y:S03]  /*b360*/  IADD3 R0, P0, R2, UR48, RZ ;  /* 0x0000003002007c10 */ /* 0x000fe6000ff1e0ff */
[----:B------:R-:W-:Y:S05]  /*b370*/  IMAD R4, R227, c[0x0][0x1f4], R4 ;  /* 0x00007d00e3047a24 */ /* 0x000fea00078e0204 */
[----:B------:R-:W-:Y:S02]  /*b380*/  IADD3.X R3, R3, UR9, R4, P0, !PT ;  /* 0x0000000903037c10 */ /* 0x000fe400087fe404 */
[C---:B------:R-:W-:Y:S04]  /*b390*/  LEA R2, P0, R0.reuse, c[0x0][0x1c8], 0x1 ;  /* 0x0000720000027a11 */ /* 0x040fe800078008ff */
[----:B------:R-:W-:Y:S01]  /*b3a0*/  LEA.HI.X R0, R0, c[0x0][0x1cc], R3, 0x1, P0 ;  /* 0x0000730000007a11 */ /* 0x000fe200000f0c03 */
[----:B------:R-:W2:Y:S04]  /*b3b0*/  SHFL.IDX PT, R4, R2, RZ, 0x181f ;  /* 0x00181fff02047589 */ /* 0x000ea800000e0000 */
[----:B------:R-:W4:Y:S04]  /*b3c0*/  SHFL.IDX PT, R3, R0, RZ, 0x181f ;  /* 0x00181fff00037589 */ /* 0x000f2800000e0000 */
[----:B------:R-:W5:Y:S04]  /*b3d0*/  SHFL.IDX PT, R10, R2, 0x1, 0x181f ;  /* 0x00381f00020a7f89 */ /* 0x000f6800000e0000 */
[----:B------:R-:W1:Y:S04]  /*b3e0*/  SHFL.IDX PT, R8, R2, 0x2, 0x181f ;  /* 0x00581f0002087f89 */ /* 0x000e6800000e0000 */
[----:B------:R-:W1:Y:S04]  /*b3f0*/  SHFL.IDX PT, R7, R0, 0x1, 0x181f ;  /* 0x00381f0000077f89 */ /* 0x000e6800000e0000 */
[----:B------:R-:W1:Y:S04]  /*b400*/  SHFL.IDX PT, R6, R2, 0x3, 0x181f ;  /* 0x00781f0002067f89 */ /* 0x000e6800000e0000 */
[----:B------:R-:W-:Y:S01]  /*b410*/  SHFL.IDX PT, R9, R2, 0x4, 0x181f ;  /* 0x00981f0002097f89 */ /* 0x000fe200000e0000 */
[-C--:B--2---:R-:W-:Y:S03]  /*b420*/  IADD3 R4, P0, R4, R226.reuse, RZ ;  /* 0x000000e204047210 */ /* 0x084fe60007f1e0ff */
[----:B------:R-:W-:Y:S02]  /*b430*/  SHFL.IDX PT, R14, R0, 0x2, 0x181f ;  /* 0x00581f00000e7f89 */ /* 0x000fe400000e0000 */
[--C-:B----4-:R-:W-:Y:S02]  /*b440*/  IMAD.X R5, R3, 0x1, R225.reuse, P0 ;  /* 0x0000000103057824 */ /* 0x110fe400000e06e1 */
[----:B------:R-:W2:Y:S01]  /*b450*/  SHFL.IDX PT, R13, R0, 0x3, 0x181f ;  /* 0x00781f00000d7f89 */ /* 0x000ea200000e0000 */
[-C--:B-----5:R-:W-:Y:S03]  /*b460*/  IADD3 R10, P0, R10, R226.reuse, RZ ;  /* 0x000000e20a0a7210 */ /* 0x0a0fe60007f1e0ff */
[----:B---3--:R3:W-:Y:S01]  /*b470*/  LDGSTS.E.BYPASS.LTC128B.128 [R18+0x3100], [R4.64], !P4 ;  /* 0x0310000004127fae */ /* 0x0087e2000e101d72 */
        /* <DEDUP_REMOVED lines=17> */
.L_x_274:
[----:B-1234-:R-:W2:Y:S01]  /*b590*/  LDL R2, [R1+0x24] ;  /* 0x0000240001027983 */ /* 0x01eea20000100800 */
[----:B------:R-:W-:Y:S01]  /*b5a0*/  UISETP.NE.AND UP1, UPT, UR35, URZ, UPT ;  /* 0x0000003f2300728c */ /* 0x000fe2000bf25270 */
[----:B------:R-:W-:Y:S01]  /*b5b0*/  IMAD.U32 R6, RZ, RZ, UR15 ;  /* 0x0000000fff067e24 */ /* 0x000fe2000f8e00ff */
[----:B------:R-:W-:Y:S01]  /*b5c0*/  UIMAD UR4, UR12, -0x60, URZ ;  /* 0xffffffa00c0478a4 */ /* 0x000fe2000f8e023f */
[----:B------:R-:W3:Y:S01]  /*b5d0*/  LDL R10, [R1+0x10] ;  /* 0x00001000010a7983 */ /* 0x000ee20000100800 */
[----:B------:R-:W-:Y:S02]  /*b5e0*/  UISETP.NE.AND UP0, UPT, UR34, URZ, UPT ;  /* 0x0000003f2200728c */ /* 0x000fe4000bf05270 */
[----:B------:R-:W-:Y:S01]  /*b5f0*/  PLOP3.LUT P1, PT, PT, PT, UP1, 0x80, 0x0 ;  /* 0x000000000000781c */ /* 0x000fe20003f2f018 */
[----:B------:R-:W0:Y:S01]  /*b600*/  LDGDEPBAR ;  /* 0x00000000000079af */ /* 0x000e220000000000 */
[----:B------:R-:W-:Y:S11]  /*b610*/  PLOP3.LUT P0, PT, PT, PT, UP1, 0x80, 0x0 ;  /* 0x000000000000781c */ /* 0x000ff60003f0f018 */
[----:B--2---:R-:W-:Y:S04]  /*b620*/  @P1 IMAD.HI.U32 R0, R2, c[0x0][0x2c8], RZ ;  /* 0x0000b20002001a27 */ /* 0x004fe800078e00ff */
[----:B------:R-:W-:Y:S01]  /*b630*/  IMAD.MOV.U32 R4, RZ, RZ, R2 ;  /* 0x000000ffff047224 */ /* 0x000fe200078e0002 */
[----:B------:R-:W-:Y:S01]  /*b640*/  @P0 SHF.R.U32.HI R4, RZ, c[0x0][0x2cc], R0 ;  /* 0x0000b300ff040a19 */ /* 0x000fe20000011600 */
[----:B------:R-:W-:Y:S01]  /*b650*/  IMAD.U32 R0, RZ, RZ, UR4 ;  /* 0x00000004ff007e24 */ /* 0x000fe2000f8e00ff */
[----:B------:R-:W-:Y:S03]  /*b660*/  PLOP3.LUT P0, PT, PT, PT, UP0, 0x40, 0x0 ;  /* 0x000000000000781c */ /* 0x000fe60003f0e808 */
[----:B------:R-:W1:Y:S01]  /*b670*/  SHFL.IDX PT, R3, R4, RZ, 0x1c1f ;  /* 0x001c1fff04037589 */ /* 0x000e6200000e0000 */
[----:B---3--:R-:W-:Y:S04]  /*b680*/  IADD3 R0, -R10, 0x1, R0 ;  /* 0x000000010a007810 */ /* 0x008fe80007ffe100 */
[----:B------:R-:W-:Y:S04]  /*b690*/  IADD3 R6, -R6, UR8, R0 ;  /* 0x0000000806067c10 */ /* 0x000fe8000fffe100 */
[C---:B------:R-:W-:Y:S02]  /*b6a0*/  IADD3 R5, R6.reuse, c[0x0][0x328], RZ ;  /* 0x0000ca0006057a10 */ /* 0x040fe40007ffe0ff */
[----:B------:R-:W-:Y:S03]  /*b6b0*/  IADD3 R6, R6, UR13, RZ ;  /* 0x0000000d06067c10 */ /* 0x000fe6000fffe0ff */
[--C-:B-1----:R-:W-:Y:S02]  /*b6c0*/  IMAD.IADD R2, R5, 0x1, R3.reuse ;  /* 0x0000000105027824 */ /* 0x102fe400078e0203 */
[----:B------:R-:W-:Y:S01]  /*b6d0*/  IMAD.IADD R0, R6, 0x1, R3 ;  /* 0x0000000106007824 */ /* 0x000fe200078e0203 */
[----:B------:R-:W-:-:S05]  /*b6e0*/  @P0 BRA `(.L_x_275) ;  /* 0x0000019000000947 */ /* 0x000fca0003800000 */
[----:B------:R-:W-:Y:S01]  /*b6f0*/  IMAD.U32 R7, RZ, RZ, UR15 ;  /* 0x0000000fff077e24 */ /* 0x000fe2000f8e00ff */
[----:B------:R-:W-:Y:S04]  /*b700*/  BSSY B0, `(.L_x_276) ;  /* 0x0000012000007945 */ /* 0x000fe80003800000 */
[----:B------:R-:W-:Y:S04]  /*b710*/  IADD3 R3, -R7, UR8, R3 ;  /* 0x0000000807037c10 */ /* 0x000fe8000fffe103 */
        /* <DEDUP_REMOVED lines=11> */
.L_x_277:
[----:B------:R-:W-:Y:S04]  /*b7d0*/  MOV R7, c[0x0][0x32c] ;  /* 0x0000cb0000077a02 */ /* 0x000fe80000000f00 */
[----:B------:R-:W-:Y:S11]  /*b7e0*/  ISETP.NE.AND P0, PT, R7, 0x1, PT ;  /* 0x000000010700780c */ /* 0x000ff60003f05270 */
[----:B------:R-:W-:Y:S02]  /*b7f0*/  @!UPT UIADD3 URZ, URZ, URZ, URZ ;  /* 0x0000003f3f3ff290 */ /* 0x000fe4000fffe03f */
[----:B------:R-:W-:Y:S05]  /*b800*/  @P0 IMAD.HI.U32 R7, R3, c[0x0][0x330], RZ ;  /* 0x0000cc0003070a27 */ /* 0x000fea00078e00ff */
[----:B------:R-:W-:Y:S02]  /*b810*/  @P0 SHF.R.U32.HI R3, RZ, c[0x0][0x334], R7 ;  /* 0x0000cd00ff030a19 */ /* 0x000fe40000011607 */
.L_x_278:
[----:B------:R-:W-:Y:S05]  /*b820*/  BSYNC B0 ;  /* 0x0000000000007941 */ /* 0x000fea0003800000 */
.L_x_276:
[----:B------:R-:W-:Y:S05]  /*b830*/  IADD3 R7, -R10, UR4, RZ ;  /* 0x000000040a077c10 */ /* 0x000fea000fffe1ff */
[----:B------:R-:W-:Y:S05]  /*b840*/  IMAD R3, R3, c[0x0][0x32c], R7 ;  /* 0x0000cb0003037a24 */ /* 0x000fea00078e0207 */
[----:B------:R-:W-:Y:S02]  /*b850*/  IADD3 R7, R3, c[0x0][0x32c], RZ ;  /* 0x0000cb0003077a10 */ /* 0x000fe40007ffe0ff */
[----:B------:R-:W-:Y:S02]  /*b860*/  IMNMX R0, R0, R3, !PT ;  /* 0x0000000300007217 */ /* 0x000fe40007800200 */
[----:B------:R-:W-:Y:S02]  /*b870*/  IMNMX R2, R2, R7, PT ;  /* 0x0000000702027217 */ /* 0x000fe40003800200 */
.L_x_275:
[----:B------:R-:W-:Y:S01]  /*b880*/  UISETP.GE.AND UP3, UPT, UR4, 0x1, UPT ;  /* 0x000000010400788c */ /* 0x000fe2000bf66270 */
[----:B------:R-:W1:Y:S01]  /*b890*/  SHFL.IDX PT, R3, R4, 0x1, 0x1c1f ;  /* 0x003c1f0004037f89 */ /* 0x000e6200000e0000 */
[----:B------:R-:W-:Y:S02]  /*b8a0*/  UISETP.GE.AND UP0, UPT, UR4, 0xa, UPT ;  /* 0x0000000a0400788c */ /* 0x000fe4000bf06270 */
[----:B------:R-:W-:Y:S02]  /*b8b0*/  UISETP.GE.AND UP2, UPT, UR4, 0x2, UPT ;  /* 0x000000020400788c */ /* 0x000fe4000bf46270 */
[----:B------:R-:W-:Y:S01]  /*b8c0*/  PLOP3.LUT P6, PT, PT, PT, UP3, 0x40, 0x0 ;  /* 0x000000000000781c */ /* 0x000fe20003fce838 */
[----:B------:R-:W-:Y:S01]  /*b8d0*/  UP2UR UR30, UPR, URZ, 0x1 ;  /* 0x000000013f1e7883 */ /* 0x000fe20008000000 */
[----:B------:R-:W-:Y:S01]  /*b8e0*/  PLOP3.LUT P1, PT, PT, PT, UP0, 0x40, 0x0 ;  /* 0x000000000000781c */ /* 0x000fe20003f2e808 */
[----:B------:R-:W-:Y:S01]  /*b8f0*/  UISETP.GE.AND UP0, UPT, UR4, 0x11, UPT ;  /* 0x000000110400788c */ /* 0x000fe2000bf06270 */
[----:B------:R-:W-:Y:S01]  /*b900*/  ISETP.GT.AND P6, PT, R0, RZ, P6 ;  /* 0x000000ff0000720c */ /* 0x000fe200037c4270 */
[----:B------:R-:W-:Y:S01]  /*b910*/  UISETP.GE.AND UP1, UPT, UR4, 0x9, UPT ;  /* 0x000000090400788c */ /* 0x000fe2000bf26270 */
[----:B------:R-:W-:Y:S01]  /*b920*/  PLOP3.LUT P5, PT, PT, PT, UP2, 0x40, 0x0 ;  /* 0x000000000000781c */ /* 0x000fe20003fae828 */
[----:B------:R-:W-:Y:S01]  /*b930*/  UP2UR UR29, UPR, URZ, 0x1 ;  /* 0x000000013f1d7883 */ /* 0x000fe20008000000 */
[----:B------:R-:W-:Y:S01]  /*b940*/  ISETP.LT.OR P6, PT, R2, 0x1, P6 ;  /* 0x000000010200780c */ /* 0x000fe200037c1670 */
[----:B------:R-:W-:Y:S01]  /*b950*/  UISETP.GE.AND UP4, UPT, UR4, 0x4a, UPT ;  /* 0x0000004a0400788c */ /* 0x000fe2000bf86270 */
[----:B------:R-:W-:Y:S01]  /*b960*/  PLOP3.LUT P0, PT, PT, PT, UP0, 0x40, 0x0 ;  /* 0x000000000000781c */ /* 0x000fe20003f0e808 */
[----:B------:R-:W-:Y:S01]  /*b970*/  UISETP.GE.AND UP0, UPT, UR4, 0x12, UPT ;  /* 0x000000120400788c */ /* 0x000fe2000bf06270 */
[----:B------:R-:W-:Y:S01]  /*b980*/  ISETP.GT.AND P5, PT, R0, 0x1, P5 ;  /* 0x000000010000780c */ /* 0x000fe20002fa4270 */
[----:B------:R-:W-:Y:S01]  /*b990*/  UISETP.GE.AND UP6, UPT, UR4, 0x42, UPT ;  /* 0x000000420400788c */ /* 0x000fe2000bfc6270 */
[----:B------:R-:W-:Y:S01]  /*b9a0*/  PLOP3.LUT P2, PT, PT, PT, UP1, 0x40, 0x0 ;  /* 0x000000000000781c */ /* 0x000fe20003f4e818 */
[----:B------:R-:W-:Y:S01]  /*b9b0*/  UP2UR UR28, UPR, URZ, 0x1 ;  /* 0x000000013f1c7883 */ /* 0x000fe20008000000 */
[----:B------:R-:W-:Y:S01]  /*b9c0*/  FSEL R12, R190, -INF , !P6 ;  /* 0xff800000be0c7808 */ /* 0x000fe20007000000 */
[----:B------:R-:W-:Y:S01]  /*b9d0*/  UISETP.GE.AND UP5, UPT, UR4, 0x49, UPT ;  /* 0x000000490400788c */ /* 0x000fe2000bfa6270 */
[----:B------:R-:W-:Y:S01]  /*b9e0*/  PLOP3.LUT P6, PT, PT, PT, UP0, 0x40, 0x0 ;  /* 0x000000000000781c */ /* 0x000fe20003fce808 */
[----:B------:R-:W-:Y:S01]  /*b9f0*/  UISETP.GE.AND UP0, UPT, UR4, 0x19, UPT ;  /* 0x000000190400788c */ /* 0x000fe2000bf06270 */
[----:B------:R-:W-:Y:S01]  /*ba00*/  ISETP.LT.OR P5, PT, R2, 0x2, P5 ;  /* 0x000000020200780c */ /* 0x000fe20002fa1670 */
[----:B------:R-:W-:Y:S01]  /*ba10*/  UP2UR UR37, UPR, URZ, 0x40 ;  /* 0x000000403f257883 */ /* 0x000fe20008000000 */
[----:B------:R-:W-:Y:S01]  /*ba20*/  ISETP.GT.AND P2, PT, R0, 0x8, P2 ;  /* 0x000000080000780c */ /* 0x000fe20001744270 */
[----:B------:R-:W-:Y:S01]  /*ba30*/  UP2UR UR27, UPR, URZ, 0x1 ;  /* 0x000000013f1b7883 */ /* 0x000fe20008000000 */
[----:B------:R-:W-:Y:S01]  /*ba40*/  FSEL R20, R189, -INF , !P5 ;  /* 0xff800000bd147808 */ /* 0x000fe20006800000 */
[----:B------:R-:W-:Y:S01]  /*ba50*/  UP2UR UR33, UPR, URZ, 0x8 ;  /* 0x000000083f217883 */ /* 0x000fe20008000000 */
        /* <DEDUP_REMOVED lines=11> */
[----:B------:R-:W-:Y:S01]  /*bb10*/  UISETP.GE.AND UP3, UPT, UR4, 0x51, UPT ;  /* 0x000000510400788c */ /* 0x000fe2000bf66270 */
[----:B------:R-:W-:Y:S01]  /*bb20*/  ISETP.GT.AND P0, PT, R0, 0x10, P0 ;  /* 0x000000100000780c */ /* 0x000fe20000704270 */
[----:B------:R-:W-:Y:S01]  /*bb30*/  UP2UR UR25, UPR, URZ, 0x1 ;  /* 0x000000013f197883 */ /* 0x000fe20008000000 */
[----:B------:R-:W-:Y:S01]  /*bb40*/  FSEL R24, R169, -INF , !P1 ;  /* 0xff800000a9187808 */ /* 0x000fe20004800000 */
[----:B------:R-:W-:Y:S01]  /*bb50*/  UISETP.GE.AND UP2, UPT, UR4, 0x52, UPT ;  /* 0x000000520400788c */ /* 0x000fe2000bf46270 */
[----:B------:R-:W-:Y:S01]  /*bb60*/  PLOP3.LUT P1, PT, PT, PT, UP0, 0x40, 0x0 ;  /* 0x000000000000781c */ /* 0x000fe20003f2e808 */
[----:B------:R-:W-:Y:S01]  /*bb70*/  UISETP.GE.AND UP0, UPT, UR4, 0x22, UPT ;  /* 0x000000220400788c */ /* 0x000fe2000bf06270 */
[----:B------:R-:W-:Y:S01]  /*bb80*/  ISETP.LT.OR P0, PT, R2, 0x11, P0 ;  /* 0x000000110200780c */ /* 0x000fe20000701670 */
[----:B------:R-:W-:Y:S01]  /*bb90*/  UISETP.GE.AND UP1, UPT, UR4, 0x59, UPT ;  /* 0x000000590400788c */ /* 0x000fe2000bf26270 */
[----:B------:R-:W-:Y:S01]  /*bba0*/  ISETP.GT.AND P6, PT, R0, 0x11, P6 ;  /* 0x000000110000780c */ /* 0x000fe200037c4270 */
[----:B------:R-:W-:Y:S01]  /*bbb0*/  UP2UR UR24, UPR, URZ, 0x1 ;  /* 0x000000013f187883 */ /* 0x000fe20008000000 */
[----:B------:R-:W-:Y:S02]  /*bbc0*/  FSEL R25, R17, -INF , !P0 ;  /* 0xff80000011197808 */ /* 0x000fe40004000000 */
[----:B------:R-:W-:Y:S01]  /*bbd0*/  PLOP3.LUT P0, PT, PT, PT, UP0, 0x40, 0x0 ;  /* 0x000000000000781c */ /* 0x000fe20003f0e808 */
[----:B------:R-:W-:Y:S01]  /*bbe0*/  UISETP.GE.AND UP0, UPT, UR4, 0x29, UPT ;  /* 0x000000290400788c */ /* 0x000fe2000bf06270 */
[----:B------:R-:W-:Y:S02]  /*bbf0*/  ISETP.LT.OR P6, PT, R2, 0x12, P6 ;  /* 0x000000120200780c */ /* 0x000fe400037c1670 */
        /* <DEDUP_REMOVED lines=30> */
[C---:B------:R-:W-:Y:S01]  /*bde0*/  ISETP.GT.AND P0, PT, R0.reuse, 0x38, P0 ;  /* 0x000000380000780c */ /* 0x040fe20000704270 */
[----:B------:R-:W-:Y:S01]  /*bdf0*/  UP2UR UR18, UPR, URZ, 0x1 ;  /* 0x000000013f127883 */ /* 0x000fe20008000000 */
[C---:B------:R-:W-:Y:S02]  /*be00*/  ISETP.GT.AND P5, PT, R0.reuse, 0x29, P5 ;  /* 0x000000290000780c */ /* 0x040fe40002fa4270 */
[C---:B------:R-:W-:Y:S02]  /*be10*/  ISETP.GT.AND P2, PT, R0.reuse, 0x30, P2 ;  /* 0x000000300000780c */ /* 0x040fe40001744270 */
[----:B------:R-:W-:Y:S02]  /*be20*/  ISETP.GT.AND P1, PT, R0, 0x31, P1 ;  /* 0x000000310000780c */ /* 0x000fe40000f24270 */
[C---:B------:R-:W-:Y:S02]  /*be30*/  ISETP.LT.OR P0, PT, R2.reuse, 0x39, P0 ;  /* 0x000000390200780c */ /* 0x040fe40000701670 */
[----:B------:R-:W-:Y:S02]  /*be40*/  FSEL R176, R15, -INF , !P6 ;  /* 0xff8000000fb07808 */ /* 0x000fe40007000000 */
[----:B------:R-:W-:Y:S01]  /*be50*/  PLOP3.LUT P6, PT, PT, PT, UP0, 0x40, 0x0 ;  /* 0x000000000000781c */ /* 0x000fe20003fce808 */
[----:B------:R-:W-:Y:S01]  /*be60*/  UISETP.GE.AND UP0, UPT, UR4, 0x41, UPT ;  /* 0x000000410400788c */ /* 0x000fe2000bf06270 */
[C---:B------:R-:W-:Y:S02]  /*be70*/  ISETP.LT.OR P5, PT, R2.reuse, 0x2a, P5 ;  /* 0x0000002a0200780c */ /* 0x040fe40002fa1670 */
[C---:B------:R-:W-:Y:S01]  /*be80*/  ISETP.LT.OR P2, PT, R2.reuse, 0x31, P2 ;  /* 0x000000310200780c */ /* 0x040fe20001741670 */
[----:B------:R-:W-:Y:S01]  /*be90*/  UP2UR UR17, UPR, URZ, 0x1 ;  /* 0x000000013f117883 */ /* 0x000fe20008000000 */
[----:B------:R-:W-:Y:S02]  /*bea0*/  ISETP.LT.OR P1, PT, R2, 0x32, P1 ;  /* 0x000000320200780c */ /* 0x000fe40000f21670 */
[----:B------:R-:W-:Y:S02]  /*beb0*/  FSEL R196, R64, -INF , !P0 ;  /* 0xff80000040c47808 */ /* 0x000fe40004000000 */
[----:B------:R-:W-:Y:S02]  /*bec0*/  PLOP3.LUT P0, PT, PT, PT, UP4, 0x40, 0x0 ;  /* 0x000000000000781c */ /* 0x000fe40003f0e848 */
[----:B------:R-:W-:Y:S02]  /*bed0*/  FSEL R177, R49, -INF , !P5 ;  /* 0xff80000031b17808 */ /* 0x000fe40006800000 */
[----:B------:R-:W-:Y:S01]  /*bee0*/  PLOP3.LUT P5, PT, PT, PT, UP0, 0x40, 0x0 ;  /* 0x000000000000781c */ /* 0x000fe20003fae808 */
[----:B------:R-:W-:Y:S01]  /*bef0*/  UISETP.GE.AND UP0, UPT, UR4, 0x5a, UPT ;  /* 0x0000005a0400788c */ /* 0x000fe2000bf06270 */
[----:B------:R-:W-:Y:S02]  /*bf00*/  FSEL R179, R52, -INF , !P2 ;  /* 0xff80000034b37808 */ /* 0x000fe40005000000 */
[----:B------:R-:W-:Y:S01]  /*bf10*/  PLOP3.LUT P2, PT, PT, PT, UP6, 0x40, 0x0 ;  /* 0x000000000000781c */ /* 0x000fe20003f4e868 */
[----:B------:R-:W-:Y:S01]  /*bf20*/  UISETP.NE.AND UP6, UPT, UR34, URZ, UPT ;  /* 0x0000003f2200728c */ /* 0x000fe2000bfc5270 */
[----:B------:R-:W-:Y:S02]  /*bf30*/  FSEL R189, R53, -INF , !P1 ;  /* 0xff80000035bd7808 */ /* 0x000fe40004800000 */
[----:B------:R-:W-:Y:S02]  /*bf40*/  PLOP3.LUT P1, PT, PT, PT, UP5, 0x40, 0x0 ;  /* 0x000000000000781c */ /* 0x000fe40003f2e858 */
[C---:B------:R-:W-:Y:S02]  /*bf50*/  ISETP.GT.AND P0, PT, R0.reuse, 0x49, P0 ;  /* 0x000000490000780c */ /* 0x040fe40000704270 */
[C---:B------:R-:W-:Y:S02]  /*bf60*/  ISETP.GT.AND P6, PT, R0.reuse, 0x39, P6 ;  /* 0x000000390000780c */ /* 0x040fe400037c4270 */
[C---:B------:R-:W-:Y:S02]  /*bf70*/  ISETP.GT.AND P5, PT, R0.reuse, 0x40, P5 ;  /* 0x000000400000780c */ /* 0x040fe40002fa4270 */
[C---:B------:R-:W-:Y:S02]  /*bf80*/  ISETP.GT.AND P2, PT, R0.reuse, 0x41, P2 ;  /* 0x000000410000780c */ /* 0x040fe40001744270 */
[----:B------:R-:W-:Y:S02]  /*bf90*/  ISETP.GT.AND P1, PT, R0, 0x48, P1 ;  /* 0x000000480000780c */ /* 0x000fe40000f24270 */
[C---:B------:R-:W-:Y:S02]  /*bfa0*/  ISETP.LT.OR P0, PT, R2.reuse, 0x4a, P0 ;  /* 0x0000004a0200780c */ /* 0x040fe40000701670 */
[C---:B------:R-:W-:Y:S02]  /*bfb0*/  ISETP.LT.OR P6, PT, R2.reuse, 0x3a, P6 ;  /* 0x0000003a0200780c */ /* 0x040fe400037c1670 */
[C---:B------:R-:W-:Y:S02]  /*bfc0*/  ISETP.LT.OR P5, PT, R2.reuse, 0x41, P5 ;  /* 0x000000410200780c */ /* 0x040fe40002fa1670 */
[C---:B------:R-:W-:Y:S02]  /*bfd0*/  ISETP.LT.OR P2, PT, R2.reuse, 0x42, P2 ;  /* 0x000000420200780c */ /* 0x040fe40001741670 */
[----:B------:R-:W-:Y:S02]  /*bfe0*/  ISETP.LT.OR P1, PT, R2, 0x49, P1 ;  /* 0x000000490200780c */ /* 0x000fe40000f21670 */
[----:B------:R-:W-:Y:S02]  /*bff0*/  FSEL R237, R81, -INF , !P0 ;  /* 0xff80000051ed7808 */ /* 0x000fe40004000000 */
[----:B------:R-:W-:Y:S01]  /*c000*/  PLOP3.LUT P0, PT, PT, PT, UP6, 0x40, 0x0 ;  /* 0x000000000000781c */ /* 0x000fe20003f0e868 */
[----:B------:R-:W-:Y:S01]  /*c010*/  UISETP.NE.AND UP6, UPT, UR37, URZ, UPT ;  /* 0x0000003f2500728c */ /* 0x000fe2000bfc5270 */
[----:B------:R-:W-:Y:S02]  /*c020*/  FSEL R197, R65, -INF , !P6 ;  /* 0xff80000041c57808 */ /* 0x000fe40007000000 */
[----:B------:R-:W-:Y:S02]  /*c030*/  PLOP3.LUT P6, PT, PT, PT, UP3, 0x40, 0x0 ;  /* 0x000000000000781c */ /* 0x000fe40003fce838 */
[----:B------:R-:W-:Y:S02]  /*c040*/  FSEL R198, R68, -INF , !P5 ;  /* 0xff80000044c67808 */ /* 0x000fe40006800000 */
[----:B------:R-:W-:Y:S02]  /*c050*/  PLOP3.LUT P5, PT, PT, PT, UP2, 0x40, 0x0 ;  /* 0x000000000000781c */ /* 0x000fe40003fae828 */
[----:B------:R-:W-:Y:S02]  /*c060*/  FSEL R233, R69, -INF , !P2 ;  /* 0xff80000045e97808 */ /* 0x000fe40005000000 */
[----:B------:R-:W-:Y:S02]  /*c070*/  PLOP3.LUT P2, PT, PT, PT, UP1, 0x40, 0x0 ;  /* 0x000000000000781c */ /* 0x000fe40003f4e818 */
[----:B------:R-:W-:Y:S02]  /*c080*/  FSEL R236, R80, -INF , !P1 ;  /* 0xff80000050ec7808 */ /* 0x000fe40004800000 */
[----:B------:R-:W-:Y:S02]  /*c090*/  PLOP3.LUT P1, PT, PT, PT, UP0, 0x40, 0x0 ;  /* 0x000000000000781c */ /* 0x000fe40003f2e808 */
[C---:B------:R-:W-:Y:S02]  /*c0a0*/  ISETP.GT.AND P6, PT, R0.reuse, 0x50, P6 ;  /* 0x000000500000780c */ /* 0x040fe400037c4270 */
[C---:B------:R-:W-:Y:S02]  /*c0b0*/  ISETP.GT.AND P5, PT, R0.reuse, 0x51, P5 ;  /* 0x000000510000780c */ /* 0x040fe40002fa4270 */
[C---:B------:R-:W-:Y:S02]  /*c0c0*/  ISETP.GT.AND P2, PT, R0.reuse, 0x58, P2 ;  /* 0x000000580000780c */ /* 0x040fe40001744270 */
[----:B------:R-:W-:Y:S01]  /*c0d0*/  ISETP.GT.AND P1, PT, R0, 0x59, P1 ;  /* 0x000000590000780c */ /* 0x000fe20000f24270 */
[--C-:B-1----:R-:W-:Y:S01]  /*c0e0*/  IMAD.IADD R0, R6, 0x1, R3.reuse ;  /* 0x0000000106007824 */ /* 0x102fe200078e0203 */
[C---:B------:R-:W-:Y:S02]  /*c0f0*/  ISETP.LT.OR P6, PT, R2.reuse, 0x51, P6 ;  /* 0x000000510200780c */ /* 0x040fe400037c1670 */
[C---:B------:R-:W-:Y:S02]  /*c100*/  ISETP.LT.OR P5, PT, R2.reuse, 0x52, P5 ;  /* 0x000000520200780c */ /* 0x040fe40002fa1670 */
[C---:B------:R-:W-:Y:S02]  /*c110*/  ISETP.LT.OR P2, PT, R2.reuse, 0x59, P2 ;  /* 0x000000590200780c */ /* 0x040fe40001741670 */
[----:B------:R-:W-:Y:S01]  /*c120*/  ISETP.LT.OR P1, PT, R2, 0x5a, P1 ;  /* 0x0000005a0200780c */ /* 0x000fe20000f21670 */
[----:B------:R-:W-:Y:S01]  /*c130*/  IMAD.IADD R2, R5, 0x1, R3 ;  /* 0x0000000105027824 */ /* 0x000fe200078e0203 */
[----:B------:R-:W-:Y:S02]  /*c140*/  FSEL R240, R84, -INF , !P6 ;  /* 0xff80000054f07808 */ /* 0x000fe40007000000 */
[----:B------:R-:W-:Y:S02]  /*c150*/  FSEL R246, R85, -INF , !P5 ;  /* 0xff80000055f67808 */ /* 0x000fe40006800000 */
[----:B------:R-:W-:Y:S02]  /*c160*/  FSEL R250, R96, -INF , !P2 ;  /* 0xff80000060fa7808 */ /* 0x000fe40005000000 */
[----:B------:R-:W-:Y:S01]  /*c170*/  FSEL R252, R97, -INF , !P1 ;  /* 0xff80000061fc7808 */ /* 0x000fe20004800000 */
        /* <DEDUP_REMOVED lines=15> */
.L_x_281:
[----:B------:R-:W-:Y:S04]  /*c270*/  MOV R2, c[0x0][0x32c] ;  /* 0x0000cb0000027a02 */ /* 0x000fe80000000f00 */
[----:B------:R-:W-:Y:S11]  /*c280*/  ISETP.NE.AND P0, PT, R2, 0x1, PT ;  /* 0x000000010200780c */ /* 0x000ff60003f05270 */
[----:B------:R-:W-:Y:S02]  /*c290*/  @!UPT UIADD3 URZ, URZ, URZ, URZ ;  /* 0x0000003f3f3ff290 */ /* 0x000fe4000fffe03f */
[----:B------:R-:W-:Y:S05]  /*c2a0*/  @P0 IMAD.HI.U32 R2, R0, c[0x0][0x330], RZ ;  /* 0x0000cc0000020a27 */ /* 0x000fea00078e00ff */
[----:B------:R-:W-:Y:S02]  /*c2b0*/  @P0 SHF.R.U32.HI R0, RZ, c[0x0][0x334], R2 ;  /* 0x0000cd00ff000a19 */ /* 0x000fe40000011602 */
.L_x_282:
[----:B------:R-:W-:Y:S05]  /*c2c0*/  BSYNC B0 ;  /* 0x0000000000007941 */ /* 0x000fea0003800000 */
.L_x_280:
[----:B------:R-:W-:Y:S02]  /*c2d0*/  IMAD.U32 R2, RZ, RZ, UR4 ;  /* 0x00000004ff027e24 */ /* 0x000fe4000f8e00ff */
[----:B------:R-:W-:Y:S03]  /*c2e0*/  IMAD.U32 R7, RZ, RZ, UR15 ;  /* 0x0000000fff077e24 */ /* 0x000fe6000f8e00ff */
[----:B------:R-:W-:Y:S04]  /*c2f0*/  IADD3 R2, -R10, 0x1, R2 ;  /* 0x000000010a027810 */ /* 0x000fe80007ffe102 */
[----:B------:R-:W-:Y:S02]  /*c300*/  IADD3 R8, R2, -0x1, RZ ;  /* 0xffffffff02087810 */ /* 0x000fe40007ffe0ff */
[----:B------:R-:W-:Y:S03]  /*c310*/  IADD3 R2, -R7, UR8, R2 ;  /* 0x0000000807027c10 */ /* 0x000fe6000fffe102 */
[----:B------:R-:W-:Y:S01]  /*c320*/  IMAD R0, R0, c[0x0][0x32c], R8 ;  /* 0x0000cb0000007a24 */ /* 0x000fe200078e0208 */
[C-C-:B------:R-:W-:Y:S02]  /*c330*/  IADD3 R7, R3.reuse, UR13, R2.reuse ;  /* 0x0000000d03077c10 */ /* 0x140fe4000fffe002 */
[----:B------:R-:W-:Y:S02]  /*c340*/  IADD3 R3, R3, c[0x0][0x328], R2 ;  /* 0x0000ca0003037a10 */ /* 0x000fe40007ffe002 */
[----:B------:R-:W-:Y:S02]  /*c350*/  IADD3 R2, R0, c[0x0][0x32c], RZ ;  /* 0x0000cb0000027a10 */ /* 0x000fe40007ffe0ff */
[----:B------:R-:W-:Y:S02]  /*c360*/  IMNMX R0, R7, R0, !PT ;  /* 0x0000000007007217 */ /* 0x000fe40007800200 */
[----:B------:R-:W-:Y:S02]  /*c370*/  IMNMX R2, R3, R2, PT ;  /* 0x0000000203027217 */ /* 0x000fe40003800200 */
.L_x_279:
[----:B------:R-:W-:Y:S01]  /*c380*/  UP2UR UR40, UPR, URZ, 0x8 ;  /* 0x000000083f287883 */ /* 0x000fe20008000000 */
[----:B------:R-:W1:Y:S01]  /*c390*/  SHFL.IDX PT, R3, R4, 0x2, 0x1c1f ;  /* 0x005c1f0004037f89 */ /* 0x000e6200000e0000 */
[----:B------:R-:W-:Y:S01]  /*c3a0*/  UISETP.NE.AND UP3, UPT, UR29, URZ, UPT ;  /* 0x0000003f1d00728c */ /* 0x000fe2000bf65270 */
[----:B------:R-:W-:Y:S01]  /*c3b0*/  IMAD.U32 R7, RZ, RZ, UR4 ;  /* 0x00000004ff077e24 */ /* 0x000fe2000f8e00ff */
[----:B------:R-:W-:Y:S01]  /*c3c0*/  UP2UR UR42, UPR, URZ, 0x20 ;  /* 0x000000203f2a7883 */ /* 0x000fe20008000000 */
[----:B------:R-:W-:Y:S01]  /*c3d0*/  IMAD.U32 R8, RZ, RZ, UR15 ;  /* 0x0000000fff087e24 */ /* 0x000fe2000f8e00ff */
[----:B------:R-:W-:Y:S02]  /*c3e0*/  UISETP.NE.AND UP5, UPT, UR33, URZ, UPT ;  /* 0x0000003f2100728c */ /* 0x000fe4000bfa5270 */
[----:B------:R-:W-:Y:S01]  /*c3f0*/  PLOP3.LUT P0, PT, PT, PT, UP3, 0x40, 0x0 ;  /* 0x000000000000781c */ /* 0x000fe20003f0e838 */
[----:B------:R-:W-:Y:S01]  /*c400*/  UP2UR UR39, UPR, URZ, 0x4 ;  /* 0x000000043f277883 */ /* 0x000fe20008000000 */
[----:B------:R-:W-:Y:S01]  /*c410*/  IADD3 R7, -R10, 0x1, R7 ;  /* 0x000000010a077810 */ /* 0x000fe20007ffe107 */
[----:B------:R-:W-:Y:S01]  /*c420*/  UISETP.NE.AND UP2, UPT, UR30, URZ, UPT ;  /* 0x0000003f1e00728c */ /* 0x000fe2000bf45270 */
[----:B------:R-:W-:Y:S01]  /*c430*/  PLOP3.LUT P6, PT, PT, PT, UP5, 0x40, 0x0 ;  /* 0x000000000000781c */ /* 0x000fe20003fce858 */
[----:B------:R-:W-:Y:S01]  /*c440*/  UP2UR UR38, UPR, URZ, 0x2 ;  /* 0x000000023f267883 */ /* 0x000fe20008000000 */
[C---:B------:R-:W-:Y:S01]  /*c450*/  ISETP.GT.AND P0, PT, R0.reuse, 0x10, P0 ;  /* 0x000000100000780c */ /* 0x040fe20000704270 */
[----:B------:R-:W-:Y:S01]  /*c460*/  UISETP.NE.AND UP1, UPT, UR32, URZ, UPT ;  /* 0x0000003f2000728c */ /* 0x000fe2000bf25270 */
[----:B------:R-:W-:Y:S01]  /*c470*/  ISETP.GT.AND P6, PT, R0, RZ, P6 ;  /* 0x000000ff0000720c */ /* 0x000fe200037c4270 */
[----:B------:R-:W-:Y:S01]  /*c480*/  UP2UR UR37, UPR, URZ, 0x1 ;  /* 0x000000013f257883 */ /* 0x000fe20008000000 */
[----:B------:R-:W-:Y:S01]  /*c490*/  PLOP3.LUT P1, PT, PT, PT, UP2, 0x40, 0x0 ;  /* 0x000000000000781c */ /* 0x000fe20003f2e828 */
[----:B------:R-:W-:Y:S01]  /*c4a0*/  UISETP.NE.AND UP0, UPT, UR31, URZ, UPT ;  /* 0x0000003f1f00728c */ /* 0x000fe2000bf05270 */
[----:B------:R-:W-:Y:S01]  /*c4b0*/  ISETP.LT.OR P0, PT, R2, 0x11, P0 ;  /* 0x000000110200780c */ /* 0x000fe20000701670 */
[----:B------:R-:W-:Y:S01]  /*c4c0*/  UISETP.NE.AND UP2, UPT, UR24, URZ, UPT ;  /* 0x0000003f1800728c */ /* 0x000fe2000bf45270 */
[----:B------:R-:W-:Y:S01]  /*c4d0*/  PLOP3.LUT P5, PT, PT, PT, UP1, 0x40, 0x0 ;  /* 0x000000000000781c */ /* 0x000fe20003fae818 */
[----:B------:R-:W-:Y:S01]  /*c4e0*/  UP2UR UR41, UPR, URZ, 0x10 ;  /* 0x000000103f297883 */ /* 0x000fe20008000000 */
[C---:B------:R-:W-:Y:S01]  /*c4f0*/  ISETP.GT.AND P1, PT, R0.reuse, 0x9, P1 ;  /* 0x000000090000780c */ /* 0x040fe20000f24270 */
[----:B------:R-:W-:Y:S01]  /*c500*/  UISETP.NE.AND UP4, UPT, UR28, URZ, UPT ;  /* 0x0000003f1c00728c */ /* 0x000fe2000bf85270 */
[----:B------:R-:W-:Y:S01]  /*c510*/  PLOP3.LUT P2, PT, PT, PT, UP0, 0x40, 0x0 ;  /* 0x000000000000781c */ /* 0x000fe20003f4e808 */
[----:B------:R-:W-:Y:S01]  /*c520*/  UISETP.NE.AND UP1, UPT, UR27, URZ, UPT ;  /* 0x0000003f1b00728c */ /* 0x000fe2000bf25270 */
[C---:B------:R-:W-:Y:S01]  /*c530*/  ISETP.GT.AND P5, PT, R0.reuse, 0x1, P5 ;  /* 0x000000010000780c */ /* 0x040fe20002fa4270 */
[----:B------:R-:W-:Y:S01]  /*c540*/  UISETP.NE.AND UP0, UPT, UR26, URZ, UPT ;  /* 0x0000003f1a00728c */ /* 0x000fe2000bf05270 */
[----:B------:R-:W-:Y:S01]  /*c550*/  ISETP.GT.AND P2, PT, R0, 0x8, P2 ;  /* 0x000000080000780c */ /* 0x000fe20001744270 */
[----:B------:R-:W-:Y:S01]  /*c560*/  UISETP.NE.AND UP3, UPT, UR25, URZ, UPT ;  /* 0x0000003f1900728c */ /* 0x000fe2000bf65270 */
[C---:B------:R-:W-:Y:S01]  /*c570*/  ISETP.LT.OR P6, PT, R2.reuse, 0x1, P6 ;  /* 0x000000010200780c */ /* 0x040fe200037c1670 */
[----:B------:R-:W-:Y:S01]  /*c580*/  UISETP.NE.AND UP5, UPT, UR42, URZ, UPT ;  /* 0x0000003f2a00728c */ /* 0x000fe2000bfa5270 */
[C---:B------:R-:W-:Y:S02]  /*c590*/  ISETP.LT.OR P5, PT, R2.reuse, 0x2, P5 ;  /* 0x000000020200780c */ /* 0x040fe40002fa1670 */
[C---:B------:R-:W-:Y:S02]  /*c5a0*/  ISETP.LT.OR P2, PT, R2.reuse, 0x9, P2 ;  /* 0x000000090200780c */ /* 0x040fe40001741670 */
[----:B------:R-:W-:Y:S02]  /*c5b0*/  ISETP.LT.OR P1, PT, R2, 0xa, P1 ;  /* 0x0000000a0200780c */ /* 0x000fe40000f21670 */
[----:B------:R-:W-:Y:S02]  /*c5c0*/  FSEL R26, R182, -INF , !P0 ;  /* 0xff800000b61a7808 */ /* 0x000fe40004000000 */
[----:B------:R-:W-:Y:S01]  /*c5d0*/  PLOP3.LUT P0, PT, PT, PT, UP2, 0x40, 0x0 ;  /* 0x000000000000781c */ /* 0x000fe20003f0e828 */
[----:B------:R-:W-:Y:S01]  /*c5e0*/  UISETP.NE.AND UP2, UPT, UR19, URZ, UPT ;  /* 0x0000003f1300728c */ /* 0x000fe2000bf45270 */
        /* <DEDUP_REMOVED lines=48> */
[----:B------:R-:W-:Y:S02]  /*c8f0*/  PLOP3.LUT P0, PT, PT, PT, UP4, 0x40, 0x0 ;  /* 0x000000000000781c */ /* 0x000fe40003f0e848 */
[----:B------:R-:W-:Y:S02]  /*c900*/  FSEL R174, R50, -INF , !P6 ;  /* 0xff80000032ae7808 */ /* 0x000fe40007000000 */
[----:B------:R-:W-:Y:S01]  /*c910*/  PLOP3.LUT P6, PT, PT, PT, UP1, 0x40, 0x0 ;  /* 0x000000000000781c */ /* 0x000fe20003fce818 */
[----:B------:R-:W-:Y:S01]  /*c920*/  UISETP.NE.AND UP1, UPT, UR38, URZ, UPT ;  /* 0x0000003f2600728c */ /* 0x000fe2000bf25270 */
[----:B------:R-:W-:Y:S02]  /*c930*/  FSEL R175, R51, -INF , !P5 ;  /* 0xff80000033af7808 */ /* 0x000fe40006800000 */
[----:B------:R-:W-:Y:S01]  /*c940*/  PLOP3.LUT P5, PT, PT, PT, UP0, 0x40, 0x0 ;  /* 0x000000000000781c */ /* 0x000fe20003fae808 */
[----:B------:R-:W-:Y:S01]  /*c950*/  UISETP.NE.AND UP0, UPT, UR37, URZ, UPT ;  /* 0x0000003f2500728c */ /* 0x000fe2000bf05270 */
[----:B------:R-:W-:Y:S01]  /*c960*/  FSEL R180, R54, -INF , !P2 ;  /* 0xff80000036b47808 */ /* 0x000fe20005000000 */
[----:B------:R-:W-:Y:S01]  /*c970*/  UP2UR UR37, UPR, URZ, 0x40 ;  /* 0x000000403f257883 */ /* 0x000fe20008000000 */
        /* <DEDUP_REMOVED lines=28> */
[----:B------:R-:W-:Y:S02]  /*cb40*/  ISETP.GT.AND P1, PT, R0, 0x59, P1 ;  /* 0x000000590000780c */ /* 0x000fe40000f24270 */
[----:B------:R-:W-:Y:S02]  /*cb50*/  IADD3 R0, -R8, UR8, R7 ;  /* 0x0000000808007c10 */ /* 0x000fe4000fffe107 */
[C---:B------:R-:W-:Y:S02]  /*cb60*/  ISETP.LT.OR P6, PT, R2.reuse, 0x51, P6 ;  /* 0x000000510200780c */ /* 0x040fe400037c1670 */
[C---:B------:R-:W-:Y:S02]  /*cb70*/  ISETP.LT.OR P5, PT, R2.reuse, 0x52, P5 ;  /* 0x000000520200780c */ /* 0x040fe40002fa1670 */
[C---:B------:R-:W-:Y:S02]  /*cb80*/  ISETP.LT.OR P2, PT, R2.reuse, 0x59, P2 ;  /* 0x000000590200780c */ /* 0x040fe40001741670 */
[----:B------:R-:W-:Y:S02]  /*cb90*/  ISETP.LT.OR P1, PT, R2, 0x5a, P1 ;  /* 0x0000005a0200780c */ /* 0x000fe40000f21670 */
[C---:B------:R-:W-:Y:S02]  /*cba0*/  IADD3 R2, R0.reuse, c[0x0][0x328], RZ ;  /* 0x0000ca0000027a10 */ /* 0x040fe40007ffe0ff */
[----:B------:R-:W-:Y:S02]  /*cbb0*/  IADD3 R0, R0, UR13, RZ ;  /* 0x0000000d00007c10 */ /* 0x000fe4000fffe0ff */
[----:B------:R-:W-:Y:S01]  /*cbc0*/  FSEL R238, R86, -INF , !P6 ;  /* 0xff80000056ee7808 */ /* 0x000fe20007000000 */
[--C-:B-1----:R-:W-:Y:S01]  /*cbd0*/  IMAD.IADD R2, R2, 0x1, R3.reuse ;  /* 0x0000000102027824 */ /* 0x102fe200078e0203 */
[----:B------:R-:W-:Y:S01]  /*cbe0*/  FSEL R242, R87, -INF , !P5 ;  /* 0xff80000057f27808 */ /* 0x000fe20006800000 */
[----:B------:R-:W-:Y:S01]  /*cbf0*/  IMAD.IADD R0, R0, 0x1, R3 ;  /* 0x0000000100007824 */ /* 0x000fe200078e0203 */
        /* <DEDUP_REMOVED lines=17> */
.L_x_285:
[----:B------:R-:W-:Y:S04]  /*cd10*/  MOV R7, c[0x0][0x32c] ;  /* 0x0000cb0000077a02 */ /* 0x000fe80000000f00 */
[----:B------:R-:W-:Y:S11]  /*cd20*/  ISETP.NE.AND P0, PT, R7, 0x1, PT ;  /* 0x000000010700780c */ /* 0x000ff60003f05270 */
[----:B------:R-:W-:Y:S02]  /*cd30*/  @!UPT UIADD3 URZ, URZ, URZ, URZ ;  /* 0x0000003f3f3ff290 */ /* 0x000fe4000fffe03f */
[----:B------:R-:W-:Y:S05]  /*cd40*/  @P0 IMAD.HI.U32 R7, R3, c[0x0][0x330], RZ ;  /* 0x0000cc0003070a27 */ /* 0x000fea00078e00ff */
[----:B------:R-:W-:Y:S02]  /*cd50*/  @P0 SHF.R.U32.HI R3, RZ, c[0x0][0x334], R7 ;  /* 0x0000cd00ff030a19 */ /* 0x000fe40000011607 */
.L_x_286:
[----:B------:R-:W-:Y:S05]  /*cd60*/  BSYNC B0 ;  /* 0x0000000000007941 */ /* 0x000fea0003800000 */
.L_x_284:
[----:B------:R-:W-:Y:S05]  /*cd70*/  MOV R7, UR12 ;  /* 0x0000000c00077c02 */ /* 0x000fea0008000f00 */
[----:B------:R-:W-:Y:S04]  /*cd80*/  IMAD R7, R7, -0x60, -R10 ;  /* 0xffffffa007077824 */ /* 0x000fe800078e0a0a */
[----:B------:R-:W-:Y:S05]  /*cd90*/  IMAD R3, R3, c[0x0][0x32c], R7 ;  /* 0x0000cb0003037a24 */ /* 0x000fea00078e0207 */
[----:B------:R-:W-:Y:S02]  /*cda0*/  IADD3 R7, R3, c[0x0][0x32c], RZ ;  /* 0x0000cb0003077a10 */ /* 0x000fe40007ffe0ff */
[----:B------:R-:W-:Y:S02]  /*cdb0*/  IMNMX R0, R0, R3, !PT ;  /* 0x0000000300007217 */ /* 0x000fe40007800200 */
[----:B------:R-:W-:Y:S02]  /*cdc0*/  IMNMX R2, R2, R7, PT ;  /* 0x0000000702027217 */ /* 0x000fe40003800200 */
.L_x_283:
[----:B------:R-:W-:Y:S01]  /*cdd0*/  UP2UR UR40, UPR, URZ, 0x8 ;  /* 0x000000083f287883 */ /* 0x000fe20008000000 */
[----:B------:R-:W1:Y:S01]  /*cde0*/  SHFL.IDX PT, R3, R4, 0x3, 0x1c1f ;  /* 0x007c1f0004037f89 */ /* 0x000e6200000e0000 */
[----:B------:R-:W-:Y:S02]  /*cdf0*/  UISETP.NE.AND UP3, UPT, UR29, URZ, UPT ;  /* 0x0000003f1d00728c */ /* 0x000fe4000bf65270 */
[----:B------:R-:W-:Y:S02]  /*ce00*/  UP2UR UR42, UPR, URZ, 0x20 ;  /* 0x000000203f2a7883 */ /* 0x000fe40008000000 */
[----:B------:R-:W-:Y:S02]  /*ce10*/  UISETP.NE.AND UP5, UPT, UR33, URZ, UPT ;  /* 0x0000003f2100728c */ /* 0x000fe4000bfa5270 */
[----:B------:R-:W-:Y:S01]  /*ce20*/  PLOP3.LUT P0, PT, PT, PT, UP3, 0x40, 0x0 ;  /* 0x000000000000781c */ /* 0x000fe20003f0e838 */
[----:B------:R-:W-:Y:S02]  /*ce30*/  UP2UR UR39, UPR, URZ, 0x4 ;  /* 0x000000043f277883 */ /* 0x000fe40008000000 */
        /* <DEDUP_REMOVED lines=140> */
.L_x_289:
[----:B------:R-:W-:Y:S04]  /*d700*/  MOV R2, c[0x0][0x32c] ;  /* 0x0000cb0000027a02 */ /* 0x000fe80000000f00 */
[----:B------:R-:W-:Y:S11]  /*d710*/  ISETP.NE.AND P0, PT, R2, 0x1, PT ;  /* 0x000000010200780c */ /* 0x000ff60003f05270 */
[----:B------:R-:W-:Y:S02]  /*d720*/  @!UPT UIADD3 URZ, URZ, URZ, URZ ;  /* 0x0000003f3f3ff290 */ /* 0x000fe4000fffe03f */
[----:B------:R-:W-:Y:S05]  /*d730*/  @P0 IMAD.HI.U32 R2, R0, c[0x0][0x330], RZ ;  /* 0x0000cc0000020a27 */ /* 0x000fea00078e00ff */
[----:B------:R-:W-:Y:S02]  /*d740*/  @P0 SHF.R.U32.HI R0, RZ, c[0x0][0x334], R2 ;  /* 0x0000cd00ff000a19 */ /* 0x000fe40000011602 */
.L_x_290:
[----:B------:R-:W-:Y:S05]  /*d750*/  BSYNC B0 ;  /* 0x0000000000007941 */ /* 0x000fea0003800000 */
.L_x_288:
        /* <DEDUP_REMOVED lines=11> */
.L_x_287:
[----:B------:R-:W2:Y:S01]  /*d810*/  LDL.LU R3, [R1] ;  /* 0x0000000001037983 */ /* 0x000ea20000300800 */
        /* <DEDUP_REMOVED lines=10> */
[----:B------:R-:W-:Y:S01]  /*d8c0*/  PLOP3.LUT P2, PT, PT, PT, UP6, 0x40, 0x0 ;  /* 0x000000000000781c */ /* 0x000fe20003f4e868 */
[----:B------:R-:W-:Y:S01]  /*d8d0*/  UISETP.NE.AND UP4, UPT, UR27, URZ, UPT ;  /* 0x0000003f1b00728c */ /* 0x000fe2000bf85270 */
[----:B------:R-:W-:Y:S01]  /*d8e0*/  FMNMX.FTZ R72, R24, R72, !PT ;  /* 0x0000004818487209 */ /* 0x000fe20007810000 */
[----:B------:R-:W-:Y:S01]  /*d8f0*/  UP2UR UR27, UPR, URZ, 0x8 ;  /* 0x000000083f1b7883 */ /* 0x000fe20008000000 */
[----:B------:R-:W-:Y:S01]  /*d900*/  ISETP.GT.AND P2, PT, R0, RZ, P2 ;  /* 0x000000ff0000720c */ /* 0x000fe20001744270 */
[----:B------:R-:W-:Y:S01]  /*d910*/  UISETP.NE.AND UP3, UPT, UR29, URZ, UPT ;  /* 0x0000003f1d00728c */ /* 0x000fe2000bf65270 */
[----:B------:R-:W-:Y:S01]  /*d920*/  FMNMX.FTZ R72, R25, R72, !PT ;  /* 0x0000004819487209 */ /* 0x000fe20007810000 */
[----:B------:R-:W-:Y:S01]  /*d930*/  UP2UR UR29, UPR, URZ, 0x4 ;  /* 0x000000043f1d7883 */ /* 0x000fe20008000000 */
[----:B------:R-:W-:Y:S01]  /*d940*/  ISETP.LT.OR P2, PT, R2, 0x1, P2 ;  /* 0x000000010200780c */ /* 0x000fe20001741670 */
[----:B------:R-:W-:Y:S01]  /*d950*/  UISETP.NE.AND UP2, UPT, UR28, URZ, UPT ;  /* 0x0000003f1c00728c */ /* 0x000fe2000bf45270 */
[----:B------:R-:W-:Y:S01]  /*d960*/  FMNMX.FTZ R72, R27, R72, !PT ;  /* 0x000000481b487209 */ /* 0x000fe20007810000 */
[----:B------:R-:W-:Y:S01]  /*d970*/  UP2UR UR28, UPR, URZ, 0x2 ;  /* 0x000000023f1c7883 */ /* 0x000fe20008000000 */
[----:B------:R-:W-:Y:S01]  /*d980*/  PLOP3.LUT P0, PT, PT, PT, UP5, 0x40, 0x0 ;  /* 0x000000000000781c */ /* 0x000fe20003f0e858 */
[----:B------:R-:W-:Y:S01]  /*d990*/  UISETP.NE.AND UP1, UPT, UR30, URZ, UPT ;  /* 0x0000003f1e00728c */ /* 0x000fe2000bf25270 */
[----:B------:R-:W-:Y:S01]  /*d9a0*/  FMNMX.FTZ R72, R30, R72, !PT ;  /* 0x000000481e487209 */ /* 0x000fe20007810000 */
[----:B------:R-:W-:Y:S01]  /*d9b0*/  UP2UR UR30, UPR, URZ, 0x1 ;  /* 0x000000013f1e7883 */ /* 0x000fe20008000000 */
[----:B------:R-:W-:Y:S01]  /*d9c0*/  ISETP.GT.AND P0, PT, R0, 0x1, P0 ;  /* 0x000000010000780c */ /* 0x000fe20000704270 */
[----:B------:R-:W-:Y:S01]  /*d9d0*/  UISETP.NE.AND UP0, UPT, UR31, URZ, UPT ;  /* 0x0000003f1f00728c */ /* 0x000fe2000bf05270 */
[----:B------:R-:W-:Y:S01]  /*d9e0*/  FMNMX.FTZ R72, R33, R72, !PT ;  /* 0x0000004821487209 */ /* 0x000fe20007810000 */
[----:B------:R-:W-:Y:S01]  /*d9f0*/  UISETP.NE.AND UP6, UPT, UR4, URZ, UPT ;  /* 0x0000003f0400728c */ /* 0x000fe2000bfc5270 */
[----:B------:R-:W-:Y:S01]  /*da00*/  PLOP3.LUT P1, PT, PT, PT, UP1, 0x40, 0x0 ;  /* 0x000000000000781c */ /* 0x000fe20003f2e818 */
[----:B------:R-:W-:Y:S01]  /*da10*/  UISETP.NE.AND UP1, UPT, UR23, URZ, UPT ;  /* 0x0000003f1700728c */ /* 0x000fe2000bf25270 */
[----:B------:R-:W-:Y:S01]  /*da20*/  FMNMX.FTZ R72, R48, R72, !PT ;  /* 0x0000004830487209 */ /* 0x000fe20007810000 */
[----:B------:R-:W-:Y:S01]  /*da30*/  UISETP.NE.AND UP5, UPT, UR33, URZ, UPT ;  /* 0x0000003f2100728c */ /* 0x000fe2000bfa5270 */
[----:B------:R-:W-:Y:S01]  /*da40*/  PLOP3.LUT P6, PT, PT, PT, UP0, 0x40, 0x0 ;  /* 0x000000000000781c */ /* 0x000fe20003fce808 */
[----:B------:R-:W-:Y:S01]  /*da50*/  UISETP.NE.AND UP0, UPT, UR26, URZ, UPT ;  /* 0x0000003f1a00728c */ /* 0x000fe2000bf05270 */
[----:B------:R-:W-:Y:S01]  /*da60*/  FMNMX.FTZ R72, R90, R72, !PT ;  /* 0x000000485a487209 */ /* 0x000fe20007810000 */
[----:B------:R-:W-:Y:S01]  /*da70*/  LDSM.16.MT88.4 R52, [R210+0x100] ;  /* 0x00010000d234783b */ /* 0x000fe20000004200 */
[----:B------:R-:W-:Y:S02]  /*da80*/  ISETP.LT.OR P0, PT, R2, 0x2, P0 ;  /* 0x000000020200780c */ /* 0x000fe40000701670 */
[----:B------:R-:W-:Y:S02]  /*da90*/  FMNMX.FTZ R72, R176, R72, !PT ;  /* 0x00000048b0487209 */ /* 0x000fe40007810000 */
[----:B------:R-:W-:Y:S02]  /*daa0*/  ISETP.GT.AND P6, PT, R0, 0x8, P6 ;  /* 0x000000080000780c */ /* 0x000fe400037c4270 */
[----:B------:R-:W-:Y:S01]  /*dab0*/  FMNMX.FTZ R72, R177, R72, !PT ;  /* 0x00000048b1487209 */ /* 0x000fe20007810000 */
[----:B------:R-:W-:Y:S01]  /*dac0*/  LDSM.16.MT88.4 R80, [R211+0x100] ;  /* 0x00010000d350783b */ /* 0x000fe20000004200 */
[----:B------:R-:W-:Y:S02]  /*dad0*/  ISETP.LT.OR P6, PT, R2, 0x9, P6 ;  /* 0x000000090200780c */ /* 0x000fe400037c1670 */
[----:B------:R-:W-:Y:S02]  /*dae0*/  FMNMX.FTZ R72, R179, R72, !PT ;  /* 0x00000048b3487209 */ /* 0x000fe40007810000 */
[----:B------:R-:W-:Y:S02]  /*daf0*/  FSEL R15, R251, -INF , !P0 ;  /* 0xff800000fb0f7808 */ /* 0x000fe40004000000 */
[----:B------:R-:W-:Y:S02]  /*db00*/  FMNMX.FTZ R72, R189, R72, !PT ;  /* 0x00000048bd487209 */ /* 0x000fe40007810000 */
[----:B------:R-:W-:Y:S02]  /*db10*/  ISETP.GT.AND P1, PT, R0, 0x9, P1 ;  /* 0x000000090000780c */ /* 0x000fe40000f24270 */
[----:B------:R-:W-:Y:S02]  /*db20*/  FMNMX.FTZ R72, R196, R72, !PT ;  /* 0x00000048c4487209 */ /* 0x000fe40007810000 */
[----:B------:R-:W-:Y:S01]  /*db30*/  PLOP3.LUT P5, PT, PT, PT, UP3, 0x40, 0x0 ;  /* 0x000000000000781c */ /* 0x000fe20003fae838 */
[----:B------:R-:W-:Y:S01]  /*db40*/  UISETP.NE.AND UP3, UPT, UR25, URZ, UPT ;  /* 0x0000003f1900728c */ /* 0x000fe2000bf65270 */
[----:B------:R-:W-:Y:S02]  /*db50*/  FMNMX.FTZ R72, R197, R72, !PT ;  /* 0x00000048c5487209 */ /* 0x000fe40007810000 */
[----:B------:R-:W-:Y:S02]  /*db60*/  ISETP.LT.OR P1, PT, R2, 0xa, P1 ;  /* 0x0000000a0200780c */ /* 0x000fe40000f21670 */
[----:B------:R-:W-:Y:S02]  /*db70*/  FMNMX.FTZ R72, R198, R72, !PT ;  /* 0x00000048c6487209 */ /* 0x000fe40007810000 */
[----:B------:R-:W-:Y:S02]  /*db80*/  FSEL R17, R249, -INF , !P6 ;  /* 0xff800000f9117808 */ /* 0x000fe40007000000 */
[----:B------:R-:W-:Y:S02]  /*db90*/  FMNMX.FTZ R72, R233, R72, !PT ;  /* 0x00000048e9487209 */ /* 0x000fe40007810000 */
[----:B------:R-:W-:Y:S02]  /*dba0*/  ISETP.GT.AND P5, PT, R0, 0x10, P5 ;  /* 0x000000100000780c */ /* 0x000fe40002fa4270 */
[----:B------:R-:W-:Y:S02]  /*dbb0*/  FMNMX.FTZ R72, R236, R72, !PT ;  /* 0x00000048ec487209 */ /* 0x000fe40007810000 */
[----:B------:R-:W-:Y:S02]  /*dbc0*/  ISETP.LT.OR P5, PT, R2, 0x11, P5 ;  /* 0x000000110200780c */ /* 0x000fe40002fa1670 */
[----:B------:R-:W-:Y:S02]  /*dbd0*/  FMNMX.FTZ R72, R237, R72, !PT ;  /* 0x00000048ed487209 */ /* 0x000fe40007810000 */
[----:B------:R-:W-:Y:S02]  /*dbe0*/  FSEL R19, R248, -INF , !P1 ;  /* 0xff800000f8137808 */ /* 0x000fe40004800000 */
[----:B------:R-:W-:Y:S02]  /*dbf0*/  FMNMX.FTZ R72, R240, R72, !PT ;  /* 0x00000048f0487209 */ /* 0x000fe40007810000 */
[----:B------:R-:W-:Y:S01]  /*dc00*/  PLOP3.LUT P0, PT, PT, PT, UP4, 0x40, 0x0 ;  /* 0x000000000000781c */ /* 0x000fe20003f0e848 */
[----:B------:R-:W-:Y:S01]  /*dc10*/  UISETP.NE.AND UP4, UPT, UR21, URZ, UPT ;  /* 0x0000003f1500728c */ /* 0x000fe2000bf85270 */
[----:B------:R-:W-:Y:S02]  /*dc20*/  FMNMX.FTZ R72, R246, R72, !PT ;  /* 0x00000048f6487209 */ /* 0x000fe40007810000 */
[----:B------:R-:W-:Y:S02]  /*dc30*/  FSEL R56, R204, -INF , !P5 ;  /* 0xff800000cc387808 */ /* 0x000fe40006800000 */
[----:B------:R-:W-:Y:S02]  /*dc40*/  FMNMX.FTZ R72, R250, R72, !PT ;  /* 0x00000048fa487209 */ /* 0x000fe40007810000 */
[----:B------:R-:W-:Y:S02]  /*dc50*/  ISETP.GT.AND P0, PT, R0, 0x18, P0 ;  /* 0x000000180000780c */ /* 0x000fe40000704270 */
[----:B------:R-:W-:Y:S02]  /*dc60*/  FMNMX.FTZ R72, R252, R72, !PT ;  /* 0x00000048fc487209 */ /* 0x000fe40007810000 */
[----:B------:R-:W-:Y:S01]  /*dc70*/  PLOP3.LUT P6, PT, PT, PT, UP0, 0x40, 0x0 ;  /* 0x000000000000781c */ /* 0x000fe20003fce808 */
[----:B------:R-:W-:Y:S01]  /*dc80*/  UISETP.NE.AND UP0, UPT, UR22, URZ, UPT ;  /* 0x0000003f1600728c */ /* 0x000fe2000bf05270 */
[----:B------:R-:W-:Y:S01]  /*dc90*/  ISETP.LT.OR P0, PT, R2, 0x19, P0 ;  /* 0x000000190200780c */ /* 0x000fe20000701670 */
[----:B------:R-:W1:Y:S01]  /*dca0*/  SHFL.BFLY PT, R5, R72, 0x2, 0x1f ;  /* 0x0c401f0048057f89 */ /* 0x000e6200000e0000 */
[----:B------:R-:W-:Y:S02]  /*dcb0*/  ISETP.GT.AND P6, PT, R0, 0x19, P6 ;  /* 0x000000190000780c */ /* 0x000fe400037c4270 */
[----:B------:R-:W-:Y:S02]  /*dcc0*/  FSEL R62, R200, -INF , !P0 ;  /* 0xff800000c83e7808 */ /* 0x000fe40004000000 */
[----:B------:R-:W-:Y:S02]  /*dcd0*/  ISETP.LT.OR P6, PT, R2, 0x1a, P6 ;  /* 0x0000001a0200780c */ /* 0x000fe400037c1670 */
[----:B------:R-:W-:Y:S02]  /*dce0*/  FMNMX.FTZ R4, R14, R4, !PT ;  /* 0x000000040e047209 */ /* 0x000fe40007810000 */
[----:B------:R-:W-:Y:S02]  /*dcf0*/  FSEL R88, R199, -INF , !P6 ;  /* 0xff800000c7587808 */ /* 0x000fe40007000000 */
[----:B------:R-:W-:Y:S02]  /*dd00*/  FMNMX.FTZ R4, R16, R4, !PT ;  /* 0x0000000410047209 */ /* 0x000fe40007810000 */
[----:B------:R-:W-:Y:S01]  /*dd10*/  PLOP3.LUT P1, PT, PT, PT, UP3, 0x40, 0x0 ;  /* 0x000000000000781c */ /* 0x000fe20003f2e838 */
[----:B------:R-:W-:Y:S01]  /*dd20*/  UISETP.NE.AND UP3, UPT, UR20, URZ, UPT ;  /* 0x0000003f1400728c */ /* 0x000fe2000bf65270 */
        /* <DEDUP_REMOVED lines=17> */
[----:B------:R-:W-:Y:S02]  /*de40*/  ISETP.GT.AND P6, PT, R0, 0x30, P6 ;  /* 0x000000300000780c */ /* 0x000fe400037c4270 */
[----:B------:R-:W-:Y:S02]  /*de50*/  FMNMX.FTZ R4, R182, R4, !PT ;  /* 0x00000004b6047209 */ /* 0x000fe40007810000 */
[----:B------:R-:W-:Y:S01]  /*de60*/  PLOP3.LUT P1, PT, PT, PT, UP3, 0x40, 0x0 ;  /* 0x000000000000781c */ /* 0x000fe20003f2e838 */
[----:B------:R-:W-:Y:S01]  /*de70*/  UISETP.NE.AND UP3, UPT, UR27, URZ, UPT ;  /* 0x0000003f1b00728c */ /* 0x000fe2000bf65270 */
[----:B------:R-:W-:Y:S02]  /*de80*/  FMNMX.FTZ R4, R185, R4, !PT ;  /* 0x00000004b9047209 */ /* 0x000fe40007810000 */
[----:B------:R-:W-:Y:S02]  /*de90*/  FSEL R173, R47, -INF , !P0 ;  /* 0xff8000002fad7808 */ /* 0x000fe40004000000 */
[----:B------:R-:W-:Y:S02]  /*dea0*/  ISETP.LT.OR P6, PT, R2, 0x31, P6 ;  /* 0x000000310200780c */ /* 0x000fe400037c1670 */
[----:B------:R-:W-:Y:S02]  /*deb0*/  ISETP.GT.AND P1, PT, R0, 0x31, P1 ;  /* 0x000000310000780c */ /* 0x000fe40000f24270 */
[----:B------:R-:W-:Y:S02]  /*dec0*/  FMNMX.FTZ R4, R188, R4, !PT ;  /* 0x00000004bc047209 */ /* 0x000fe40007810000 */
        /* <DEDUP_REMOVED lines=10> */
[----:B------:R-:W-:Y:S02]  /*df70*/  PLOP3.LUT P6, PT, PT, PT, UP6, 0x40, 0x0 ;  /* 0x000000000000781c */ /* 0x000fe40003fce868 */
[----:B------:R-:W-:Y:S02]  /*df80*/  FMNMX.FTZ R4, R231, R4, !PT ;  /* 0x00000004e7047209 */ /* 0x000fe40007810000 */
[----:B------:R-:W-:Y:S02]  /*df90*/  PLOP3.LUT P1, PT, PT, PT, UP5, 0x40, 0x0 ;  /* 0x000000000000781c */ /* 0x000fe40003f2e858 */
[----:B------:R-:W-:Y:S02]  /*dfa0*/  FMNMX.FTZ R4, R239, R4, !PT ;  /* 0x00000004ef047209 */ /* 0x000fe40007810000 */
[----:B------:R-:W-:Y:S02]  /*dfb0*/  ISETP.LT.OR P0, PT, R2, 0x41, P0 ;  /* 0x000000410200780c */ /* 0x000fe40000701670 */
[----:B------:R-:W-:Y:S02]  /*dfc0*/  FMNMX.FTZ R4, R241, R4, !PT ;  /* 0x00000004f1047209 */ /* 0x000fe40007810000 */
[C---:B------:R-:W-:Y:S02]  /*dfd0*/  ISETP.GT.AND P6, PT, R0.reuse, 0x41, P6 ;  /* 0x000000410000780c */ /* 0x040fe400037c4270 */
[----:B------:R-:W-:Y:S02]  /*dfe0*/  FMNMX.FTZ R4, R243, R4, !PT ;  /* 0x00000004f3047209 */ /* 0x000fe40007810000 */
[----:B------:R-:W-:Y:S02]  /*dff0*/  ISETP.GT.AND P1, PT, R0, 0x48, P1 ;  /* 0x000000480000780c */ /* 0x000fe40000f24270 */
[----:B------:R-:W-:Y:S02]  /*e000*/  FMNMX.FTZ R4, R244, R4, !PT ;  /* 0x00000004f4047209 */ /* 0x000fe40007810000 */
[C---:B------:R-:W-:Y:S02]  /*e010*/  ISETP.LT.OR P6, PT, R2.reuse, 0x42, P6 ;  /* 0x000000420200780c */ /* 0x040fe400037c1670 */
[----:B------:R-:W-:Y:S01]  /*e020*/  FSEL R187, R187, -INF , !P0 ;  /* 0xff800000bbbb7808 */ /* 0x000fe20004000000 */
[----:B------:R-:W-:Y:S01]  /*e030*/  SHFL.BFLY PT, R8, R4, 0x2, 0x1f ;  /* 0x0c401f0004087f89 */ /* 0x000fe200000e0000 */
[----:B------:R-:W-:Y:S02]  /*e040*/  PLOP3.LUT P0, PT, PT, PT, UP3, 0x40, 0x0 ;  /* 0x000000000000781c */ /* 0x000fe40003f0e838 */
[----:B------:R-:W-:Y:S02]  /*e050*/  ISETP.LT.OR P1, PT, R2, 0x49, P1 ;  /* 0x000000490200780c */ /* 0x000fe40000f21670 */
[----:B------:R-:W-:Y:S02]  /*e060*/  FSEL R192, R75, -INF , !P6 ;  /* 0xff8000004bc07808 */ /* 0x000fe40007000000 */
[----:B------:R-:W-:Y:S02]  /*e070*/  ISETP.GT.AND P0, PT, R0, 0x50, P0 ;  /* 0x000000500000780c */ /* 0x000fe40000704270 */
[----:B------:R-:W-:Y:S02]  /*e080*/  FSEL R191, R78, -INF , !P1 ;  /* 0xff8000004ebf7808 */ /* 0x000fe40004800000 */
[----:B------:R-:W-:Y:S04]  /*e090*/  ISETP.LT.OR P0, PT, R2, 0x51, P0 ;  /* 0x000000510200780c */ /* 0x000fe80000701670 */
[----:B------:R-:W-:Y:S02]  /*e0a0*/  FSEL R199, R42, -INF , !P0 ;  /* 0xff8000002ac77808 */ /* 0x000fe40004000000 */
[----:B------:R-:W-:Y:S01]  /*e0b0*/  PLOP3.LUT P0, PT, PT, PT, UP0, 0x40, 0x0 ;  /* 0x000000000000781c */ /* 0x000fe20003f0e808 */
[----:B------:R-:W-:Y:S02]  /*e0c0*/  UISETP.GT.AND UP0, UPT, UR12, UR5, UPT ;  /* 0x000000050c00728c */ /* 0x000fe4000bf04270 */
[----:B------:R-:W-:Y:S01]  /*e0d0*/  UIADD3 UR12, UR12, -0x1, URZ ;  /* 0xffffffff0c0c7890 */ /* 0x000fe2000fffe03f */
[----:B------:R-:W-:Y:S04]  /*e0e0*/  ISETP.GT.AND P0, PT, R0, 0x59, P0 ;  /* 0x000000590000780c */ /* 0x000fe80000704270 */
[----:B------:R-:W-:Y:S04]  /*e0f0*/  ISETP.LT.OR P0, PT, R2, 0x5a, P0 ;  /* 0x0000005a0200780c */ /* 0x000fe80000701670 */
[----:B------:R-:W-:Y:S02]  /*e100*/  FSEL R73, R35, -INF , !P0 ;  /* 0xff80000023497808 */ /* 0x000fe40004000000 */
[----:B--2---:R-:W-:Y:S02]  /*e110*/  FSEL R10, R3, -INF , !P2 ;  /* 0xff800000030a7808 */ /* 0x004fe40005000000 */
[----:B------:R-:W-:Y:S02]  /*e120*/  FMNMX.FTZ R3, R11, R101, !PT ;  /* 0x000000650b037209 */ /* 0x000fe40007810000 */
[----:B------:R-:W-:Y:S01]  /*e130*/  PLOP3.LUT P2, PT, PT, PT, UP2, 0x40, 0x0 ;  /* 0x000000000000781c */ /* 0x000fe20003f4e828 */
[----:B------:R-:W-:Y:S01]  /*e140*/  UISETP.NE.AND UP2, UPT, UR24, URZ, UPT ;  /* 0x0000003f1800728c */ /* 0x000fe2000bf45270 */
[----:B------:R-:W-:Y:S02]  /*e150*/  FMNMX.FTZ R3, R18, R3, !PT ;  /* 0x0000000312037209 */ /* 0x000fe40007810000 */
[----:B-1----:R-:W-:Y:S02]  /*e160*/  FMNMX.FTZ R72, R72, R5, !PT ;  /* 0x0000000548487209 */ /* 0x002fe40007810000 */
[----:B------:R-:W-:Y:S02]  /*e170*/  FMNMX.FTZ R3, R21, R3, !PT ;  /* 0x0000000315037209 */ /* 0x000fe40007810000 */
[----:B------:R-:W-:Y:S01]  /*e180*/  ISETP.GT.AND P2, PT, R0, 0x11, P2 ;  /* 0x000000110000780c */ /* 0x000fe20001744270 */
[----:B------:R-:W1:Y:S01]  /*e190*/  SHFL.BFLY PT, R7, R72, 0x1, 0x1f ;  /* 0x0c201f0048077f89 */ /* 0x000e6200000e0000 */
        /* <DEDUP_REMOVED lines=10> */
[----:B------:R-:W-:Y:S02]  /*e240*/  FMNMX.FTZ R5, R10, R103, !PT ;  /* 0x000000670a057209 */ /* 0x000fe40007810000 */
[----:B------:R-:W-:Y:S02]  /*e250*/  FMNMX.FTZ R3, R94, R3, !PT ;  /* 0x000000035e037209 */ /* 0x000fe40007810000 */
[----:B------:R-:W-:Y:S02]  /*e260*/  ISETP.LT.OR P2, PT, R2, 0x29, P2 ;  /* 0x000000290200780c */ /* 0x000fe40001741670 */
[----:B------:R-:W-:Y:S02]  /*e270*/  FMNMX.FTZ R3, R95, R3, !PT ;  /* 0x000000035f037209 */ /* 0x000fe40007810000 */
[----:B------:R-:W-:Y:S02]  /*e280*/  FMNMX.FTZ R5, R15, R5, !PT ;  /* 0x000000050f057209 */ /* 0x000fe40007810000 */
[----:B------:R-:W-:Y:S02]  /*e290*/  FMNMX.FTZ R3, R174, R3, !PT ;  /* 0x00000003ae037209 */ /* 0x000fe40007810000 */
[----:B------:R-:W-:Y:S02]  /*e2a0*/  FSEL R171, R46, -INF , !P2 ;  /* 0xff8000002eab7808 */ /* 0x000fe40005000000 */
[----:B------:R-:W-:Y:S02]  /*e2b0*/  FMNMX.FTZ R3, R175, R3, !PT ;  /* 0x00000003af037209 */ /* 0x000fe40007810000 */
[----:B------:R-:W-:Y:S01]  /*e2c0*/  PLOP3.LUT P2, PT, PT, PT, UP1, 0x40, 0x0 ;  /* 0x000000000000781c */ /* 0x000fe20003f4e818 */
[----:B------:R-:W-:Y:S01]  /*e2d0*/  UISETP.NE.AND UP1, UPT, UR28, URZ, UPT ;  /* 0x0000003f1c00728c */ /* 0x000fe2000bf25270 */
[----:B------:R-:W-:Y:S02]  /*e2e0*/  FMNMX.FTZ R3, R180, R3, !PT ;  /* 0x00000003b4037209 */ /* 0x000fe40007810000 */
[----:B------:R-:W-:Y:S02]  /*e2f0*/  FMNMX.FTZ R5, R17, R5, !PT ;  /* 0x0000000511057209 */ /* 0x000fe40007810000 */
[----:B------:R-:W-:Y:S02]  /*e300*/  FMNMX.FTZ R3, R183, R3, !PT ;  /* 0x00000003b7037209 */ /* 0x000fe40007810000 */
[----:B------:R-:W-:Y:S02]  /*e310*/  ISETP.GT.AND P2, PT, R0, 0x39, P2 ;  /* 0x000000390000780c */ /* 0x000fe40001744270 */
[----:B------:R-:W-:Y:S02]  /*e320*/  FMNMX.FTZ R3, R193, R3, !PT ;  /* 0x00000003c1037209 */ /* 0x000fe40007810000 */
[----:B------:R-:W-:Y:S02]  /*e330*/  FMNMX.FTZ R5, R19, R5, !PT ;  /* 0x0000000513057209 */ /* 0x000fe40007810000 */
[----:B------:R-:W-:Y:S02]  /*e340*/  FMNMX.FTZ R3, R195, R3, !PT ;  /* 0x00000003c3037209 */ /* 0x000fe40007810000 */
[----:B-1----:R-:W-:Y:S02]  /*e350*/  FMNMX.FTZ R72, R72, R7, !PT ;  /* 0x0000000748487209 */ /* 0x002fe40007810000 */
[----:B------:R-:W-:Y:S02]  /*e360*/  FMNMX.FTZ R3, R202, R3, !PT ;  /* 0x00000003ca037209 */ /* 0x000fe40007810000 */
[----:B------:R-:W-:Y:S01]  /*e370*/  ISETP.LT.OR P2, PT, R2, 0x3a, P2 ;  /* 0x0000003a0200780c */ /* 0x000fe20001741670 */
[----:B------:R-:W-:Y:S01]  /*e380*/  FMUL.FTZ R74, R72, c[0x0][0x2d0] ;  /* 0x0000b400484a7a20 */ /* 0x000fe20000410000 */
[----:B------:R-:W-:Y:S02]  /*e390*/  FMNMX.FTZ R3, R229, R3, !PT ;  /* 0x00000003e5037209 */ /* 0x000fe40007810000 */
[----:B------:R-:W-:Y:S02]  /*e3a0*/  FMNMX.FTZ R5, R56, R5, !PT ;  /* 0x0000000538057209 */ /* 0x000fe40007810000 */
[----:B------:R-:W-:Y:S02]  /*e3b0*/  FMNMX.FTZ R3, R235, R3, !PT ;  /* 0x00000003eb037209 */ /* 0x000fe40007810000 */
[----:B------:R-:W-:Y:S02]  /*e3c0*/  FSEL R178, R63, -INF , !P2 ;  /* 0xff8000003fb27808 */ /* 0x000fe40005000000 */
[----:B------:R-:W-:Y:S02]  /*e3d0*/  FMNMX.FTZ R3, R232, R3, !PT ;  /* 0x00000003e8037209 */ /* 0x000fe40007810000 */
[----:B------:R-:W-:Y:S02]  /*e3e0*/  FSETP.NEU.FTZ.AND P2, PT, R72, -INF , PT ;  /* 0xff8000004800780b */ /* 0x000fe40003f5d000 */
[----:B------:R-:W-:Y:S02]  /*e3f0*/  FMNMX.FTZ R3, R238, R3, !PT ;  /* 0x00000003ee037209 */ /* 0x000fe40007810000 */
[----:B------:R-:W-:Y:S02]  /*e400*/  FMNMX.FTZ R5, R58, R5, !PT ;  /* 0x000000053a057209 */ /* 0x000fe40007810000 */
[----:B------:R-:W-:Y:S02]  /*e410*/  FMNMX.FTZ R3, R242, R3, !PT ;  /* 0x00000003f2037209 */ /* 0x000fe40007810000 */
[----:B------:R-:W-:Y:S02]  /*e420*/  FSEL R74, R74, RZ, P2 ;  /* 0x000000ff4a4a7208 */ /* 0x000fe40001000000 */
[----:B------:R-:W-:Y:S02]  /*e430*/  FMNMX.FTZ R3, R245, R3, !PT ;  /* 0x00000003f5037209 */ /* 0x000fe40007810000 */
[----:B------:R-:W-:Y:S01]  /*e440*/  FMNMX.FTZ R5, R62, R5, !PT ;  /* 0x000000053e057209 */ /* 0x000fe20007810000 */
[--C-:B------:R-:W-:Y:S01]  /*e450*/  FFMA.FTZ R48, R48, c[0x0][0x2d0], -R74.reuse ;  /* 0x0000b40030307a23 */ /* 0x100fe2000001084a */
[----:B------:R-:W-:Y:S02]  /*e460*/  FMNMX.FTZ R3, R247, R3, !PT ;  /* 0x00000003f7037209 */ /* 0x000fe40007810000 */
[----:B------:R-:W-:Y:S01]  /*e470*/  PLOP3.LUT P5, PT, PT, PT, UP2, 0x40, 0x0 ;  /* 0x000000000000781c */ /* 0x000fe20003fae828 */
[----:B------:R-:W-:Y:S01]  /*e480*/  UISETP.NE.AND UP2, UPT, UR19, URZ, UPT ;  /* 0x0000003f1300728c */ /* 0x000fe2000bf45270 */
[----:B------:R-:W-:Y:S01]  /*e490*/  FMNMX.FTZ R4, R4, R8, !PT ;  /* 0x0000000804047209 */ /* 0x000fe20007810000 */
[----:B------:R-:W1:Y:S01]  /*e4a0*/  SHFL.BFLY PT, R6, R3, 0x2, 0x1f ;  /* 0x0c401f0003067f89 */ /* 0x000e6200000e0000 */
[----:B------:R-:W-:Y:S04]  /*e4b0*/  ISETP.GT.AND P5, PT, R0, 0x21, P5 ;  /* 0x000000210000780c */ /* 0x000fe80002fa4270 */
[----:B------:R-:W-:Y:S03]  /*e4c0*/  ISETP.LT.OR P5, PT, R2, 0x22, P5 ;  /* 0x000000220200780c */ /* 0x000fe60002fa1670 */
[----:B------:R-:W2:Y:S01]  /*e4d0*/  SHFL.BFLY PT, R70, R4, 0x1, 0x1f ;  /* 0x0c201f0004467f89 */ /* 0x000ea200000e0000 */
[----:B------:R-:W-:Y:S02]  /*e4e0*/  FSEL R169, R43, -INF , !P5 ;  /* 0xff8000002ba97808 */ /* 0x000fe40006800000 */
[----:B------:R-:W-:Y:S01]  /*e4f0*/  PLOP3.LUT P5, PT, PT, PT, UP2, 0x40, 0x0 ;  /* 0x000000000000781c */ /* 0x000fe20003fae828 */
[----:B------:R-:W-:Y:S03]  /*e500*/  UISETP.NE.AND UP2, UPT, UR29, URZ, UPT ;  /* 0x0000003f1d00728c */ /* 0x000fe6000bf45270 */
[----:B------:R-:W-:Y:S03]  /*e510*/  ISETP.GT.AND P5, PT, R0, 0x38, P5 ;  /* 0x000000380000780c */ /* 0x000fe60002fa4270 */
[----:B------:R-:W-:Y:S02]  /*e520*/  PLOP3.LUT P6, PT, PT, PT, UP2, 0x40, 0x0 ;  /* 0x000000000000781c */ /* 0x000fe40003fce828 */
[----:B------:R-:W-:Y:S02]  /*e530*/  ISETP.LT.OR P5, PT, R2, 0x39, P5 ;  /* 0x000000390200780c */ /* 0x000fe40002fa1670 */
[----:B------:R-:W-:Y:S02]  /*e540*/  ISETP.GT.AND P6, PT, R0, 0x51, P6 ;  /* 0x000000510000780c */ /* 0x000fe400037c4270 */
[----:B-1----:R-:W-:Y:S02]  /*e550*/  FMNMX.FTZ R3, R3, R6, !PT ;  /* 0x0000000603037209 */ /* 0x002fe40007810000 */
[----:B------:R-:W-:Y:S01]  /*e560*/  FMNMX.FTZ R6, R88, R5, !PT ;  /* 0x0000000558067209 */ /* 0x000fe20007810000 */
[--C-:B------:R-:W-:Y:S01]  /*e570*/  FFMA.FTZ R5, R12, c[0x0][0x2d0], -R74.reuse ;  /* 0x0000b4000c057a23 */ /* 0x100fe2000001084a */
[----:B------:R-:W-:Y:S01]  /*e580*/  ISETP.LT.OR P6, PT, R2, 0x52, P6 ;  /* 0x000000520200780c */ /* 0x000fe200037c1670 */
[----:B------:R-:W1:Y:S01]  /*e590*/  SHFL.BFLY PT, R71, R3, 0x1, 0x1f ;  /* 0x0c201f0003477f89 */ /* 0x000e6200000e0000 */
[----:B------:R-:W-:Y:S01]  /*e5a0*/  FMNMX.FTZ R6, R99, R6, !PT ;  /* 0x0000000663067209 */ /* 0x000fe20007810000 */
[----:B------:R3:W-:Y:S01]  /*e5b0*/  MUFU.EX2 R49, R5 ;  /* 0x0000000500317308 */ /* 0x0007e20000000800 */
[----:B------:R-:W-:Y:S02]  /*e5c0*/  FSEL R186, R34, -INF , !P5 ;  /* 0xff80000022ba7808 */ /* 0x000fe40006800000 */
[----:B------:R-:W-:Y:S02]  /*e5d0*/  PLOP3.LUT P5, PT, PT, PT, UP4, 0x40, 0x0 ;  /* 0x000000000000781c */ /* 0x000fe40003fae848 */
[----:B--2---:R-:W-:Y:S02]  /*e5e0*/  FMNMX.FTZ R70, R4, R70, !PT ;  /* 0x0000004604467209 */ /* 0x004fe40007810000 */
[----:B------:R-:W-:Y:S02]  /*e5f0*/  ISETP.GT.AND P5, PT, R0, 0x49, P5 ;  /* 0x000000490000780c */ /* 0x000fe40002fa4270 */
[C---:B------:R-:W-:Y:S01]  /*e600*/  FSETP.NEU.FTZ.AND P0, PT, R70.reuse, -INF , PT ;  /* 0xff8000004600780b */ /* 0x040fe20003f1d000 */
[----:B------:R-:W-:Y:S01]  /*e610*/  FMUL.FTZ R96, R70, c[0x0][0x2d0] ;  /* 0x0000b40046607a20 */ /* 0x000fe20000410000 */
[----:B------:R-:W-:Y:S02]  /*e620*/  ISETP.LT.OR P5, PT, R2, 0x4a, P5 ;  /* 0x0000004a0200780c */ /* 0x000fe40002fa1670 */
[----:B------:R-:W-:Y:S02]  /*e630*/  FSEL R200, R91, -INF , !P6 ;  /* 0xff8000005bc87808 */ /* 0x000fe40007000000 */
[----:B------:R-:W-:Y:S02]  /*e640*/  FSEL R194, R79, -INF , !P5 ;  /* 0xff8000004fc27808 */ /* 0x000fe40006800000 */
[----:B------:R-:W-:Y:S02]  /*e650*/  PLOP3.LUT P5, PT, PT, PT, UP1, 0x40, 0x0 ;  /* 0x000000000000781c */ /* 0x000fe40003fae818 */
[----:B------:R-:W-:Y:S02]  /*e660*/  FSEL R96, R96, RZ, P0 ;  /* 0x000000ff60607208 */ /* 0x000fe40000000000 */
[----:B------:R-:W-:Y:S02]  /*e670*/  ISETP.GT.AND P5, PT, R0, 0x58, P5 ;  /* 0x000000580000780c */ /* 0x000fe40002fa4270 */
[----:B-1----:R-:W-:Y:S01]  /*e680*/  FMNMX.FTZ R71, R3, R71, !PT ;  /* 0x0000004703477209 */ /* 0x002fe20007810000 */
[----:B---3--:R-:W-:Y:S01]  /*e690*/  FFMA.FTZ R5, R20, c[0x0][0x2d0], -R74 ;  /* 0x0000b40014057a23 */ /* 0x008fe2000001084a */
[----:B------:R-:W-:Y:S01]  /*e6a0*/  ISETP.LT.OR P5, PT, R2, 0x59, P5 ;  /* 0x000000590200780c */ /* 0x000fe20002fa1670 */
[--C-:B------:R-:W-:Y:S01]  /*e6b0*/  FFMA.FTZ R4, R16, c[0x0][0x2d0], -R96.reuse ;  /* 0x0000b40010047a23 */ /* 0x100fe20000010860 */
[----:B------:R-:W-:Y:S01]  /*e6c0*/  FMNMX.FTZ R3, R169, R6, !PT ;  /* 0x00000006a9037209 */ /* 0x000fe20007810000 */
[----:B------:R1:W-:Y:S01]  /*e6d0*/  MUFU.EX2 R57, R5 ;  /* 0x0000000500397308 */ /* 0x0003e20000000800 */
[C---:B------:R-:W-:Y:S01]  /*e6e0*/  FMUL.FTZ R75, R71.reuse, c[0x0][0x2d0] ;  /* 0x0000b400474b7a20 */ /* 0x040fe20000410000 */
[----:B------:R-:W-:Y:S01]  /*e6f0*/  FSETP.NEU.FTZ.AND P1, PT, R71, -INF , PT ;  /* 0xff8000004700780b */ /* 0x000fe20003f3d000 */
[----:B------:R-:W-:Y:S01]  /*e700*/  FFMA.FTZ R32, R32, c[0x0][0x2d0], -R96 ;  /* 0x0000b40020207a23 */ /* 0x000fe20000010860 */
[----:B------:R-:W-:Y:S01]  /*e710*/  FMNMX.FTZ R3, R171, R3, !PT ;  /* 0x00000003ab037209 */ /* 0x000fe20007810000 */
[----:B------:R-:W-:Y:S01]  /*e720*/  FFMA.FTZ R16, R30, c[0x0][0x2d0], -R74 ;  /* 0x0000b4001e107a23 */ /* 0x000fe2000001084a */
[----:B------:R-:W-:Y:S01]  /*e730*/  FSEL R75, R75, RZ, P1 ;  /* 0x000000ff4b4b7208 */ /* 0x000fe20000800000 */
[----:B------:R-:W-:Y:S01]  /*e740*/  FFMA.FTZ R44, R44, c[0x0][0x2d0], -R96 ;  /* 0x0000b4002c2c7a23 */ /* 0x000fe20000010860 */
[----:B------:R-:W-:Y:S02]  /*e750*/  FMNMX.FTZ R3, R173, R3, !PT ;  /* 0x00000003ad037209 */ /* 0x000fe40007810000 */
[----:B------:R-:W-:Y:S01]  /*e760*/  MUFU.EX2 R36, R4 ;  /* 0x0000000400247308 */ /* 0x000fe20000000800 */
[--C-:B------:R-:W-:Y:S01]  /*e770*/  FFMA.FTZ R2, R21, c[0x0][0x2d0], -R75.reuse ;  /* 0x0000b40015027a23 */ /* 0x100fe2000001084b */
[----:B------:R-:W-:Y:S01]  /*e780*/  FMNMX.FTZ R3, R181, R3, !PT ;  /* 0x00000003b5037209 */ /* 0x000fe20007810000 */
[--C-:B------:R-:W-:Y:S01]  /*e790*/  FFMA.FTZ R92, R95, c[0x0][0x2d0], -R75.reuse ;  /* 0x0000b4005f5c7a23 */ /* 0x100fe2000001084b */
[----:B------:R-:W-:Y:S01]  /*e7a0*/  FSEL R201, R38, -INF , !P5 ;  /* 0xff80000026c97808 */ /* 0x000fe20006800000 */
[--C-:B------:R-:W-:Y:S01]  /*e7b0*/  FFMA.FTZ R8, R26, c[0x0][0x2d0], -R75.reuse ;  /* 0x0000b4001a087a23 */ /* 0x100fe2000001084b */
[----:B------:R-:W-:Y:S01]  /*e7c0*/  FMNMX.FTZ R3, R184, R3, !PT ;  /* 0x00000003b8037209 */ /* 0x000fe20007810000 */
[--C-:B------:R-:W-:Y:S02]  /*e7d0*/  FFMA.FTZ R12, R28, c[0x0][0x2d0], -R75.reuse ;  /* 0x0000b4001c0c7a23 */ /* 0x100fe4000001084b */
[--C-:B------:R-:W-:Y:S01]  /*e7e0*/  FFMA.FTZ R28, R31, c[0x0][0x2d0], -R75.reuse ;  /* 0x0000b4001f1c7a23 */ /* 0x100fe2000001084b */
[----:B------:R-:W-:Y:S01]  /*e7f0*/  MUFU.EX2 R61, R2 ;  /* 0x00000002003d7308 */ /* 0x000fe20000000800 */
[--C-:B-1----:R-:W-:Y:S09]  /*e800*/  FFMA.FTZ R5, R22, c[0x0][0x2d0], -R74.reuse ;  /* 0x0000b40016057a23 */ /* 0x102ff2000001084a */
[----:B------:R1:W-:Y:S10]  /*e810*/  MUFU.EX2 R60, R5 ;  /* 0x00000005003c7308 */ /* 0x0003f40000000800 */
[----:B------:R-:W-:Y:S10]  /*e820*/  MUFU.EX2 R59, R8 ;  /* 0x00000008003b7308 */ /* 0x000ff40000000800 */
[----:B------:R-:W-:Y:S01]  /*e830*/  MUFU.EX2 R50, R12 ;  /* 0x0000000c00327308 */ /* 0x000fe20000000800 */
[----:B-1----:R-:W-:Y:S01]  /*e840*/  FMNMX.FTZ R5, R186, R3, !PT ;  /* 0x00000003ba057209 */ /* 0x002fe20007810000 */
[----:B------:R-:W-:Y:S02]  /*e850*/  FFMA.FTZ R3, R24, c[0x0][0x2d0], -R74 ;  /* 0x0000b40018037a23 */ /* 0x000fe4000001084a */
[--C-:B------:R-:W-:Y:S01]  /*e860*/  FFMA.FTZ R24, R29, c[0x0][0x2d0], -R75.reuse ;  /* 0x0000b4001d187a23 */ /* 0x100fe2000001084b */
[----:B------:R-:W-:Y:S05]  /*e870*/  FMNMX.FTZ R5, R178, R5, !PT ;  /* 0x00000005b2057209 */ /* 0x000fea0007810000 */
[----:B------:R1:W2:Y:S10]  /*e880*/  MUFU.EX2 R85, R3 ;  /* 0x0000000300557308 */ /* 0x0002b40000000800 */
[----:B------:R-:W-:Y:S10]  /*e890*/  MUFU.EX2 R34, R16 ;  /* 0x0000001000227308 */ /* 0x000ff40000000800 */
[----:B------:R-:W-:Y:S01]  /*e8a0*/  MUFU.EX2 R35, R24 ;  /* 0x0000001800237308 */ /* 0x000fe20000000800 */
[----:B-1----:R-:W-:Y:S01]  /*e8b0*/  FMNMX.FTZ R3, R187, R5, !PT ;  /* 0x00000005bb037209 */ /* 0x002fe20007810000 */
[--C-:B------:R-:W-:Y:S01]  /*e8c0*/  FFMA.FTZ R5, R11, c[0x0][0x2d0], -R75.reuse ;  /* 0x0000b4000b057a23 */ /* 0x100fe2000001084b */
[----:B--2---:R-:W-:Y:S02]  /*e8d0*/  F2FP.BF16.PACK_AB R78, R85, R60 ;  /* 0x0000003c554e723e */ /* 0x004fe400000010ff */
[----:B------:R-:W-:Y:S05]  /*e8e0*/  FMNMX.FTZ R3, R192, R3, !PT ;  /* 0x00000003c0037209 */ /* 0x000fea0007810000 */
[----:B------:R-:W-:Y:S01]  /*e8f0*/  MUFU.EX2 R37, R5 ;  /* 0x0000000500257308 */ /* 0x000fe20000000800 */
[----:B------:R-:W-:Y:S04]  /*e900*/  FMNMX.FTZ R3, R191, R3, !PT ;  /* 0x00000003bf037209 */ /* 0x000fe80007810000 */
[----:B------:R-:W-:Y:S01]  /*e910*/  FMNMX.FTZ R0, R194, R3, !PT ;  /* 0x00000003c2007209 */ /* 0x000fe20007810000 */
[--C-:B------:R-:W-:Y:S03]  /*e920*/  FFMA.FTZ R3, R18, c[0x0][0x2d0], -R75.reuse ;  /* 0x0000b40012037a23 */ /* 0x100fe6000001084b */
[----:B------:R-:W-:Y:S01]  /*e930*/  FMNMX.FTZ R0, R199, R0, !PT ;  /* 0x00000000c7007209 */ /* 0x000fe20007810000 */
[----:B------:R1:W-:Y:S03]  /*e940*/  MUFU.EX2 R51, R3 ;  /* 0x0000000300337308 */ /* 0x0003e60000000800 */
[----:B------:R-:W-:Y:S04]  /*e950*/  FMNMX.FTZ R0, R200, R0, !PT ;  /* 0x00000000c8007209 */ /* 0x000fe80007810000 */
[----:B------:R-:W-:Y:S04]  /*e960*/  FMNMX.FTZ R0, R201, R0, !PT ;  /* 0x00000000c9007209 */ /* 0x000fe80007810000 */
[----:B------:R-:W-:Y:S05]  /*e970*/  FMNMX.FTZ R0, R73, R0, !PT ;  /* 0x0000000049007209 */ /* 0x000fea0007810000 */
[----:B------:R-:W2:Y:S01]  /*e980*/  SHFL.BFLY PT, R2, R0, 0x2, 0x1f ;  /* 0x0c401f0000027f89 */ /* 0x000ea200000e0000 */
[----:B-1----:R-:W-:Y:S07]  /*e990*/  FFMA.FTZ R3, R23, c[0x0][0x2d0], -R75 ;  /* 0x0000b40017037a23 */ /* 0x002fee000001084b */
[----:B------:R-:W-:Y:S01]  /*e9a0*/  LDSM.16.MT88.4 R20, [R209+0x100] ;  /* 0x00010000d114783b */ /* 0x000fe20000004200 */
[----:B------:R1:W3:Y:S02]  /*e9b0*/  MUFU.EX2 R86, R3 ;  /* 0x0000000300567308 */ /* 0x0002e40000000800 */
[--C-:B-1----:R-:W-:Y:S01]  /*e9c0*/  FFMA.FTZ R3, R9, c[0x0][0x2d0], -R96.reuse ;  /* 0x0000b40009037a23 */ /* 0x102fe20000010860 */
[----:B---3--:R-:W-:Y:S07]  /*e9d0*/  F2FP.BF16.PACK_AB R79, R86, R61 ;  /* 0x0000003d564f723e */ /* 0x008fee00000010ff */
[----:B------:R1:W-:Y:S02]  /*e9e0*/  MUFU.EX2 R39, R3 ;  /* 0x0000000300277308 */ /* 0x0003e40000000800 */
[--C-:B-1----:R-:W-:Y:S08]  /*e9f0*/  FFMA.FTZ R3, R13, c[0x0][0x2d0], -R96.reuse ;  /* 0x0000b4000d037a23 */ /* 0x102ff00000010860 */
[----:B------:R1:W-:Y:S02]  /*ea00*/  MUFU.EX2 R45, R3 ;  /* 0x00000003002d7308 */ /* 0x0003e40000000800 */
[----:B-1----:R-:W-:Y:S08]  /*ea10*/  FFMA.FTZ R3, R14, c[0x0][0x2d0], -R96 ;  /* 0x0000b4000e037a23 */ /* 0x002ff00000010860 */
[----:B------:R2:W-:Y:S02]  /*ea20*/  MUFU.EX2 R84, R3 ;  /* 0x0000000300547308 */ /* 0x0005e40000000800 */
[----:B--2---:R-:W-:Y:S01]  /*ea30*/  FMNMX.FTZ R3, R0, R2, !PT ;  /* 0x0000000200037209 */ /* 0x004fe20007810000 */
[----:B------:R-:W-:Y:S01]  /*ea40*/  FFMA.FTZ R2, R25, c[0x0][0x2d0], -R74 ;  /* 0x0000b40019027a23 */ /* 0x000fe2000001084a */
[----:B------:R-:W-:Y:S06]  /*ea50*/  FSEL R0, R72, RZ, P2 ;  /* 0x000000ff48007208 */ /* 0x000fec0001000000 */
[----:B------:R1:W-:Y:S01]  /*ea60*/  MUFU.EX2 R87, R2 ;  /* 0x0000000200577308 */ /* 0x0003e20000000800 */
[----:B------:R-:W2:Y:S01]  /*ea70*/  SHFL.BFLY PT, R4, R3, 0x1, 0x1f ;  /* 0x0c201f0003047f89 */ /* 0x000ea200000e0000 */
[----:B------:R-:W-:Y:S01]  /*ea80*/  FADD.FTZ R0, -R0, R100 ;  /* 0x0000006400007221 */ /* 0x000fe20000010100 */
[----:B------:R-:W-:Y:S03]  /*ea90*/  MOV R100, R49 ;  /* 0x0000003100647202 */ /* 0x000fe60000000f00 */
[----:B------:R-:W-:Y:S01]  /*eaa0*/  FMUL.FTZ R0, R0, c[0x0][0x2d0] ;  /* 0x0000b40000007a20 */ /* 0x000fe20000410000 */
[----:B------:R-:W-:Y:S03]  /*eab0*/  F2FP.BF16.PACK_AB R76, R57, R100 ;  /* 0x00000064394c723e */ /* 0x000fe600000010ff */
[----:B------:R3:W4:Y:S01]  /*eac0*/  MUFU.EX2 R69, R0 ;  /* 0x0000000000457308 */ /* 0x0007220000000800 */
[----:B-1----:R-:W-:Y:S02]  /*ead0*/  FSEL R2, R71, RZ, P1 ;  /* 0x000000ff47027208 */ /* 0x002fe40000800000 */
[----:B--2---:R-:W-:Y:S03]  /*eae0*/  FMNMX.FTZ R3, R4, R3, !PT ;  /* 0x0000000304037209 */ /* 0x004fe60007810000 */
[----:B------:R-:W-:Y:S02]  /*eaf0*/  FADD.FTZ R2, -R2, R101 ;  /* 0x0000006502027221 */ /* 0x000fe40000010100 */
[----:B------:R-:W-:Y:S02]  /*eb00*/  FMUL.FTZ R97, R3, c[0x0][0x2d0] ;  /* 0x0000b40003617a20 */ /* 0x000fe40000410000 */
[----:B------:R-:W-:Y:S01]  /*eb10*/  FMUL.FTZ R2, R2, c[0x0][0x2d0] ;  /* 0x0000b40002027a20 */ /* 0x000fe20000410000 */
[----:B---3--:R-:W-:Y:S01]  /*eb20*/  FSEL R0, R70, RZ, P0 ;  /* 0x000000ff46007208 */ /* 0x008fe20000000000 */
[----:B----4-:R-:W-:Y:S01]  /*eb30*/  FMUL.FTZ R5, R69, R105 ;  /* 0x0000006945057220 */ /* 0x010fe20000410000 */
[----:B------:R-:W-:Y:S01]  /*eb40*/  MOV R105, R36 ;  /* 0x0000002400697202 */ /* 0x000fe20000000f00 */
[----:B------:R-:W1:Y:S01]  /*eb50*/  MUFU.EX2 R68, R2 ;  /* 0x0000000200447308 */ /* 0x000e620000000800 */
[----:B------:R-:W-:Y:S01]  /*eb60*/  FSETP.NEU.FTZ.AND P0, PT, R3, -INF , PT ;  /* 0xff8000000300780b */ /* 0x000fe20003f1d000 */
[----:B------:R-:W-:Y:S01]  /*eb70*/  FADD.FTZ R0, -R0, R102 ;  /* 0x0000006600007221 */ /* 0x000fe20000010100 */
[----:B------:R-:W-:Y:S01]  /*eb80*/  MOV R102, R39 ;  /* 0x0000002700667202 */ /* 0x000fe20000000f00 */
[----:B------:R-:W-:Y:S01]  /*eb90*/  IMAD.MOV.U32 R101, RZ, RZ, R45 ;  /* 0x000000ffff657224 */ /* 0x000fe200078e002d */
[----:B------:R-:W-:Y:S01]  /*eba0*/  FSEL R97, R97, RZ, P0 ;  /* 0x000000ff61617208 */ /* 0x000fe20000000000 */
[----:B------:R-:W-:Y:S01]  /*ebb0*/  FMUL.FTZ R0, R0, c[0x0][0x2d0] ;  /* 0x0000b40000007a20 */ /* 0x000fe20000410000 */
[----:B------:R-:W-:Y:S01]  /*ebc0*/  F2FP.BF16.PACK_AB R66, R105, R84 ;  /* 0x000000546942723e */ /* 0x000fe200000010ff */
[----:B------:R-:W-:Y:S01]  /*ebd0*/  FMUL.FTZ R16, R69, R116 ;  /* 0x0000007445107220 */ /* 0x000fe20000410000 */
[----:B------:R-:W-:Y:S01]  /*ebe0*/  F2FP.BF16.PACK_AB R64, R101, R102 ;  /* 0x000000666540723e */ /* 0x000fe200000010ff */
[----:B------:R2:W3:Y:S01]  /*ebf0*/  MUFU.EX2 R2, R0 ;  /* 0x0000000000027308 */ /* 0x0004e20000000800 */
[--C-:B------:R-:W-:Y:S02]  /*ec00*/  FFMA.FTZ R4, R17, c[0x0][0x2d0], -R97.reuse ;  /* 0x0000b40011047a23 */ /* 0x100fe40000010861 */
[----:B------:R-:W-:Y:S02]  /*ec10*/  IMAD.MOV.U32 R116, RZ, RZ, R60 ;  /* 0x000000ffff747224 */ /* 0x000fe400078e003c */
[C---:B------:R-:W-:Y:S01]  /*ec20*/  FMUL.FTZ R17, R69.reuse, R117 ;  /* 0x0000007545117220 */ /* 0x040fe20000410000 */
[----:B------:R-:W-:Y:S01]  /*ec30*/  MOV R117, R61 ;  /* 0x0000003d00757202 */ /* 0x000fe20000000f00 */
[--C-:B------:R-:W-:Y:S02]  /*ec40*/  FFMA.FTZ R58, R58, c[0x0][0x2d0], -R97.reuse ;  /* 0x0000b4003a3a7a23 */ /* 0x100fe40000010861 */
[----:B------:R-:W-:Y:S01]  /*ec50*/  FMUL.FTZ R49, R69, R149 ;  /* 0x0000009545317220 */ /* 0x000fe20000410000 */
[----:B------:R4:W-:Y:S01]  /*ec60*/  MUFU.EX2 R206, R4 ;  /* 0x0000000400ce7308 */ /* 0x0009e20000000800 */
[----:B------:R-:W-:Y:S02]  /*ec70*/  IMAD.MOV.U32 R149, RZ, RZ, R50 ;  /* 0x000000ffff957224 */ /* 0x000fe400078e0032 */
[--C-:B------:R-:W-:Y:S02]  /*ec80*/  FFMA.FTZ R62, R62, c[0x0][0x2d0], -R97.reuse ;  /* 0x0000b4003e3e7a23 */ /* 0x100fe40000010861 */
[C---:B-1----:R-:W-:Y:S02]  /*ec90*/  FMUL.FTZ R6, R68.reuse, R106 ;  /* 0x0000006a44067220 */ /* 0x042fe40000410000 */
[C---:B------:R-:W-:Y:S02]  /*eca0*/  FMUL.FTZ R7, R68.reuse, R107 ;  /* 0x0000006b44077220 */ /* 0x040fe40000410000 */
[C---:B------:R-:W-:Y:S01]  /*ecb0*/  FMUL.FTZ R18, R68.reuse, R118 ;  /* 0x0000007644127220 */ /* 0x040fe20000410000 */
[----:B------:R-:W-:Y:S01]  /*ecc0*/  MOV R118, R57 ;  /* 0x0000003900767202 */ /* 0x000fe20000000f00 */
[----:B------:R-:W-:Y:S02]  /*ecd0*/  FMUL.FTZ R50, R68, R150 ;  /* 0x0000009644327220 */ /* 0x000fe40000410000 */
[----:B------:R-:W-:Y:S02]  /*ece0*/  IMAD.MOV.U32 R107, RZ, RZ, R86 ;  /* 0x000000ffff6b7224 */ /* 0x000fe400078e0056 */
[--C-:B--2---:R-:W-:Y:S02]  /*ecf0*/  FFMA.FTZ R0, R10, c[0x0][0x2d0], -R97.reuse ;  /* 0x0000b4000a007a23 */ /* 0x104fe40000010861 */
[C---:B---3--:R-:W-:Y:S02]  /*ed00*/  FMUL.FTZ R8, R2.reuse, R108 ;  /* 0x0000006c02087220 */ /* 0x048fe40000410000 */
[----:B------:R1:W-:Y:S01]  /*ed10*/  MUFU.EX2 R204, R0 ;  /* 0x0000000000cc7308 */ /* 0x0003e20000000800 */
[C---:B------:R-:W-:Y:S02]  /*ed20*/  FMUL.FTZ R9, R2.reuse, R109 ;  /* 0x0000006d02097220 */ /* 0x040fe40000410000 */
[C---:B------:R-:W-:Y:S01]  /*ed30*/  FMUL.FTZ R12, R2.reuse, R112 ;  /* 0x00000070020c7220 */ /* 0x040fe20000410000 */
[----:B------:R-:W-:Y:S01]  /*ed40*/  MOV R112, R59 ;  /* 0x0000003b00707202 */ /* 0x000fe20000000f00 */
[----:B----4-:R-:W-:Y:S02]  /*ed50*/  FFMA.FTZ R4, R19, c[0x0][0x2d0], -R97 ;  /* 0x0000b40013047a23 */ /* 0x010fe40000010861 */
[----:B------:R-:W-:Y:S02]  /*ed60*/  IMAD.MOV.U32 R109, RZ, RZ, R87 ;  /* 0x000000ffff6d7224 */ /* 0x000fe400078e0057 */
[----:B------:R-:W-:Y:S01]  /*ed70*/  FMUL.FTZ R13, R2, R113 ;  /* 0x00000071020d7220 */ /* 0x000fe20000410000 */
[----:B------:R2:W3:Y:S01]  /*ed80*/  MUFU.EX2 R207, R4 ;  /* 0x0000000400cf7308 */ /* 0x0004e20000000800 */
[----:B------:R-:W-:Y:S02]  /*ed90*/  FMUL.FTZ R19, R68, R119 ;  /* 0x0000007744137220 */ /* 0x000fe40000410000 */
[C---:B------:R-:W-:Y:S02]  /*eda0*/  FMUL.FTZ R24, R2.reuse, R124 ;  /* 0x0000007c02187220 */ /* 0x040fe40000410000 */
[C---:B------:R-:W-:Y:S02]  /*edb0*/  FMUL.FTZ R25, R2.reuse, R125 ;  /* 0x0000007d02197220 */ /* 0x040fe40000410000 */
[C---:B------:R-:W-:Y:S02]  /*edc0*/  FMUL.FTZ R29, R2.reuse, R129 ;  /* 0x00000081021d7220 */ /* 0x040fe40000410000 */
[C---:B------:R-:W-:Y:S01]  /*edd0*/  FMUL.FTZ R45, R2.reuse, R145 ;  /* 0x00000091022d7220 */ /* 0x040fe20000410000 */
[----:B------:R4:W-:Y:S01]  /*ede0*/  MUFU.EX2 R113, R28 ;  /* 0x0000001c00717308 */ /* 0x0009e20000000800 */
[----:B------:R-:W-:Y:S02]  /*edf0*/  IMAD.MOV.U32 R119, RZ, RZ, R51 ;  /* 0x000000ffff777224 */ /* 0x000fe400078e0033 */
[C---:B------:R-:W-:Y:S02]  /*ee00*/  FMUL.FTZ R57, R2.reuse, R157 ;  /* 0x0000009d02397220 */ /* 0x040fe40000410000 */
[----:B-1----:R-:W-:Y:S02]  /*ee10*/  FFMA.FTZ R0, R15, c[0x0][0x2d0], -R97 ;  /* 0x0000b4000f007a23 */ /* 0x002fe40000010861 */
[C---:B------:R-:W-:Y:S01]  /*ee20*/  FMUL.FTZ R60, R2.reuse, R160 ;  /* 0x000000a0023c7220 */ /* 0x040fe20000410000 */
[----:B------:R-:W-:Y:S01]  /*ee30*/  MOV R160, R116 ;  /* 0x0000007400a07202 */ /* 0x000fe20000000f00 */
[C---:B------:R-:W-:Y:S01]  /*ee40*/  FMUL.FTZ R61, R2.reuse, R161 ;  /* 0x000000a1023d7220 */ /* 0x040fe20000410000 */
[----:B------:R1:W5:Y:S01]  /*ee50*/  MUFU.EX2 R205, R0 ;  /* 0x0000000000cd7308 */ /* 0x0003620000000800 */
[----:B------:R-:W-:Y:S02]  /*ee60*/  IMAD.MOV.U32 R161, RZ, RZ, R101 ;  /* 0x000000ffffa17224 */ /* 0x000fe400078e0065 */
[----:B--2---:R-:W-:Y:S01]  /*ee70*/  FFMA.FTZ R4, R27, c[0x0][0x2d0], -R74 ;  /* 0x0000b4001b047a23 */ /* 0x004fe2000001084a */
[----:B---3--:R-:W-:Y:S06]  /*ee80*/  F2FP.BF16.PACK_AB R67, R207, R206 ;  /* 0x000000cecf43723e */ /* 0x008fec00000010ff */
[----:B------:R2:W3:Y:S01]  /*ee90*/  MUFU.EX2 R63, R4 ;  /* 0x00000004003f7308 */ /* 0x0004e20000000800 */
[----:B----4-:R-:W-:Y:S09]  /*eea0*/  FMUL.FTZ R28, R2, R128 ;  /* 0x00000080021c7220 */ /* 0x010ff20000410000 */
[----:B------:R4:W-:Y:S01]  /*eeb0*/  MUFU.EX2 R124, R32 ;  /* 0x00000020007c7308 */ /* 0x0009e20000000800 */
[----:B-1----:R-:W-:Y:S02]  /*eec0*/  FSEL R0, R3, RZ, P0 ;  /* 0x000000ff03007208 */ /* 0x002fe40000000000 */
[----:B-----5:R-:W-:Y:S02]  /*eed0*/  F2FP.BF16.PACK_AB R65, R205, R204 ;  /* 0x000000cccd41723e */ /* 0x020fe400000010ff */
[----:B------:R-:W-:Y:S01]  /*eee0*/  PLOP3.LUT P0, PT, PT, PT, UP0, 0x80, 0x0 ;  /* 0x000000000000781c */ /* 0x000fe20003f0f008 */
[----:B------:R-:W-:Y:S04]  /*eef0*/  FADD.FTZ R0, -R0, R103 ;  /* 0x0000006700007221 */ /* 0x000fe80000010100 */
[----:B------:R-:W-:Y:S01]  /*ef00*/  MUFU.EX2 R108, R92 ;  /* 0x0000005c006c7308 */ /* 0x000fe20000000800 */
[----:B------:R-:W-:Y:S02]  /*ef10*/  IMAD.MOV.U32 R103, RZ, RZ, R37 ;  /* 0x000000ffff677224 */ /* 0x000fe400078e0025 */
[----:B------:R-:W-:Y:S01]  /*ef20*/  FMUL.FTZ R0, R0, c[0x0][0x2d0] ;  /* 0x0000b40000007a20 */ /* 0x000fe20000410000 */
[----:B------:R-:W1:Y:S01]  /*ef30*/  LDSM.16.MT88.4 R36, [R212+0x100] ;  /* 0x00010000d424783b */ /* 0x000e620000004200 */
[----:B--2---:R-:W-:Y:S01]  /*ef40*/  FMUL.FTZ R4, R69, R104 ;  /* 0x0000006845047220 */ /* 0x004fe20000410000 */
[----:B------:R-:W-:Y:S01]  /*ef50*/  F2FP.BF16.PACK_AB R77, R51, R103 ;  /* 0x00000067334d723e */ /* 0x000fe200000010ff */
[----:B------:R-:W-:Y:S01]  /*ef60*/  FMUL.FTZ R51, R68, R151 ;  /* 0x0000009744337220 */ /* 0x000fe20000410000 */
[----:B---3--:R-:W-:Y:S02]  /*ef70*/  MOV R150, R63 ;  /* 0x0000003f00967202 */ /* 0x008fe40000000f00 */
[----:B------:R-:W2:Y:S01]  /*ef80*/  MUFU.EX2 R0, R0 ;  /* 0x0000000000007308 */ /* 0x000ea20000000800 */
[----:B------:R-:W-:Y:S01]  /*ef90*/  MOV R151, R118 ;  /* 0x0000007600977202 */ /* 0x000fe20000000f00 */
[----:B------:R-:W-:Y:S01]  /*efa0*/  IMAD.MOV.U32 R118, RZ, RZ, R103 ;  /* 0x000000ffff767224 */ /* 0x000fe200078e0067 */
[-C--:B------:R-:W-:Y:S01]  /*efb0*/  HMMA.16816.F32.BF16 R4, R76, R20.reuse, R4 ;  /* 0x000000144c04723c */ /* 0x080fe20000041804 */
[----:B----4-:R-:W-:Y:S02]  /*efc0*/  FMUL.FTZ R32, R69, R132 ;  /* 0x0000008445207220 */ /* 0x010fe40000410000 */
[C---:B--2---:R-:W-:Y:S01]  /*efd0*/  FMUL.FTZ R11, R0.reuse, R111 ;  /* 0x0000006f000b7220 */ /* 0x044fe20000410000 */
[----:B------:R-:W-:Y:S01]  /*efe0*/  MOV R111, R85 ;  /* 0x00000055006f7202 */ /* 0x000fe20000000f00 */
[C---:B------:R-:W-:Y:S02]  /*eff0*/  FMUL.FTZ R10, R0.reuse, R110 ;  /* 0x0000006e000a7220 */ /* 0x040fe40000410000 */
[C---:B------:R-:W-:Y:S02]  /*f000*/  FMUL.FTZ R15, R0.reuse, R115 ;  /* 0x00000073000f7220 */ /* 0x040fe40000410000 */
[----:B------:R-:W-:Y:S02]  /*f010*/  IMAD.MOV.U32 R115, RZ, RZ, R84 ;  /* 0x000000ffff737224 */ /* 0x000fe400078e0054 */
[----:B------:R-:W2:Y:S01]  /*f020*/  LDSM.16.MT88.4 R84, [R209+0x900] ;  /* 0x00090000d154783b */ /* 0x000ea20000004200 */
[C---:B------:R-:W-:Y:S01]  /*f030*/  HMMA.16816.F32.BF16 R8, R64.reuse, R20, R8 ;  /* 0x000000144008723c */ /* 0x040fe20000041808 */
[C---:B------:R-:W-:Y:S02]  /*f040*/  FMUL.FTZ R14, R0.reuse, R114 ;  /* 0x00000072000e7220 */ /* 0x040fe40000410000 */
[C---:B------:R-:W-:Y:S02]  /*f050*/  FMUL.FTZ R47, R0.reuse, R147 ;  /* 0x00000093002f7220 */ /* 0x040fe40000410000 */
[C---:B------:R-:W-:Y:S02]  /*f060*/  FMUL.FTZ R26, R0.reuse, R126 ;  /* 0x0000007e001a7220 */ /* 0x040fe40000410000 */
[----:B------:R-:W-:Y:S01]  /*f070*/  FFMA.FTZ R20, R33, c[0x0][0x2d0], -R74 ;  /* 0x0000b40021147a23 */ /* 0x000fe2000001084a */
[-C--:B------:R-:W-:Y:S01]  /*f080*/  HMMA.16816.F32.BF16 R12, R64, R22.reuse, R12 ;  /* 0x00000016400c723c */ /* 0x080fe2000004180c */
[C---:B------:R-:W-:Y:S02]  /*f090*/  FMUL.FTZ R33, R69.reuse, R133 ;  /* 0x0000008545217220 */ /* 0x040fe40000410000 */
[----:B------:R3:W-:Y:S01]  /*f0a0*/  MUFU.EX2 R114, R20 ;  /* 0x0000001400727308 */ /* 0x0007e20000000800 */
[C---:B------:R-:W-:Y:S02]  /*f0b0*/  FMUL.FTZ R21, R69.reuse, R121 ;  /* 0x0000007945157220 */ /* 0x040fe40000410000 */
[C---:B------:R-:W-:Y:S02]  /*f0c0*/  FMUL.FTZ R27, R0.reuse, R127 ;  /* 0x0000007f001b7220 */ /* 0x040fe40000410000 */
[C---:B------:R-:W-:Y:S01]  /*f0d0*/  HMMA.16816.F32.BF16 R16, R76.reuse, R22, R16 ;  /* 0x000000164c10723c */ /* 0x040fe20000041810 */
[C---:B------:R-:W-:Y:S03]  /*f0e0*/  FMUL.FTZ R30, R0.reuse, R130 ;  /* 0x00000082001e7220 */ /* 0x040fe60000410000 */
[----:B------:R-:W-:Y:S01]  /*f0f0*/  FMUL.FTZ R31, R0, R131 ;  /* 0x00000083001f7220 */ /* 0x000fe20000410000 */
[----:B------:R-:W-:Y:S01]  /*f100*/  MOV R131, R34 ;  /* 0x0000002200837202 */ /* 0x000fe20000000f00 */
[C---:B------:R-:W-:Y:S01]  /*f110*/  FMUL.FTZ R34, R68.reuse, R134 ;  /* 0x0000008644227220 */ /* 0x040fe20000410000 */
[----:B------:R4:W-:Y:S01]  /*f120*/  MUFU.EX2 R121, R48 ;  /* 0x0000003000797308 */ /* 0x0009e20000000800 */
[C---:B------:R-:W-:Y:S04]  /*f130*/  FMUL.FTZ R22, R68.reuse, R122 ;  /* 0x0000007a44167220 */ /* 0x040fe80000410000 */
[C---:B------:R-:W-:Y:S02]  /*f140*/  FMUL.FTZ R23, R68.reuse, R123 ;  /* 0x0000007b44177220 */ /* 0x040fe40000410000 */
[----:B------:R-:W-:Y:S02]  /*f150*/  IMAD.MOV.U32 R130, RZ, RZ, R35 ;  /* 0x000000ffff827224 */ /* 0x000fe400078e0023 */
[----:B------:R-:W-:Y:S01]  /*f160*/  FMUL.FTZ R35, R68, R135 ;  /* 0x0000008744237220 */ /* 0x000fe20000410000 */
[----:B------:R5:W-:Y:S01]  /*f170*/  MUFU.EX2 R123, R44 ;  /* 0x0000002c007b7308 */ /* 0x000be20000000800 */
[C---:B------:R-:W-:Y:S01]  /*f180*/  FMUL.FTZ R42, R0.reuse, R142 ;  /* 0x0000008e002a7220 */ /* 0x040fe20000410000 */
[----:B------:R-:W-:Y:S01]  /*f190*/  LDSM.16.MT88.4 R132, [R212+0x2900] ;  /* 0x00290000d484783b */ /* 0x000fe20000004200 */
[C---:B---3--:R-:W-:Y:S02]  /*f1a0*/  FMUL.FTZ R20, R69.reuse, R120 ;  /* 0x0000007845147220 */ /* 0x048fe40000410000 */
[C---:B------:R-:W-:Y:S02]  /*f1b0*/  FMUL.FTZ R43, R0.reuse, R143 ;  /* 0x0000008f002b7220 */ /* 0x040fe40000410000 */
[C---:B------:R-:W-:Y:S02]  /*f1c0*/  FMUL.FTZ R46, R0.reuse, R146 ;  /* 0x00000092002e7220 */ /* 0x040fe40000410000 */
[C---:B------:R-:W-:Y:S01]  /*f1d0*/  FMUL.FTZ R59, R0.reuse, R159 ;  /* 0x0000009f003b7220 */ /* 0x040fe20000410000 */
[-C--:B-1----:R-:W-:Y:S01]  /*f1e0*/  HMMA.16816.F32.BF16 R20, R76, R36.reuse, R20 ;  /* 0x000000244c14723c */ /* 0x082fe20000041814 */
[----:B------:R-:W-:Y:S01]  /*f1f0*/  FMUL.FTZ R63, R0, R163 ;  /* 0x000000a3003f7220 */ /* 0x000fe20000410000 */
[----:B------:R-:W-:Y:S01]  /*f200*/  MOV R163, R100 ;  /* 0x0000006400a37202 */ /* 0x000fe20000000f00 */
[----:B----4-:R-:W-:Y:S02]  /*f210*/  FMUL.FTZ R48, R69, R148 ;  /* 0x0000009445307220 */ /* 0x010fe40000410000 */
[----:B------:R-:W-:Y:S01]  /*f220*/  IMAD.MOV.U32 R148, RZ, RZ, R119 ;  /* 0x000000ffff947224 */ /* 0x000fe200078e0077 */
[----:B------:R-:W-:Y:S02]  /*f230*/  MOV R119, R102 ;  /* 0x0000006600777202 */ /* 0x000fe40000000f00 */
[C---:B------:R-:W-:Y:S01]  /*f240*/  HMMA.16816.F32.BF16 R24, R64.reuse, R36, R24 ;  /* 0x000000244018723c */ /* 0x040fe20000041818 */
[----:B-----5:R-:W-:Y:S07]  /*f250*/  FMUL.FTZ R44, R2, R144 ;  /* 0x00000090022c7220 */ /* 0x020fee0000410000 */
[-C--:B------:R-:W-:Y:S01]  /*f260*/  HMMA.16816.F32.BF16 R28, R64, R38.reuse, R28 ;  /* 0x00000026401c723c */ /* 0x080fe2000004181c */
[--C-:B------:R-:W-:Y:S03]  /*f270*/  FFMA.FTZ R36, R40, c[0x0][0x2d0], -R96.reuse ;  /* 0x0000b40028247a23 */ /* 0x100fe60000010860 */
[----:B------:R-:W-:Y:S01]  /*f280*/  FFMA.FTZ R40, R41, c[0x0][0x2d0], -R96 ;  /* 0x0000b40029287a23 */ /* 0x000fe20000010860 */
[----:B------:R1:W-:Y:S01]  /*f290*/  MUFU.EX2 R129, R36 ;  /* 0x0000002400817308 */ /* 0x0003e20000000800 */
[----:B------:R-:W-:Y:S02]  /*f2a0*/  FMUL.FTZ R41, R2, R141 ;  /* 0x0000008d02297220 */ /* 0x000fe40000410000 */
[C---:B------:R-:W-:Y:S01]  /*f2b0*/  HMMA.16816.F32.BF16 R32, R76.reuse, R38, R32 ;  /* 0x000000264c20723c */ /* 0x040fe20000041820 */
[C---:B------:R-:W-:Y:S06]  /*f2c0*/  FMUL.FTZ R37, R69.reuse, R137 ;  /* 0x0000008945257220 */ /* 0x040fec0000410000 */
[----:B------:R3:W-:Y:S01]  /*f2d0*/  MUFU.EX2 R128, R40 ;  /* 0x0000002800807308 */ /* 0x0007e20000000800 */
[C---:B------:R-:W-:Y:S04]  /*f2e0*/  FMUL.FTZ R38, R68.reuse, R138 ;  /* 0x0000008a44267220 */ /* 0x040fe80000410000 */
[----:B------:R-:W-:Y:S05]  /*f2f0*/  FMUL.FTZ R39, R68, R139 ;  /* 0x0000008b44277220 */ /* 0x000fea0000410000 */
[----:B------:R4:W-:Y:S01]  /*f300*/  MUFU.EX2 R137, R58 ;  /* 0x0000003a00897308 */ /* 0x0009e20000000800 */
[C---:B-1----:R-:W-:Y:S09]  /*f310*/  FMUL.FTZ R36, R69.reuse, R136 ;  /* 0x0000008845247220 */ /* 0x042ff20000410000 */
[----:B------:R1:W-:Y:S01]  /*f320*/  MUFU.EX2 R136, R62 ;  /* 0x0000003e00887308 */ /* 0x0003e20000000800 */
[-C--:B------:R-:W-:Y:S01]  /*f330*/  HMMA.16816.F32.BF16 R36, R76, R52.reuse, R36 ;  /* 0x000000344c24723c */ /* 0x080fe20000041824 */
[----:B---3--:R-:W-:Y:S07]  /*f340*/  FMUL.FTZ R40, R2, R140 ;  /* 0x0000008c02287220 */ /* 0x008fee0000410000 */
[C---:B------:R-:W-:Y:S01]  /*f350*/  HMMA.16816.F32.BF16 R40, R64.reuse, R52, R40 ;  /* 0x000000344028723c */ /* 0x040fe20000041828 */
[----:B----4-:R-:W-:Y:S06]  /*f360*/  FMUL.FTZ R58, R0, R158 ;  /* 0x0000009e003a7220 */ /* 0x010fec0000410000 */
[--C-:B------:R-:W-:Y:S01]  /*f370*/  FFMA.FTZ R52, R56, c[0x0][0x2d0], -R97.reuse ;  /* 0x0000b40038347a23 */ /* 0x100fe20000010861 */
[-C--:B------:R-:W-:Y:S01]  /*f380*/  HMMA.16816.F32.BF16 R44, R64, R54.reuse, R44 ;  /* 0x00000036402c723c */ /* 0x080fe2000004182c */
[C---:B------:R-:W-:Y:S02]  /*f390*/  FMUL.FTZ R53, R69.reuse, R153 ;  /* 0x0000009945357220 */ /* 0x040fe40000410000 */
[----:B------:R3:W4:Y:S01]  /*f3a0*/  MUFU.EX2 R138, R52 ;  /* 0x00000034008a7308 */ /* 0x0007220000000800 */
[----:B------:R-:W-:Y:S02]  /*f3b0*/  FMUL.FTZ R56, R2, R156 ;  /* 0x0000009c02387220 */ /* 0x000fe40000410000 */
[----:B-1----:R-:W-:Y:S02]  /*f3c0*/  FMUL.FTZ R62, R0, R162 ;  /* 0x000000a2003e7220 */ /* 0x002fe40000410000 */
[C---:B------:R-:W-:Y:S07]  /*f3d0*/  HMMA.16816.F32.BF16 R48, R76.reuse, R54, R48 ;  /* 0x000000364c30723c */ /* 0x040fee0000041830 */
[C---:B------:R-:W-:Y:S02]  /*f3e0*/  FMUL.FTZ R54, R68.reuse, R154 ;  /* 0x0000009a44367220 */ /* 0x040fe40000410000 */
[----:B------:R-:W-:Y:S03]  /*f3f0*/  FMUL.FTZ R55, R68, R155 ;  /* 0x0000009b44377220 */ /* 0x000fe60000410000 */
[----:B---3--:R-:W-:Y:S07]  /*f400*/  FMUL.FTZ R52, R69, R152 ;  /* 0x0000009845347220 */ /* 0x008fee0000410000 */
[-C--:B------:R-:W-:Y:S08]  /*f410*/  HMMA.16816.F32.BF16 R52, R76, R80.reuse, R52 ;  /* 0x000000504c34723c */ /* 0x080ff00000041834 */
[C---:B------:R-:W-:Y:S07]  /*f420*/  HMMA.16816.F32.BF16 R56, R64.reuse, R80, R56 ;  /* 0x000000504038723c */ /* 0x040fee0000041838 */
[----:B------:R-:W-:Y:S01]  /*f430*/  FFMA.FTZ R80, R88, c[0x0][0x2d0], -R97 ;  /* 0x0000b40058507a23 */ /* 0x000fe20000010861 */
[-C--:B------:R-:W-:Y:S01]  /*f440*/  HMMA.16816.F32.BF16 R60, R64, R82.reuse, R60 ;  /* 0x00000052403c723c */ /* 0x080fe2000004183c */
[----:B----4-:R-:W-:Y:S02]  /*f450*/  F2FP.BF16.PACK_AB R81, R137, R138 ;  /* 0x0000008a8951723e */ /* 0x010fe400000010ff */
[----:B------:R1:W3:Y:S04]  /*f460*/  MUFU.EX2 R141, R80 ;  /* 0x00000050008d7308 */ /* 0x0002e80000000800 */
        /* <DEDUP_REMOVED lines=13> */
[----:B---3--:R-:W-:Y:S03]  /*f540*/  F2FP.BF16.PACK_AB R83, R141, R136 ;  /* 0x000000888d53723e */ /* 0x008fe600000010ff */
[-C--:B--2---:R-:W-:Y:S01]  /*f550*/  HMMA.16816.F32.BF16 R4, R76, R84.reuse, R4 ;  /* 0x000000544c04723c */ /* 0x084fe20000041804 */
[--C-:B----4-:R-:W-:Y:S02]  /*f560*/  FFMA.FTZ R80, R94, c[0x0][0x2d0], -R75.reuse ;  /* 0x0000b4005e507a23 */ /* 0x110fe4000001084b */
        /* <DEDUP_REMOVED lines=60> */
[----:B---3--:R-:W-:Y:S04]  /*f930*/  FFMA.FTZ R80, R180, c[0x0][0x2d0], -R75 ;  /* 0x0000b400b4507a23 */ /* 0x008fe8000001084b */
        /* <DEDUP_REMOVED lines=9> */
[----:B-1----:R-:W-:Y:S03]  /*f9d0*/  FFMA.FTZ R88, R197, c[0x0][0x2d0], -R74 ;  /* 0x0000b400c5587a23 */ /* 0x002fe6000001084a */
[----:B------:R-:W-:Y:S01]  /*f9e0*/  MOV R197, R122 ;  /* 0x0000007a00c57202 */ /* 0x000fe20000000f00 */
[----:B------:R-:W-:Y:S03]  /*f9f0*/  IMAD.MOV.U32 R122, RZ, RZ, R117 ;  /* 0x000000ffff7a7224 */ /* 0x000fe600078e0075 */
[-C--:B------:R-:W-:Y:S01]  /*fa00*/  HMMA.16816.F32.BF16 R28, R80, R86.reuse, R28 ;  /* 0x00000056501c723c */ /* 0x080fe2000004181c */
[--C-:B------:R-:W-:Y:S01]  /*fa10*/  FFMA.FTZ R84, R182, c[0x0][0x2d0], -R96.reuse ;  /* 0x0000b400b6547a23 */ /* 0x100fe20000010860 */
[----:B------:R1:W-:Y:S06]  /*fa20*/  MUFU.EX2 R196, R88 ;  /* 0x0000005800c47308 */ /* 0x0003ec0000000800 */
[C---:B------:R-:W-:Y:S04]  /*fa30*/  HMMA.16816.F32.BF16 R32, R76.reuse, R86, R32 ;  /* 0x000000564c20723c */ /* 0x040fe80000041820 */
[----:B------:R2:W-:Y:S04]  /*fa40*/  MUFU.EX2 R146, R84 ;  /* 0x0000005400927308 */ /* 0x0005e80000000800 */
[-C--:B------:R-:W-:Y:S08]  /*fa50*/  HMMA.16816.F32.BF16 R36, R76, R92.reuse, R36 ;  /* 0x0000005c4c24723c */ /* 0x080ff00000041824 */
[C---:B------:R-:W-:Y:S01]  /*fa60*/  HMMA.16816.F32.BF16 R40, R80.reuse, R92, R40 ;  /* 0x0000005c5028723c */ /* 0x040fe20000041828 */
[----:B-1----:R-:W-:Y:S06]  /*fa70*/  FFMA.FTZ R88, R193, c[0x0][0x2d0], -R75 ;  /* 0x0000b400c1587a23 */ /* 0x002fec000001084b */
[----:B------:R-:W-:Y:S01]  /*fa80*/  FFMA.FTZ R92, R184, c[0x0][0x2d0], -R97 ;  /* 0x0000b400b85c7a23 */ /* 0x000fe20000010861 */
[-C--:B------:R-:W-:Y:S01]  /*fa90*/  HMMA.16816.F32.BF16 R44, R80, R94.reuse, R44 ;  /* 0x0000005e502c723c */ /* 0x080fe2000004182c */
[----:B------:R1:W-:Y:S03]  /*faa0*/  MUFU.EX2 R193, R88 ;  /* 0x0000005800c17308 */ /* 0x0003e60000000800 */
[--C-:B--2---:R-:W-:Y:S01]  /*fab0*/  FFMA.FTZ R84, R185, c[0x0][0x2d0], -R96.reuse ;  /* 0x0000b400b9547a23 */ /* 0x104fe20000010860 */
[----:B------:R-:W-:Y:S03]  /*fac0*/  MOV R184, R109 ;  /* 0x0000006d00b87202 */ /* 0x000fe60000000f00 */
[C---:B------:R-:W-:Y:S03]  /*fad0*/  HMMA.16816.F32.BF16 R48, R76.reuse, R94, R48 ;  /* 0x0000005e4c30723c */ /* 0x040fe60000041830 */
[----:B------:R2:W-:Y:S10]  /*fae0*/  MUFU.EX2 R189, R84 ;  /* 0x0000005400bd7308 */ /* 0x0005f40000000800 */
[----:B------:R3:W-:Y:S01]  /*faf0*/  MUFU.EX2 R152, R92 ;  /* 0x0000005c00987308 */ /* 0x0007e20000000800 */
[----:B-1----:R-:W-:Y:S09]  /*fb00*/  FFMA.FTZ R88, R195, c[0x0][0x2d0], -R75 ;  /* 0x0000b400c3587a23 */ /* 0x002ff2000001084b */
[----:B------:R1:W-:Y:S01]  /*fb10*/  MUFU.EX2 R195, R88 ;  /* 0x0000005800c37308 */ /* 0x0003e20000000800 */
[----:B--2---:R-:W-:Y:S09]  /*fb20*/  FFMA.FTZ R84, R188, c[0x0][0x2d0], -R96 ;  /* 0x0000b400bc547a23 */ /* 0x004ff20000010860 */
[----:B------:R2:W-:Y:S01]  /*fb30*/  MUFU.EX2 R185, R84 ;  /* 0x0000005400b97308 */ /* 0x0005e20000000800 */
[----:B---3--:R-:W-:Y:S02]  /*fb40*/  FFMA.FTZ R92, R186, c[0x0][0x2d0], -R97 ;  /* 0x0000b400ba5c7a23 */ /* 0x008fe40000010861 */
[----:B------:R-:W-:Y:S07]  /*fb50*/  IMAD.MOV.U32 R186, RZ, RZ, R108 ;  /* 0x000000ffffba7224 */ /* 0x000fee00078e006c */
[----:B------:R3:W-:Y:S01]  /*fb60*/  MUFU.EX2 R103, R92 ;  /* 0x0000005c00677308 */ /* 0x0007e20000000800 */
[----:B-1----:R-:W1:Y:S01]  /*fb70*/  LDSM.16.MT88.4 R88, [R211+0x1100] ;  /* 0x00110000d358783b */ /* 0x002e620000004200 */
[----:B--2---:R-:W-:Y:S02]  /*fb80*/  FFMA.FTZ R84, R190, c[0x0][0x2d0], -R96 ;  /* 0x0000b400be547a23 */ /* 0x004fe40000010860 */
[----:B------:R-:W-:Y:S06]  /*fb90*/  IMAD.MOV.U32 R190, RZ, RZ, R112 ;  /* 0x000000ffffbe7224 */ /* 0x000fec00078e0070 */
[----:B------:R2:W4:Y:S01]  /*fba0*/  MUFU.EX2 R188, R84 ;  /* 0x0000005400bc7308 */ /* 0x0005220000000800 */
[----:B---3--:R-:W-:Y:S02]  /*fbb0*/  FFMA.FTZ R92, R229, c[0x0][0x2d0], -R75 ;  /* 0x0000b400e55c7a23 */ /* 0x008fe4000001084b */
[----:B------:R-:W-:Y:S02]  /*fbc0*/  IMAD.MOV.U32 R229, RZ, RZ, R106 ;  /* 0x000000ffffe57224 */ /* 0x000fe400078e006a */
[----:B--2---:R-:W-:Y:S01]  /*fbd0*/  FFMA.FTZ R84, R198, c[0x0][0x2d0], -R74 ;  /* 0x0000b400c6547a23 */ /* 0x004fe2000001084a */
[-C--:B-1----:R-:W-:Y:S01]  /*fbe0*/  HMMA.16816.F32.BF16 R52, R76, R88.reuse, R52 ;  /* 0x000000584c34723c */ /* 0x082fe20000041834 */
[----:B------:R-:W-:Y:S03]  /*fbf0*/  IMAD.MOV.U32 R198, RZ, RZ, R110 ;  /* 0x000000ffffc67224 */ /* 0x000fe600078e006e */
[----:B------:R1:W-:Y:S04]  /*fc00*/  MUFU.EX2 R183, R84 ;  /* 0x0000005400b77308 */ /* 0x0003e80000000800 */
[C---:B------:R-:W-:Y:S07]  /*fc10*/  HMMA.16816.F32.BF16 R56, R80.reuse, R88, R56 ;  /* 0x000000585038723c */ /* 0x040fee0000041838 */
[--C-:B------:R-:W-:Y:S01]  /*fc20*/  FFMA.FTZ R88, R178, c[0x0][0x2d0], -R97.reuse ;  /* 0x0000b400b2587a23 */ /* 0x100fe20000010861 */
[-C--:B------:R-:W-:Y:S03]  /*fc30*/  HMMA.16816.F32.BF16 R60, R80, R90.reuse, R60 ;  /* 0x0000005a503c723c */ /* 0x080fe6000004183c */
[----:B------:R-:W2:Y:S04]  /*fc40*/  MUFU.EX2 R102, R88 ;  /* 0x0000005800667308 */ /* 0x000ea80000000800 */
[----:B------:R-:W-:Y:S01]  /*fc50*/  FFMA.FTZ R80, R233, c[0x0][0x2d0], -R74 ;  /* 0x0000b400e9507a23 */ /* 0x000fe2000001084a */
[----:B------:R-:W-:Y:S01]  /*fc60*/  HMMA.16816.F32.BF16 R64, R76, R90, R64 ;  /* 0x0000005a4c40723c */ /* 0x000fe20000041840 */
[----:B----4-:R-:W-:Y:S03]  /*fc70*/  F2FP.BF16.PACK_AB R82, R188, R185 ;  /* 0x000000b9bc52723e */ /* 0x010fe600000010ff */
[----:B-1----:R-:W-:Y:S01]  /*fc80*/  FFMA.FTZ R84, R181, c[0x0][0x2d0], -R97 ;  /* 0x0000b400b5547a23 */ /* 0x002fe20000010861 */
[----:B------:R1:W-:Y:S01]  /*fc90*/  MUFU.EX2 R182, R80 ;  /* 0x0000005000b67308 */ /* 0x0003e20000000800 */
[----:B------:R-:W-:Y:S01]  /*fca0*/  IMAD.MOV.U32 R233, RZ, RZ, R104 ;  /* 0x000000ffffe97224 */ /* 0x000fe200078e0068 */
[----:B------:R-:W-:Y:S02]  /*fcb0*/  F2FP.BF16.PACK_AB R76, R251, R197 ;  /* 0x000000c5fb4c723e */ /* 0x000fe400000010ff */
[----:B------:R-:W-:Y:S03]  /*fcc0*/  F2FP.BF16.PACK_AB R77, R147, R249 ;  /* 0x000000f9934d723e */ /* 0x000fe600000010ff */
[----:B------:R-:W-:Y:S02]  /*fcd0*/  F2FP.BF16.PACK_AB R78, R196, R248 ;  /* 0x000000f8c44e723e */ /* 0x000fe400000010ff */
[----:B------:R-:W-:Y:S01]  /*fce0*/  F2FP.BF16.PACK_AB R79, R195, R193 ;  /* 0x000000c1c34f723e */ /* 0x000fe200000010ff */
[----:B------:R3:W4:Y:S01]  /*fcf0*/  MUFU.EX2 R153, R84 ;  /* 0x0000005400997308 */ /* 0x0007220000000800 */
[----:B--2---:R-:W-:Y:S01]  /*fd00*/  F2FP.BF16.PACK_AB R83, R102, R103 ;  /* 0x000000676653723e */ /* 0x004fe200000010ff */
[----:B------:R-:W-:Y:S08]  /*fd10*/  LDSM.16.MT88.4 R88, [R212+0x1900] ;  /* 0x00190000d458783b */ /* 0x000ff00000004200 */
[----:B------:R2:W-:Y:S01]  /*fd20*/  MUFU.EX2 R181, R92 ;  /* 0x0000005c00b57308 */ /* 0x0005e20000000800 */
[----:B-1----:R-:W-:Y:S01]  /*fd30*/  FFMA.FTZ R80, R202, c[0x0][0x2d0], -R75 ;  /* 0x0000b400ca507a23 */ /* 0x002fe2000001084b */
[----:B------:R-:W-:Y:S08]  /*fd40*/  MOV R202, R105 ;  /* 0x0000006900ca7202 */ /* 0x000ff00000000f00 */
[----:B------:R1:W-:Y:S01]  /*fd50*/  MUFU.EX2 R159, R80 ;  /* 0x00000050009f7308 */ /* 0x0003e20000000800 */
[----:B---3--:R-:W3:Y:S01]  /*fd60*/  LDSM.16.MT88.4 R84, [R209+0x1900] ;  /* 0x00190000d154783b */ /* 0x008ee20000004200 */
[----:B----4-:R-:W-:Y:S07]  /*fd70*/  F2FP.BF16.PACK_AB R81, R152, R153 ;  /* 0x000000999851723e */ /* 0x010fee00000010ff */
[----:B--2---:R-:W2:Y:S01]  /*fd80*/  LDSM.16.MT88.4 R92, [R210+0x1900] ;  /* 0x00190000d25c783b */ /* 0x004ea20000004200 */
[----:B-1----:R-:W-:Y:S01]  /*fd90*/  F2FP.BF16.PACK_AB R80, R189, R146 ;  /* 0x00000092bd50723e */ /* 0x002fe200000010ff */
[-C--:B---3--:R-:W-:Y:S08]  /*fda0*/  HMMA.16816.F32.BF16 R4, R76, R84.reuse, R4 ;  /* 0x000000544c04723c */ /* 0x088ff00000041804 */
        /* <DEDUP_REMOVED lines=9> */
[----:B------:R-:W-:Y:S04]  /*fe40*/  IMAD.MOV.U32 R237, RZ, RZ, R114 ;  /* 0x000000ffffed7224 */ /* 0x000fe800078e0072 */
[-C--:B------:R-:W-:Y:S01]  /*fe50*/  HMMA.16816.F32.BF16 R28, R80, R90.reuse, R28 ;  /* 0x0000005a501c723c */ /* 0x080fe2000004181c */
[----:B------:R1:W-:Y:S03]  /*fe60*/  MUFU.EX2 R180, R84 ;  /* 0x0000005400b47308 */ /* 0x0003e60000000800 */
[--C-:B------:R-:W-:Y:S02]  /*fe70*/  FFMA.FTZ R88, R228, c[0x0][0x2d0], -R96.reuse ;  /* 0x0000b400e4587a23 */ /* 0x100fe40000010860 */
[----:B------:R-:W-:Y:S02]  /*fe80*/  IMAD.MOV.U32 R228, RZ, RZ, R119 ;  /* 0x000000ffffe47224 */ /* 0x000fe400078e0077 */
[C---:B------:R-:W-:Y:S03]  /*fe90*/  HMMA.16816.F32.BF16 R32, R76.reuse, R90, R32 ;  /* 0x0000005a4c20723c */ /* 0x040fe60000041820 */
[----:B------:R3:W-:Y:S05]  /*fea0*/  MUFU.EX2 R156, R88 ;  /* 0x00000058009c7308 */ /* 0x0007ea0000000800 */
[-C--:B--2---:R-:W-:Y:S08]  /*feb0*/  HMMA.16816.F32.BF16 R36, R76, R92.reuse, R36 ;  /* 0x0000005c4c24723c */ /* 0x084ff00000041824 */
[C---:B------:R-:W-:Y:S01]  /*fec0*/  HMMA.16816.F32.BF16 R40, R80.reuse, R92, R40 ;  /* 0x0000005c5028723c */ /* 0x040fe20000041828 */
[----:B-1----:R-:W-:Y:S03]  /*fed0*/  FFMA.FTZ R84, R235, c[0x0][0x2d0], -R75 ;  /* 0x0000b400eb547a23 */ /* 0x002fe6000001084b */
[----:B------:R-:W-:Y:S01]  /*fee0*/  MOV R235, R115 ;  /* 0x0000007300eb7202 */ /* 0x000fe20000000f00 */
[----:B------:R1:W-:Y:S02]  /*fef0*/  MUFU.EX2 R157, R84 ;  /* 0x00000054009d7308 */ /* 0x0003e40000000800 */
[----:B------:R-:W-:Y:S01]  /*ff00*/  FFMA.FTZ R92, R192, c[0x0][0x2d0], -R97 ;  /* 0x0000b400c05c7a23 */ /* 0x000fe20000010861 */
[-C--:B------:R-:W-:Y:S01]  /*ff10*/  HMMA.16816.F32.BF16 R44, R80, R94.reuse, R44 ;  /* 0x0000005e502c723c */ /* 0x080fe2000004182c */
[----:B---3--:R-:W-:Y:S02]  /*ff20*/  FFMA.FTZ R88, R230, c[0x0][0x2d0], -R96 ;  /* 0x0000b400e6587a23 */ /* 0x008fe40000010860 */
[----:B------:R-:W2:Y:S04]  /*ff30*/  LDL.LU R230, [R1+0x18] ;  /* 0x0000180001e67983 */ /* 0x000ea80000300800 */
[----:B------:R3:W-:Y:S01]  /*ff40*/  MUFU.EX2 R100, R92 ;  /* 0x0000005c00647308 */ /* 0x0007e20000000800 */
[C---:B------:R-:W-:Y:S01]  /*ff50*/  HMMA.16816.F32.BF16 R48, R76.reuse, R94, R48 ;  /* 0x0000005e4c30723c */ /* 0x040fe20000041830 */
[----:B------:R-:W4:Y:S08]  /*ff60*/  LDL.LU R162, [R1+0x14] ;  /* 0x0000140001a27983 */ /* 0x000f300000300800 */
[----:B------:R5:W-:Y:S03]  /*ff70*/  MUFU.EX2 R178, R88 ;  /* 0x0000005800b27308 */ /* 0x000be60000000800 */
[----:B-1----:R-:W-:Y:S02]  /*ff80*/  FFMA.FTZ R84, R232, c[0x0][0x2d0], -R75 ;  /* 0x0000b400e8547a23 */ /* 0x002fe4000001084b */
[----:B------:R-:W-:Y:S01]  /*ff90*/  IMAD.MOV.U32 R232, RZ, RZ, R122 ;  /* 0x000000ffffe87224 */ /* 0x000fe200078e007a */
[----:B------:R-:W-:Y:S04]  /*ffa0*/  MOV R122, R111 ;  /* 0x0000006f007a7202 */ /* 0x000fe80000000f00 */
[----:B------:R1:W-:Y:S01]  /*ffb0*/  MUFU.EX2 R179, R84 ;  /* 0x0000005400b37308 */ /* 0x0003e20000000800 */
[----:B---3--:R-:W-:Y:S09]  /*ffc0*/  FFMA.FTZ R92, R191, c[0x0][0x2d0], -R97 ;  /* 0x0000b400bf5c7a23 */ /* 0x008ff20000010861 */
[----:B------:R3:W-:Y:S01]  /*ffd0*/  MUFU.EX2 R99, R92 ;  /* 0x0000005c00637308 */ /* 0x0007e20000000800 */
[--C-:B-----5:R-:W-:Y:S01]  /*ffe0*/  FFMA.FTZ R88, R231, c[0x0][0x2d0], -R96.reuse ;  /* 0x0000b400e7587a23 */ /* 0x120fe20000010860 */
[----:B------:R-:W-:Y:S08]  /*fff0*/  MOV R231, R107 ;  /* 0x0000006b00e77202 */ /* 0x000ff00000000f00 */
[----:B------:R5:W5:Y:S01]  /*10000*/  MUFU.EX2 R177, R88 ;  /* 0x0000005800b17308 */ /* 0x000b620000000800 */
[----:B-1----:R-:W-:Y:S01]  /*10010*/  FFMA.FTZ R84, R203, c[0x0][0x2d0], -R96 ;  /* 0x0000b400cb547a23 */ /* 0x002fe20000010860 */
[----:B------:R-:W-:Y:S08]  /*10020*/  MOV R203, R160 ;  /* 0x000000a000cb7202 */ /* 0x000ff00000000f00 */
[----:B------:R1:W-:Y:S01]  /*10030*/  MUFU.EX2 R155, R84 ;  /* 0x00000054009b7308 */ /* 0x0003e20000000800 */
[----:B---3--:R-:W-:Y:S09]  /*10040*/  FFMA.FTZ R92, R242, c[0x0][0x2d0], -R75 ;  /* 0x0000b400f25c7a23 */ /* 0x008ff2000001084b */
[----:B------:R3:W-:Y:S01]  /*10050*/  MUFU.EX2 R172, R92 ;  /* 0x0000005c00ac7308 */ /* 0x0007e20000000800 */
[--C-:B-----5:R-:W-:Y:S02]  /*10060*/  FFMA.FTZ R88, R240, c[0x0][0x2d0], -R74.reuse ;  /* 0x0000b400f0587a23 */ /* 0x120fe4000001084a */
[----:B------:R-:W-:Y:S07]  /*10070*/  IMAD.MOV.U32 R240, RZ, RZ, R161 ;  /* 0x000000fffff07224 */ /* 0x000fee00078e00a1 */
[----:B------:R5:W-:Y:S01]  /*10080*/  MUFU.EX2 R176, R88 ;  /* 0x0000005800b07308 */ /* 0x000be20000000800 */
[----:B-1----:R-:W1:Y:S08]  /*10090*/  LDSM.16.MT88.4 R84, [R211+0x1900] ;  /* 0x00190000d354783b */ /* 0x002e700000004200 */
[----:B---3--:R-:W-:Y:S01]  /*100a0*/  LDSM.16.MT88.4 R92, [R210+0x2100] ;  /* 0x00210000d25c783b */ /* 0x008fe20000004200 */
[--C-:B-----5:R-:W-:Y:S01]  /*100b0*/  FFMA.FTZ R88, R187, c[0x0][0x2d0], -R97.reuse ;  /* 0x0000b400bb587a23 */ /* 0x120fe20000010861 */
[----:B------:R-:W-:Y:S06]  /*100c0*/  MOV R187, R118 ;  /* 0x0000007600bb7202 */ /* 0x000fec0000000f00 */
[----:B------:R-:W-:Y:S01]  /*100d0*/  LDSM.16.MT88.4 R116, [R209+0x2900] ;  /* 0x00290000d174783b */ /* 0x000fe20000004200 */
[----:B------:R3:W5:Y:S01]  /*100e0*/  MUFU.EX2 R101, R88 ;  /* 0x0000005800657308 */ /* 0x0007620000000800 */
[-C--:B-1----:R-:W-:Y:S08]  /*100f0*/  HMMA.16816.F32.BF16 R52, R76, R84.reuse, R52 ;  /* 0x000000544c34723c */ /* 0x082ff00000041834 */
[C---:B------:R-:W-:Y:S01]  /*10100*/  HMMA.16816.F32.BF16 R56, R80.reuse, R84, R56 ;  /* 0x000000545038723c */ /* 0x040fe20000041838 */
[----:B---3--:R-:W1:Y:S06]  /*10110*/  LDSM.16.MT88.4 R88, [R209+0x2100] ;  /* 0x00210000d158783b */ /* 0x008e6c0000004200 */
        /* <DEDUP_REMOVED lines=12> */
[----:B---3--:R-:W3:Y:S01]  /*101e0*/  LDSM.16.MT88.4 R84, [R212+0x2100] ;  /* 0x00210000d454783b */ /* 0x008ee20000004200 */
[----:B------:R-:W-:Y:S05]  /*101f0*/  F2FP.BF16.PACK_AB R83, R98, R99 ;  /* 0x000000636253723e */ /* 0x000fea00000010ff */
[-C--:B-1----:R-:W-:Y:S01]  /*10200*/  HMMA.16816.F32.BF16 R4, R76, R88.reuse, R4 ;  /* 0x000000584c04723c */ /* 0x082fe20000041804 */
[--C-:B-----5:R-:W-:Y:S01]  /*10210*/  FFMA.FTZ R80, R238, c[0x0][0x2d0], -R75.reuse ;  /* 0x0000b400ee507a23 */ /* 0x120fe2000001084b */
[----:B------:R-:W-:Y:S03]  /*10220*/  F2FP.BF16.PACK_AB R164, R175, R176 ;  /* 0x000000b0afa4723e */ /* 0x000fe600000010ff */
[----:B------:R1:W5:Y:S02]  /*10230*/  MUFU.EX2 R174, R80 ;  /* 0x0000005000ae7308 */ /* 0x0003640000000800 */
[----:B-1----:R-:W-:Y:S02]  /*10240*/  F2FP.BF16.PACK_AB R80, R156, R155 ;  /* 0x0000009b9c50723e */ /* 0x002fe400000010ff */
[----:B-----5:R-:W-:Y:S05]  /*10250*/  F2FP.BF16.PACK_AB R165, R172, R174 ;  /* 0x000000aeaca5723e */ /* 0x020fea00000010ff */
[C---:B------:R-:W-:Y:S07]  /*10260*/  HMMA.16816.F32.BF16 R8, R80.reuse, R88, R8 ;  /* 0x000000585008723c */ /* 0x040fee0000041808 */
[--C-:B------:R-:W-:Y:S01]  /*10270*/  FFMA.FTZ R88, R250, c[0x0][0x2d0], -R74.reuse ;  /* 0x0000b400fa587a23 */ /* 0x100fe2000001084a */
[-C--:B------:R-:W-:Y:S01]  /*10280*/  HMMA.16816.F32.BF16 R12, R80, R90.reuse, R12 ;  /* 0x0000005a500c723c */ /* 0x080fe2000004180c */
[----:B------:R-:W-:Y:S02]  /*10290*/  FFMA.FTZ R74, R252, c[0x0][0x2d0], -R74 ;  /* 0x0000b400fc4a7a23 */ /* 0x000fe4000001084a */
[----:B------:R1:W-:Y:S05]  /*102a0*/  MUFU.EX2 R173, R88 ;  /* 0x0000005800ad7308 */ /* 0x0003ea0000000800 */
[C---:B------:R-:W-:Y:S05]  /*102b0*/  HMMA.16816.F32.BF16 R16, R76.reuse, R90, R16 ;  /* 0x0000005a4c10723c */ /* 0x040fea0000041810 */
[----:B------:R5:W5:Y:S03]  /*102c0*/  MUFU.EX2 R171, R74 ;  /* 0x0000004a00ab7308 */ /* 0x000b660000000800 */
[-C--:B---3--:R-:W-:Y:S08]  /*102d0*/  HMMA.16816.F32.BF16 R20, R76, R84.reuse, R20 ;  /* 0x000000544c14723c */ /* 0x088ff00000041814 */
[C---:B------:R-:W-:Y:S01]  /*102e0*/  HMMA.16816.F32.BF16 R24, R80.reuse, R84, R24 ;  /* 0x000000545018723c */ /* 0x040fe20000041818 */
[----:B-1----:R-:W1:Y:S07]  /*102f0*/  LDSM.16.MT88.4 R88, [R211+0x2100] ;  /* 0x00210000d358783b */ /* 0x002e6e0000004200 */
[-C--:B------:R-:W-:Y:S01]  /*10300*/  HMMA.16816.F32.BF16 R28, R80, R86.reuse, R28 ;  /* 0x00000056501c723c */ /* 0x080fe2000004181c */
[--C-:B-----5:R-:W-:Y:S03]  /*10310*/  FFMA.FTZ R74, R245, c[0x0][0x2d0], -R75.reuse ;  /* 0x0000b400f54a7a23 */ /* 0x120fe6000001084b */
[----:B------:R-:W-:Y:S01]  /*10320*/  F2FP.BF16.PACK_AB R166, R171, R173 ;  /* 0x000000adaba6723e */ /* 0x000fe200000010ff */
[----:B------:R-:W-:Y:S03]  /*10330*/  FFMA.FTZ R75, R247, c[0x0][0x2d0], -R75 ;  /* 0x0000b400f74b7a23 */ /* 0x000fe6000001084b */
[C---:B------:R-:W-:Y:S01]  /*10340*/  HMMA.16816.F32.BF16 R32, R76.reuse, R86, R32 ;  /* 0x000000564c20723c */ /* 0x040fe20000041820 */
[----:B------:R3:W-:Y:S07]  /*10350*/  MUFU.EX2 R170, R74 ;  /* 0x0000004a00aa7308 */ /* 0x0007ee0000000800 */
[-C--:B------:R-:W-:Y:S03]  /*10360*/  HMMA.16816.F32.BF16 R36, R76, R92.reuse, R36 ;  /* 0x0000005c4c24723c */ /* 0x080fe60000041824 */
[----:B------:R-:W5:Y:S05]  /*10370*/  MUFU.EX2 R169, R75 ;  /* 0x0000004b00a97308 */ /* 0x000f6a0000000800 */
[C---:B------:R-:W-:Y:S08]  /*10380*/  HMMA.16816.F32.BF16 R40, R80.reuse, R92, R40 ;  /* 0x0000005c5028723c */ /* 0x040ff00000041828 */
[-C--:B------:R-:W-:Y:S01]  /*10390*/  HMMA.16816.F32.BF16 R44, R80, R94.reuse, R44 ;  /* 0x0000005e502c723c */ /* 0x080fe2000004182c */
[--C-:B---3--:R-:W-:Y:S04]  /*103a0*/  FFMA.FTZ R74, R239, c[0x0][0x2d0], -R96.reuse ;  /* 0x0000b400ef4a7a23 */ /* 0x108fe80000010860 */
[----:B------:R3:W-:Y:S03]  /*103b0*/  MUFU.EX2 R168, R74 ;  /* 0x0000004a00a87308 */ /* 0x0007e60000000800 */
[C---:B------:R-:W-:Y:S01]  /*103c0*/  HMMA.16816.F32.BF16 R48, R76.reuse, R94, R48 ;  /* 0x0000005e4c30723c */ /* 0x040fe20000041830 */
[----:B-----5:R-:W-:Y:S07]  /*103d0*/  F2FP.BF16.PACK_AB R167, R169, R170 ;  /* 0x000000aaa9a7723e */ /* 0x020fee00000010ff */
[-C--:B-1----:R-:W-:Y:S08]  /*103e0*/  HMMA.16816.F32.BF16 R52, R76, R88.reuse, R52 ;  /* 0x000000584c34723c */ /* 0x082ff00000041834 */
[C---:B------:R-:W-:Y:S01]  /*103f0*/  HMMA.16816.F32.BF16 R56, R80.reuse, R88, R56 ;  /* 0x000000585038723c */ /* 0x040fe20000041838 */
[----:B--2---:R-:W-:Y:S03]  /*10400*/  FFMA.FTZ R68, R68, R230, R187 ;  /* 0x000000e644447223 */ /* 0x004fe600000100bb */
[----:B------:R-:W-:Y:S01]  /*10410*/  MOV R230, R150 ;  /* 0x0000009600e67202 */ /* 0x000fe20000000f00 */
[----:B---3--:R-:W-:Y:S02]  /*10420*/  FFMA.FTZ R74, R241, c[0x0][0x2d0], -R96 ;  /* 0x0000b400f14a7a23 */ /* 0x008fe40000010860 */
[----:B----4-:R-:W-:Y:S01]  /*10430*/  FFMA.FTZ R69, R69, R162, R163 ;  /* 0x000000a245457223 */ /* 0x010fe200000100a3 */
        /* <DEDUP_REMOVED lines=10> */
[----:B------:R-:W-:Y:S02]  /*104e0*/  MOV R232, R236 ;  /* 0x000000ec00e87202 */ /* 0x000fe40000000f00 */
[----:B--2---:R-:W-:Y:S02]  /*104f0*/  F2FP.BF16.PACK_AB R160, R85, R168 ;  /* 0x000000a855a0723e */ /* 0x004fe400000010ff */
[----:B------:R-:W-:Y:S04]  /*10500*/  MOV R236, R120 ;  /* 0x0000007800ec7202 */ /* 0x000fe80000000f00 */
[----:B------:R-:W2:Y:S01]  /*10510*/  MUFU.EX2 R96, R96 ;  /* 0x0000006000607308 */ /* 0x000ea20000000800 */
[--C-:B-1----:R-:W-:Y:S09]  /*10520*/  FFMA.FTZ R74, R199, c[0x0][0x2d0], -R97.reuse ;  /* 0x0000b400c74a7a23 */ /* 0x102ff20000010861 */
        /* <DEDUP_REMOVED lines=15> */
[----:B------:R-:W-:Y:S01]  /*10620*/  MOV R228, R149 ;  /* 0x0000009500e47202 */ /* 0x000fe20000000f00 */
[----:B------:R-:W-:Y:S02]  /*10630*/  FADD.FTZ R2, R151, R69 ;  /* 0x0000004597027221 */ /* 0x000fe40000010000 */
[----:B------:R-:W-:Y:S01]  /*10640*/  FADD.FTZ R4, R240, R4 ;  /* 0x00000004f0047221 */ /* 0x000fe20000010000 */
[----:B------:R-:W1:Y:S01]  /*10650*/  LDSM.16.MT88.4 R148, [R210+0x2900] ;  /* 0x00290000d294783b */ /* 0x000e620000004200 */
[----:B------:R-:W-:Y:S03]  /*10660*/  FADD.FTZ R2, R203, R2 ;  /* 0x00000002cb027221 */ /* 0x000fe60000010000 */
[----:B------:R-:W-:Y:S01]  /*10670*/  FADD.FTZ R5, R235, R4 ;  /* 0x00000004eb057221 */ /* 0x000fe20000010000 */
[----:B------:R-:W-:Y:S01]  /*10680*/  MOV R235, R123 ;  /* 0x0000007b00eb7202 */ /* 0x000fe20000000f00 */
[----:B------:R-:W-:Y:S02]  /*10690*/  IMAD.MOV.U32 R203, RZ, RZ, R237 ;  /* 0x000000ffffcb7224 */ /* 0x000fe400078e00ed */
[----:B------:R-:W-:Y:S02]  /*106a0*/  FADD.FTZ R7, R122, R2 ;  /* 0x000000027a077221 */ /* 0x000fe40000010000 */
[----:B------:R-:W-:Y:S02]  /*106b0*/  FADD.FTZ R4, R231, R6 ;  /* 0x00000006e7047221 */ /* 0x000fe40000010000 */
[----:B------:R-:W-:Y:S01]  /*106c0*/  FADD.FTZ R2, R202, R5 ;  /* 0x00000005ca027221 */ /* 0x000fe20000010000 */
[----:B------:R-:W-:Y:S01]  /*106d0*/  MOV R202, R233 ;  /* 0x000000e900ca7202 */ /* 0x000fe20000000f00 */
[----:B------:R-:W-:Y:S01]  /*106e0*/  FADD.FTZ R7, R184, R7 ;  /* 0x00000007b8077221 */ /* 0x000fe20000010000 */
[----:B------:R-:W-:Y:S01]  /*106f0*/  MOV R184, R127 ;  /* 0x0000007f00b87202 */ /* 0x000fe20000000f00 */
[----:B------:R-:W-:Y:S02]  /*10700*/  FADD.FTZ R6, R190, R4 ;  /* 0x00000004be067221 */ /* 0x000fe40000010000 */
[----:B------:R-:W-:Y:S02]  /*10710*/  FADD.FTZ R5, R124, R2 ;  /* 0x000000027c057221 */ /* 0x000fe40000010000 */
[----:B------:R-:W-:Y:S02]  /*10720*/  FADD.FTZ R4, R230, R7 ;  /* 0x00000007e6047221 */ /* 0x000fe40000010000 */
[----:B------:R-:W-:Y:S02]  /*10730*/  FADD.FTZ R2, R228, R6 ;  /* 0x00000006e4027221 */ /* 0x000fe40000010000 */
[----:B------:R-:W-:Y:S02]  /*10740*/  FADD.FTZ R7, R131, R4 ;  /* 0x0000000483077221 */ /* 0x000fe40000010000 */
[----:B------:R-:W-:Y:S02]  /*10750*/  FADD.FTZ R6, R130, R2 ;  /* 0x0000000282067221 */ /* 0x000fe40000010000 */
[----:B------:R-:W-:Y:S02]  /*10760*/  FADD.FTZ R2, R203, R7 ;  /* 0x00000007cb027221 */ /* 0x000fe40000010000 */
[----:B------:R-:W-:Y:S02]  /*10770*/  IMAD.MOV.U32 R237, RZ, RZ, R121 ;  /* 0x000000ffffed7224 */ /* 0x000fe400078e0079 */
[----:B------:R-:W-:Y:S01]  /*10780*/  IMAD.MOV.U32 R233, RZ, RZ, R186 ;  /* 0x000000ffffe97224 */ /* 0x000fe200078e00ba */
[-C--:B------:R-:W-:Y:S01]  /*10790*/  HMMA.16816.F32.BF16 R120, R164, R132.reuse, R20 ;  /* 0x00000084a478723c */ /* 0x080fe20000041814 */
[----:B------:R-:W-:Y:S01]  /*107a0*/  IMAD.MOV.U32 R190, RZ, RZ, R126 ;  /* 0x000000ffffbe7224 */ /* 0x000fe200078e007e */
[----:B------:R-:W-:Y:S01]  /*107b0*/  MOV R186, R198 ;  /* 0x000000c600ba7202 */ /* 0x000fe20000000f00 */
[----:B------:R-:W-:Y:S01]  /*107c0*/  FADD.FTZ R9, R237, R2 ;  /* 0x00000002ed097221 */ /* 0x000fe20000010000 */
[----:B------:R-:W-:Y:S04]  /*107d0*/  MOV R198, R125 ;  /* 0x0000007d00c67202 */ /* 0x000fe80000000f00 */
[C---:B------:R-:W-:Y:S01]  /*107e0*/  HMMA.16816.F32.BF16 R124, R160.reuse, R132, R24 ;  /* 0x00000084a07c723c */ /* 0x040fe20000041818 */
[----:B--2---:R-:W-:Y:S04]  /*107f0*/  FFMA.FTZ R0, R0, R73, R204 ;  /* 0x0000004900007223 */ /* 0x004fe800000100cc */
[----:B------:R-:W-:Y:S02]  /*10800*/  FADD.FTZ R8, R205, R0 ;  /* 0x00000000cd087221 */ /* 0x000fe40000010000 */
[----:B------:R-:W-:Y:S02]  /*10810*/  FADD.FTZ R0, R129, R5 ;  /* 0x0000000581007221 */ /* 0x000fe40000010000 */
[----:B------:R-:W-:Y:S03]  /*10820*/  FADD.FTZ R8, R206, R8 ;  /* 0x00000008ce087221 */ /* 0x000fe60000010000 */
[----:B------:R-:W-:Y:S02]  /*10830*/  FADD.FTZ R5, R128, R0 ;  /* 0x0000000080057221 */ /* 0x000fe40000010000 */
[----:B------:R-:W-:Y:S01]  /*10840*/  FADD.FTZ R4, R207, R8 ;  /* 0x00000008cf047221 */ /* 0x000fe20000010000 */
[-C--:B------:R-:W-:Y:S01]  /*10850*/  HMMA.16816.F32.BF16 R128, R160, R134.reuse, R28 ;  /* 0x00000086a080723c */ /* 0x080fe2000004181c */
[----:B------:R-:W-:Y:S02]  /*10860*/  FADD.FTZ R0, R232, R6 ;  /* 0x00000006e8007221 */ /* 0x000fe40000010000 */
[----:B------:R-:W-:Y:S02]  /*10870*/  FADD.FTZ R8, R235, R5 ;  /* 0x00000005eb087221 */ /* 0x000fe40000010000 */
[----:B------:R-:W-:Y:S02]  /*10880*/  FADD.FTZ R11, R138, R4 ;  /* 0x000000048a0b7221 */ /* 0x000fe40000010000 */
[----:B------:R-:W-:Y:S01]  /*10890*/  FADD.FTZ R10, R236, R0 ;  /* 0x00000000ec0a7221 */ /* 0x000fe20000010000 */
[----:B------:R-:W2:Y:S01]  /*108a0*/  LDSM.16.MT88.4 R4, [R211+0x2900] ;  /* 0x00290000d304783b */ /* 0x000ea20000004200 */
[----:B------:R-:W-:Y:S01]  /*108b0*/  FADD.FTZ R2, R229, R8 ;  /* 0x00000008e5027221 */ /* 0x000fe20000010000 */
[C---:B------:R-:W-:Y:S02]  /*108c0*/  HMMA.16816.F32.BF16 R132, R164.reuse, R134, R32 ;  /* 0x00000086a484723c */ /* 0x040fe40000041820 */
[----:B------:R-:W-:Y:S02]  /*108d0*/  FADD.FTZ R8, R137, R11 ;  /* 0x0000000b89087221 */ /* 0x000fe40000010000 */
[----:B------:R-:W-:Y:S02]  /*108e0*/  FADD.FTZ R0, R202, R9 ;  /* 0x00000009ca007221 */ /* 0x000fe40000010000 */
[----:B------:R-:W-:Y:S02]  /*108f0*/  FADD.FTZ R10, R233, R10 ;  /* 0x0000000ae90a7221 */ /* 0x000fe40000010000 */
[----:B------:R-:W-:Y:S04]  /*10900*/  FADD.FTZ R11, R139, R2 ;  /* 0x000000028b0b7221 */ /* 0x000fe80000010000 */
[----:B------:R-:W-:Y:S02]  /*10910*/  FADD.FTZ R8, R136, R8 ;  /* 0x0000000888087221 */ /* 0x000fe40000010000 */
[----:B------:R-:W-:Y:S01]  /*10920*/  FADD.FTZ R9, R186, R0 ;  /* 0x00000000ba097221 */ /* 0x000fe20000010000 */
[-C--:B-1----:R-:W-:Y:S01]  /*10930*/  HMMA.16816.F32.BF16 R136, R164, R148.reuse, R36 ;  /* 0x00000094a488723c */ /* 0x082fe20000041824 */
        /* <DEDUP_REMOVED lines=8> */
[----:B------:R-:W-:Y:S02]  /*109c0*/  FADD.FTZ R8, R145, R8 ;  /* 0x0000000891087221 */ /* 0x000fe40000010000 */
[----:B------:R-:W-:Y:S02]  /*109d0*/  FADD.FTZ R0, R249, R11 ;  /* 0x0000000bf9007221 */ /* 0x000fe40000010000 */
        /* <DEDUP_REMOVED lines=23> */
[----:B------:R-:W-:Y:S01]  /*10b50*/  FADD.FTZ R8, R103, R8 ;  /* 0x0000000867087221 */ /* 0x000fe20000010000 */
[----:B------:R-:W-:Y:S01]  /*10b60*/  MOV R103, R3 ;  /* 0x0000000300677202 */ /* 0x000fe20000000f00 */
[----:B------:R-:W-:Y:S02]  /*10b70*/  FADD.FTZ R10, R156, R9 ;  /* 0x000000099c0a7221 */ /* 0x000fe40000010000 */
[----:B------:R-:W-:Y:S02]  /*10b80*/  FADD.FTZ R11, R158, R2 ;  /* 0x000000029e0b7221 */ /* 0x000fe40000010000 */
[----:B------:R-:W-:Y:S02]  /*10b90*/  FADD.FTZ R9, R157, R0 ;  /* 0x000000009d097221 */ /* 0x000fe40000010000 */
[C---:B------:R-:W-:Y:S01]  /*10ba0*/  HMMA.16816.F32.BF16 R156, R160.reuse, R4, R56 ;  /* 0x00000004a09c723c */ /* 0x040fe20000041838 */
[----:B------:R-:W-:Y:S01]  /*10bb0*/  FADD.FTZ R8, R102, R8 ;  /* 0x0000000866087221 */ /* 0x000fe20000010000 */
[----:B------:R-:W-:Y:S01]  /*10bc0*/  MOV R102, R70 ;  /* 0x0000004600667202 */ /* 0x000fe20000000f00 */
[----:B------:R-:W-:Y:S02]  /*10bd0*/  FADD.FTZ R0, R180, R11 ;  /* 0x0000000bb4007221 */ /* 0x000fe40000010000 */
[----:B------:R-:W-:Y:S01]  /*10be0*/  FADD.FTZ R8, R101, R8 ;  /* 0x0000000865087221 */ /* 0x000fe20000010000 */
[----:B------:R-:W-:Y:S01]  /*10bf0*/  MOV R101, R71 ;  /* 0x0000004700657202 */ /* 0x000fe20000000f00 */
        /* <DEDUP_REMOVED lines=20> */
[----:B------:R1:W-:Y:S01]  /*10d40*/  STL [R1+0x14], R5 ;  /* 0x0000140501007387 */ /* 0x0003e20000100800 */
[----:B------:R-:W-:Y:S02]  /*10d50*/  FADD.FTZ R4, R169, R4 ;  /* 0x00000004a9047221 */ /* 0x000fe40000010000 */
[----:B------:R-:W-:Y:S02]  /*10d60*/  FADD.FTZ R2, R96, R2 ;  /* 0x0000000260027221 */ /* 0x000fe40000010000 */
[----:B------:R-:W-:Y:S01]  /*10d70*/  FADD.FTZ R0, R74, R0 ;  /* 0x000000004a007221 */ /* 0x000fe20000010000 */
[----:B------:R1:W-:Y:S01]  /*10d80*/  STL [R1+0x18], R4 ;  /* 0x0000180401007387 */ /* 0x0003e20000100800 */
[----:B------:R-:W-:Y:S02]  /*10d90*/  IMAD.MOV.U32 R100, RZ, RZ, R72 ;  /* 0x000000ffff647224 */ /* 0x000fe400078e0048 */
[----:B------:R-:W-:Y:S01]  /*10da0*/  FADD.FTZ R0, R97, R0 ;  /* 0x0000000061007221 */ /* 0x000fe20000010000 */
[----:B------:R1:W-:Y:S04]  /*10db0*/  STL [R1+0x1c], R2 ;  /* 0x00001c0201007387 */ /* 0x0003e80000100800 */
[----:B------:R1:W-:Y:S01]  /*10dc0*/  STL [R1+0x20], R0 ;  /* 0x0000200001007387 */ /* 0x0003e20000100800 */
[----:B------:R-:W-:-:S05]  /*10dd0*/  @P0 BRA `(.L_x_291) ;  /* 0xffff8c5000000947 */ /* 0x000fca000383ffff */
.L_x_272:
[----:B------:R-:W2:Y:S01]  /*10de0*/  S2UR UR17, SR_CTAID.X ;  /* 0x00000000001179c3 */ /* 0x000ea20000002500 */
[----:B------:R-:W-:-:S02]  /*10df0*/  UISETP.NE.AND UP1, UPT, UR35, URZ, UPT ;  /* 0x0000003f2300728c */ /* 0x000fc4000bf25270 */
[----:B------:R-:W-:Y:S02]  /*10e00*/  ULDC.64 UR4, c[0x0][0x2c8] ;  /* 0x0000b20000047ab9 */ /* 0x000fe40000000a00 */
[----:B------:R-:W-:-:S06]  /*10e10*/  UISETP.NE.AND UP0, UPT, UR34, URZ, UPT ;  /* 0x0000003f2200728c */ /* 0x000fcc000bf05270 */
[----:B------:R-:W-:Y:S01]  /*10e20*/  PLOP3.LUT P0, PT, PT, PT, UP0, 0x40, 0x0 ;  /* 0x000000000000781c */ /* 0x000fe20003f0e808 */
[----:B--2---:R-:W-:-:S04]  /*10e30*/  ULEA UR17, UR17, 0x7f, 0x7 ;  /* 0x0000007f11117891 */ /* 0x004fc8000f8e383f */
[----:B------:R-:W-:Y:S02]  /*10e40*/  UIMAD.WIDE.U32 UR20, UR17, UR4, URZ ;  /* 0x00000004111472a5 */ /* 0x000fe4000f8e003f */
[----:B------:R-:W-:Y:S02]  /*10e50*/  UIADD3 UR4, UR8, 0x1, -UR15 ;  /* 0x0000000108047890 */ /* 0x000fe4000fffe80f */
[----:B------:R-:W-:-:S03]  /*10e60*/  UMOV UR18, UR17 ;  /* 0x0000001100127c82 */ /* 0x000fc60008000000 */
[----:B------:R-:W-:Y:S02]  /*10e70*/  @UP1 UMOV UR17, UR21 ;  /* 0x0000001500111c82 */ /* 0x000fe40008000000 */
[----:B------:R-:W-:-:S03]  /*10e80*/  @UP1 USHF.R.U32.HI UR18, URZ, UR5, UR17 ;  /* 0x000000053f121299 */ /* 0x000fc60008011611 */
[----:B------:R-:W-:Y:S02]  /*10e90*/  ULDC UR17, c[0x0][0x324] ;  /* 0x0000c90000117ab9 */ /* 0x000fe40000000800 */
[----:B------:R-:W-:-:S04]  /*10ea0*/  UIADD3 UR18, UR4, UR18, URZ ;  /* 0x0000001204127290 */ /* 0x000fc8000fffe03f */
[----:B------:R-:W-:Y:S01]  /*10eb0*/  UIADD3 UR17, UR18, -UR17, URZ ;  /* 0x8000001112117290 */ /* 0x000fe2000fffe03f */
[----:B------:R-:W-:Y:S05]  /*10ec0*/  @P0 BRA `(.L_x_292) ;  /* 0x0000018000000947 */ /* 0x000fea0003800000 */
[----:B------:R-:W-:-:S06]  /*10ed0*/  UISETP.GT.AND UP0, UPT, UR18, -0x1, UPT ;  /* 0xffffffff1200788c */ /* 0x000fcc000bf04270 */
[----:B------:R-:W-:-:S13]  /*10ee0*/  PLOP3.LUT P0, PT, PT, PT, UP0, 0x80, 0x0 ;  /* 0x000000000000781c */ /* 0x000fda0003f0f008 */
[----:B------:R-:W-:Y:S05]  /*10ef0*/  @P0 BRA `(.L_x_293) ;  /* 0x000000a000000947 */ /* 0x000fea0003800000 */
[----:B------:R-:W-:Y:S02]  /*10f00*/  UMOV UR5, 0x1 ;  /* 0x0000000100057882 */ /* 0x000fe40000000000 */
[----:B------:R-:W-:Y:S02]  /*10f10*/  ULDC UR4, c[0x0][0x32c] ;  /* 0x0000cb0000047ab9 */ /* 0x000fe40000000800 */
[----:B------:R-:W-:Y:S02]  /*10f20*/  UISETP.NE.AND UP0, UPT, UR5, UR4, UPT ;  /* 0x000000040500728c */ /* 0x000fe4000bf05270 */
[----:B------:R-:W-:Y:S02]  /*10f30*/  ULOP3.LUT UR18, URZ, UR18, URZ, 0x33, !UPT ;  /* 0x000000123f127292 */ /* 0x000fe4000f8e333f */
[----:B------:R-:W-:Y:S02]  /*10f40*/  ULDC.64 UR4, c[0x0][0x330] ;  /* 0x0000cc0000047ab9 */ /* 0x000fe40000000a00 */
[----:B------:R-:W-:-:S07]  /*10f50*/  UIMAD.WIDE.U32 UR20, UR18, UR4, URZ ;  /* 0x00000004121472a5 */ /* 0x000fce000f8e003f */
[----:B------:R-:W-:Y:S02]  /*10f60*/  @UP0 UMOV UR19, UR21 ;  /* 0x0000001500130c82 */ /* 0x000fe40008000000 */
[----:B------:R-:W-:-:S04]  /*10f70*/  @UP0 USHF.R.U32.HI UR18, URZ, UR5, UR19 ;  /* 0x000000053f120299 */ /* 0x000fc80008011613 */
[----:B------:R-:W-:Y:S01]  /*10f80*/  ULOP3.LUT UR18, URZ, UR18, URZ, 0x33, !UPT ;  /* 0x000000123f127292 */ /* 0x000fe2000f8e333f */
[----:B------:R-:W-:Y:S05]  /*10f90*/  BRA `(.L_x_294) ;  /* 0x0000007000007947 */ /* 0x000fea0003800000 */
.L_x_293:
[----:B------:R-:W-:Y:S02]  /*10fa0*/  UMOV UR5, 0x1 ;  /* 0x0000000100057882 */ /* 0x000fe40000000000 */
[----:B------:R-:W-:Y:S02]  /*10fb0*/  ULDC UR4, c[0x0][0x32c] ;  /* 0x0000cb0000047ab9 */ /* 0x000fe40000000800 */
[----:B------:R-:W-:-:S03]  /*10fc0*/  UISETP.NE.AND UP0, UPT, UR5, UR4, UPT ;  /* 0x000000040500728c */ /* 0x000fc6000bf05270 */
[----:B------:R-:W-:Y:S02]  /*10fd0*/  ULDC.64 UR4, c[0x0][0x330] ;  /* 0x0000cc0000047ab9 */ /* 0x000fe40000000a00 */
[----:B------:R-:W-:-:S07]  /*10fe0*/  UIMAD.WIDE.U32 UR20, UR18, UR4, URZ ;  /* 0x00000004121472a5 */ /* 0x000fce000f8e003f */
[----:B------:R-:W-:Y:S02]  /*10ff0*/  @UP0 UMOV UR19, UR21 ;  /* 0x0000001500130c82 */ /* 0x000fe40008000000 */
[----:B------:R-:W-:Y:S02]  /*11000*/  @UP0 USHF.R.U32.HI UR18, URZ, UR5, UR19 ;  /* 0x000000053f120299 */ /* 0x000fe40008011613 */
.L_x_294:
[----:B------:R-:W-:Y:S02]  /*11010*/  ULDC UR4, c[0x0][0x32c] ;  /* 0x0000cb0000047ab9 */ /* 0x000fe40000000800 */
[----:B------:R-:W-:-:S04]  /*11020*/  UIMAD UR4, UR18, UR4, URZ ;  /* 0x00000004120472a4 */ /* 0x000fc8000f8e023f */
[----:B------:R-:W-:-:S04]  /*11030*/  UISETP.LT.AND UP0, UPT, UR17, UR4, UPT ;  /* 0x000000041100728c */ /* 0x000fc8000bf01270 */
[----:B------:R-:W-:-:S04]  /*11040*/  USEL UR17, UR17, UR4, !UP0 ;  /* 0x0000000411117287 */ /* 0x000fc8000c000000 */
.L_x_292:
[----:B------:R-:W-:-:S04]  /*11050*/  UIADD3 UR17, UR17, 0x5f, URZ ;  /* 0x0000005f11117890 */ /* 0x000fc8000fffe03f */
[----:B------:R-:W-:-:S04]  /*11060*/  UIMAD.WIDE UR4, UR17, 0x2aaaaaab, URZ ;  /* 0x2aaaaaab110478a5 */ /* 0x000fc8000f8e023f */
        /* <DEDUP_REMOVED lines=9> */
[----:B-1----:R-:W-:Y:S01]  /*11100*/  IMAD.MOV.U32 R2, RZ, RZ, R72 ;  /* 0x000000ffff027224 */ /* 0x002fe200078e0048 */
[----:B------:R-:W-:Y:S02]  /*11110*/  MOV R101, R70 ;  /* 0x0000004600657202 */ /* 0x000fe40000000f00 */
.L_x_298:
[----:B------:R-:W-:Y:S04]  /*11120*/  DEPBAR.LE SB0, 0x0 ;  /* 0x000080000000791a */ /* 0x000fe80000000000 */
[----:B------:R-:W-:Y:S01]  /*11130*/  BAR.SYNC.DEFER_BLOCKING 0x0 ;  /* 0x0000000000007b1d */ /* 0x000fe20000010000 */
[----:B------:R-:W-:Y:S06]  /*11140*/  UISETP.GT.AND UP0, UPT, UR7, UR12, UPT ;  /* 0x0000000c0700728c */ /* 0x000fec000bf04270 */
[----:B------:R-:W-:Y:S01]  /*11150*/  PLOP3.LUT P0, PT, PT, PT, UP0, 0x80, 0x0 ;  /* 0x000000000000781c */ /* 0x000fe20003f0f008 */
        /* <DEDUP_REMOVED lines=61> */
.L_x_296:
        /* <DEDUP_REMOVED lines=311> */
[----:B------:R-:W-:Y:S01]  /*128a0*/  UISETP.NE.AND UP0, UPT, UR36, URZ, UPT ;  /* 0x0000003f2400728c */ /* 0x000fe2000bf05270 */
[----:B------:R-:W-:Y:S01]  /*128b0*/  IMAD.MOV.U32 R227, RZ, RZ, RZ ;  /* 0x000000ffffe37224 */ /* 0x000fe200078e00ff */
[----:B------:R-:W-:Y:S01]  /*128c0*/  UIMAD UR5, UR12, 0x60, UR14 ;  /* 0x000000600c0578a4 */ /* 0x000fe2000f8e020e */
[----:B-1----:R-:W3:Y:S03]  /*128d0*/  LDL R38, [R1+0x4] ;  /* 0x0000040001267983 */ /* 0x002ee60000100800 */
[----:B------:R-:W-:Y:S02]  /*128e0*/  PLOP3.LUT P1, PT, PT, PT, UP0, 0x80, 0x0 ;  /* 0x000000000000781c */ /* 0x000fe40003f2f008 */
[----:B------:R-:W-:Y:S01]  /*128f0*/  IMAD.U32 R3, RZ, RZ, UR5 ;  /* 0x00000005ff037e24 */ /* 0x000fe2000f8e00ff */
[----:B------:R-:W-:Y:S04]  /*12900*/  PLOP3.LUT P0, PT, PT, PT, UP0, 0x80, 0x0 ;  /* 0x000000000000781c */ /* 0x000fe80003f0f008 */
[----:B--2---:R-:W-:Y:S06]  /*12910*/  IADD3 R3, R3, -0x60, R12 ;  /* 0xffffffa003037810 */ /* 0x004fec0007ffe00c */
        /* <DEDUP_REMOVED lines=26> */
[----:B------:R-:W4:Y:S04]  /*12ac0*/  SHFL.IDX PT, R10, R3, 0x2, 0x181f ;  /* 0x00581f00030a7f89 */ /* 0x000f2800000e0000 */
        /* <DEDUP_REMOVED lines=9> */
[-C--:B----4-:R-:W-:Y:S03]  /*12b60*/  IADD3 R10, P5, R10, R226.reuse, RZ ;  /* 0x000000e20a0a7210 */ /* 0x090fe60007fbe0ff */
[----:B---3--:R2:W-:Y:S01]  /*12b70*/  LDGSTS.E.BYPASS.LTC128B.128 [R38+0x3100], [R4.64], !P4 ;  /* 0x0310000004267fae */ /* 0x0085e2000e101d72 */
        /* <DEDUP_REMOVED lines=15> */
.L_x_297:
[----:B-1234-:R-:W-:Y:S01]  /*12c70*/  FMNMX.FTZ R72, R168, R2, !PT ;  /* 0x00000002a8487209 */ /* 0x01efe20007810000 */
[----:B------:R-:W-:Y:S01]  /*12c80*/  LDSM.16.MT88.4 R52, [R210+0x100] ;  /* 0x00010000d234783b */ /* 0x000fe20000004200 */
[----:B------:R-:W-:Y:S01]  /*12c90*/  FMNMX.FTZ R0, R183, R101, !PT ;  /* 0x00000065b7007209 */ /* 0x000fe20007810000 */
[----:B------:R-:W-:Y:S01]  /*12ca0*/  UISETP.GT.AND UP0, UPT, UR12, UR4, UPT ;  /* 0x000000040c00728c */ /* 0x000fe2000bf04270 */
[----:B------:R-:W-:Y:S01]  /*12cb0*/  FMNMX.FTZ R72, R184, R72, !PT ;  /* 0x00000048b8487209 */ /* 0x000fe20007810000 */
[----:B------:R-:W-:Y:S01]  /*12cc0*/  UIADD3 UR12, UR12, -0x1, URZ ;  /* 0xffffffff0c0c7890 */ /* 0x000fe2000fffe03f */
        /* <DEDUP_REMOVED lines=88> */
[----:B------:R-:W2:Y:S01]  /*13250*/  SHFL.BFLY PT, R70, R0, 0x2, 0x1f ;  /* 0x0c401f0000467f89 */ /* 0x000ea200000e0000 */
[----:B------:R-:W-:Y:S02]  /*13260*/  FMNMX.FTZ R4, R237, R4, !PT ;  /* 0x00000004ed047209 */ /* 0x000fe40007810000 */
[----:B------:R-:W-:Y:S02]  /*13270*/  FMNMX.FTZ R3, R99, R3, !PT ;  /* 0x0000000363037209 */ /* 0x000fe40007810000 */
[----:B------:R-:W-:Y:S02]  /*13280*/  FMNMX.FTZ R4, R244, R4, !PT ;  /* 0x00000004f4047209 */ /* 0x000fe40007810000 */
[----:B------:R-:W-:Y:S01]  /*13290*/  MOV R93, R22 ;  /* 0x00000016005d7202 */ /* 0x000fe20000000f00 */
[----:B------:R-:W3:Y:S01]  /*132a0*/  SHFL.BFLY PT, R5, R3, 0x2, 0x1f ;  /* 0x0c401f0003057f89 */ /* 0x000ee200000e0000 */
[----:B------:R-:W-:Y:S02]  /*132b0*/  FMNMX.FTZ R4, R247, R4, !PT ;  /* 0x00000004f7047209 */ /* 0x000fe40007810000 */
[----:B------:R-:W-:Y:S02]  /*132c0*/  MOV R85, R36 ;  /* 0x0000002400557202 */ /* 0x000fe40000000f00 */
[----:B------:R-:W-:Y:S02]  /*132d0*/  FMNMX.FTZ R4, R250, R4, !PT ;  /* 0x00000004fa047209 */ /* 0x000fe40007810000 */
[----:B------:R-:W-:Y:S02]  /*132e0*/  MOV R88, R29 ;  /* 0x0000001d00587202 */ /* 0x000fe40000000f00 */
[----:B------:R-:W-:Y:S02]  /*132f0*/  FMNMX.FTZ R4, R93, R4, !PT ;  /* 0x000000045d047209 */ /* 0x000fe40007810000 */
[----:B------:R-:W-:Y:S02]  /*13300*/  MOV R84, R37 ;  /* 0x0000002500547202 */ /* 0x000fe40000000f00 */
[----:B------:R-:W-:Y:S01]  /*13310*/  FMNMX.FTZ R4, R85, R4, !PT ;  /* 0x0000000455047209 */ /* 0x000fe20007810000 */
[----:B------:R-:W-:Y:S01]  /*13320*/  LDSM.16.MT88.4 R36, [R212+0x100] ;  /* 0x00010000d424783b */ /* 0x000fe20000004200 */
[----:B------:R-:W-:Y:S02]  /*13330*/  PLOP3.LUT P0, PT, PT, PT, UP0, 0x80, 0x0 ;  /* 0x000000000000781c */ /* 0x000fe40003f0f008 */
[----:B-1----:R-:W-:Y:S02]  /*13340*/  FMNMX.FTZ R72, R72, R6, !PT ;  /* 0x0000000648487209 */ /* 0x002fe40007810000 */
[----:B--2---:R-:W-:Y:S02]  /*13350*/  FMNMX.FTZ R70, R0, R70, !PT ;  /* 0x0000004600467209 */ /* 0x004fe40007810000 */
[----:B------:R-:W-:Y:S01]  /*13360*/  FMNMX.FTZ R0, R88, R4, !PT ;  /* 0x0000000458007209 */ /* 0x000fe20007810000 */
[----:B------:R-:W1:Y:S01]  /*13370*/  SHFL.BFLY PT, R6, R72, 0x1, 0x1f ;  /* 0x0c201f0048067f89 */ /* 0x000e6200000e0000 */
[----:B---3--:R-:W-:Y:S02]  /*13380*/  FMNMX.FTZ R3, R3, R5, !PT ;  /* 0x0000000503037209 */ /* 0x008fe40007810000 */
[----:B------:R-:W-:Y:S04]  /*13390*/  FMNMX.FTZ R0, R57, R0, !PT ;  /* 0x0000000039007209 */ /* 0x000fe80007810000 */
[----:B------:R-:W-:Y:S01]  /*133a0*/  FMNMX.FTZ R4, R84, R0, !PT ;  /* 0x0000000054047209 */ /* 0x000fe20007810000 */
[----:B------:R-:W2:Y:S03]  /*133b0*/  SHFL.BFLY PT, R71, R3, 0x1, 0x1f ;  /* 0x0c201f0003477f89 */ /* 0x000ea600000e0000 */
[----:B------:R-:W-:Y:S05]  /*133c0*/  FMNMX.FTZ R4, R178, R4, !PT ;  /* 0x00000004b2047209 */ /* 0x000fea0007810000 */
[----:B------:R-:W3:Y:S01]  /*133d0*/  SHFL.BFLY PT, R5, R70, 0x1, 0x1f ;  /* 0x0c201f0046057f89 */ /* 0x000ee200000e0000 */
[----:B-1----:R-:W-:Y:S05]  /*133e0*/  FMNMX.FTZ R72, R72, R6, !PT ;  /* 0x0000000648487209 */ /* 0x002fea0007810000 */
[C---:B------:R-:W-:Y:S02]  /*133f0*/  FADD.FTZ R0, -R72.reuse, R2 ;  /* 0x0000000248007221 */ /* 0x040fe40000010100 */
[----:B------:R-:W-:Y:S02]  /*13400*/  FMUL.FTZ R96, R72, c[0x0][0x2d0] ;  /* 0x0000b40048607a20 */ /* 0x000fe40000410000 */
[----:B------:R-:W-:Y:S01]  /*13410*/  FMUL.FTZ R2, R0, c[0x0][0x2d0] ;  /* 0x0000b40000027a20 */ /* 0x000fe20000410000 */
[----:B--2---:R-:W-:Y:S02]  /*13420*/  FMNMX.FTZ R71, R3, R71, !PT ;  /* 0x0000004703477209 */ /* 0x004fe40007810000 */
[----:B------:R-:W-:Y:S01]  /*13430*/  FMNMX.FTZ R0, R179, R4, !PT ;  /* 0x00000004b3007209 */ /* 0x000fe20007810000 */
[----:B------:R1:W2:Y:S01]  /*13440*/  MUFU.EX2 R73, R2 ;  /* 0x0000000200497308 */ /* 0x0002a20000000800 */
[--C-:B------:R-:W-:Y:S02]  /*13450*/  FFMA.FTZ R4, R168, c[0x0][0x2d0], -R96.reuse ;  /* 0x0000b400a8047a23 */ /* 0x100fe40000010860 */
[----:B------:R-:W-:Y:S01]  /*13460*/  FMNMX.FTZ R0, R74, R0, !PT ;  /* 0x000000004a007209 */ /* 0x000fe20007810000 */
[----:B------:R-:W-:Y:S01]  /*13470*/  FMUL.FTZ R97, R71, c[0x0][0x2d0] ;  /* 0x0000b40047617a20 */ /* 0x000fe20000410000 */
[----:B---3--:R-:W-:Y:S01]  /*13480*/  FMNMX.FTZ R70, R70, R5, !PT ;  /* 0x0000000546467209 */ /* 0x008fe20007810000 */
[----:B------:R-:W-:Y:S01]  /*13490*/  FFMA.FTZ R5, R20, c[0x0][0x2d0], -R96 ;  /* 0x0000b40014057a23 */ /* 0x000fe20000010860 */
[----:B------:R-:W-:Y:S03]  /*134a0*/  FMNMX.FTZ R0, R75, R0, !PT ;  /* 0x000000004b007209 */ /* 0x000fe60007810000 */
[----:B------:R2:W-:Y:S01]  /*134b0*/  MUFU.EX2 R40, R5 ;  /* 0x0000000500287308 */ /* 0x0005e20000000800 */
[----:B------:R-:W-:Y:S01]  /*134c0*/  FMUL.FTZ R98, R70, c[0x0][0x2d0] ;  /* 0x0000b40046627a20 */ /* 0x000fe20000410000 */
[----:B------:R-:W3:Y:S01]  /*134d0*/  SHFL.BFLY PT, R3, R0, 0x2, 0x1f ;  /* 0x0c401f0000037f89 */ /* 0x000ee200000e0000 */
[----:B-1----:R-:W-:Y:S07]  /*134e0*/  FADD.FTZ R2, -R71, R100 ;  /* 0x0000006447027221 */ /* 0x002fee0000010100 */
[----:B------:R-:W-:Y:S01]  /*134f0*/  MUFU.EX2 R100, R4 ;  /* 0x0000000400647308 */ /* 0x000fe20000000800 */
[----:B------:R-:W-:Y:S02]  /*13500*/  FMUL.FTZ R2, R2, c[0x0][0x2d0] ;  /* 0x0000b40002027a20 */ /* 0x000fe40000410000 */
[----:B--2---:R-:W-:Y:S07]  /*13510*/  FMUL.FTZ R5, R73, R105 ;  /* 0x0000006949057220 */ /* 0x004fee0000410000 */
[----:B------:R1:W-:Y:S01]  /*13520*/  MUFU.EX2 R69, R2 ;  /* 0x0000000200457308 */ /* 0x0003e20000000800 */
[----:B---3--:R-:W-:Y:S01]  /*13530*/  FMNMX.FTZ R0, R0, R3, !PT ;  /* 0x0000000300007209 */ /* 0x008fe20007810000 */
[--C-:B------:R-:W-:Y:S02]  /*13540*/  FFMA.FTZ R3, R17, c[0x0][0x2d0], -R96.reuse ;  /* 0x0000b40011037a23 */ /* 0x100fe40000010860 */
[----:B------:R-:W-:Y:S01]  /*13550*/  FMUL.FTZ R17, R73, R117 ;  /* 0x0000007549117220 */ /* 0x000fe20000410000 */
[----:B------:R-:W-:Y:S05]  /*13560*/  MOV R117, R88 ;  /* 0x0000005800757202 */ /* 0x000fea0000000f00 */
[----:B------:R2:W3:Y:S01]  /*13570*/  MUFU.EX2 R11, R3 ;  /* 0x00000003000b7308 */ /* 0x0004e20000000800 */
[----:B-1----:R-:W-:Y:S04]  /*13580*/  FADD.FTZ R2, -R70, R101 ;  /* 0x0000006546027221 */ /* 0x002fe80000010100 */
[----:B------:R-:W-:Y:S05]  /*13590*/  FMUL.FTZ R2, R2, c[0x0][0x2d0] ;  /* 0x0000b40002027a20 */ /* 0x000fea0000410000 */
[----:B------:R1:W4:Y:S01]  /*135a0*/  MUFU.EX2 R68, R2 ;  /* 0x0000000200447308 */ /* 0x0003220000000800 */
[--C-:B--2---:R-:W-:Y:S01]  /*135b0*/  FFMA.FTZ R3, R169, c[0x0][0x2d0], -R97.reuse ;  /* 0x0000b400a9037a23 */ /* 0x104fe20000010861 */
[----:B------:R-:W-:Y:S02]  /*135c0*/  MOV R169, R87 ;  /* 0x0000005700a97202 */ /* 0x000fe40000000f00 */
[----:B---3--:R-:W-:Y:S06]  /*135d0*/  MOV R105, R11 ;  /* 0x0000000b00697202 */ /* 0x008fec0000000f00 */
[----:B------:R2:W-:Y:S01]  /*135e0*/  MUFU.EX2 R7, R3 ;  /* 0x0000000300077308 */ /* 0x0005e20000000800 */
[--C-:B-1----:R-:W-:Y:S02]  /*135f0*/  FFMA.FTZ R2, R184, c[0x0][0x2d0], -R96.reuse ;  /* 0x0000b400b8027a23 */ /* 0x102fe40000010860 */
[C---:B----4-:R-:W-:Y:S07]  /*13600*/  FMUL.FTZ R29, R68.reuse, R129 ;  /* 0x00000081441d7220 */ /* 0x050fee0000410000 */
[----:B------:R1:W3:Y:S01]  /*13610*/  MUFU.EX2 R59, R2 ;  /* 0x00000002003b7308 */ /* 0x0002e20000000800 */
[----:B------:R-:W-:Y:S02]  /*13620*/  FMUL.FTZ R45, R68, R145 ;  /* 0x00000091442d7220 */ /* 0x000fe40000410000 */
[--C-:B--2---:R-:W-:Y:S07]  /*13630*/  FFMA.FTZ R3, R185, c[0x0][0x2d0], -R97.reuse ;  /* 0x0000b400b9037a23 */ /* 0x104fee0000010861 */
[----:B------:R2:W-:Y:S01]  /*13640*/  MUFU.EX2 R58, R3 ;  /* 0x00000003003a7308 */ /* 0x0005e20000000800 */
[----:B-1----:R-:W-:Y:S01]  /*13650*/  FFMA.FTZ R2, R16, c[0x0][0x2d0], -R96 ;  /* 0x0000b40010027a23 */ /* 0x002fe20000010860 */
[----:B---3--:R-:W-:Y:S01]  /*13660*/  F2FP.BF16.PACK_AB R76, R59, R100 ;  /* 0x000000643b4c723e */ /* 0x008fe200000010ff */
[--C-:B------:R-:W-:Y:S07]  /*13670*/  FFMA.FTZ R16, R35, c[0x0][0x2d0], -R97.reuse ;  /* 0x0000b40023107a23 */ /* 0x100fee0000010861 */
[----:B------:R1:W3:Y:S01]  /*13680*/  MUFU.EX2 R8, R2 ;  /* 0x0000000200087308 */ /* 0x0002e20000000800 */
[C---:B------:R-:W-:Y:S02]  /*13690*/  FMUL.FTZ R35, R69.reuse, R135 ;  /* 0x0000008745237220 */ /* 0x040fe40000410000 */
[--C-:B--2---:R-:W-:Y:S02]  /*136a0*/  FFMA.FTZ R3, R18, c[0x0][0x2d0], -R97.reuse ;  /* 0x0000b40012037a23 */ /* 0x104fe40000010861 */
[----:B------:R-:W-:Y:S01]  /*136b0*/  FMUL.FTZ R18, R69, R118 ;  /* 0x0000007645127220 */ /* 0x000fe20000410000 */
[----:B------:R-:W-:Y:S04]  /*136c0*/  MOV R118, R92 ;  /* 0x0000005c00767202 */ /* 0x000fe80000000f00 */
[----:B------:R-:W-:Y:S01]  /*136d0*/  MUFU.EX2 R61, R3 ;  /* 0x00000003003d7308 */ /* 0x000fe20000000800 */
[--C-:B------:R-:W-:Y:S09]  /*136e0*/  FFMA.FTZ R92, R199, c[0x0][0x2d0], -R97.reuse ;  /* 0x0000b400c75c7a23 */ /* 0x100ff20000010861 */
[----:B------:R2:W-:Y:S01]  /*136f0*/  MUFU.EX2 R95, R16 ;  /* 0x00000010005f7308 */ /* 0x0005e20000000800 */
[----:B-1----:R-:W1:Y:S01]  /*13700*/  SHFL.BFLY PT, R2, R0, 0x1, 0x1f ;  /* 0x0c201f0000027f89 */ /* 0x002e6200000e0000 */
[----:B---3--:R-:W-:Y:S04]  /*13710*/  MOV R185, R8 ;  /* 0x0000000800b97202 */ /* 0x008fe80000000f00 */
[----:B------:R-:W-:Y:S01]  /*13720*/  F2FP.BF16.PACK_AB R78, R105, R185 ;  /* 0x000000b9694e723e */ /* 0x000fe200000010ff */
[----:B--2---:R-:W-:Y:S01]  /*13730*/  FMUL.FTZ R16, R73, R116 ;  /* 0x0000007449107220 */ /* 0x004fe20000410000 */
[----:B------:R-:W-:Y:S02]  /*13740*/  MOV R116, R85 ;  /* 0x0000005500747202 */ /* 0x000fe40000000f00 */
[----:B-1----:R-:W-:Y:S01]  /*13750*/  FMNMX.FTZ R3, R2, R0, !PT ;  /* 0x0000000002037209 */ /* 0x002fe20007810000 */
[----:B------:R-:W-:Y:S01]  /*13760*/  FFMA.FTZ R2, R183, c[0x0][0x2d0], -R98 ;  /* 0x0000b400b7027a23 */ /* 0x000fe20000010862 */
[----:B------:R-:W-:Y:S01]  /*13770*/  MOV R183, R56 ;  /* 0x0000003800b77202 */ /* 0x000fe20000000f00 */
[--C-:B------:R-:W-:Y:S02]  /*13780*/  FFMA.FTZ R0, R19, c[0x0][0x2d0], -R97.reuse ;  /* 0x0000b40013007a23 */ /* 0x100fe40000010861 */
[----:B------:R1:W2:Y:S01]  /*13790*/  MUFU.EX2 R13, R2 ;  /* 0x00000002000d7308 */ /* 0x0002a20000000800 */
[----:B------:R-:W-:Y:S01]  /*137a0*/  FMUL.FTZ R19, R69, R119 ;  /* 0x0000007745137220 */ /* 0x000fe20000410000 */
[----:B------:R-:W-:Y:S01]  /*137b0*/  MOV R119, R93 ;  /* 0x0000005d00777202 */ /* 0x000fe20000000f00 */
[----:B------:R-:W-:Y:S07]  /*137c0*/  FFMA.FTZ R56, R193, c[0x0][0x2d0], -R96 ;  /* 0x0000b400c1387a23 */ /* 0x000fee0000010860 */
[----:B------:R3:W-:Y:S01]  /*137d0*/  MUFU.EX2 R6, R0 ;  /* 0x0000000000067308 */ /* 0x0007e20000000800 */
[----:B-1----:R-:W-:Y:S01]  /*137e0*/  FFMA.FTZ R2, R186, c[0x0][0x2d0], -R98 ;  /* 0x0000b400ba027a23 */ /* 0x002fe20000010862 */
[----:B------:R-:W-:Y:S01]  /*137f0*/  MOV R186, R7 ;  /* 0x0000000700ba7202 */ /* 0x000fe20000000f00 */
[--C-:B------:R-:W-:Y:S01]  /*13800*/  FFMA.FTZ R7, R103, c[0x0][0x2d0], -R97.reuse ;  /* 0x0000b40067077a23 */ /* 0x100fe20000010861 */
[----:B--2---:R-:W-:Y:S06]  /*13810*/  MOV R103, R13 ;  /* 0x0000000d00677202 */ /* 0x004fec0000000f00 */
[----:B------:R1:W2:Y:S01]  /*13820*/  MUFU.EX2 R184, R2 ;  /* 0x0000000200b87308 */ /* 0x0002a20000000800 */
[----:B------:R-:W-:Y:S01]  /*13830*/  F2FP.BF16.PACK_AB R77, R58, R186 ;  /* 0x000000ba3a4d723e */ /* 0x000fe200000010ff */
[----:B------:R-:W-:Y:S02]  /*13840*/  FMUL.FTZ R13, R68, R113 ;  /* 0x00000071440d7220 */ /* 0x000fe40000410000 */
[----:B---3--:R-:W-:Y:S06]  /*13850*/  FADD.FTZ R0, -R3, R102 ;  /* 0x0000006603007221 */ /* 0x008fec0000010100 */
[----:B------:R3:W-:Y:S01]  /*13860*/  MUFU.EX2 R168, R7 ;  /* 0x0000000700a87308 */ /* 0x0007e20000000800 */
[----:B------:R-:W-:Y:S09]  /*13870*/  FMUL.FTZ R0, R0, c[0x0][0x2d0] ;  /* 0x0000b40000007a20 */ /* 0x000ff20000410000 */
[----:B------:R-:W4:Y:S01]  /*13880*/  MUFU.EX2 R0, R0 ;  /* 0x0000000000007308 */ /* 0x000f220000000800 */
[--C-:B-1----:R-:W-:Y:S01]  /*13890*/  FFMA.FTZ R2, R180, c[0x0][0x2d0], -R98.reuse ;  /* 0x0000b400b4027a23 */ /* 0x102fe20000010862 */
[----:B--2---:R-:W-:Y:S08]  /*138a0*/  F2FP.BF16.PACK_AB R64, R184, R103 ;  /* 0x00000067b840723e */ /* 0x004ff000000010ff */
[----:B------:R1:W2:Y:S01]  /*138b0*/  MUFU.EX2 R8, R2 ;  /* 0x0000000200087308 */ /* 0x0002a20000000800 */
[----:B---3--:R-:W-:Y:S02]  /*138c0*/  FMUL.FTZ R7, R69, R107 ;  /* 0x0000006b45077220 */ /* 0x008fe40000410000 */
[C---:B----4-:R-:W-:Y:S02]  /*138d0*/  FMUL.FTZ R11, R0.reuse, R111 ;  /* 0x0000006f000b7220 */ /* 0x050fe40000410000 */
[C---:B------:R-:W-:Y:S01]  /*138e0*/  FMUL.FTZ R14, R0.reuse, R114 ;  /* 0x00000072000e7220 */ /* 0x040fe20000410000 */
[----:B------:R-:W-:Y:S01]  /*138f0*/  MOV R114, R60 ;  /* 0x0000003c00727202 */ /* 0x000fe20000000f00 */
[C---:B------:R-:W-:Y:S01]  /*13900*/  FMUL.FTZ R26, R0.reuse, R126 ;  /* 0x0000007e001a7220 */ /* 0x040fe20000410000 */
[----:B------:R-:W-:Y:S01]  /*13910*/  MOV R126, R95 ;  /* 0x0000005f007e7202 */ /* 0x000fe20000000f00 */
[C---:B------:R-:W-:Y:S02]  /*13920*/  FMUL.FTZ R27, R0.reuse, R127 ;  /* 0x0000007f001b7220 */ /* 0x040fe40000410000 */
[----:B------:R-:W-:Y:S02]  /*13930*/  FMUL.FTZ R42, R0, R142 ;  /* 0x0000008e002a7220 */ /* 0x000fe40000410000 */
[----:B-1----:R-:W-:Y:S01]  /*13940*/  FFMA.FTZ R2, R170, c[0x0][0x2d0], -R98 ;  /* 0x0000b400aa027a23 */ /* 0x002fe20000010862 */
[----:B------:R-:W-:Y:S01]  /*13950*/  MOV R170, R86 ;  /* 0x0000005600aa7202 */ /* 0x000fe20000000f00 */
[----:B------:R-:W-:Y:S01]  /*13960*/  FMUL.FTZ R46, R0, R146 ;  /* 0x00000092002e7220 */ /* 0x000fe20000410000 */
[----:B--2---:R-:W-:Y:S01]  /*13970*/  MOV R107, R8 ;  /* 0x00000008006b7202 */ /* 0x004fe20000000f00 */
[----:B------:R1:W2:Y:S01]  /*13980*/  MUFU.EX2 R9, R2 ;  /* 0x0000000200097308 */ /* 0x0002a20000000800 */
[----:B------:R-:W-:Y:S02]  /*13990*/  FMUL.FTZ R8, R68, R108 ;  /* 0x0000006c44087220 */ /* 0x000fe40000410000 */
[C---:B------:R-:W-:Y:S02]  /*139a0*/  FMUL.FTZ R43, R0.reuse, R143 ;  /* 0x0000008f002b7220 */ /* 0x040fe40000410000 */
[----:B------:R-:W-:Y:S02]  /*139b0*/  FMUL.FTZ R47, R0, R147 ;  /* 0x00000093002f7220 */ /* 0x000fe40000410000 */
[--C-:B------:R-:W-:Y:S02]  /*139c0*/  FFMA.FTZ R60, R198, c[0x0][0x2d0], -R97.reuse ;  /* 0x0000b400c63c7a23 */ /* 0x100fe40000010861 */
[----:B-1----:R-:W-:Y:S01]  /*139d0*/  FMUL.FTZ R2, R3, c[0x0][0x2d0] ;  /* 0x0000b40003027a20 */ /* 0x002fe20000410000 */
[----:B--2---:R-:W-:Y:S01]  /*139e0*/  MOV R108, R9 ;  /* 0x00000009006c7202 */ /* 0x004fe20000000f00 */
[----:B------:R-:W-:Y:S02]  /*139f0*/  FMUL.FTZ R9, R68, R109 ;  /* 0x0000006d44097220 */ /* 0x000fe40000410000 */
[--C-:B------:R-:W-:Y:S01]  /*13a00*/  FFMA.FTZ R4, R181, c[0x0][0x2d0], -R2.reuse ;  /* 0x0000b400b5047a23 */ /* 0x100fe20000010802 */
[----:B------:R-:W-:Y:S01]  /*13a10*/  MOV R181, R91 ;  /* 0x0000005b00b57202 */ /* 0x000fe20000000f00 */
[--C-:B------:R-:W-:Y:S01]  /*13a20*/  FFMA.FTZ R28, R188, c[0x0][0x2d0], -R2.reuse ;  /* 0x0000b400bc1c7a23 */ /* 0x100fe20000010802 */
[----:B------:R-:W-:Y:S01]  /*13a30*/  F2FP.BF16.PACK_AB R66, R108, R107 ;  /* 0x0000006b6c42723e */ /* 0x000fe200000010ff */
[----:B------:R1:W-:Y:S01]  /*13a40*/  MUFU.EX2 R102, R4 ;  /* 0x0000000400667308 */ /* 0x0003e20000000800 */
[--C-:B------:R-:W-:Y:S02]  /*13a50*/  FFMA.FTZ R44, R194, c[0x0][0x2d0], -R2.reuse ;  /* 0x0000b400c22c7a23 */ /* 0x100fe40000010802 */
[--C-:B------:R-:W-:Y:S02]  /*13a60*/  FFMA.FTZ R48, R196, c[0x0][0x2d0], -R2.reuse ;  /* 0x0000b400c4307a23 */ /* 0x100fe40000010802 */
[--C-:B------:R-:W-:Y:S05]  /*13a70*/  FFMA.FTZ R74, R74, c[0x0][0x2d0], -R2.reuse ;  /* 0x0000b4004a4a7a23 */ /* 0x100fea0000010802 */
[----:B------:R2:W-:Y:S10]  /*13a80*/  MUFU.EX2 R50, R44 ;  /* 0x0000002c00327308 */ /* 0x0005f40000000800 */
[----:B------:R3:W-:Y:S01]  /*13a90*/  MUFU.EX2 R113, R48 ;  /* 0x0000003000717308 */ /* 0x0007e20000000800 */
[--C-:B-1----:R-:W-:Y:S01]  /*13aa0*/  FFMA.FTZ R4, R187, c[0x0][0x2d0], -R2.reuse ;  /* 0x0000b400bb047a23 */ /* 0x102fe20000010802 */
[----:B------:R-:W-:Y:S01]  /*13ab0*/  MOV R187, R57 ;  /* 0x0000003900bb7202 */ /* 0x000fe20000000f00 */
[C---:B------:R-:W-:Y:S07]  /*13ac0*/  FMUL.FTZ R57, R68.reuse, R157 ;  /* 0x0000009d44397220 */ /* 0x040fee0000410000 */
[----:B------:R1:W4:Y:S01]  /*13ad0*/  MUFU.EX2 R12, R4 ;  /* 0x00000004000c7308 */ /* 0x0003220000000800 */
[----:B--2---:R-:W-:Y:S02]  /*13ae0*/  FMUL.FTZ R44, R68, R144 ;  /* 0x00000090442c7220 */ /* 0x004fe40000410000 */
[----:B---3--:R-:W-:Y:S02]  /*13af0*/  FMUL.FTZ R48, R73, R148 ;  /* 0x0000009449307220 */ /* 0x008fe40000410000 */
[--C-:B-1----:R-:W-:Y:S01]  /*13b00*/  FFMA.FTZ R4, R182, c[0x0][0x2d0], -R2.reuse ;  /* 0x0000b400b6047a23 */ /* 0x102fe20000010802 */
[----:B------:R-:W-:Y:S02]  /*13b10*/  MOV R182, R90 ;  /* 0x0000005a00b67202 */ /* 0x000fe40000000f00 */
[----:B----4-:R-:W-:Y:S02]  /*13b20*/  MOV R111, R12 ;  /* 0x0000000c006f7202 */ /* 0x010fe40000000f00 */
[----:B------:R1:W-:Y:S01]  /*13b30*/  MUFU.EX2 R10, R4 ;  /* 0x00000004000a7308 */ /* 0x0003e20000000800 */
[--C-:B------:R-:W-:Y:S01]  /*13b40*/  FFMA.FTZ R12, R34, c[0x0][0x2d0], -R97.reuse ;  /* 0x0000b400220c7a23 */ /* 0x100fe20000010861 */
[----:B------:R-:W-:Y:S01]  /*13b50*/  F2FP.BF16.PACK_AB R65, R111, R102 ;  /* 0x000000666f41723e */ /* 0x000fe200000010ff */
[----:B------:R-:W-:Y:S07]  /*13b60*/  FMUL.FTZ R34, R69, R134 ;  /* 0x0000008645227220 */ /* 0x000fee0000410000 */
[----:B------:R2:W-:Y:S10]  /*13b70*/  MUFU.EX2 R109, R12 ;  /* 0x0000000c006d7308 */ /* 0x0005f40000000800 */
[----:B------:R-:W-:Y:S01]  /*13b80*/  MUFU.EX2 R134, R92 ;  /* 0x0000005c00867308 */ /* 0x000fe20000000800 */
[----:B-1----:R-:W-:Y:S01]  /*13b90*/  FFMA.FTZ R4, R171, c[0x0][0x2d0], -R2 ;  /* 0x0000b400ab047a23 */ /* 0x002fe20000010802 */
[----:B------:R-:W-:Y:S02]  /*13ba0*/  MOV R171, R84 ;  /* 0x0000005400ab7202 */ /* 0x000fe40000000f00 */
[----:B------:R-:W-:Y:S06]  /*13bb0*/  LDSM.16.MT88.4 R84, [R209+0x900] ;  /* 0x00090000d154783b */ /* 0x000fec0000004200 */
[----:B------:R1:W-:Y:S01]  /*13bc0*/  MUFU.EX2 R180, R4 ;  /* 0x0000000400b47308 */ /* 0x0003e20000000800 */
[----:B--2---:R-:W-:Y:S01]  /*13bd0*/  FMUL.FTZ R12, R68, R112 ;  /* 0x00000070440c7220 */ /* 0x004fe20000410000 */
[----:B------:R-:W-:Y:S01]  /*13be0*/  MOV R112, R59 ;  /* 0x0000003b00707202 */ /* 0x000fe20000000f00 */
[C---:B------:R-:W-:Y:S02]  /*13bf0*/  FMUL.FTZ R59, R0.reuse, R159 ;  /* 0x0000009f003b7220 */ /* 0x040fe40000410000 */
[--C-:B-1----:R-:W-:Y:S02]  /*13c00*/  FFMA.FTZ R4, R21, c[0x0][0x2d0], -R96.reuse ;  /* 0x0000b40015047a23 */ /* 0x102fe40000010860 */
[----:B------:R-:W1:Y:S03]  /*13c10*/  LDSM.16.MT88.4 R20, [R209+0x100] ;  /* 0x00010000d114783b */ /* 0x000e660000004200 */
[----:B------:R2:W-:Y:S02]  /*13c20*/  MUFU.EX2 R41, R4 ;  /* 0x0000000400297308 */ /* 0x0005e40000000800 */
[--C-:B--2---:R-:W-:Y:S02]  /*13c30*/  FFMA.FTZ R4, R15, c[0x0][0x2d0], -R97.reuse ;  /* 0x0000b4000f047a23 */ /* 0x104fe40000010861 */
[C---:B------:R-:W-:Y:S01]  /*13c40*/  FMUL.FTZ R15, R0.reuse, R115 ;  /* 0x00000073000f7220 */ /* 0x040fe20000410000 */
[----:B------:R-:W-:Y:S05]  /*13c50*/  MOV R115, R62 ;  /* 0x0000003e00737202 */ /* 0x000fea0000000f00 */
[----:B------:R2:W-:Y:S01]  /*13c60*/  MUFU.EX2 R31, R4 ;  /* 0x00000004001f7308 */ /* 0x0005e20000000800 */
[----:B------:R-:W-:Y:S02]  /*13c70*/  FMUL.FTZ R62, R0, R162 ;  /* 0x000000a2003e7220 */ /* 0x000fe40000410000 */
[----:B--2---:R-:W-:Y:S02]  /*13c80*/  FFMA.FTZ R4, R32, c[0x0][0x2d0], -R96 ;  /* 0x0000b40020047a23 */ /* 0x004fe40000010860 */
[----:B------:R-:W-:Y:S05]  /*13c90*/  FFMA.FTZ R32, R189, c[0x0][0x2d0], -R2 ;  /* 0x0000b400bd207a23 */ /* 0x000fea0000010802 */
[----:B------:R2:W3:Y:S02]  /*13ca0*/  MUFU.EX2 R94, R4 ;  /* 0x00000004005e7308 */ /* 0x0004e40000000800 */
[----:B--2---:R-:W-:Y:S01]  /*13cb0*/  FFMA.FTZ R4, R33, c[0x0][0x2d0], -R96 ;  /* 0x0000b40021047a23 */ /* 0x004fe20000010860 */
[----:B---3--:R-:W-:Y:S01]  /*13cc0*/  MOV R127, R94 ;  /* 0x0000005e007f7202 */ /* 0x008fe20000000f00 */
[C---:B------:R-:W-:Y:S01]  /*13cd0*/  FMUL.FTZ R33, R73.reuse, R133 ;  /* 0x0000008549217220 */ /* 0x040fe20000410000 */
[----:B------:R-:W-:Y:S05]  /*13ce0*/  LDSM.16.MT88.4 R92, [R210+0x900] ;  /* 0x00090000d25c783b */ /* 0x000fea0000004200 */
[----:B------:R2:W3:Y:S02]  /*13cf0*/  MUFU.EX2 R49, R4 ;  /* 0x0000000400317308 */ /* 0x0004e40000000800 */
[----:B--2---:R-:W-:Y:S01]  /*13d00*/  FMUL.FTZ R4, R73, R104 ;  /* 0x0000006849047220 */ /* 0x004fe20000410000 */
[----:B------:R-:W-:Y:S01]  /*13d10*/  MOV R104, R6 ;  /* 0x0000000600687202 */ /* 0x000fe20000000f00 */
[----:B------:R-:W-:Y:S01]  /*13d20*/  FMUL.FTZ R6, R69, R106 ;  /* 0x0000006a45067220 */ /* 0x000fe20000410000 */
[----:B------:R-:W-:Y:S01]  /*13d30*/  MOV R106, R10 ;  /* 0x0000000a006a7202 */ /* 0x000fe20000000f00 */
[----:B------:R-:W-:Y:S01]  /*13d40*/  FMUL.FTZ R10, R0, R110 ;  /* 0x0000006e000a7220 */ /* 0x000fe20000410000 */
[----:B------:R-:W-:Y:S02]  /*13d50*/  F2FP.BF16.PACK_AB R79, R104, R61 ;  /* 0x0000003d684f723e */ /* 0x000fe400000010ff */
[----:B---3--:R-:W-:Y:S01]  /*13d60*/  MOV R148, R49 ;  /* 0x0000003100947202 */ /* 0x008fe20000000f00 */
[----:B------:R-:W-:Y:S01]  /*13d70*/  FMUL.FTZ R49, R73, R149 ;  /* 0x0000009549317220 */ /* 0x000fe20000410000 */
[----:B------:R-:W-:Y:S01]  /*13d80*/  MOV R149, R50 ;  /* 0x0000003200957202 */ /* 0x000fe20000000f00 */
[----:B------:R-:W-:Y:S01]  /*13d90*/  FMUL.FTZ R50, R69, R150 ;  /* 0x0000009645327220 */ /* 0x000fe20000410000 */
[----:B------:R-:W-:Y:S01]  /*13da0*/  F2FP.BF16.PACK_AB R67, R180, R106 ;  /* 0x0000006ab443723e */ /* 0x000fe200000010ff */
[-C--:B-1----:R-:W-:Y:S05]  /*13db0*/  HMMA.16816.F32.BF16 R4, R76, R20.reuse, R4 ;  /* 0x000000144c04723c */ /* 0x082fea0000041804 */
[----:B------:R-:W-:Y:S01]  /*13dc0*/  MOV R110, R58 ;  /* 0x0000003a006e7202 */ /* 0x000fe20000000f00 */
[----:B------:R-:W-:Y:S02]  /*13dd0*/  FMUL.FTZ R58, R0, R158 ;  /* 0x0000009e003a7220 */ /* 0x000fe40000410000 */
[C---:B------:R-:W-:Y:S07]  /*13de0*/  HMMA.16816.F32.BF16 R8, R64.reuse, R20, R8 ;  /* 0x000000144008723c */ /* 0x040fee0000041808 */
[----:B------:R-:W-:Y:S01]  /*13df0*/  FMUL.FTZ R21, R73, R121 ;  /* 0x0000007949157220 */ /* 0x000fe20000410000 */
[-C--:B------:R-:W-:Y:S04]  /*13e00*/  HMMA.16816.F32.BF16 R12, R64, R22.reuse, R12 ;  /* 0x00000016400c723c */ /* 0x080fe8000004180c */
[--C-:B------:R-:W-:Y:S01]  /*13e10*/  FFMA.FTZ R20, R24, c[0x0][0x2d0], -R98.reuse ;  /* 0x0000b40018147a23 */ /* 0x100fe20000010862 */
[----:B------:R-:W-:Y:S01]  /*13e20*/  MOV R121, R168 ;  /* 0x000000a800797202 */ /* 0x000fe20000000f00 */
[--C-:B------:R-:W-:Y:S01]  /*13e30*/  FFMA.FTZ R24, R25, c[0x0][0x2d0], -R98.reuse ;  /* 0x0000b40019187a23 */ /* 0x100fe20000010862 */
[----:B------:R-:W-:Y:S01]  /*13e40*/  MOV R168, R89 ;  /* 0x0000005900a87202 */ /* 0x000fe20000000f00 */
[C---:B------:R-:W-:Y:S01]  /*13e50*/  HMMA.16816.F32.BF16 R16, R76.reuse, R22, R16 ;  /* 0x000000164c10723c */ /* 0x040fe20000041810 */
[----:B------:R1:W2:Y:S01]  /*13e60*/  MUFU.EX2 R101, R20 ;  /* 0x0000001400657308 */ /* 0x0002a20000000800 */
[----:B------:R-:W3:Y:S02]  /*13e70*/  LDSM.16.MT88.4 R88, [R212+0x900] ;  /* 0x00090000d458783b */ /* 0x000ee40000004200 */
[----:B------:R-:W-:Y:S03]  /*13e80*/  FMUL.FTZ R25, R68, R125 ;  /* 0x0000007d44197220 */ /* 0x000fe60000410000 */
[C---:B------:R-:W-:Y:S02]  /*13e90*/  FMUL.FTZ R23, R69.reuse, R123 ;  /* 0x0000007b45177220 */ /* 0x040fe40000410000 */
[----:B------:R-:W-:Y:S02]  /*13ea0*/  FMUL.FTZ R22, R69, R122 ;  /* 0x0000007a45167220 */ /* 0x000fe40000410000 */
[----:B------:R4:W5:Y:S10]  /*13eb0*/  MUFU.EX2 R30, R24 ;  /* 0x00000018001e7308 */ /* 0x0009740000000800 */
[----:B------:R3:W-:Y:S01]  /*13ec0*/  MUFU.EX2 R123, R28 ;  /* 0x0000001c007b7308 */ /* 0x0007e20000000800 */
[----:B-1----:R-:W-:Y:S01]  /*13ed0*/  FMUL.FTZ R20, R73, R120 ;  /* 0x0000007849147220 */ /* 0x002fe20000410000 */
[----:B--2---:R-:W-:Y:S02]  /*13ee0*/  MOV R122, R101 ;  /* 0x00000065007a7202 */ /* 0x004fe40000000f00 */
[----:B------:R-:W-:Y:S01]  /*13ef0*/  MOV R101, R63 ;  /* 0x0000003f00657202 */ /* 0x000fe20000000f00 */
[----:B------:R-:W-:Y:S03]  /*13f00*/  FMUL.FTZ R63, R0, R163 ;  /* 0x000000a3003f7220 */ /* 0x000fe60000410000 */
[-C--:B------:R-:W-:Y:S03]  /*13f10*/  HMMA.16816.F32.BF16 R20, R76, R36.reuse, R20 ;  /* 0x000000244c14723c */ /* 0x080fe60000041814 */
[----:B----4-:R-:W-:Y:S01]  /*13f20*/  FMUL.FTZ R24, R68, R124 ;  /* 0x0000007c44187220 */ /* 0x010fe20000410000 */
[----:B-----5:R-:W-:Y:S01]  /*13f30*/  MOV R129, R30 ;  /* 0x0000001e00817202 */ /* 0x020fe20000000f00 */
[C---:B------:R-:W-:Y:S01]  /*13f40*/  FMUL.FTZ R30, R0.reuse, R130 ;  /* 0x00000082001e7220 */ /* 0x040fe20000410000 */
[----:B------:R-:W-:Y:S01]  /*13f50*/  MOV R130, R31 ;  /* 0x0000001f00827202 */ /* 0x000fe20000000f00 */
[----:B------:R-:W-:Y:S01]  /*13f60*/  FMUL.FTZ R31, R0, R131 ;  /* 0x00000083001f7220 */ /* 0x000fe20000410000 */
[----:B------:R-:W-:Y:S01]  /*13f70*/  MOV R124, R40 ;  /* 0x00000028007c7202 */ /* 0x000fe20000000f00 */
[--C-:B------:R-:W-:Y:S01]  /*13f80*/  FFMA.FTZ R40, R191, c[0x0][0x2d0], -R98.reuse ;  /* 0x0000b400bf287a23 */ /* 0x100fe20000010862 */
[C---:B------:R-:W-:Y:S03]  /*13f90*/  HMMA.16816.F32.BF16 R24, R64.reuse, R36, R24 ;  /* 0x000000244018723c */ /* 0x040fe60000041818 */
[----:B------:R1:W-:Y:S01]  /*13fa0*/  MUFU.EX2 R120, R40 ;  /* 0x0000002800787308 */ /* 0x0003e20000000800 */
[C---:B---3--:R-:W-:Y:S01]  /*13fb0*/  FMUL.FTZ R28, R68.reuse, R128 ;  /* 0x00000080441c7220 */ /* 0x048fe20000410000 */
[----:B------:R-:W-:Y:S01]  /*13fc0*/  MOV R131, R41 ;  /* 0x0000002900837202 */ /* 0x000fe20000000f00 */
[----:B------:R-:W-:Y:S02]  /*13fd0*/  FMUL.FTZ R41, R68, R141 ;  /* 0x0000008d44297220 */ /* 0x000fe40000410000 */
[----:B------:R-:W-:Y:S03]  /*13fe0*/  FFMA.FTZ R36, R190, c[0x0][0x2d0], -R98 ;  /* 0x0000b400be247a23 */ /* 0x000fe60000010862 */
[-C--:B------:R-:W-:Y:S02]  /*13ff0*/  HMMA.16816.F32.BF16 R28, R64, R38.reuse, R28 ;  /* 0x00000026401c723c */ /* 0x080fe4000004181c */
[----:B------:R2:W-:Y:S01]  /*14000*/  MUFU.EX2 R128, R32 ;  /* 0x0000002000807308 */ /* 0x0005e20000000800 */
[C---:B------:R-:W-:Y:S09]  /*14010*/  FMUL.FTZ R37, R73.reuse, R137 ;  /* 0x0000008949257220 */ /* 0x040ff20000410000 */
[----:B------:R3:W4:Y:S01]  /*14020*/  MUFU.EX2 R51, R36 ;  /* 0x0000002400337308 */ /* 0x0007220000000800 */
[C---:B-1----:R-:W-:Y:S02]  /*14030*/  FMUL.FTZ R40, R68.reuse, R140 ;  /* 0x0000008c44287220 */ /* 0x042fe40000410000 */
[C---:B--2---:R-:W-:Y:S07]  /*14040*/  FMUL.FTZ R32, R73.reuse, R132 ;  /* 0x0000008449207220 */ /* 0x044fee0000410000 */
[----:B------:R1:W-:Y:S01]  /*14050*/  MUFU.EX2 R132, R56 ;  /* 0x0000003800847308 */ /* 0x0003e20000000800 */
[C---:B------:R-:W-:Y:S04]  /*14060*/  HMMA.16816.F32.BF16 R32, R76.reuse, R38, R32 ;  /* 0x000000264c20723c */ /* 0x040fe80000041820 */
[----:B---3--:R-:W-:Y:S01]  /*14070*/  FMUL.FTZ R36, R73, R136 ;  /* 0x0000008849247220 */ /* 0x008fe20000410000 */
[----:B----4-:R-:W-:Y:S01]  /*14080*/  MOV R150, R51 ;  /* 0x0000003300967202 */ /* 0x010fe20000000f00 */
[C---:B------:R-:W-:Y:S01]  /*14090*/  FMUL.FTZ R51, R69.reuse, R151 ;  /* 0x0000009745337220 */ /* 0x040fe20000410000 */
[----:B------:R-:W-:Y:S01]  /*140a0*/  MOV R151, R109 ;  /* 0x0000006d00977202 */ /* 0x000fe20000000f00 */
[C---:B------:R-:W-:Y:S01]  /*140b0*/  FMUL.FTZ R38, R69.reuse, R138 ;  /* 0x0000008a45267220 */ /* 0x040fe20000410000 */
[----:B------:R-:W-:Y:S03]  /*140c0*/  MOV R109, R61 ;  /* 0x0000003d006d7202 */ /* 0x000fe60000000f00 */
[----:B------:R-:W-:Y:S02]  /*140d0*/  FMUL.FTZ R39, R69, R139 ;  /* 0x0000008b45277220 */ /* 0x000fe40000410000 */
[----:B------:R2:W-:Y:S01]  /*140e0*/  MUFU.EX2 R139, R60 ;  /* 0x0000003c008b7308 */ /* 0x0005e20000000800 */
[C---:B------:R-:W-:Y:S04]  /*140f0*/  FMUL.FTZ R61, R68.reuse, R161 ;  /* 0x000000a1443d7220 */ /* 0x040fe80000410000 */
[-C--:B------:R-:W-:Y:S03]  /*14100*/  HMMA.16816.F32.BF16 R36, R76, R52.reuse, R36 ;  /* 0x000000344c24723c */ /* 0x080fe60000041824 */
[----:B-1----:R-:W-:Y:S05]  /*14110*/  FMUL.FTZ R56, R68, R156 ;  /* 0x0000009c44387220 */ /* 0x002fea0000410000 */
        /* <DEDUP_REMOVED lines=21> */
[--C-:B-1----:R-:W-:Y:S03]  /*14270*/  FFMA.FTZ R80, R195, c[0x0][0x2d0], -R96.reuse ;  /* 0x0000b400c3507a23 */ /* 0x102fe60000010860 */
        /* <DEDUP_REMOVED lines=8> */
[----:B-1----:R-:W-:Y:S04]  /*14300*/  FFMA.FTZ R80, R197, c[0x0][0x2d0], -R96 ;  /* 0x0000b400c5507a23 */ /* 0x002fe80000010860 */
[----:B------:R1:W2:Y:S02]  /*14310*/  MUFU.EX2 R135, R80 ;  /* 0x0000005000877308 */ /* 0x0002a40000000800 */
[----:B-1----:R-:W-:Y:S07]  /*14320*/  F2FP.BF16.PACK_AB R80, R129, R122 ;  /* 0x0000007a8150723e */ /* 0x002fee00000010ff */
[C---:B------:R-:W-:Y:S07]  /*14330*/  HMMA.16816.F32.BF16 R8, R80.reuse, R84, R8 ;  /* 0x000000545008723c */ /* 0x040fee0000041808 */
[--C-:B------:R-:W-:Y:S01]  /*14340*/  FFMA.FTZ R84, R200, c[0x0][0x2d0], -R97.reuse ;  /* 0x0000b400c8547a23 */ /* 0x100fe20000010861 */
[-C--:B------:R-:W-:Y:S03]  /*14350*/  HMMA.16816.F32.BF16 R12, R80, R86.reuse, R12 ;  /* 0x00000056500c723c */ /* 0x080fe6000004180c */
[----:B------:R1:W-:Y:S05]  /*14360*/  MUFU.EX2 R201, R84 ;  /* 0x0000005400c97308 */ /* 0x0003ea0000000800 */
[C---:B------:R-:W-:Y:S08]  /*14370*/  HMMA.16816.F32.BF16 R16, R76.reuse, R86, R16 ;  /* 0x000000564c10723c */ /* 0x040ff00000041810 */
[-C--:B------:R-:W-:Y:S08]  /*14380*/  HMMA.16816.F32.BF16 R20, R76, R88.reuse, R20 ;  /* 0x000000584c14723c */ /* 0x080ff00000041814 */
[C---:B------:R-:W-:Y:S04]  /*14390*/  HMMA.16816.F32.BF16 R24, R80.reuse, R88, R24 ;  /* 0x000000585018723c */ /* 0x040fe80000041818 */
[----:B-1----:R-:W-:Y:S01]  /*143a0*/  FFMA.FTZ R84, R204, c[0x0][0x2d0], -R98 ;  /* 0x0000b400cc547a23 */ /* 0x002fe20000010862 */
[----:B--2---:R-:W-:Y:S02]  /*143b0*/  MOV R204, R135 ;  /* 0x0000008700cc7202 */ /* 0x004fe40000000f00 */
[----:B------:R-:W-:Y:S01]  /*143c0*/  FFMA.FTZ R88, R231, c[0x0][0x2d0], -R2 ;  /* 0x0000b400e7587a23 */ /* 0x000fe20000010802 */
        /* <DEDUP_REMOVED lines=19> */
[----:B------:R2:W-:Y:S01]  /*14500*/  MUFU.EX2 R141, R88 ;  /* 0x00000058008d7308 */ /* 0x0005e20000000800 */
[----:B------:R-:W-:Y:S02]  /*14510*/  MOV R125, R116 ;  /* 0x00000074007d7202 */ /* 0x000fe40000000f00 */
[----:B------:R-:W-:Y:S02]  /*14520*/  MOV R116, R183 ;  /* 0x000000b700747202 */ /* 0x000fe40000000f00 */
[----:B------:R-:W-:Y:S05]  /*14530*/  MOV R127, R104 ;  /* 0x00000068007f7202 */ /* 0x000fea0000000f00 */
[----:B------:R3:W-:Y:S01]  /*14540*/  MUFU.EX2 R147, R92 ;  /* 0x0000005c00937308 */ /* 0x0007e20000000800 */
[----:B-1----:R-:W-:Y:S01]  /*14550*/  FFMA.FTZ R84, R205, c[0x0][0x2d0], -R2 ;  /* 0x0000b400cd547a23 */ /* 0x002fe20000010802 */
[----:B------:R-:W-:Y:S02]  /*14560*/  MOV R205, R133 ;  /* 0x0000008500cd7202 */ /* 0x000fe40000000f00 */
[----:B------:R-:W-:Y:S02]  /*14570*/  MOV R133, R114 ;  /* 0x0000007200857202 */ /* 0x000fe40000000f00 */
[----:B------:R-:W-:Y:S04]  /*14580*/  MOV R114, R110 ;  /* 0x0000006e00727202 */ /* 0x000fe80000000f00 */
[----:B------:R1:W4:Y:S01]  /*14590*/  MUFU.EX2 R136, R84 ;  /* 0x0000005400887308 */ /* 0x0003220000000800 */
[----:B------:R-:W-:Y:S01]  /*145a0*/  MOV R110, R185 ;  /* 0x000000b9006e7202 */ /* 0x000fe20000000f00 */
[----:B--2---:R-:W-:Y:S01]  /*145b0*/  FFMA.FTZ R88, R230, c[0x0][0x2d0], -R98 ;  /* 0x0000b400e6587a23 */ /* 0x004fe20000010862 */
[----:B------:R-:W-:Y:S07]  /*145c0*/  MOV R230, R113 ;  /* 0x0000007100e67202 */ /* 0x000fee0000000f00 */
[----:B------:R2:W5:Y:S01]  /*145d0*/  MUFU.EX2 R200, R88 ;  /* 0x0000005800c87308 */ /* 0x0005620000000800 */
[----:B---3--:R-:W-:Y:S09]  /*145e0*/  FFMA.FTZ R92, R232, c[0x0][0x2d0], -R96 ;  /* 0x0000b400e85c7a23 */ /* 0x008ff20000010860 */
        /* <DEDUP_REMOVED lines=13> */
[----:B------:R-:W-:Y:S01]  /*146c0*/  MOV R126, R108 ;  /* 0x0000006c007e7202 */ /* 0x000fe20000000f00 */
        /* <DEDUP_REMOVED lines=18> */
[----:B------:R-:W-:Y:S02]  /*147f0*/  MOV R202, R229 ;  /* 0x000000e500ca7202 */ /* 0x000fe40000000f00 */
[----:B------:R-:W-:Y:S01]  /*14800*/  MOV R229, R148 ;  /* 0x0000009400e57202 */ /* 0x000fe20000000f00 */
        /* <DEDUP_REMOVED lines=17> */
[----:B------:R-:W-:Y:S02]  /*14920*/  MOV R244, R107 ;  /* 0x0000006b00f47202 */ /* 0x000fe40000000f00 */
[----:B------:R-:W-:Y:S02]  /*14930*/  MOV R121, R110 ;  /* 0x0000006e00797202 */ /* 0x000fe40000000f00 */
        /* <DEDUP_REMOVED lines=15> */
[----:B------:R-:W-:Y:S07]  /*14a30*/  MOV R247, R114 ;  /* 0x0000007200f77202 */ /* 0x000fee0000000f00 */
        /* <DEDUP_REMOVED lines=12> */
[----:B----4-:R-:W-:Y:S09]  /*14b00*/  FFMA.FTZ R92, R241, c[0x0][0x2d0], -R96 ;  /* 0x0000b400f15c7a23 */ /* 0x010ff20000010860 */
[----:B------:R4:W-:Y:S01]  /*14b10*/  MUFU.EX2 R186, R92 ;  /* 0x0000005c00ba7308 */ /* 0x0009e20000000800 */
[----:B--2---:R-:W-:Y:S01]  /*14b20*/  FFMA.FTZ R84, R250, c[0x0][0x2d0], -R2 ;  /* 0x0000b400fa547a23 */ /* 0x004fe20000010802 */
[-C--:B-1----:R-:W-:Y:S08]  /*14b30*/  HMMA.16816.F32.BF16 R52, R76, R88.reuse, R52 ;  /* 0x000000584c34723c */ /* 0x082ff00000041834 */
[----:B------:R1:W2:Y:S01]  /*14b40*/  MUFU.EX2 R155, R84 ;  /* 0x00000054009b7308 */ /* 0x0002a20000000800 */
[C---:B------:R-:W-:Y:S01]  /*14b50*/  HMMA.16816.F32.BF16 R56, R80.reuse, R88, R56 ;  /* 0x000000585038723c */ /* 0x040fe20000041838 */
[----:B----4-:R-:W-:Y:S06]  /*14b60*/  LDSM.16.MT88.4 R92, [R210+0x1900] ;  /* 0x00190000d25c783b */ /* 0x010fec0000004200 */
        /* <DEDUP_REMOVED lines=16> */
[----:B------:R-:W-:Y:S03]  /*14c70*/  MOV R118, R187 ;  /* 0x000000bb00767202 */ /* 0x000fe60000000f00 */
[----:B------:R3:W-:Y:S01]  /*14c80*/  MUFU.EX2 R187, R80 ;  /* 0x0000005000bb7308 */ /* 0x0007e20000000800 */
[-C--:B-1----:R-:W-:Y:S03]  /*14c90*/  HMMA.16816.F32.BF16 R4, R76, R84.reuse, R4 ;  /* 0x000000544c04723c */ /* 0x082fe60000041804 */
[----:B---3--:R-:W-:Y:S07]  /*14ca0*/  F2FP.BF16.PACK_AB R80, R192, R145 ;  /* 0x00000091c050723e */ /* 0x008fee00000010ff */
[C---:B------:R-:W-:Y:S07]  /*14cb0*/  HMMA.16816.F32.BF16 R8, R80.reuse, R84, R8 ;  /* 0x000000545008723c */ /* 0x040fee0000041808 */
[----:B------:R-:W-:Y:S01]  /*14cc0*/  FFMA.FTZ R84, R242, c[0x0][0x2d0], -R96 ;  /* 0x0000b400f2547a23 */ /* 0x000fe20000010860 */
[-C--:B------:R-:W-:Y:S03]  /*14cd0*/  HMMA.16816.F32.BF16 R12, R80, R86.reuse, R12 ;  /* 0x00000056500c723c */ /* 0x080fe6000004180c */
[----:B------:R1:W-:Y:S05]  /*14ce0*/  MUFU.EX2 R185, R84 ;  /* 0x0000005400b97308 */ /* 0x0003ea0000000800 */
[C---:B------:R-:W-:Y:S08]  /*14cf0*/  HMMA.16816.F32.BF16 R16, R76.reuse, R86, R16 ;  /* 0x000000564c10723c */ /* 0x040ff00000041810 */
[-C--:B--2---:R-:W-:Y:S08]  /*14d00*/  HMMA.16816.F32.BF16 R20, R76, R88.reuse, R20 ;  /* 0x000000584c14723c */ /* 0x084ff00000041814 */
[C---:B------:R-:W-:Y:S04]  /*14d10*/  HMMA.16816.F32.BF16 R24, R80.reuse, R88, R24 ;  /* 0x000000585018723c */ /* 0x040fe80000041818 */
[--C-:B-1----:R-:W-:Y:S03]  /*14d20*/  FFMA.FTZ R84, R249, c[0x0][0x2d0], -R97.reuse ;  /* 0x0000b400f9547a23 */ /* 0x102fe60000010861 */
        /* <DEDUP_REMOVED lines=8> */
[--C-:B-1----:R-:W-:Y:S03]  /*14db0*/  FFMA.FTZ R84, R252, c[0x0][0x2d0], -R97.reuse ;  /* 0x0000b400fc547a23 */ /* 0x102fe60000010861 */
[--C-:B------:R-:W-:Y:S01]  /*14dc0*/  FFMA.FTZ R92, R118, c[0x0][0x2d0], -R2.reuse ;  /* 0x0000b400765c7a23 */ /* 0x100fe20000010802 */
        /* <DEDUP_REMOVED lines=8> */
[----:B------:R-:W-:Y:S07]  /*14e50*/  MOV R120, R116 ;  /* 0x0000007400787202 */ /* 0x000fee0000000f00 */
[----:B------:R3:W-:Y:S01]  /*14e60*/  MUFU.EX2 R180, R92 ;  /* 0x0000005c00b47308 */ /* 0x0007e20000000800 */
[----:B-1----:R-:W-:Y:S09]  /*14e70*/  FFMA.FTZ R84, R133, c[0x0][0x2d0], -R98 ;  /* 0x0000b40085547a23 */ /* 0x002ff20000010862 */
        /* <DEDUP_REMOVED lines=57> */
[----:B--2---:R-:W-:Y:S03]  /*15210*/  F2FP.BF16.PACK_AB R166, R101, R102 ;  /* 0x0000006665a6723e */ /* 0x004fe600000010ff */
[----:B------:R1:W-:Y:S01]  /*15220*/  MUFU.EX2 R100, R88 ;  /* 0x0000005800647308 */ /* 0x0003e20000000800 */
[-C--:B------:R-:W-:Y:S08]  /*15230*/  HMMA.16816.F32.BF16 R44, R80, R94.reuse, R44 ;  /* 0x0000005e502c723c */ /* 0x080ff0000004182c */
[C---:B------:R-:W-:Y:S04]  /*15240*/  HMMA.16816.F32.BF16 R48, R76.reuse, R94, R48 ;  /* 0x0000005e4c30723c */ /* 0x040fe80000041830 */
[----:B-1----:R-:W-:Y:S02]  /*15250*/  FFMA.FTZ R88, R99, c[0x0][0x2d0], -R97 ;  /* 0x0000b40063587a23 */ /* 0x002fe40000010861 */
[----:B------:R1:W-:Y:S10]  /*15260*/  MUFU.EX2 R97, R84 ;  /* 0x0000005400617308 */ /* 0x0003f40000000800 */
[----:B------:R2:W4:Y:S01]  /*15270*/  MUFU.EX2 R99, R88 ;  /* 0x0000005800637308 */ /* 0x0005220000000800 */
[----:B-1----:R-:W-:Y:S09]  /*15280*/  FFMA.FTZ R84, R177, c[0x0][0x2d0], -R98 ;  /* 0x0000b400b1547a23 */ /* 0x002ff20000010862 */
[----:B------:R1:W5:Y:S01]  /*15290*/  MUFU.EX2 R96, R84 ;  /* 0x0000005400607308 */ /* 0x0003620000000800 */
[----:B--2---:R-:W2:Y:S01]  /*152a0*/  LDSM.16.MT88.4 R88, [R211+0x2100] ;  /* 0x00210000d358783b */ /* 0x004ea20000004200 */
[----:B----4-:R-:W-:Y:S01]  /*152b0*/  F2FP.BF16.PACK_AB R167, R99, R100 ;  /* 0x0000006463a7723e */ /* 0x010fe200000010ff */
[--C-:B-1----:R-:W-:Y:S01]  /*152c0*/  FFMA.FTZ R84, R178, c[0x0][0x2d0], -R2.reuse ;  /* 0x0000b400b2547a23 */ /* 0x102fe20000010802 */
[----:B-----5:R-:W-:Y:S06]  /*152d0*/  F2FP.BF16.PACK_AB R160, R96, R97 ;  /* 0x0000006160a0723e */ /* 0x020fec00000010ff */
[----:B------:R1:W-:Y:S01]  /*152e0*/  MUFU.EX2 R87, R84 ;  /* 0x0000005400577308 */ /* 0x0003e20000000800 */
[-C--:B--2---:R-:W-:Y:S03]  /*152f0*/  HMMA.16816.F32.BF16 R52, R76, R88.reuse, R52 ;  /* 0x000000584c34723c */ /* 0x084fe60000041834 */
[--C-:B-1----:R-:W-:Y:S02]  /*15300*/  FFMA.FTZ R84, R179, c[0x0][0x2d0], -R2.reuse ;  /* 0x0000b400b3547a23 */ /* 0x102fe40000010802 */
[----:B------:R-:W-:Y:S03]  /*15310*/  FFMA.FTZ R2, R75, c[0x0][0x2d0], -R2 ;  /* 0x0000b4004b027a23 */ /* 0x000fe60000010802 */
[C---:B------:R-:W-:Y:S01]  /*15320*/  HMMA.16816.F32.BF16 R56, R80.reuse, R88, R56 ;  /* 0x000000585038723c */ /* 0x040fe20000041838 */
[----:B------:R1:W2:Y:S07]  /*15330*/  MUFU.EX2 R92, R84 ;  /* 0x00000054005c7308 */ /* 0x0002ae0000000800 */
[-C--:B------:R-:W-:Y:S08]  /*15340*/  HMMA.16816.F32.BF16 R60, R80, R90.reuse, R60 ;  /* 0x0000005a503c723c */ /* 0x080ff0000004183c */
[----:B------:R-:W-:Y:S01]  /*15350*/  HMMA.16816.F32.BF16 R64, R76, R90, R64 ;  /* 0x0000005a4c40723c */ /* 0x000fe20000041840 */
[----:B------:R-:W4:Y:S04]  /*15360*/  LDL.LU R76, [R1+0x18] ;  /* 0x00001800014c7983 */ /* 0x000f280000300800 */
[----:B------:R-:W5:Y:S03]  /*15370*/  LDL.LU R75, [R1+0x1c] ;  /* 0x00001c00014b7983 */ /* 0x000f660000300800 */
[-C--:B------:R-:W-:Y:S05]  /*15380*/  HMMA.16816.F32.BF16 R104, R164, R116.reuse, R4 ;  /* 0x00000074a468723c */ /* 0x080fea0000041804 */
[--C-:B-1----:R-:W-:Y:S01]  /*15390*/  FFMA.FTZ R84, R132, c[0x0][0x2d0], -R98.reuse ;  /* 0x0000b40084547a23 */ /* 0x102fe20000010862 */
[----:B--2---:R-:W-:Y:S01]  /*153a0*/  F2FP.BF16.PACK_AB R161, R92, R87 ;  /* 0x000000575ca1723e */ /* 0x004fe200000010ff */
[----:B------:R-:W1:Y:S02]  /*153b0*/  LDSM.16.MT88.4 R132, [R212+0x2900] ;  /* 0x00290000d484783b */ /* 0x000e640000004200 */
[----:B------:R2:W-:Y:S03]  /*153c0*/  MUFU.EX2 R86, R84 ;  /* 0x0000005400567308 */ /* 0x0005e60000000800 */
[----:B--2---:R-:W-:Y:S07]  /*153d0*/  FFMA.FTZ R84, R175, c[0x0][0x2d0], -R98 ;  /* 0x0000b400af547a23 */ /* 0x004fee0000010862 */
        /* <DEDUP_REMOVED lines=8> */
[----:B------:R-:W-:Y:S03]  /*15460*/  MOV R120, R109 ;  /* 0x0000006d00787202 */ /* 0x000fe60000000f00 */
[C---:B------:R-:W-:Y:S07]  /*15470*/  HMMA.16816.F32.BF16 R108, R160.reuse, R116, R8 ;  /* 0x00000074a06c723c */ /* 0x040fee0000041808 */
[----:B------:R-:W-:Y:S01]  /*15480*/  FADD.FTZ R8, R243, R73 ;  /* 0x00000049f3087221 */ /* 0x000fe20000010000 */
[-C--:B------:R-:W-:Y:S04]  /*15490*/  HMMA.16816.F32.BF16 R112, R160, R118.reuse, R12 ;  /* 0x00000076a070723c */ /* 0x080fe8000004180c */
[----:B------:R-:W-:Y:S04]  /*154a0*/  FADD.FTZ R8, R121, R8 ;  /* 0x0000000879087221 */ /* 0x000fe80000010000 */
[----:B------:R-:W-:Y:S01]  /*154b0*/  FADD.FTZ R8, R240, R8 ;  /* 0x00000008f0087221 */ /* 0x000fe20000010000 */
[C---:B------:R-:W-:Y:S04]  /*154c0*/  HMMA.16816.F32.BF16 R116, R164.reuse, R118, R16 ;  /* 0x00000076a474723c */ /* 0x040fe80000041810 */
[----:B------:R-:W-:Y:S04]  /*154d0*/  FADD.FTZ R8, R124, R8 ;  /* 0x000000087c087221 */ /* 0x000fe80000010000 */
[----:B------:R-:W-:Y:S04]  /*154e0*/  FADD.FTZ R8, R131, R8 ;  /* 0x0000000883087221 */ /* 0x000fe80000010000 */
[----:B----4-:R-:W-:Y:S01]  /*154f0*/  FFMA.FTZ R69, R69, R76, R238 ;  /* 0x0000004c45457223 */ /* 0x010fe200000100ee */
[----:B------:R-:W-:Y:S01]  /*15500*/  MOV R238, R151 ;  /* 0x0000009700ee7202 */ /* 0x000fe20000000f00 */
[----:B-----5:R-:W-:Y:S01]  /*15510*/  FFMA.FTZ R68, R68, R75, R235 ;  /* 0x0000004b44447223 */ /* 0x020fe200000100eb */
[----:B------:R-:W-:Y:S01]  /*15520*/  MOV R235, R150 ;  /* 0x0000009600eb7202 */ /* 0x000fe20000000f00 */
[----:B------:R-:W-:Y:S04]  /*15530*/  FADD.FTZ R4, R247, R69 ;  /* 0x00000045f7047221 */ /* 0x000fe80000010000 */
[----:B------:R-:W-:Y:S04]  /*15540*/  FADD.FTZ R4, R120, R4 ;  /* 0x0000000478047221 */ /* 0x000fe80000010000 */
[----:B------:R-:W-:Y:S04]  /*15550*/  FADD.FTZ R4, R127, R4 ;  /* 0x000000047f047221 */ /* 0x000fe80000010000 */
[----:B------:R-:W-:Y:S04]  /*15560*/  FADD.FTZ R4, R236, R4 ;  /* 0x00000004ec047221 */ /* 0x000fe80000010000 */
[----:B------:R-:W-:Y:S02]  /*15570*/  FADD.FTZ R7, R130, R4 ;  /* 0x0000000482077221 */ /* 0x000fe40000010000 */
[----:B------:R-:W-:Y:S04]  /*15580*/  FADD.FTZ R4, R202, R8 ;  /* 0x00000008ca047221 */ /* 0x000fe80000010000 */
[----:B------:R-:W-:Y:S02]  /*15590*/  FADD.FTZ R11, R229, R4 ;  /* 0x00000004e50b7221 */ /* 0x000fe40000010000 */
        /* <DEDUP_REMOVED lines=85> */
[----:B------:R-:W-:Y:S01]  /*15af0*/  FADD.FTZ R5, R102, R5 ;  /* 0x0000000566057221 */ /* 0x000fe20000010000 */
[----:B------:R-:W-:Y:S01]  /*15b00*/  MOV R102, R3 ;  /* 0x0000000300667202 */ /* 0x000fe20000000f00 */
        /* <DEDUP_REMOVED lines=8> */
[----:B------:R-:W-:Y:S02]  /*15b90*/  FADD.FTZ R2, R86, R2 ;  /* 0x0000000256027221 */ /* 0x000fe40000010000 */
        /* <DEDUP_REMOVED lines=9> */
.L_x_295:
[----:B------:R-:W-:-:S06]  /*15c30*/  UISETP.GE.AND UP0, UPT, UR12, UR7, UPT ;  /* 0x000000070c00728c */ /* 0x000fcc000bf06270 */
[----:B------:R-:W-:-:S13]  /*15c40*/  PLOP3.LUT P0, PT, PT, PT, UP0, 0x80, 0x0 ;  /* 0x000000000000781c */ /* 0x000fda0003f0f008 */
[----:B------:R-:W-:Y:S05]  /*15c50*/  @!P0 BRA `(.L_x_299) ;  /* 0x0000727000008947 */ /* 0x000fea0003800000 */
[----:B------:R-:W-:Y:S01]  /*15c60*/  IMAD.MOV.U32 R101, RZ, RZ, R71 ;  /* 0x000000ffff657224 */ /* 0x000fe200078e0047 */
[----:B------:R-:W-:Y:S01]  /*15c70*/  MOV R103, R3 ;  /* 0x0000000300677202 */ /* 0x000fe20000000f00 */
[----:B------:R-:W-:Y:S01]  /*15c80*/  IMAD.MOV.U32 R100, RZ, RZ, R72 ;  /* 0x000000ffff647224 */ /* 0x000fe200078e0048 */
[----:B------:R-:W-:Y:S02]  /*15c90*/  MOV R102, R70 ;  /* 0x0000004600667202 */ /* 0x000fe40000000f00 */
.L_x_317:
[----:B------:R-:W-:Y:S04]  /*15ca0*/  DEPBAR.LE SB0, 0x0 ;  /* 0x000080000000791a */ /* 0x000fe80000000000 */
[----:B------:R-:W-:Y:S01]  /*15cb0*/  BAR.SYNC.DEFER_BLOCKING 0x0 ;  /* 0x0000000000007b1d */ /* 0x000fe20000010000 */
[----:B-1----:R-:W-:Y:S01]  /*15cc0*/  IMAD.WIDE.U32 R2, R234, c[0x0][0x208], RZ ;  /* 0x00008200ea027a25 */ /* 0x002fe200078e00ff */
[----:B--2---:R-:W-:Y:S01]  /*15cd0*/  SHF.R.S32.HI R0, RZ, 0x1f, R234 ;  /* 0x0000001fff007819 */ /* 0x004fe200000114ea */
[----:B------:R-:W-:Y:S04]  /*15ce0*/  UISETP.GT.AND UP0, UPT, UR12, UR7, UPT ;  /* 0x000000070c00728c */ /* 0x000fe8000bf04270 */
[----:B------:R-:W-:Y:S04]  /*15cf0*/  IMAD R0, R0, c[0x0][0x208], RZ ;  /* 0x0000820000007a24 */ /* 0x000fe800078e02ff */
[----:B------:R-:W-:Y:S05]  /*15d00*/  IMAD R0, R234, c[0x0][0x20c], R0 ;  /* 0x00008300ea007a24 */ /* 0x000fea00078e0200 */
[----:B------:R-:W-:Y:S02]  /*15d10*/  IADD3 R3, R3, R0, RZ ;  /* 0x0000000003037210 */ /* 0x000fe40007ffe0ff */
[----:B------:R-:W-:Y:S03]  /*15d20*/  SHF.R.S32.HI R0, RZ, 0x1f, R227 ;  /* 0x0000001fff007819 */ /* 0x000fe600000114e3 */
[C---:B------:R-:W-:Y:S01]  /*15d30*/  IMAD.WIDE.U32 R2, R227.reuse, c[0x0][0x218], R2 ;  /* 0x00008600e3027a25 */ /* 0x040fe200078e0002 */
        /* <DEDUP_REMOVED lines=98> */
[-C--:B------:R-:W-:Y:S02]  /*16360*/  HMMA.16816.F32.BF16 R92, R180, R186.reuse, R92 ;  /* 0x000000bab45c723c */ /* 0x080fe4000004185c */
[----:B------:R1:W-:Y:S02]  /*16370*/  LDGSTS.E.BYPASS.LTC128B.128 [R197+0x1800], [R190.64], !P4 ;  /* 0x01800000bec57fae */ /* 0x0003e4000e101d72 */
[----:B------:R-:W-:Y:S02]  /*16380*/  IADD3.X R3, R0, R225, RZ, P0, !PT ;  /* 0x000000e100037210 */ /* 0x000fe400007fe4ff */
[----:B------:R-:W-:Y:S02]  /*16390*/  PLOP3.LUT P0, PT, PT, PT, UP0, 0x80, 0x0 ;  /* 0x000000000000781c */ /* 0x000fe40003f0f008 */
[----:B------:R-:W-:Y:S02]  /*163a0*/  HMMA.16816.F32.BF16 R96, R172, R186, R96 ;  /* 0x000000baac60723c */ /* 0x000fe40000041860 */
        /* <DEDUP_REMOVED lines=67> */
[----:B------:R2:W2:Y:S10]  /*167e0*/  MUFU.TANH R200, R12 ;  /* 0x0000000c00c87308 */ /* 0x0004b40000002400 */
[----:B------:R2:W2:Y:S01]  /*167f0*/  MUFU.TANH R187, R13 ;  /* 0x0000000d00bb7308 */ /* 0x0004a20000002400 */
[----:B-1----:R-:W1:Y:S01]  /*16800*/  LDSM.16.M88.4 R8, [R213+0x1000] ;  /* 0x00100000d508783b */ /* 0x002e620000000200 */
[-C--:B----4-:R-:W-:Y:S08]  /*16810*/  HMMA.16816.F32.BF16 R20, R172, R4.reuse, R20 ;  /* 0x00000004ac14723c */ /* 0x090ff00000041814 */
[----:B------:R4:W1:Y:S01]  /*16820*/  MUFU.TANH R207, R14 ;  /* 0x0000000e00cf7308 */ /* 0x0008620000002400 */
[C---:B------:R-:W-:Y:S09]  /*16830*/  HMMA.16816.F32.BF16 R24, R188.reuse, R4, R24 ;  /* 0x00000004bc18723c */ /* 0x040ff20000041818 */
[----:B------:R4:W1:Y:S01]  /*16840*/  MUFU.TANH R205, R15 ;  /* 0x0000000f00cd7308 */ /* 0x0008620000002400 */
[-C--:B------:R-:W-:Y:S08]  /*16850*/  HMMA.16816.F32.BF16 R28, R188, R6.reuse, R28 ;  /* 0x00000006bc1c723c */ /* 0x080ff0000004181c */
[C---:B------:R-:W-:Y:S01]  /*16860*/  HMMA.16816.F32.BF16 R32, R172.reuse, R6, R32 ;  /* 0x00000006ac20723c */ /* 0x040fe20000041820 */
[----:B------:R4:W2:Y:S01]  /*16870*/  MUFU.TANH R169, R16 ;  /* 0x0000001000a97308 */ /* 0x0008a20000002400 */
[----:B------:R-:W2:Y:S02]  /*16880*/  LDSM.16.M88.4 R4, [R213+0x1800] ;  /* 0x00180000d504783b */ /* 0x000ea40000000200 */
[----:B------:R-:W-:Y:S02]  /*16890*/  FMUL.FTZ R20, R20, c[0x0][0x320] ;  /* 0x0000c80014147a20 */ /* 0x000fe40000410000 */
[----:B------:R-:W-:Y:S02]  /*168a0*/  FMUL.FTZ R21, R21, c[0x0][0x320] ;  /* 0x0000c80015157a20 */ /* 0x000fe40000410000 */
[----:B------:R-:W-:Y:S03]  /*168b0*/  FMUL.FTZ R22, R22, c[0x0][0x320] ;  /* 0x0000c80016167a20 */ /* 0x000fe60000410000 */
[----:B------:R4:W2:Y:S01]  /*168c0*/  MUFU.TANH R15, R17 ;  /* 0x00000011000f7308 */ /* 0x0008a20000002400 */
[----:B------:R-:W-:Y:S02]  /*168d0*/  FMUL.FTZ R24, R24, c[0x0][0x320] ;  /* 0x0000c80018187a20 */ /* 0x000fe40000410000 */
[----:B------:R-:W-:Y:S01]  /*168e0*/  FMUL.FTZ R25, R25, c[0x0][0x320] ;  /* 0x0000c80019197a20 */ /* 0x000fe20000410000 */
[-C--:B-1----:R-:W-:Y:S03]  /*168f0*/  HMMA.16816.F32.BF16 R36, R172, R8.reuse, R36 ;  /* 0x00000008ac24723c */ /* 0x082fe60000041824 */
        /* <DEDUP_REMOVED lines=17> */
[-C--:B--2---:R-:W-:Y:S03]  /*16a10*/  HMMA.16816.F32.BF16 R52, R172, R4.reuse, R52 ;  /* 0x00000004ac34723c */ /* 0x084fe60000041834 */
[----:B------:R-:W2:Y:S01]  /*16a20*/  MUFU.TANH R21, R21 ;  /* 0x0000001500157308 */ /* 0x000ea20000002400 */
        /* <DEDUP_REMOVED lines=11> */
[----:B------:R-:W2:Y:S01]  /*16ae0*/  LDSM.16.M88.4 R4, [R213+0x2800] ;  /* 0x00280000d504783b */ /* 0x000ea20000000200 */
        /* <DEDUP_REMOVED lines=20> */
[-C--:B--2---:R-:W-:Y:S04]  /*16c30*/  HMMA.16816.F32.BF16 R84, R172, R4.reuse, R84 ;  /* 0x00000004ac54723c */ /* 0x084fe80000041854 */
[----:B------:R-:W-:Y:S01]  /*16c40*/  FMUL.FTZ R60, R60, c[0x0][0x320] ;  /* 0x0000c8003c3c7a20 */ /* 0x000fe20000410000 */
[----:B------:R4:W2:Y:S01]  /*16c50*/  MUFU.TANH R186, R31 ;  /* 0x0000001f00ba7308 */ /* 0x0008a20000002400 */
        /* <DEDUP_REMOVED lines=185> */
.L_x_300:
        /* <DEDUP_REMOVED lines=8> */
[----:B------:R-:W-:Y:S02]  /*17870*/  PLOP3.LUT P0, PT, PT, PT, UP1, 0x80, 0x0 ;  /* 0x000000000000781c */ /* 0x000fe40003f0f018 */
[C---:B---3--:R-:W-:Y:S09]  /*17880*/  IADD3 R7, -R2.reuse, UR32, RZ ;  /* 0x0000002002077c10 */ /* 0x048ff2000fffe1ff */
[----:B--2---:R-:W-:Y:S04]  /*17890*/  @P1 IMAD.HI.U32 R0, R3, c[0x0][0x2c8], RZ ;  /* 0x0000b20003001a27 */ /* 0x004fe800078e00ff */
[----:B------:R-:W-:Y:S01]  /*178a0*/  IMAD.MOV.U32 R4, RZ, RZ, R3 ;  /* 0x000000ffff047224 */ /* 0x000fe200078e0003 */
[----:B------:R-:W-:Y:S01]  /*178b0*/  @P0 SHF.R.U32.HI R4, RZ, c[0x0][0x2cc], R0 ;  /* 0x0000b300ff040a19 */ /* 0x000fe20000011600 */
[----:B------:R-:W-:Y:S01]  /*178c0*/  IMAD.U32 R0, RZ, RZ, UR32 ;  /* 0x00000020ff007e24 */ /* 0x000fe2000f8e00ff */
[----:B------:R-:W-:Y:S03]  /*178d0*/  PLOP3.LUT P0, PT, PT, PT, UP0, 0x40, 0x0 ;  /* 0x000000000000781c */ /* 0x000fe60003f0e808 */
[----:B------:R-:W1:Y:S01]  /*178e0*/  SHFL.IDX PT, R3, R4, RZ, 0x1c1f ;  /* 0x001c1fff04037589 */ /* 0x000e6200000e0000 */
[----:B------:R-:W-:Y:S04]  /*178f0*/  IADD3 R0, -R2, 0x1, R0 ;  /* 0x0000000102007810 */ /* 0x000fe80007ffe100 */
        /* <DEDUP_REMOVED lines=20> */
.L_x_303:
[----:B------:R-:W-:Y:S04]  /*17a40*/  MOV R8, c[0x0][0x32c] ;  /* 0x0000cb0000087a02 */ /* 0x000fe80000000f00 */
[----:B------:R-:W-:Y:S11]  /*17a50*/  ISETP.NE.AND P0, PT, R8, 0x1, PT ;  /* 0x000000010800780c */ /* 0x000ff60003f05270 */
[----:B------:R-:W-:Y:S02]  /*17a60*/  @!UPT UIADD3 URZ, URZ, URZ, URZ ;  /* 0x0000003f3f3ff290 */ /* 0x000fe4000fffe03f */
[----:B------:R-:W-:Y:S05]  /*17a70*/  @P0 IMAD.HI.U32 R8, R3, c[0x0][0x330], RZ ;  /* 0x0000cc0003080a27 */ /* 0x000fea00078e00ff */
[----:B------:R-:W-:Y:S02]  /*17a80*/  @P0 SHF.R.U32.HI R3, RZ, c[0x0][0x334], R8 ;  /* 0x0000cd00ff030a19 */ /* 0x000fe40000011608 */
.L_x_304:
[----:B------:R-:W-:Y:S05]  /*17a90*/  BSYNC B0 ;  /* 0x0000000000007941 */ /* 0x000fea0003800000 */
.L_x_302:
[----:B------:R-:W-:Y:S05]  /*17aa0*/  IMAD R3, R3, c[0x0][0x32c], R7 ;  /* 0x0000cb0003037a24 */ /* 0x000fea00078e0207 */
[----:B------:R-:W-:Y:S02]  /*17ab0*/  IADD3 R8, R3, c[0x0][0x32c], RZ ;  /* 0x0000cb0003087a10 */ /* 0x000fe40007ffe0ff */
[----:B------:R-:W-:Y:S02]  /*17ac0*/  IMNMX R0, R0, R3, !PT ;  /* 0x0000000300007217 */ /* 0x000fe40007800200 */
[----:B------:R-:W-:Y:S02]  /*17ad0*/  IMNMX R2, R2, R8, PT ;  /* 0x0000000802027217 */ /* 0x000fe40003800200 */
.L_x_301:
        /* <DEDUP_REMOVED lines=91> */
[----:B------:R-:W-:Y:S02]  /*18090*/  ISETP.LT.OR P0, PT, R2, 0x39, P0 ;  /* 0x000000390200780c */ /* 0x000fe40000701670 */
        /* <DEDUP_REMOVED lines=67> */
.L_x_307:
[----:B------:R-:W-:Y:S04]  /*184d0*/  MOV R8, c[0x0][0x32c] ;  /* 0x0000cb0000087a02 */ /* 0x000fe80000000f00 */
[----:B------:R-:W-:Y:S11]  /*184e0*/  ISETP.NE.AND P0, PT, R8, 0x1, PT ;  /* 0x000000010800780c */ /* 0x000ff60003f05270 */
[----:B------:R-:W-:Y:S02]  /*184f0*/  @!UPT UIADD3 URZ, URZ, URZ, URZ ;  /* 0x0000003f3f3ff290 */ /* 0x000fe4000fffe03f */
[----:B------:R-:W-:Y:S05]  /*18500*/  @P0 IMAD.HI.U32 R8, R3, c[0x0][0x330], RZ ;  /* 0x0000cc0003080a27 */ /* 0x000fea00078e00ff */
[----:B------:R-:W-:Y:S02]  /*18510*/  @P0 SHF.R.U32.HI R3, RZ, c[0x0][0x334], R8 ;  /* 0x0000cd00ff030a19 */ /* 0x000fe40000011608 */
.L_x_308:
[----:B------:R-:W-:Y:S05]  /*18520*/  BSYNC B0 ;  /* 0x0000000000007941 */ /* 0x000fea0003800000 */
.L_x_306:
[----:B------:R-:W-:Y:S05]  /*18530*/  IMAD R3, R3, c[0x0][0x32c], R7 ;  /* 0x0000cb0003037a24 */ /* 0x000fea00078e0207 */
[----:B------:R-:W-:Y:S02]  /*18540*/  IADD3 R8, R3, c[0x0][0x32c], RZ ;  /* 0x0000cb0003087a10 */ /* 0x000fe40007ffe0ff */
[----:B------:R-:W-:Y:S02]  /*18550*/  IMNMX R0, R0, R3, !PT ;  /* 0x0000000300007217 */ /* 0x000fe40007800200 */
[----:B------:R-:W-:Y:S02]  /*18560*/  IMNMX R2, R2, R8, PT ;  /* 0x0000000802027217 */ /* 0x000fe40003800200 */
.L_x_305:
        /* <DEDUP_REMOVED lines=147> */
.L_x_311:
[----:B------:R-:W-:Y:S04]  /*18ea0*/  MOV R8, c[0x0][0x32c] ;  /* 0x0000cb0000087a02 */ /* 0x000fe80000000f00 */
[----:B------:R-:W-:Y:S11]  /*18eb0*/  ISETP.NE.AND P0, PT, R8, 0x1, PT ;  /* 0x000000010800780c */ /* 0x000ff60003f05270 */
[----:B------:R-:W-:Y:S02]  /*18ec0*/  @!UPT UIADD3 URZ, URZ, URZ, URZ ;  /* 0x0000003f3f3ff290 */ /* 0x000fe4000fffe03f */
[----:B------:R-:W-:Y:S05]  /*18ed0*/  @P0 IMAD.HI.U32 R8, R3, c[0x0][0x330], RZ ;  /* 0x0000cc0003080a27 */ /* 0x000fea00078e00ff */
[----:B------:R-:W-:Y:S02]  /*18ee0*/  @P0 SHF.R.U32.HI R3, RZ, c[0x0][0x334], R8 ;  /* 0x0000cd00ff030a19 */ /* 0x000fe40000011608 */
.L_x_312:
[----:B------:R-:W-:Y:S05]  /*18ef0*/  BSYNC B0 ;  /* 0x0000000000007941 */ /* 0x000fea0003800000 */
.L_x_310:
[----:B------:R-:W-:Y:S05]  /*18f00*/  IMAD R3, R3, c[0x0][0x32c], R7 ;  /* 0x0000cb0003037a24 */ /* 0x000fea00078e0207 */
[----:B------:R-:W-:Y:S02]  /*18f10*/  IADD3 R8, R3, c[0x0][0x32c], RZ ;  /* 0x0000cb0003087a10 */ /* 0x000fe40007ffe0ff */
[----:B------:R-:W-:Y:S02]  /*18f20*/  IMNMX R0, R0, R3, !PT ;  /* 0x0000000300007217 */ /* 0x000fe40007800200 */
[----:B------:R-:W-:Y:S02]  /*18f30*/  IMNMX R2, R2, R8, PT ;  /* 0x0000000802027217 */ /* 0x000fe40003800200 */
.L_x_309:
        /* <DEDUP_REMOVED lines=147> */
.L_x_315:
[----:B------:R-:W-:Y:S04]  /*19870*/  MOV R4, c[0x0][0x32c] ;  /* 0x0000cb0000047a02 */ /* 0x000fe80000000f00 */
[----:B------:R-:W-:Y:S11]  /*19880*/  ISETP.NE.AND P0, PT, R4, 0x1, PT ;  /* 0x000000010400780c */ /* 0x000ff60003f05270 */
[----:B------:R-:W-:Y:S02]  /*19890*/  @!UPT UIADD3 URZ, URZ, URZ, URZ ;  /* 0x0000003f3f3ff290 */ /* 0x000fe4000fffe03f */
[----:B------:R-:W-:Y:S05]  /*198a0*/  @P0 IMAD.HI.U32 R4, R3, c[0x0][0x330], RZ ;  /* 0x0000cc0003040a27 */ /* 0x000fea00078e00ff */
[----:B------:R-:W-:Y:S02]  /*198b0*/  @P0 SHF.R.U32.HI R3, RZ, c[0x0][0x334], R4 ;  /* 0x0000cd00ff030a19 */ /* 0x000fe40000011604 */
.L_x_316:
[----:B------:R-:W-:Y:S05]  /*198c0*/  BSYNC B0 ;  /* 0x0000000000007941 */ /* 0x000fea0003800000 */
.L_x_314:
[----:B------:R-:W-:Y:S05]  /*198d0*/  IMAD R7, R3, c[0x0][0x32c], R7 ;  /* 0x0000cb0003077a24 */ /* 0x000fea00078e0207 */
[----:B------:R-:W-:Y:S02]  /*198e0*/  IADD3 R3, R7, c[0x0][0x32c], RZ ;  /* 0x0000cb0007037a10 */ /* 0x000fe40007ffe0ff */
[----:B------:R-:W-:Y:S02]  /*198f0*/  IMNMX R0, R0, R7, !PT ;  /* 0x0000000700007217 */ /* 0x000fe40007800200 */
[----:B------:R-:W-:Y:S02]  /*19900*/  IMNMX R2, R2, R3, PT ;  /* 0x0000000302027217 */ /* 0x000fe40003800200 */
.L_x_313:
        /* <DEDUP_REMOVED lines=29> */
[----:B------:R-:W-:Y:S01]  /*19ae0*/  LDSM.16.MT88.4 R80, [R211+0x100] ;  /* 0x00010000d350783b */ /* 0x000fe20000004200 */
        /* <DEDUP_REMOVED lines=20> */
[----:B------:R-:W-:Y:S01]  /*19c30*/  PLOP3.LUT P2, PT, PT, PT, UP6, 0x40, 0x0 ;  /* 0x000000000000781c */ /* 0x000fe20003f4e868 */
[----:B------:R-:W-:Y:S01]  /*19c40*/  UISETP.NE.AND UP6, UPT, UR32, URZ, UPT ;  /* 0x0000003f2000728c */ /* 0x000fe2000bfc5270 */
[----:B------:R-:W-:Y:S02]  /*19c50*/  FMNMX.FTZ R72, R236, R72, !PT ;  /* 0x00000048ec487209 */ /* 0x000fe40007810000 */
[----:B------:R-:W-:Y:S02]  /*19c60*/  ISETP.GT.AND P2, PT, R0, RZ, P2 ;  /* 0x000000ff0000720c */ /* 0x000fe40001744270 */
        /* <DEDUP_REMOVED lines=9> */
[----:B------:R-:W-:Y:S02]  /*19d00*/  FMNMX.FTZ R3, R235, R3, !PT ;  /* 0x00000003eb037209 */ /* 0x000fe40007810000 */
[----:B------:R-:W-:Y:S01]  /*19d10*/  PLOP3.LUT P2, PT, PT, PT, UP2, 0x40, 0x0 ;  /* 0x000000000000781c */ /* 0x000fe20003f4e828 */
[----:B------:R-:W1:Y:S01]  /*19d20*/  SHFL.BFLY PT, R5, R72, 0x2, 0x1f ;  /* 0x0c401f0048057f89 */ /* 0x000e6200000e0000 */
[----:B------:R-:W-:Y:S01]  /*19d30*/  FMNMX.FTZ R3, R239, R3, !PT ;  /* 0x00000003ef037209 */ /* 0x000fe20007810000 */
[----:B------:R-:W-:Y:S01]  /*19d40*/  UISETP.NE.AND UP2, UPT, UR22, URZ, UPT ;  /* 0x0000003f1600728c */ /* 0x000fe2000bf45270 */
[----:B------:R-:W-:Y:S02]  /*19d50*/  ISETP.GT.AND P2, PT, R0, 0x11, P2 ;  /* 0x000000110000780c */ /* 0x000fe40001744270 */
[----:B------:R-:W-:Y:S01]  /*19d60*/  PLOP3.LUT P0, PT, PT, PT, UP5, 0x40, 0x0 ;  /* 0x000000000000781c */ /* 0x000fe20003f0e858 */
[----:B------:R-:W-:Y:S01]  /*19d70*/  UISETP.NE.AND UP5, UPT, UR31, URZ, UPT ;  /* 0x0000003f1f00728c */ /* 0x000fe2000bfa5270 */
[----:B------:R-:W-:Y:S01]  /*19d80*/  PLOP3.LUT P1, PT, PT, PT, UP1, 0x40, 0x0 ;  /* 0x000000000000781c */ /* 0x000fe20003f2e818 */
[----:B------:R-:W-:Y:S01]  /*19d90*/  UISETP.NE.AND UP1, UPT, UR21, URZ, UPT ;  /* 0x0000003f1500728c */ /* 0x000fe2000bf25270 */
[----:B------:R-:W-:Y:S02]  /*19da0*/  ISETP.LT.OR P2, PT, R2, 0x12, P2 ;  /* 0x000000120200780c */ /* 0x000fe40001741670 */
[----:B------:R-:W-:Y:S02]  /*19db0*/  FMNMX.FTZ R3, R241, R3, !PT ;  /* 0x00000003f1037209 */ /* 0x000fe40007810000 */
[----:B------:R-:W-:Y:S02]  /*19dc0*/  ISETP.GT.AND P0, PT, R0, 0x1, P0 ;  /* 0x000000010000780c */ /* 0x000fe40000704270 */
[----:B------:R-:W-:Y:S01]  /*19dd0*/  PLOP3.LUT P6, PT, PT, PT, UP0, 0x40, 0x0 ;  /* 0x000000000000781c */ /* 0x000fe20003fce808 */
[----:B------:R-:W-:Y:S01]  /*19de0*/  UISETP.NE.AND UP0, UPT, UR24, URZ, UPT ;  /* 0x0000003f1800728c */ /* 0x000fe2000bf05270 */
[----:B------:R-:W-:Y:S02]  /*19df0*/  FSEL R58, R194, -INF , !P2 ;  /* 0xff800000c23a7808 */ /* 0x000fe40005000000 */
[----:B------:R-:W-:Y:S02]  /*19e00*/  FMNMX.FTZ R3, R246, R3, !PT ;  /* 0x00000003f6037209 */ /* 0x000fe40007810000 */
[----:B------:R-:W-:Y:S01]  /*19e10*/  PLOP3.LUT P2, PT, PT, PT, UP1, 0x40, 0x0 ;  /* 0x000000000000781c */ /* 0x000fe20003f4e818 */
[----:B------:R-:W-:Y:S01]  /*19e20*/  UISETP.NE.AND UP1, UPT, UR5, URZ, UPT ;  /* 0x0000003f0500728c */ /* 0x000fe2000bf25270 */
[----:B------:R-:W-:Y:S02]  /*19e30*/  ISETP.LT.OR P0, PT, R2, 0x2, P0 ;  /* 0x000000020200780c */ /* 0x000fe40000701670 */
[----:B-1----:R-:W-:Y:S02]  /*19e40*/  FMNMX.FTZ R72, R72, R5, !PT ;  /* 0x0000000548487209 */ /* 0x002fe40007810000 */
[C---:B------:R-:W-:Y:S02]  /*19e50*/  ISETP.GT.AND P6, PT, R0.reuse, 0x8, P6 ;  /* 0x000000080000780c */ /* 0x040fe400037c4270 */
[----:B------:R-:W-:Y:S01]  /*19e60*/  FMNMX.FTZ R3, R247, R3, !PT ;  /* 0x00000003f7037209 */ /* 0x000fe20007810000 */
[----:B------:R-:W1:Y:S01]  /*19e70*/  SHFL.BFLY PT, R7, R72, 0x1, 0x1f ;  /* 0x0c201f0048077f89 */ /* 0x000e6200000e0000 */
[----:B------:R-:W-:Y:S02]  /*19e80*/  ISETP.GT.AND P2, PT, R0, 0x28, P2 ;  /* 0x000000280000780c */ /* 0x000fe40001744270 */
[----:B------:R-:W-:Y:S02]  /*19e90*/  FSEL R22, R229, -INF , !P0 ;  /* 0xff800000e5167808 */ /* 0x000fe40004000000 */
[----:B------:R-:W-:Y:S02]  /*19ea0*/  FMNMX.FTZ R5, R19, R103, !PT ;  /* 0x0000006713057209 */ /* 0x000fe40007810000 */
[----:B------:R-:W-:Y:S01]  /*19eb0*/  ISETP.LT.OR P6, PT, R2, 0x9, P6 ;  /* 0x000000090200780c */ /* 0x000fe200037c1670 */
[----:B------:R-:W2:Y:S01]  /*19ec0*/  SHFL.BFLY PT, R6, R3, 0x2, 0x1f ;  /* 0x0c401f0003067f89 */ /* 0x000ea200000e0000 */
[----:B------:R-:W-:Y:S02]  /*19ed0*/  ISETP.GT.AND P1, PT, R0, 0x9, P1 ;  /* 0x000000090000780c */ /* 0x000fe40000f24270 */
[----:B------:R-:W-:Y:S01]  /*19ee0*/  PLOP3.LUT P5, PT, PT, PT, UP3, 0x40, 0x0 ;  /* 0x000000000000781c */ /* 0x000fe20003fae838 */
[----:B------:R-:W-:Y:S01]  /*19ef0*/  UISETP.NE.AND UP3, UPT, UR23, URZ, UPT ;  /* 0x0000003f1700728c */ /* 0x000fe2000bf65270 */
[----:B------:R-:W-:Y:S02]  /*19f00*/  ISETP.LT.OR P2, PT, R2, 0x29, P2 ;  /* 0x000000290200780c */ /* 0x000fe40001741670 */
[----:B------:R-:W-:Y:S02]  /*19f10*/  FMNMX.FTZ R5, R22, R5, !PT ;  /* 0x0000000516057209 */ /* 0x000fe40007810000 */
[----:B------:R-:W-:Y:S02]  /*19f20*/  FSEL R24, R207, -INF , !P6 ;  /* 0xff800000cf187808 */ /* 0x000fe40007000000 */
[----:B------:R-:W-:Y:S02]  /*19f30*/  ISETP.LT.OR P1, PT, R2, 0xa, P1 ;  /* 0x0000000a0200780c */ /* 0x000fe40000f21670 */
[----:B------:R-:W-:Y:S02]  /*19f40*/  ISETP.GT.AND P5, PT, R0, 0x10, P5 ;  /* 0x000000100000780c */ /* 0x000fe40002fa4270 */
[----:B------:R-:W-:Y:S02]  /*19f50*/  FSEL R175, R46, -INF , !P2 ;  /* 0xff8000002eaf7808 */ /* 0x000fe40005000000 */
[----:B------:R-:W-:Y:S01]  /*19f60*/  PLOP3.LUT P2, PT, PT, PT, UP1, 0x40, 0x0 ;  /* 0x000000000000781c */ /* 0x000fe20003f4e818 */
[----:B------:R-:W-:Y:S01]  /*19f70*/  UISETP.NE.AND UP1, UPT, UR26, URZ, UPT ;  /* 0x0000003f1a00728c */ /* 0x000fe2000bf25270 */
[----:B------:R-:W-:Y:S02]  /*19f80*/  FSEL R25, R205, -INF , !P1 ;  /* 0xff800000cd197808 */ /* 0x000fe40004800000 */
[----:B------:R-:W-:Y:S02]  /*19f90*/  ISETP.LT.OR P5, PT, R2, 0x11, P5 ;  /* 0x000000110200780c */ /* 0x000fe40002fa1670 */
[----:B------:R-:W-:Y:S02]  /*19fa0*/  FMNMX.FTZ R5, R24, R5, !PT ;  /* 0x0000000518057209 */ /* 0x000fe40007810000 */
[----:B------:R-:W-:Y:S01]  /*19fb0*/  PLOP3.LUT P0, PT, PT, PT, UP4, 0x40, 0x0 ;  /* 0x000000000000781c */ /* 0x000fe20003f0e848 */
[----:B------:R-:W-:Y:S01]  /*19fc0*/  UISETP.NE.AND UP4, UPT, UR19, URZ, UPT ;  /* 0x0000003f1300728c */ /* 0x000fe2000bf85270 */
[----:B------:R-:W-:Y:S02]  /*19fd0*/  ISETP.GT.AND P2, PT, R0, 0x39, P2 ;  /* 0x000000390000780c */ /* 0x000fe40001744270 */
[----:B------:R-:W-:Y:S02]  /*19fe0*/  FSEL R56, R196, -INF , !P5 ;  /* 0xff800000c4387808 */ /* 0x000fe40006800000 */
[----:B------:R-:W-:Y:S02]  /*19ff0*/  FMNMX.FTZ R5, R25, R5, !PT ;  /* 0x0000000519057209 */ /* 0x000fe40007810000 */
[----:B------:R-:W-:Y:S01]  /*1a000*/  PLOP3.LUT P6, PT, PT, PT, UP0, 0x40, 0x0 ;  /* 0x000000000000781c */ /* 0x000fe20003fce808 */
[----:B------:R-:W-:Y:S01]  /*1a010*/  UISETP.NE.AND UP0, UPT, UR20, URZ, UPT ;  /* 0x0000003f1400728c */ /* 0x000fe2000bf05270 */
[----:B------:R-:W-:Y:S02]  /*1a020*/  ISETP.GT.AND P0, PT, R0, 0x18, P0 ;  /* 0x000000180000780c */ /* 0x000fe40000704270 */
[----:B-1----:R-:W-:Y:S02]  /*1a030*/  FMNMX.FTZ R72, R72, R7, !PT ;  /* 0x0000000748487209 */ /* 0x002fe40007810000 */
[----:B------:R-:W-:Y:S02]  /*1a040*/  ISETP.LT.OR P2, PT, R2, 0x3a, P2 ;  /* 0x0000003a0200780c */ /* 0x000fe40001741670 */
[----:B------:R-:W-:Y:S01]  /*1a050*/  ISETP.GT.AND P6, PT, R0, 0x19, P6 ;  /* 0x000000190000780c */ /* 0x000fe200037c4270 */
[----:B------:R-:W-:Y:S01]  /*1a060*/  FMUL.FTZ R74, R72, c[0x0][0x2d0] ;  /* 0x0000b400484a7a20 */ /* 0x000fe20000410000 */
[----:B------:R-:W-:Y:S02]  /*1a070*/  FMNMX.FTZ R5, R56, R5, !PT ;  /* 0x0000000538057209 */ /* 0x000fe40007810000 */
[----:B------:R-:W-:Y:S02]  /*1a080*/  ISETP.LT.OR P0, PT, R2, 0x19, P0 ;  /* 0x000000190200780c */ /* 0x000fe40000701670 */
[----:B------:R-:W-:Y:S02]  /*1a090*/  FSEL R178, R63, -INF , !P2 ;  /* 0xff8000003fb27808 */ /* 0x000fe40005000000 */
[----:B------:R-:W-:Y:S02]  /*1a0a0*/  FSETP.NEU.FTZ.AND P2, PT, R72, -INF , PT ;  /* 0xff8000004800780b */ /* 0x000fe40003f5d000 */
[----:B------:R-:W-:Y:S02]  /*1a0b0*/  ISETP.LT.OR P6, PT, R2, 0x1a, P6 ;  /* 0x0000001a0200780c */ /* 0x000fe400037c1670 */
[----:B------:R-:W-:Y:S02]  /*1a0c0*/  FSEL R62, R193, -INF , !P0 ;  /* 0xff800000c13e7808 */ /* 0x000fe40004000000 */
[----:B------:R-:W-:Y:S02]  /*1a0d0*/  FMNMX.FTZ R5, R58, R5, !PT ;  /* 0x000000053a057209 */ /* 0x000fe40007810000 */
[----:B------:R-:W-:Y:S02]  /*1a0e0*/  FSEL R74, R74, RZ, P2 ;  /* 0x000000ff4a4a7208 */ /* 0x000fe40001000000 */
[----:B------:R-:W-:Y:S02]  /*1a0f0*/  FSEL R88, R186, -INF , !P6 ;  /* 0xff800000ba587808 */ /* 0x000fe40007000000 */
[----:B------:R-:W-:Y:S01]  /*1a100*/  FMNMX.FTZ R5, R62, R5, !PT ;  /* 0x000000053e057209 */ /* 0x000fe20007810000 */
[--C-:B------:R-:W-:Y:S01]  /*1a110*/  FFMA.FTZ R48, R48, c[0x0][0x2d0], -R74.reuse ;  /* 0x0000b40030307a23 */ /* 0x100fe2000001084a */
[----:B--2---:R-:W-:Y:S02]  /*1a120*/  FMNMX.FTZ R3, R3, R6, !PT ;  /* 0x0000000603037209 */ /* 0x004fe40007810000 */
[----:B------:R-:W-:Y:S01]  /*1a130*/  FMNMX.FTZ R6, R88, R5, !PT ;  /* 0x0000000558067209 */ /* 0x000fe20007810000 */
[--C-:B------:R-:W-:Y:S01]  /*1a140*/  FFMA.FTZ R5, R9, c[0x0][0x2d0], -R74.reuse ;  /* 0x0000b40009057a23 */ /* 0x100fe2000001084a */
[----:B------:R-:W-:Y:S01]  /*1a150*/  FMNMX.FTZ R4, R12, R102, !PT ;  /* 0x000000660c047209 */ /* 0x000fe20007810000 */
[----:B------:R-:W1:Y:S01]  /*1a160*/  SHFL.BFLY PT, R71, R3, 0x1, 0x1f ;  /* 0x0c201f0003477f89 */ /* 0x000e6200000e0000 */
[----:B------:R-:W-:Y:S01]  /*1a170*/  PLOP3.LUT P6, PT, PT, PT, UP4, 0x40, 0x0 ;  /* 0x000000000000781c */ /* 0x000fe20003fce848 */
[----:B------:R2:W-:Y:S01]  /*1a180*/  MUFU.EX2 R52, R5 ;  /* 0x0000000500347308 */ /* 0x0005e20000000800 */
[----:B------:R-:W-:Y:S01]  /*1a190*/  FMNMX.FTZ R4, R16, R4, !PT ;  /* 0x0000000410047209 */ /* 0x000fe20007810000 */
[----:B------:R-:W-:Y:S01]  /*1a1a0*/  UISETP.NE.AND UP4, UPT, UR30, URZ, UPT ;  /* 0x0000003f1e00728c */ /* 0x000fe2000bf85270 */
        /* <DEDUP_REMOVED lines=12> */
[----:B------:R-:W-:Y:S01]  /*1a270*/  FSEL R99, R42, -INF , !P1 ;  /* 0xff8000002a637808 */ /* 0x000fe20004800000 */
[--C-:B--2---:R-:W-:Y:S01]  /*1a280*/  FFMA.FTZ R5, R11, c[0x0][0x2d0], -R74.reuse ;  /* 0x0000b4000b057a23 */ /* 0x104fe2000001084a */
[----:B------:R-:W-:Y:S02]  /*1a290*/  FMNMX.FTZ R4, R44, R4, !PT ;  /* 0x000000042c047209 */ /* 0x000fe40007810000 */
[----:B------:R-:W-:Y:S01]  /*1a2a0*/  ISETP.LT.OR P5, PT, R2, 0x22, P5 ;  /* 0x000000220200780c */ /* 0x000fe20002fa1670 */
[----:B------:R2:W-:Y:S01]  /*1a2b0*/  MUFU.EX2 R57, R5 ;  /* 0x0000000500397308 */ /* 0x0005e20000000800 */
[----:B------:R-:W-:Y:S02]  /*1a2c0*/  FMNMX.FTZ R4, R98, R4, !PT ;  /* 0x0000000462047209 */ /* 0x000fe40007810000 */
[----:B------:R-:W-:Y:S01]  /*1a2d0*/  PLOP3.LUT P0, PT, PT, PT, UP0, 0x40, 0x0 ;  /* 0x000000000000781c */ /* 0x000fe20003f0e808 */
[----:B------:R-:W-:Y:S01]  /*1a2e0*/  UISETP.NE.AND UP0, UPT, UR4, URZ, UPT ;  /* 0x0000003f0400728c */ /* 0x000fe2000bf05270 */
[----:B------:R-:W-:Y:S02]  /*1a2f0*/  FMNMX.FTZ R4, R168, R4, !PT ;  /* 0x00000004a8047209 */ /* 0x000fe40007810000 */
[----:B------:R-:W-:Y:S02]  /*1a300*/  FSEL R172, R43, -INF , !P5 ;  /* 0xff8000002bac7808 */ /* 0x000fe40006800000 */
[----:B------:R-:W-:Y:S02]  /*1a310*/  FMNMX.FTZ R4, R170, R4, !PT ;  /* 0x00000004aa047209 */ /* 0x000fe40007810000 */
[----:B------:R-:W-:Y:S02]  /*1a320*/  FMNMX.FTZ R6, R99, R6, !PT ;  /* 0x0000000663067209 */ /* 0x000fe40007810000 */
[----:B------:R-:W-:Y:S02]  /*1a330*/  FMNMX.FTZ R4, R173, R4, !PT ;  /* 0x00000004ad047209 */ /* 0x000fe40007810000 */
[----:B------:R-:W-:Y:S02]  /*1a340*/  ISETP.GT.AND P0, PT, R0, 0x29, P0 ;  /* 0x000000290000780c */ /* 0x000fe40000704270 */
[----:B------:R-:W-:Y:S02]  /*1a350*/  FMNMX.FTZ R4, R183, R4, !PT ;  /* 0x00000004b7047209 */ /* 0x000fe40007810000 */
[----:B------:R-:W-:Y:S02]  /*1a360*/  ISETP.LT.OR P0, PT, R2, 0x2a, P0 ;  /* 0x0000002a0200780c */ /* 0x000fe40000701670 */
[----:B------:R-:W-:Y:S02]  /*1a370*/  ISETP.GT.AND P6, PT, R0, 0x30, P6 ;  /* 0x000000300000780c */ /* 0x000fe400037c4270 */
[----:B-1----:R-:W-:Y:S01]  /*1a380*/  FMNMX.FTZ R71, R3, R71, !PT ;  /* 0x0000004703477209 */ /* 0x002fe20007810000 */
[--C-:B--2---:R-:W-:Y:S01]  /*1a390*/  FFMA.FTZ R5, R13, c[0x0][0x2d0], -R74.reuse ;  /* 0x0000b4000d057a23 */ /* 0x104fe2000001084a */
[----:B------:R-:W-:Y:S02]  /*1a3a0*/  FMNMX.FTZ R3, R172, R6, !PT ;  /* 0x00000006ac037209 */ /* 0x000fe40007810000 */
[----:B------:R-:W-:Y:S01]  /*1a3b0*/  FSEL R176, R47, -INF , !P0 ;  /* 0xff8000002fb07808 */ /* 0x000fe20004000000 */
[----:B------:R1:W-:Y:S01]  /*1a3c0*/  MUFU.EX2 R60, R5 ;  /* 0x00000005003c7308 */ /* 0x0003e20000000800 */
[----:B------:R-:W-:Y:S01]  /*1a3d0*/  PLOP3.LUT P1, PT, PT, PT, UP3, 0x40, 0x0 ;  /* 0x000000000000781c */ /* 0x000fe20003f2e838 */
[----:B------:R-:W-:Y:S01]  /*1a3e0*/  UISETP.NE.AND UP3, UPT, UR25, URZ, UPT ;  /* 0x0000003f1900728c */ /* 0x000fe2000bf65270 */
[----:B------:R-:W-:Y:S02]  /*1a3f0*/  FMNMX.FTZ R4, R185, R4, !PT ;  /* 0x00000004b9047209 */ /* 0x000fe40007810000 */
[----:B------:R-:W-:Y:S02]  /*1a400*/  ISETP.LT.OR P6, PT, R2, 0x31, P6 ;  /* 0x000000310200780c */ /* 0x000fe400037c1670 */
[----:B------:R-:W-:Y:S02]  /*1a410*/  ISETP.GT.AND P1, PT, R0, 0x31, P1 ;  /* 0x000000310000780c */ /* 0x000fe40000f24270 */
[----:B------:R-:W-:Y:S02]  /*1a420*/  FMNMX.FTZ R3, R175, R3, !PT ;  /* 0x00000003af037209 */ /* 0x000fe40007810000 */
[----:B------:R-:W-:Y:S01]  /*1a430*/  PLOP3.LUT P5, PT, PT, PT, UP2, 0x40, 0x0 ;  /* 0x000000000000781c */ /* 0x000fe20003fae828 */
[----:B------:R-:W-:Y:S01]  /*1a440*/  UISETP.NE.AND UP2, UPT, UR27, URZ, UPT ;  /* 0x0000003f1b00728c */ /* 0x000fe2000bf45270 */
[----:B------:R-:W-:Y:S02]  /*1a450*/  FMNMX.FTZ R4, R187, R4, !PT ;  /* 0x00000004bb047209 */ /* 0x000fe40007810000 */
[----:B------:R-:W-:Y:S02]  /*1a460*/  FSEL R184, R38, -INF , !P6 ;  /* 0xff80000026b87808 */ /* 0x000fe40007000000 */
[----:B------:R-:W-:Y:S02]  /*1a470*/  FMNMX.FTZ R3, R176, R3, !PT ;  /* 0x00000003b0037209 */ /* 0x000fe40007810000 */
[----:B------:R-:W-:Y:S02]  /*1a480*/  ISETP.LT.OR P1, PT, R2, 0x32, P1 ;  /* 0x000000320200780c */ /* 0x000fe40000f21670 */
[----:B------:R-:W-:Y:S02]  /*1a490*/  ISETP.GT.AND P5, PT, R0, 0x38, P5 ;  /* 0x000000380000780c */ /* 0x000fe40002fa4270 */
[----:B------:R-:W-:Y:S02]  /*1a4a0*/  FMNMX.FTZ R4, R189, R4, !PT ;  /* 0x00000004bd047209 */ /* 0x000fe40007810000 */
[----:B------:R-:W-:Y:S02]  /*1a4b0*/  FSEL R186, R59, -INF , !P1 ;  /* 0xff8000003bba7808 */ /* 0x000fe40004800000 */
[----:B------:R-:W-:Y:S02]  /*1a4c0*/  ISETP.LT.OR P5, PT, R2, 0x39, P5 ;  /* 0x000000390200780c */ /* 0x000fe40002fa1670 */
[----:B------:R-:W-:Y:S02]  /*1a4d0*/  FMNMX.FTZ R3, R184, R3, !PT ;  /* 0x00000003b8037209 */ /* 0x000fe40007810000 */
[----:B------:R-:W-:Y:S02]  /*1a4e0*/  FMNMX.FTZ R4, R204, R4, !PT ;  /* 0x00000004cc047209 */ /* 0x000fe40007810000 */
[----:B------:R-:W-:Y:S02]  /*1a4f0*/  FSEL R191, R34, -INF , !P5 ;  /* 0xff80000022bf7808 */ /* 0x000fe40006800000 */
[----:B------:R-:W-:Y:S02]  /*1a500*/  FMNMX.FTZ R3, R186, R3, !PT ;  /* 0x00000003ba037209 */ /* 0x000fe40007810000 */
[----:B------:R-:W-:Y:S02]  /*1a510*/  FMNMX.FTZ R4, R206, R4, !PT ;  /* 0x00000004ce047209 */ /* 0x000fe40007810000 */
[----:B-1----:R-:W-:Y:S01]  /*1a520*/  FMNMX.FTZ R5, R191, R3, !PT ;  /* 0x00000003bf057209 */ /* 0x002fe20007810000 */
[----:B------:R-:W-:Y:S01]  /*1a530*/  FFMA.FTZ R3, R15, c[0x0][0x2d0], -R74 ;  /* 0x0000b4000f037a23 */ /* 0x000fe2000001084a */
[----:B------:R-:W-:Y:S02]  /*1a540*/  FMNMX.FTZ R4, R230, R4, !PT ;  /* 0x00000004e6047209 */ /* 0x000fe40007810000 */
[----:B------:R-:W-:Y:S01]  /*1a550*/  FMNMX.FTZ R5, R178, R5, !PT ;  /* 0x00000005b2057209 */ /* 0x000fe20007810000 */
[----:B------:R1:W2:Y:S01]  /*1a560*/  MUFU.EX2 R85, R3 ;  /* 0x0000000300557308 */ /* 0x0002a20000000800 */
        /* <DEDUP_REMOVED lines=9> */
[----:B------:R-:W-:Y:S02]  /*1a600*/  ISETP.LT.OR P0, PT, R2, 0x41, P0 ;  /* 0x000000410200780c */ /* 0x000fe40000701670 */
[C---:B------:R-:W-:Y:S02]  /*1a610*/  ISETP.GT.AND P6, PT, R0.reuse, 0x41, P6 ;  /* 0x000000410000780c */ /* 0x040fe400037c4270 */
[----:B------:R-:W-:Y:S02]  /*1a620*/  FMNMX.FTZ R4, R245, R4, !PT ;  /* 0x00000004f5047209 */ /* 0x000fe40007810000 */
[----:B------:R-:W-:Y:S02]  /*1a630*/  ISETP.GT.AND P1, PT, R0, 0x48, P1 ;  /* 0x000000480000780c */ /* 0x000fe40000f24270 */
[----:B------:R-:W-:Y:S01]  /*1a640*/  FSEL R192, R192, -INF , !P0 ;  /* 0xff800000c0c07808 */ /* 0x000fe20004000000 */
[----:B------:R-:W3:Y:S01]  /*1a650*/  SHFL.BFLY PT, R8, R4, 0x2, 0x1f ;  /* 0x0c401f0004087f89 */ /* 0x000ee200000e0000 */
[C---:B------:R-:W-:Y:S02]  /*1a660*/  ISETP.LT.OR P6, PT, R2.reuse, 0x42, P6 ;  /* 0x000000420200780c */ /* 0x040fe400037c1670 */
[----:B------:R-:W-:Y:S02]  /*1a670*/  PLOP3.LUT P0, PT, PT, PT, UP3, 0x40, 0x0 ;  /* 0x000000000000781c */ /* 0x000fe40003f0e838 */
[----:B------:R-:W-:Y:S02]  /*1a680*/  PLOP3.LUT P5, PT, PT, PT, UP4, 0x40, 0x0 ;  /* 0x000000000000781c */ /* 0x000fe40003fae848 */
[----:B------:R-:W-:Y:S02]  /*1a690*/  ISETP.LT.OR P1, PT, R2, 0x49, P1 ;  /* 0x000000490200780c */ /* 0x000fe40000f21670 */
[----:B-1----:R-:W-:Y:S02]  /*1a6a0*/  FMNMX.FTZ R3, R192, R5, !PT ;  /* 0x00000005c0037209 */ /* 0x002fe40007810000 */
[----:B------:R-:W-:Y:S01]  /*1a6b0*/  FSEL R194, R75, -INF , !P6 ;  /* 0xff8000004bc27808 */ /* 0x000fe20007000000 */
[C---:B------:R-:W-:Y:S01]  /*1a6c0*/  FMUL.FTZ R75, R71.reuse, c[0x0][0x2d0] ;  /* 0x0000b400474b7a20 */ /* 0x040fe20000410000 */
[C---:B------:R-:W-:Y:S02]  /*1a6d0*/  ISETP.GT.AND P0, PT, R0.reuse, 0x50, P0 ;  /* 0x000000500000780c */ /* 0x040fe40000704270 */
[----:B------:R-:W-:Y:S02]  /*1a6e0*/  ISETP.GT.AND P5, PT, R0, 0x49, P5 ;  /* 0x000000490000780c */ /* 0x000fe40002fa4270 */
[----:B------:R-:W-:Y:S02]  /*1a6f0*/  FSEL R193, R78, -INF , !P1 ;  /* 0xff8000004ec17808 */ /* 0x000fe40004800000 */
[----:B------:R-:W-:Y:S02]  /*1a700*/  FSETP.NEU.FTZ.AND P1, PT, R71, -INF , PT ;  /* 0xff8000004700780b */ /* 0x000fe40003f3d000 */
[C---:B------:R-:W-:Y:S02]  /*1a710*/  ISETP.LT.OR P0, PT, R2.reuse, 0x51, P0 ;  /* 0x000000510200780c */ /* 0x040fe40000701670 */
[----:B------:R-:W-:Y:S02]  /*1a720*/  ISETP.LT.OR P5, PT, R2, 0x4a, P5 ;  /* 0x0000004a0200780c */ /* 0x000fe40002fa1670 */
[----:B------:R-:W-:Y:S02]  /*1a730*/  FMNMX.FTZ R3, R194, R3, !PT ;  /* 0x00000003c2037209 */ /* 0x000fe40007810000 */
[----:B------:R-:W-:Y:S02]  /*1a740*/  FSEL R75, R75, RZ, P1 ;  /* 0x000000ff4b4b7208 */ /* 0x000fe40000800000 */
[----:B------:R-:W-:Y:S02]  /*1a750*/  FSEL R200, R39, -INF , !P0 ;  /* 0xff80000027c87808 */ /* 0x000fe40004000000 */
[----:B------:R-:W-:Y:S01]  /*1a760*/  FSEL R196, R79, -INF , !P5 ;  /* 0xff8000004fc47808 */ /* 0x000fe20006800000 */
[--C-:B------:R-:W-:Y:S01]  /*1a770*/  FFMA.FTZ R5, R10, c[0x0][0x2d0], -R75.reuse ;  /* 0x0000b4000a057a23 */ /* 0x100fe2000001084b */
[----:B------:R-:W-:Y:S01]  /*1a780*/  FMNMX.FTZ R3, R193, R3, !PT ;  /* 0x00000003c1037209 */ /* 0x000fe20007810000 */
[--C-:B------:R-:W-:Y:S01]  /*1a790*/  FFMA.FTZ R92, R95, c[0x0][0x2d0], -R75.reuse ;  /* 0x0000b4005f5c7a23 */ /* 0x100fe2000001084b */
[----:B------:R-:W-:Y:S01]  /*1a7a0*/  PLOP3.LUT P6, PT, PT, PT, UP2, 0x40, 0x0 ;  /* 0x000000000000781c */ /* 0x000fe20003fce828 */
[----:B------:R-:W-:Y:S01]  /*1a7b0*/  MUFU.EX2 R45, R5 ;  /* 0x00000005002d7308 */ /* 0x000fe20000000800 */
[----:B------:R-:W-:Y:S02]  /*1a7c0*/  PLOP3.LUT P5, PT, PT, PT, UP1, 0x40, 0x0 ;  /* 0x000000000000781c */ /* 0x000fe40003fae818 */
[----:B------:R-:W-:Y:S01]  /*1a7d0*/  PLOP3.LUT P0, PT, PT, PT, UP0, 0x40, 0x0 ;  /* 0x000000000000781c */ /* 0x000fe20003f0e808 */
[----:B------:R-:W-:Y:S01]  /*1a7e0*/  UISETP.GT.AND UP0, UPT, UR12, UR7, UPT ;  /* 0x000000070c00728c */ /* 0x000fe2000bf04270 */
[C---:B------:R-:W-:Y:S01]  /*1a7f0*/  ISETP.GT.AND P6, PT, R0.reuse, 0x51, P6 ;  /* 0x000000510000780c */ /* 0x040fe200037c4270 */
[----:B------:R-:W-:Y:S01]  /*1a800*/  UIADD3 UR12, UR12, -0x1, URZ ;  /* 0xffffffff0c0c7890 */ /* 0x000fe2000fffe03f */
[C---:B------:R-:W-:Y:S02]  /*1a810*/  ISETP.GT.AND P5, PT, R0.reuse, 0x58, P5 ;  /* 0x000000580000780c */ /* 0x040fe40002fa4270 */
[----:B------:R-:W-:Y:S02]  /*1a820*/  ISETP.GT.AND P0, PT, R0, 0x59, P0 ;  /* 0x000000590000780c */ /* 0x000fe40000704270 */
[----:B------:R-:W-:Y:S01]  /*1a830*/  FMNMX.FTZ R0, R196, R3, !PT ;  /* 0x00000003c4007209 */ /* 0x000fe20007810000 */
[--C-:B------:R-:W-:Y:S01]  /*1a840*/  FFMA.FTZ R3, R14, c[0x0][0x2d0], -R75.reuse ;  /* 0x0000b4000e037a23 */ /* 0x100fe2000001084b */
[----:B--2---:R-:W-:Y:S02]  /*1a850*/  F2FP.BF16.PACK_AB R78, R85, R60 ;  /* 0x0000003c554e723e */ /* 0x004fe400000010ff */
[----:B---3--:R-:W-:Y:S01]  /*1a860*/  FMNMX.FTZ R4, R4, R8, !PT ;  /* 0x0000000804047209 */ /* 0x008fe20007810000 */
[----:B------:R1:W-:Y:S01]  /*1a870*/  MUFU.EX2 R51, R3 ;  /* 0x0000000300337308 */ /* 0x0003e20000000800 */
[----:B------:R-:W-:Y:S01]  /*1a880*/  ISETP.LT.OR P0, PT, R2, 0x5a, P0 ;  /* 0x0000005a0200780c */ /* 0x000fe20000701670 */
[--C-:B------:R-:W-:Y:S01]  /*1a890*/  FFMA.FTZ R8, R26, c[0x0][0x2d0], -R75.reuse ;  /* 0x0000b4001a087a23 */ /* 0x100fe2000001084b */
[C---:B------:R-:W-:Y:S01]  /*1a8a0*/  ISETP.LT.OR P6, PT, R2.reuse, 0x52, P6 ;  /* 0x000000520200780c */ /* 0x040fe200037c1670 */
[----:B------:R-:W2:Y:S01]  /*1a8b0*/  SHFL.BFLY PT, R70, R4, 0x1, 0x1f ;  /* 0x0c201f0004467f89 */ /* 0x000ea200000e0000 */
[----:B------:R-:W-:Y:S02]  /*1a8c0*/  FSEL R73, R35, -INF , !P0 ;  /* 0xff80000023497808 */ /* 0x000fe40004000000 */
[----:B------:R-:W-:Y:S01]  /*1a8d0*/  ISETP.LT.OR P5, PT, R2, 0x59, P5 ;  /* 0x000000590200780c */ /* 0x000fe20002fa1670 */
[--C-:B------:R-:W-:Y:S01]  /*1a8e0*/  FFMA.FTZ R2, R18, c[0x0][0x2d0], -R75.reuse ;  /* 0x0000b40012027a23 */ /* 0x100fe2000001084b */
[----:B------:R-:W-:Y:S01]  /*1a8f0*/  FSEL R201, R91, -INF , !P6 ;  /* 0xff8000005bc97808 */ /* 0x000fe20007000000 */
[----:B------:R-:W-:Y:S01]  /*1a900*/  MUFU.EX2 R59, R8 ;  /* 0x00000008003b7308 */ /* 0x000fe20000000800 */
[----:B------:R-:W-:Y:S02]  /*1a910*/  FSEL R202, R36, -INF , !P5 ;  /* 0xff80000024ca7808 */ /* 0x000fe40006800000 */
[----:B------:R-:W-:Y:S04]  /*1a920*/  FMNMX.FTZ R0, R200, R0, !PT ;  /* 0x00000000c8007209 */ /* 0x000fe80007810000 */
[----:B------:R-:W-:Y:S03]  /*1a930*/  FMNMX.FTZ R0, R201, R0, !PT ;  /* 0x00000000c9007209 */ /* 0x000fe60007810000 */
[----:B------:R3:W-:Y:S01]  /*1a940*/  MUFU.EX2 R61, R2 ;  /* 0x00000002003d7308 */ /* 0x0007e20000000800 */
[----:B------:R-:W-:Y:S01]  /*1a950*/  FMNMX.FTZ R0, R202, R0, !PT ;  /* 0x00000000ca007209 */ /* 0x000fe20007810000 */
[--C-:B-1----:R-:W-:Y:S03]  /*1a960*/  FFMA.FTZ R3, R21, c[0x0][0x2d0], -R75.reuse ;  /* 0x0000b40015037a23 */ /* 0x102fe6000001084b */
[----:B------:R-:W-:Y:S02]  /*1a970*/  FMNMX.FTZ R0, R73, R0, !PT ;  /* 0x0000000049007209 */ /* 0x000fe40007810000 */
[----:B--2---:R-:W-:Y:S03]  /*1a980*/  FMNMX.FTZ R70, R4, R70, !PT ;  /* 0x0000004604467209 */ /* 0x004fe60007810000 */
[----:B------:R1:W2:Y:S01]  /*1a990*/  MUFU.EX2 R86, R3 ;  /* 0x0000000300567308 */ /* 0x0002a20000000800 */
[C---:B------:R-:W-:Y:S01]  /*1a9a0*/  FSETP.NEU.FTZ.AND P0, PT, R70.reuse, -INF , PT ;  /* 0xff8000004600780b */ /* 0x040fe20003f1d000 */
[----:B------:R-:W-:Y:S05]  /*1a9b0*/  FMUL.FTZ R96, R70, c[0x0][0x2d0] ;  /* 0x0000b40046607a20 */ /* 0x000fea0000410000 */
[----:B------:R-:W-:Y:S05]  /*1a9c0*/  FSEL R96, R96, RZ, P0 ;  /* 0x000000ff60607208 */ /* 0x000fea0000000000 */
[--C-:B------:R-:W-:Y:S01]  /*1a9d0*/  FFMA.FTZ R4, R20, c[0x0][0x2d0], -R96.reuse ;  /* 0x0000b40014047a23 */ /* 0x100fe20000010860 */
[----:B---3--:R-:W3:Y:S01]  /*1a9e0*/  SHFL.BFLY PT, R2, R0, 0x2, 0x1f ;  /* 0x0c401f0000027f89 */ /* 0x008ee200000e0000 */
[--C-:B------:R-:W-:Y:S02]  /*1a9f0*/  FFMA.FTZ R32, R32, c[0x0][0x2d0], -R96.reuse ;  /* 0x0000b40020207a23 */ /* 0x100fe40000010860 */
[----:B------:R-:W-:Y:S01]  /*1aa00*/  MUFU.EX2 R37, R4 ;  /* 0x0000000400257308 */ /* 0x000fe20000000800 */
[--C-:B------:R-:W-:Y:S02]  /*1aa10*/  FFMA.FTZ R44, R44, c[0x0][0x2d0], -R96.reuse ;  /* 0x0000b4002c2c7a23 */ /* 0x100fe40000010860 */
[--C-:B-1----:R-:W-:Y:S01]  /*1aa20*/  FFMA.FTZ R3, R12, c[0x0][0x2d0], -R96.reuse ;  /* 0x0000b4000c037a23 */ /* 0x102fe20000010860 */
[----:B--2---:R-:W-:Y:S01]  /*1aa30*/  F2FP.BF16.PACK_AB R79, R86, R61 ;  /* 0x0000003d564f723e */ /* 0x004fe200000010ff */
[--C-:B------:R-:W-:Y:S05]  /*1aa40*/  FFMA.FTZ R12, R28, c[0x0][0x2d0], -R75.reuse ;  /* 0x0000b4001c0c7a23 */ /* 0x100fea000001084b */
[----:B------:R1:W-:Y:S01]  /*1aa50*/  MUFU.EX2 R49, R3 ;  /* 0x0000000300317308 */ /* 0x0003e20000000800 */
[----:B------:R-:W-:Y:S02]  /*1aa60*/  FFMA.FTZ R28, R33, c[0x0][0x2d0], -R75 ;  /* 0x0000b400211c7a23 */ /* 0x000fe4000001084b */
[----:B-1----:R-:W-:Y:S02]  /*1aa70*/  FFMA.FTZ R3, R16, c[0x0][0x2d0], -R96 ;  /* 0x0000b40010037a23 */ /* 0x002fe40000010860 */
[----:B------:R-:W-:Y:S05]  /*1aa80*/  FFMA.FTZ R16, R29, c[0x0][0x2d0], -R74 ;  /* 0x0000b4001d107a23 */ /* 0x000fea000001084a */
[----:B------:R1:W-:Y:S10]  /*1aa90*/  MUFU.EX2 R50, R3 ;  /* 0x0000000300327308 */ /* 0x0003f40000000800 */
[----:B------:R-:W-:Y:S01]  /*1aaa0*/  MUFU.EX2 R34, R16 ;  /* 0x0000001000227308 */ /* 0x000fe20000000800 */
[----:B-1----:R-:W-:Y:S09]  /*1aab0*/  FFMA.FTZ R3, R17, c[0x0][0x2d0], -R96 ;  /* 0x0000b40011037a23 */ /* 0x002ff20000010860 */
[----:B------:R3:W-:Y:S02]  /*1aac0*/  MUFU.EX2 R84, R3 ;  /* 0x0000000300547308 */ /* 0x0007e40000000800 */
[----:B---3--:R-:W-:Y:S01]  /*1aad0*/  FMNMX.FTZ R3, R0, R2, !PT ;  /* 0x0000000200037209 */ /* 0x008fe20007810000 */
[----:B------:R-:W-:Y:S01]  /*1aae0*/  FFMA.FTZ R2, R23, c[0x0][0x2d0], -R74 ;  /* 0x0000b40017027a23 */ /* 0x000fe2000001084a */
[----:B------:R-:W-:Y:S06]  /*1aaf0*/  FSEL R0, R72, RZ, P2 ;  /* 0x000000ff48007208 */ /* 0x000fec0001000000 */
[----:B------:R1:W-:Y:S01]  /*1ab00*/  MUFU.EX2 R87, R2 ;  /* 0x0000000200577308 */ /* 0x0003e20000000800 */
[----:B------:R-:W2:Y:S01]  /*1ab10*/  SHFL.BFLY PT, R4, R3, 0x1, 0x1f ;  /* 0x0c201f0003047f89 */ /* 0x000ea200000e0000 */
[----:B------:R-:W-:Y:S01]  /*1ab20*/  FADD.FTZ R0, -R0, R100 ;  /* 0x0000006400007221 */ /* 0x000fe20000010100 */
[----:B------:R-:W-:Y:S03]  /*1ab30*/  MOV R100, R52 ;  /* 0x0000003400647202 */ /* 0x000fe60000000f00 */
[----:B------:R-:W-:Y:S01]  /*1ab40*/  FMUL.FTZ R0, R0, c[0x0][0x2d0] ;  /* 0x0000b40000007a20 */ /* 0x000fe20000410000 */
[----:B------:R-:W-:Y:S02]  /*1ab50*/  F2FP.BF16.PACK_AB R76, R57, R100 ;  /* 0x00000064394c723e */ /* 0x000fe400000010ff */
[----:B------:R-:W-:Y:S01]  /*1ab60*/  LDSM.16.MT88.4 R52, [R210+0x100] ;  /* 0x00010000d234783b */ /* 0x000fe20000004200 */
        /* <DEDUP_REMOVED lines=8> */
[----:B------:R-:W-:Y:S01]  /*1abf0*/  FSETP.NEU.FTZ.AND P0, PT, R3, -INF , PT ;  /* 0xff8000000300780b */ /* 0x000fe20003f1d000 */
[----:B------:R-:W1:Y:S01]  /*1ac00*/  MUFU.EX2 R68, R2 ;  /* 0x0000000200447308 */ /* 0x000e620000000800 */
[----:B------:R-:W-:Y:S01]  /*1ac10*/  FMUL.FTZ R5, R69, R105 ;  /* 0x0000006945057220 */ /* 0x000fe20000410000 */
[----:B------:R-:W-:Y:S01]  /*1ac20*/  MOV R105, R37 ;  /* 0x0000002500697202 */ /* 0x000fe20000000f00 */
[----:B------:R-:W-:Y:S01]  /*1ac30*/  FADD.FTZ R0, -R0, R102 ;  /* 0x0000006600007221 */ /* 0x000fe20000010100 */
[----:B------:R-:W-:Y:S01]  /*1ac40*/  FSEL R97, R97, RZ, P0 ;  /* 0x000000ff61617208 */ /* 0x000fe20000000000 */
[----:B------:R-:W-:Y:S01]  /*1ac50*/  IMAD.MOV.U32 R101, RZ, RZ, R50 ;  /* 0x000000ffff657224 */ /* 0x000fe200078e0032 */
[----:B------:R-:W-:Y:S01]  /*1ac60*/  LDSM.16.MT88.4 R36, [R212+0x100] ;  /* 0x00010000d424783b */ /* 0x000fe20000004200 */
[----:B------:R-:W-:Y:S01]  /*1ac70*/  FMUL.FTZ R0, R0, c[0x0][0x2d0] ;  /* 0x0000b40000007a20 */ /* 0x000fe20000410000 */
[----:B------:R-:W-:Y:S01]  /*1ac80*/  F2FP.BF16.PACK_AB R66, R105, R84 ;  /* 0x000000546942723e */ /* 0x000fe200000010ff */
[--C-:B------:R-:W-:Y:S01]  /*1ac90*/  FFMA.FTZ R4, R24, c[0x0][0x2d0], -R97.reuse ;  /* 0x0000b40018047a23 */ /* 0x100fe20000010861 */
[----:B------:R-:W2:Y:S01]  /*1aca0*/  MUFU.EX2 R50, R12 ;  /* 0x0000000c00327308 */ /* 0x000ea20000000800 */
[----:B------:R-:W-:Y:S01]  /*1acb0*/  MOV R102, R49 ;  /* 0x0000003100667202 */ /* 0x000fe20000000f00 */
[----:B------:R-:W-:Y:S02]  /*1acc0*/  FMUL.FTZ R16, R69, R116 ;  /* 0x0000007445107220 */ /* 0x000fe40000410000 */
[----:B------:R-:W-:Y:S01]  /*1acd0*/  IMAD.MOV.U32 R116, RZ, RZ, R60 ;  /* 0x000000ffff747224 */ /* 0x000fe200078e003c */
[----:B------:R-:W-:Y:S01]  /*1ace0*/  F2FP.BF16.PACK_AB R64, R101, R102 ;  /* 0x000000666540723e */ /* 0x000fe200000010ff */
[C---:B------:R-:W-:Y:S01]  /*1acf0*/  FMUL.FTZ R17, R69.reuse, R117 ;  /* 0x0000007545117220 */ /* 0x040fe20000410000 */
[----:B------:R-:W-:Y:S01]  /*1ad00*/  MOV R117, R61 ;  /* 0x0000003d00757202 */ /* 0x000fe20000000f00 */
[--C-:B------:R-:W-:Y:S02]  /*1ad10*/  FFMA.FTZ R58, R58, c[0x0][0x2d0], -R97.reuse ;  /* 0x0000b4003a3a7a23 */ /* 0x100fe40000010861 */
[----:B------:R3:W4:Y:S01]  /*1ad20*/  MUFU.EX2 R2, R0 ;  /* 0x0000000000027308 */ /* 0x0007220000000800 */
[----:B------:R-:W-:Y:S02]  /*1ad30*/  FMUL.FTZ R49, R69, R149 ;  /* 0x0000009545317220 */ /* 0x000fe40000410000 */
[----:B------:R-:W-:Y:S02]  /*1ad40*/  FFMA.FTZ R62, R62, c[0x0][0x2d0], -R97 ;  /* 0x0000b4003e3e7a23 */ /* 0x000fe40000010861 */
[C---:B-1----:R-:W-:Y:S02]  /*1ad50*/  FMUL.FTZ R6, R68.reuse, R106 ;  /* 0x0000006a44067220 */ /* 0x042fe40000410000 */
[----:B------:R-:W-:Y:S02]  /*1ad60*/  FMUL.FTZ R7, R68, R107 ;  /* 0x0000006b44077220 */ /* 0x000fe40000410000 */
[----:B------:R-:W-:Y:S01]  /*1ad70*/  IMAD.MOV.U32 R107, RZ, RZ, R86 ;  /* 0x000000ffff6b7224 */ /* 0x000fe200078e0056 */
[----:B------:R1:W-:Y:S01]  /*1ad80*/  MUFU.EX2 R229, R4 ;  /* 0x0000000400e57308 */ /* 0x0003e20000000800 */
[----:B------:R-:W-:Y:S02]  /*1ad90*/  FFMA.FTZ R24, R30, c[0x0][0x2d0], -R75 ;  /* 0x0000b4001e187a23 */ /* 0x000fe4000001084b */
[C---:B------:R-:W-:Y:S01]  /*1ada0*/  FMUL.FTZ R18, R68.reuse, R118 ;  /* 0x0000007644127220 */ /* 0x040fe20000410000 */
[----:B------:R-:W-:Y:S01]  /*1adb0*/  MOV R118, R57 ;  /* 0x0000003900767202 */ /* 0x000fe20000000f00 */
[----:B--2---:R-:W-:Y:S02]  /*1adc0*/  IMAD.MOV.U32 R149, RZ, RZ, R50 ;  /* 0x000000ffff957224 */ /* 0x004fe400078e0032 */
[----:B------:R-:W-:Y:S03]  /*1add0*/  FMUL.FTZ R50, R68, R150 ;  /* 0x0000009644327220 */ /* 0x000fe60000410000 */
[----:B------:R2:W-:Y:S01]  /*1ade0*/  MUFU.EX2 R35, R24 ;  /* 0x0000001800237308 */ /* 0x0005e20000000800 */
[--C-:B---3--:R-:W-:Y:S02]  /*1adf0*/  FFMA.FTZ R0, R19, c[0x0][0x2d0], -R97.reuse ;  /* 0x0000b40013007a23 */ /* 0x108fe40000010861 */
[C---:B----4-:R-:W-:Y:S02]  /*1ae00*/  FMUL.FTZ R8, R2.reuse, R108 ;  /* 0x0000006c02087220 */ /* 0x050fe40000410000 */
[C---:B------:R-:W-:Y:S05]  /*1ae10*/  FMUL.FTZ R9, R2.reuse, R109 ;  /* 0x0000006d02097220 */ /* 0x040fea0000410000 */
[----:B------:R3:W-:Y:S01]  /*1ae20*/  MUFU.EX2 R205, R0 ;  /* 0x0000000000cd7308 */ /* 0x0007e20000000800 */
[C---:B------:R-:W-:Y:S01]  /*1ae30*/  FMUL.FTZ R12, R2.reuse, R112 ;  /* 0x00000070020c7220 */ /* 0x040fe20000410000 */
[----:B------:R-:W-:Y:S01]  /*1ae40*/  MOV R112, R59 ;  /* 0x0000003b00707202 */ /* 0x000fe20000000f00 */
[C---:B------:R-:W-:Y:S02]  /*1ae50*/  FMUL.FTZ R13, R2.reuse, R113 ;  /* 0x00000071020d7220 */ /* 0x040fe40000410000 */
[----:B-1----:R-:W-:Y:S02]  /*1ae60*/  FFMA.FTZ R4, R25, c[0x0][0x2d0], -R97 ;  /* 0x0000b40019047a23 */ /* 0x002fe40000010861 */
[----:B------:R-:W-:Y:S02]  /*1ae70*/  IMAD.MOV.U32 R109, RZ, RZ, R87 ;  /* 0x000000ffff6d7224 */ /* 0x000fe400078e0057 */
[----:B------:R-:W-:Y:S01]  /*1ae80*/  FMUL.FTZ R25, R2, R125 ;  /* 0x0000007d02197220 */ /* 0x000fe20000410000 */
[----:B------:R1:W4:Y:S01]  /*1ae90*/  MUFU.EX2 R231, R4 ;  /* 0x0000000400e77308 */ /* 0x0003220000000800 */
[----:B------:R-:W-:Y:S02]  /*1aea0*/  FMUL.FTZ R19, R68, R119 ;  /* 0x0000007744137220 */ /* 0x000fe40000410000 */
[C---:B------:R-:W-:Y:S02]  /*1aeb0*/  FMUL.FTZ R29, R2.reuse, R129 ;  /* 0x00000081021d7220 */ /* 0x040fe40000410000 */
[C---:B--2---:R-:W-:Y:S02]  /*1aec0*/  FMUL.FTZ R24, R2.reuse, R124 ;  /* 0x0000007c02187220 */ /* 0x044fe40000410000 */
[----:B------:R-:W-:Y:S02]  /*1aed0*/  IMAD.MOV.U32 R119, RZ, RZ, R51 ;  /* 0x000000ffff777224 */ /* 0x000fe400078e0033 */
[C---:B------:R-:W-:Y:S01]  /*1aee0*/  FMUL.FTZ R57, R2.reuse, R157 ;  /* 0x0000009d02397220 */ /* 0x040fe20000410000 */
[----:B------:R2:W-:Y:S01]  /*1aef0*/  MUFU.EX2 R113, R28 ;  /* 0x0000001c00717308 */ /* 0x0005e20000000800 */
[C---:B------:R-:W-:Y:S01]  /*1af00*/  FMUL.FTZ R60, R2.reuse, R160 ;  /* 0x000000a0023c7220 */ /* 0x040fe20000410000 */
[----:B------:R-:W-:Y:S01]  /*1af10*/  MOV R160, R116 ;  /* 0x0000007400a07202 */ /* 0x000fe20000000f00 */
[----:B------:R-:W-:Y:S02]  /*1af20*/  FMUL.FTZ R61, R2, R161 ;  /* 0x000000a1023d7220 */ /* 0x000fe40000410000 */
[----:B---3--:R-:W-:Y:S02]  /*1af30*/  FFMA.FTZ R0, R22, c[0x0][0x2d0], -R97 ;  /* 0x0000b40016007a23 */ /* 0x008fe40000010861 */
[----:B------:R-:W3:Y:S01]  /*1af40*/  LDSM.16.MT88.4 R20, [R209+0x100] ;  /* 0x00010000d114783b */ /* 0x000ee20000004200 */
[----:B------:R-:W-:Y:S02]  /*1af50*/  IMAD.MOV.U32 R161, RZ, RZ, R101 ;  /* 0x000000ffffa17224 */ /* 0x000fe400078e0065 */
[----:B------:R5:W5:Y:S01]  /*1af60*/  MUFU.EX2 R207, R0 ;  /* 0x0000000000cf7308 */ /* 0x000b620000000800 */
[----:B-1----:R-:W-:Y:S01]  /*1af70*/  FFMA.FTZ R4, R27, c[0x0][0x2d0], -R74 ;  /* 0x0000b4001b047a23 */ /* 0x002fe2000001084a */
[----:B----4-:R-:W-:Y:S08]  /*1af80*/  F2FP.BF16.PACK_AB R67, R231, R229 ;  /* 0x000000e5e743723e */ /* 0x010ff000000010ff */
[----:B------:R-:W1:Y:S01]  /*1af90*/  MUFU.EX2 R63, R4 ;  /* 0x00000004003f7308 */ /* 0x000e620000000800 */
[----:B--2---:R-:W-:Y:S09]  /*1afa0*/  FMUL.FTZ R28, R2, R128 ;  /* 0x00000080021c7220 */ /* 0x004ff20000410000 */
[----:B------:R2:W-:Y:S01]  /*1afb0*/  MUFU.EX2 R124, R32 ;  /* 0x00000020007c7308 */ /* 0x0005e20000000800 */
[----:B-----5:R-:W-:Y:S02]  /*1afc0*/  FSEL R0, R3, RZ, P0 ;  /* 0x000000ff03007208 */ /* 0x020fe40000000000 */
[----:B------:R-:W-:Y:S02]  /*1afd0*/  F2FP.BF16.PACK_AB R65, R207, R205 ;  /* 0x000000cdcf41723e */ /* 0x000fe400000010ff */
[----:B------:R-:W-:Y:S01]  /*1afe0*/  PLOP3.LUT P0, PT, PT, PT, UP0, 0x80, 0x0 ;  /* 0x000000000000781c */ /* 0x000fe20003f0f008 */
[----:B------:R-:W-:Y:S04]  /*1aff0*/  FADD.FTZ R0, -R0, R103 ;  /* 0x0000006700007221 */ /* 0x000fe80000010100 */
[----:B------:R-:W-:Y:S01]  /*1b000*/  MUFU.EX2 R108, R92 ;  /* 0x0000005c006c7308 */ /* 0x000fe20000000800 */
[----:B------:R-:W-:Y:S02]  /*1b010*/  IMAD.MOV.U32 R103, RZ, RZ, R45 ;  /* 0x000000ffff677224 */ /* 0x000fe400078e002d */
[----:B------:R-:W-:Y:S01]  /*1b020*/  FMUL.FTZ R0, R0, c[0x0][0x2d0] ;  /* 0x0000b40000007a20 */ /* 0x000fe20000410000 */
[----:B-1----:R-:W-:Y:S01]  /*1b030*/  MOV R150, R63 ;  /* 0x0000003f00967202 */ /* 0x002fe20000000f00 */
[----:B------:R-:W-:Y:S01]  /*1b040*/  FMUL.FTZ R4, R69, R104 ;  /* 0x0000006845047220 */ /* 0x000fe20000410000 */
[----:B------:R-:W-:Y:S01]  /*1b050*/  F2FP.BF16.PACK_AB R77, R51, R103 ;  /* 0x00000067334d723e */ /* 0x000fe200000010ff */
[----:B------:R-:W-:Y:S02]  /*1b060*/  FMUL.FTZ R45, R2, R145 ;  /* 0x00000091022d7220 */ /* 0x000fe40000410000 */
[----:B------:R-:W-:Y:S01]  /*1b070*/  FMUL.FTZ R51, R68, R151 ;  /* 0x0000009744337220 */ /* 0x000fe20000410000 */
[----:B------:R-:W1:Y:S01]  /*1b080*/  MUFU.EX2 R0, R0 ;  /* 0x0000000000007308 */ /* 0x000e620000000800 */
[----:B------:R-:W-:Y:S01]  /*1b090*/  MOV R151, R118 ;  /* 0x0000007600977202 */ /* 0x000fe20000000f00 */
[----:B------:R-:W-:Y:S01]  /*1b0a0*/  IMAD.MOV.U32 R118, RZ, RZ, R103 ;  /* 0x000000ffff767224 */ /* 0x000fe200078e0067 */
[-C--:B---3--:R-:W-:Y:S01]  /*1b0b0*/  HMMA.16816.F32.BF16 R4, R76, R20.reuse, R4 ;  /* 0x000000144c04723c */ /* 0x088fe20000041804 */
[----:B--2---:R-:W-:Y:S02]  /*1b0c0*/  FMUL.FTZ R32, R69, R132 ;  /* 0x0000008445207220 */ /* 0x004fe40000410000 */
[C---:B-1----:R-:W-:Y:S01]  /*1b0d0*/  FMUL.FTZ R11, R0.reuse, R111 ;  /* 0x0000006f000b7220 */ /* 0x042fe20000410000 */
[----:B------:R-:W-:Y:S01]  /*1b0e0*/  MOV R111, R85 ;  /* 0x00000055006f7202 */ /* 0x000fe20000000f00 */
[C---:B------:R-:W-:Y:S02]  /*1b0f0*/  FMUL.FTZ R10, R0.reuse, R110 ;  /* 0x0000006e000a7220 */ /* 0x040fe40000410000 */
[C---:B------:R-:W-:Y:S02]  /*1b100*/  FMUL.FTZ R15, R0.reuse, R115 ;  /* 0x00000073000f7220 */ /* 0x040fe40000410000 */
[----:B------:R-:W-:Y:S02]  /*1b110*/  IMAD.MOV.U32 R115, RZ, RZ, R84 ;  /* 0x000000ffff737224 */ /* 0x000fe400078e0054 */
[----:B------:R-:W1:Y:S01]  /*1b120*/  LDSM.16.MT88.4 R84, [R209+0x900] ;  /* 0x00090000d154783b */ /* 0x000e620000004200 */
        /* <DEDUP_REMOVED lines=11> */
[----:B------:R-:W-:Y:S03]  /*1b1e0*/  FMUL.FTZ R31, R0, R131 ;  /* 0x00000083001f7220 */ /* 0x000fe60000410000 */
[----:B------:R-:W-:Y:S01]  /*1b1f0*/  IMAD.MOV.U32 R130, RZ, RZ, R35 ;  /* 0x000000ffff827224 */ /* 0x000fe200078e0023 */
[----:B------:R-:W-:Y:S01]  /*1b200*/  MOV R131, R34 ;  /* 0x0000002200837202 */ /* 0x000fe20000000f00 */
[C---:B------:R-:W-:Y:S01]  /*1b210*/  FMUL.FTZ R34, R68.reuse, R134 ;  /* 0x0000008644227220 */ /* 0x040fe20000410000 */
[----:B------:R3:W-:Y:S01]  /*1b220*/  MUFU.EX2 R121, R48 ;  /* 0x0000003000797308 */ /* 0x0007e20000000800 */
[C---:B------:R-:W-:Y:S04]  /*1b230*/  FMUL.FTZ R22, R68.reuse, R122 ;  /* 0x0000007a44167220 */ /* 0x040fe80000410000 */
[C---:B------:R-:W-:Y:S02]  /*1b240*/  FMUL.FTZ R23, R68.reuse, R123 ;  /* 0x0000007b44177220 */ /* 0x040fe40000410000 */
[----:B------:R-:W-:Y:S02]  /*1b250*/  FMUL.FTZ R35, R68, R135 ;  /* 0x0000008744237220 */ /* 0x000fe40000410000 */
[C---:B------:R-:W-:Y:S01]  /*1b260*/  FMUL.FTZ R42, R0.reuse, R142 ;  /* 0x0000008e002a7220 */ /* 0x040fe20000410000 */
[----:B------:R4:W-:Y:S01]  /*1b270*/  MUFU.EX2 R123, R44 ;  /* 0x0000002c007b7308 */ /* 0x0009e20000000800 */
[C---:B------:R-:W-:Y:S01]  /*1b280*/  FMUL.FTZ R43, R0.reuse, R143 ;  /* 0x0000008f002b7220 */ /* 0x040fe20000410000 */
[----:B------:R-:W-:Y:S01]  /*1b290*/  LDSM.16.MT88.4 R132, [R212+0x2900] ;  /* 0x00290000d484783b */ /* 0x000fe20000004200 */
[C---:B--2---:R-:W-:Y:S02]  /*1b2a0*/  FMUL.FTZ R20, R69.reuse, R120 ;  /* 0x0000007845147220 */ /* 0x044fe40000410000 */
[C---:B------:R-:W-:Y:S02]  /*1b2b0*/  FMUL.FTZ R46, R0.reuse, R146 ;  /* 0x00000092002e7220 */ /* 0x040fe40000410000 */
[C---:B------:R-:W-:Y:S02]  /*1b2c0*/  FMUL.FTZ R59, R0.reuse, R159 ;  /* 0x0000009f003b7220 */ /* 0x040fe40000410000 */
[----:B------:R-:W-:Y:S01]  /*1b2d0*/  FMUL.FTZ R63, R0, R163 ;  /* 0x000000a3003f7220 */ /* 0x000fe20000410000 */
[-C--:B------:R-:W-:Y:S01]  /*1b2e0*/  HMMA.16816.F32.BF16 R20, R76, R36.reuse, R20 ;  /* 0x000000244c14723c */ /* 0x080fe20000041814 */
[----:B------:R-:W-:Y:S01]  /*1b2f0*/  MOV R163, R100 ;  /* 0x0000006400a37202 */ /* 0x000fe20000000f00 */
[----:B---3--:R-:W-:Y:S02]  /*1b300*/  FMUL.FTZ R48, R69, R148 ;  /* 0x0000009445307220 */ /* 0x008fe40000410000 */
[----:B------:R-:W-:Y:S01]  /*1b310*/  IMAD.MOV.U32 R148, RZ, RZ, R119 ;  /* 0x000000ffff947224 */ /* 0x000fe200078e0077 */
[----:B------:R-:W-:Y:S03]  /*1b320*/  MOV R119, R102 ;  /* 0x0000006600777202 */ /* 0x000fe60000000f00 */
[C---:B------:R-:W-:Y:S01]  /*1b330*/  HMMA.16816.F32.BF16 R24, R64.reuse, R36, R24 ;  /* 0x000000244018723c */ /* 0x040fe20000041818 */
[----:B----4-:R-:W-:Y:S07]  /*1b340*/  FMUL.FTZ R44, R2, R144 ;  /* 0x00000090022c7220 */ /* 0x010fee0000410000 */
        /* <DEDUP_REMOVED lines=11> */
[C---:B--2---:R-:W-:Y:S09]  /*1b400*/  FMUL.FTZ R36, R69.reuse, R136 ;  /* 0x0000008845247220 */ /* 0x044ff20000410000 */
        /* <DEDUP_REMOVED lines=26> */
[--C-:B--2---:R-:W-:Y:S06]  /*1b5b0*/  FFMA.FTZ R80, R90, c[0x0][0x2d0], -R74.reuse ;  /* 0x0000b4005a507a23 */ /* 0x104fec000001084a */
[----:B------:R-:W-:Y:S01]  /*1b5c0*/  F2FP.BF16.PACK_AB R76, R150, R109 ;  /* 0x0000006d964c723e */ /* 0x000fe200000010ff */
[----:B------:R-:W2:Y:S01]  /*1b5d0*/  LDSM.16.MT88.4 R88, [R212+0x900] ;  /* 0x00090000d458783b */ /* 0x000ea20000004200 */
[----:B------:R-:W-:Y:S01]  /*1b5e0*/  F2FP.BF16.PACK_AB R77, R149, R112 ;  /* 0x00000070954d723e */ /* 0x000fe200000010ff */
[----:B------:R4:W-:Y:S02]  /*1b5f0*/  MUFU.EX2 R104, R80 ;  /* 0x0000005000687308 */ /* 0x0009e40000000800 */
[----:B------:R-:W-:Y:S02]  /*1b600*/  F2FP.BF16.PACK_AB R78, R114, R131 ;  /* 0x00000083724e723e */ /* 0x000fe400000010ff */
[----:B------:R-:W-:Y:S02]  /*1b610*/  F2FP.BF16.PACK_AB R79, R113, R130 ;  /* 0x00000082714f723e */ /* 0x000fe400000010ff */
[----:B------:R-:W-:Y:S02]  /*1b620*/  F2FP.BF16.PACK_AB R82, R123, R128 ;  /* 0x000000807b52723e */ /* 0x000fe400000010ff */
[----:B---3--:R-:W-:Y:S03]  /*1b630*/  F2FP.BF16.PACK_AB R83, R141, R136 ;  /* 0x000000888d53723e */ /* 0x008fe600000010ff */
[-C--:B-1----:R-:W-:Y:S01]  /*1b640*/  HMMA.16816.F32.BF16 R4, R76, R84.reuse, R4 ;  /* 0x000000544c04723c */ /* 0x082fe20000041804 */
[--C-:B----4-:R-:W-:Y:S02]  /*1b650*/  FFMA.FTZ R80, R94, c[0x0][0x2d0], -R75.reuse ;  /* 0x0000b4005e507a23 */ /* 0x110fe4000001084b */
[----:B------:R-:W1:Y:S02]  /*1b660*/  LDSM.16.MT88.4 R92, [R210+0x900] ;  /* 0x00090000d25c783b */ /* 0x000e640000004200 */
[----:B------:R3:W-:Y:S02]  /*1b670*/  MUFU.EX2 R120, R80 ;  /* 0x0000005000787308 */ /* 0x0007e40000000800 */
[----:B---3--:R-:W-:Y:S07]  /*1b680*/  F2FP.BF16.PACK_AB R80, R129, R124 ;  /* 0x0000007c8150723e */ /* 0x008fee00000010ff */
[C---:B------:R-:W-:Y:S07]  /*1b690*/  HMMA.16816.F32.BF16 R8, R80.reuse, R84, R8 ;  /* 0x000000545008723c */ /* 0x040fee0000041808 */
[--C-:B------:R-:W-:Y:S01]  /*1b6a0*/  FFMA.FTZ R84, R174, c[0x0][0x2d0], -R74.reuse ;  /* 0x0000b400ae547a23 */ /* 0x100fe2000001084a */
[-C--:B------:R-:W-:Y:S03]  /*1b6b0*/  HMMA.16816.F32.BF16 R12, R80, R86.reuse, R12 ;  /* 0x00000056500c723c */ /* 0x080fe6000004180c */
[----:B------:R3:W-:Y:S05]  /*1b6c0*/  MUFU.EX2 R110, R84 ;  /* 0x00000054006e7308 */ /* 0x0007ea0000000800 */
[C---:B------:R-:W-:Y:S08]  /*1b6d0*/  HMMA.16816.F32.BF16 R16, R76.reuse, R86, R16 ;  /* 0x000000564c10723c */ /* 0x040ff00000041810 */
[-C--:B--2---:R-:W-:Y:S08]  /*1b6e0*/  HMMA.16816.F32.BF16 R20, R76, R88.reuse, R20 ;  /* 0x000000584c14723c */ /* 0x084ff00000041814 */
[C---:B------:R-:W-:Y:S01]  /*1b6f0*/  HMMA.16816.F32.BF16 R24, R80.reuse, R88, R24 ;  /* 0x000000585018723c */ /* 0x040fe20000041818 */
[----:B---3--:R-:W-:Y:S06]  /*1b700*/  FFMA.FTZ R84, R177, c[0x0][0x2d0], -R74 ;  /* 0x0000b400b1547a23 */ /* 0x008fec000001084a */
[--C-:B------:R-:W-:Y:S01]  /*1b710*/  FFMA.FTZ R88, R168, c[0x0][0x2d0], -R96.reuse ;  /* 0x0000b400a8587a23 */ /* 0x100fe20000010860 */
[-C--:B------:R-:W-:Y:S01]  /*1b720*/  HMMA.16816.F32.BF16 R28, R80, R90.reuse, R28 ;  /* 0x0000005a501c723c */ /* 0x080fe2000004181c */
[----:B------:R2:W-:Y:S07]  /*1b730*/  MUFU.EX2 R125, R84 ;  /* 0x00000054007d7308 */ /* 0x0005ee0000000800 */
[C---:B------:R-:W-:Y:S03]  /*1b740*/  HMMA.16816.F32.BF16 R32, R76.reuse, R90, R32 ;  /* 0x0000005a4c20723c */ /* 0x040fe60000041820 */
[----:B------:R3:W-:Y:S05]  /*1b750*/  MUFU.EX2 R139, R88 ;  /* 0x00000058008b7308 */ /* 0x0007ea0000000800 */
[-C--:B-1----:R-:W-:Y:S08]  /*1b760*/  HMMA.16816.F32.BF16 R36, R76, R92.reuse, R36 ;  /* 0x0000005c4c24723c */ /* 0x082ff00000041824 */
[C---:B------:R-:W-:Y:S01]  /*1b770*/  HMMA.16816.F32.BF16 R40, R80.reuse, R92, R40 ;  /* 0x0000005c5028723c */ /* 0x040fe20000041828 */
[----:B--2---:R-:W-:Y:S04]  /*1b780*/  FFMA.FTZ R84, R169, c[0x0][0x2d0], -R75 ;  /* 0x0000b400a9547a23 */ /* 0x004fe8000001084b */
        /* <DEDUP_REMOVED lines=64> */
[----:B--2---:R-:W-:Y:S03]  /*1bb90*/  FFMA.FTZ R84, R185, c[0x0][0x2d0], -R96 ;  /* 0x0000b400b9547a23 */ /* 0x004fe60000010860 */
[----:B------:R2:W-:Y:S01]  /*1bba0*/  MUFU.EX2 R152, R92 ;  /* 0x0000005c00987308 */ /* 0x0005e20000000800 */
[C---:B------:R-:W-:Y:S09]  /*1bbb0*/  HMMA.16816.F32.BF16 R48, R76.reuse, R94, R48 ;  /* 0x0000005e4c30723c */ /* 0x040ff20000041830 */
[----:B------:R3:W-:Y:S03]  /*1bbc0*/  MUFU.EX2 R188, R84 ;  /* 0x0000005400bc7308 */ /* 0x0007e60000000800 */
[----:B-1----:R-:W-:Y:S07]  /*1bbd0*/  FFMA.FTZ R88, R190, c[0x0][0x2d0], -R75 ;  /* 0x0000b400be587a23 */ /* 0x002fee000001084b */
[----:B------:R1:W-:Y:S01]  /*1bbe0*/  MUFU.EX2 R190, R88 ;  /* 0x0000005800be7308 */ /* 0x0003e20000000800 */
[----:B--2---:R-:W-:Y:S02]  /*1bbf0*/  FFMA.FTZ R92, R191, c[0x0][0x2d0], -R97 ;  /* 0x0000b400bf5c7a23 */ /* 0x004fe40000010861 */
[----:B------:R-:W-:Y:S07]  /*1bc00*/  IMAD.MOV.U32 R191, RZ, RZ, R108 ;  /* 0x000000ffffbf7224 */ /* 0x000fee00078e006c */
[----:B------:R2:W-:Y:S01]  /*1bc10*/  MUFU.EX2 R103, R92 ;  /* 0x0000005c00677308 */ /* 0x0005e20000000800 */
[----:B---3--:R-:W-:Y:S09]  /*1bc20*/  FFMA.FTZ R84, R187, c[0x0][0x2d0], -R96 ;  /* 0x0000b400bb547a23 */ /* 0x008ff20000010860 */
[----:B------:R3:W-:Y:S01]  /*1bc30*/  MUFU.EX2 R185, R84 ;  /* 0x0000005400b97308 */ /* 0x0007e20000000800 */
[----:B-1----:R-:W1:Y:S01]  /*1bc40*/  LDSM.16.MT88.4 R88, [R211+0x1100] ;  /* 0x00110000d358783b */ /* 0x002e620000004200 */
[----:B--2---:R-:W-:Y:S02]  /*1bc50*/  FFMA.FTZ R92, R203, c[0x0][0x2d0], -R75 ;  /* 0x0000b400cb5c7a23 */ /* 0x004fe4000001084b */
[----:B------:R-:W-:Y:S06]  /*1bc60*/  IMAD.MOV.U32 R203, RZ, RZ, R106 ;  /* 0x000000ffffcb7224 */ /* 0x000fec00078e006a */
[----:B------:R2:W-:Y:S01]  /*1bc70*/  MUFU.EX2 R181, R92 ;  /* 0x0000005c00b57308 */ /* 0x0005e20000000800 */
[----:B---3--:R-:W-:Y:S01]  /*1bc80*/  FFMA.FTZ R84, R189, c[0x0][0x2d0], -R96 ;  /* 0x0000b400bd547a23 */ /* 0x008fe20000010860 */
[----:B------:R-:W-:Y:S01]  /*1bc90*/  MOV R189, R122 ;  /* 0x0000007a00bd7202 */ /* 0x000fe20000000f00 */
[----:B------:R-:W-:Y:S07]  /*1bca0*/  IMAD.MOV.U32 R122, RZ, RZ, R117 ;  /* 0x000000ffff7a7224 */ /* 0x000fee00078e0075 */
[----:B------:R3:W4:Y:S01]  /*1bcb0*/  MUFU.EX2 R187, R84 ;  /* 0x0000005400bb7308 */ /* 0x0007220000000800 */
[----:B--2---:R-:W-:Y:S01]  /*1bcc0*/  LDSM.16.MT88.4 R92, [R210+0x1900] ;  /* 0x00190000d25c783b */ /* 0x004fe20000004200 */
[-C--:B-1----:R-:W-:Y:S08]  /*1bcd0*/  HMMA.16816.F32.BF16 R52, R76, R88.reuse, R52 ;  /* 0x000000584c34723c */ /* 0x082ff00000041834 */
[C---:B------:R-:W-:Y:S01]  /*1bce0*/  HMMA.16816.F32.BF16 R56, R80.reuse, R88, R56 ;  /* 0x000000585038723c */ /* 0x040fe20000041838 */
[----:B---3--:R-:W-:Y:S03]  /*1bcf0*/  FFMA.FTZ R84, R198, c[0x0][0x2d0], -R74 ;  /* 0x0000b400c6547a23 */ /* 0x008fe6000001084a */
[----:B------:R-:W-:Y:S01]  /*1bd00*/  IMAD.MOV.U32 R198, RZ, RZ, R112 ;  /* 0x000000ffffc67224 */ /* 0x000fe200078e0070 */
[----:B------:R1:W-:Y:S02]  /*1bd10*/  MUFU.EX2 R183, R84 ;  /* 0x0000005400b77308 */ /* 0x0003e40000000800 */
[--C-:B------:R-:W-:Y:S01]  /*1bd20*/  FFMA.FTZ R88, R178, c[0x0][0x2d0], -R97.reuse ;  /* 0x0000b400b2587a23 */ /* 0x100fe20000010861 */
[-C--:B------:R-:W-:Y:S07]  /*1bd30*/  HMMA.16816.F32.BF16 R60, R80, R90.reuse, R60 ;  /* 0x0000005a503c723c */ /* 0x080fee000004183c */
[----:B------:R-:W-:Y:S01]  /*1bd40*/  FFMA.FTZ R80, R228, c[0x0][0x2d0], -R74 ;  /* 0x0000b400e4507a23 */ /* 0x000fe2000001084a */
[----:B------:R-:W-:Y:S01]  /*1bd50*/  HMMA.16816.F32.BF16 R64, R76, R90, R64 ;  /* 0x0000005a4c40723c */ /* 0x000fe20000041840 */
[----:B------:R-:W2:Y:S03]  /*1bd60*/  MUFU.EX2 R102, R88 ;  /* 0x0000005800667308 */ /* 0x000ea60000000800 */
[----:B----4-:R-:W-:Y:S01]  /*1bd70*/  F2FP.BF16.PACK_AB R82, R187, R185 ;  /* 0x000000b9bb52723e */ /* 0x010fe200000010ff */
[----:B------:R-:W-:Y:S02]  /*1bd80*/  IMAD.MOV.U32 R228, RZ, RZ, R104 ;  /* 0x000000ffffe47224 */ /* 0x000fe400078e0068 */
[----:B------:R-:W-:Y:S02]  /*1bd90*/  F2FP.BF16.PACK_AB R76, R252, R189 ;  /* 0x000000bdfc4c723e */ /* 0x000fe400000010ff */
[----:B------:R-:W-:Y:S02]  /*1bda0*/  F2FP.BF16.PACK_AB R77, R147, R251 ;  /* 0x000000fb934d723e */ /* 0x000fe400000010ff */
[----:B------:R3:W-:Y:S01]  /*1bdb0*/  MUFU.EX2 R182, R80 ;  /* 0x0000005000b67308 */ /* 0x0007e20000000800 */
[----:B------:R-:W-:Y:S01]  /*1bdc0*/  F2FP.BF16.PACK_AB R78, R197, R250 ;  /* 0x000000fac54e723e */ /* 0x000fe200000010ff */
[----:B-1----:R-:W-:Y:S01]  /*1bdd0*/  FFMA.FTZ R84, R184, c[0x0][0x2d0], -R97 ;  /* 0x0000b400b8547a23 */ /* 0x002fe20000010861 */
[----:B------:R-:W-:Y:S01]  /*1bde0*/  F2FP.BF16.PACK_AB R79, R190, R195 ;  /* 0x000000c3be4f723e */ /* 0x000fe200000010ff */
[----:B------:R-:W-:Y:S06]  /*1bdf0*/  IMAD.MOV.U32 R184, RZ, RZ, R110 ;  /* 0x000000ffffb87224 */ /* 0x000fec00078e006e */
[----:B------:R1:W4:Y:S01]  /*1be00*/  MUFU.EX2 R153, R84 ;  /* 0x0000005400997308 */ /* 0x0003220000000800 */
[----:B--2---:R-:W-:Y:S01]  /*1be10*/  F2FP.BF16.PACK_AB R83, R102, R103 ;  /* 0x000000676653723e */ /* 0x004fe200000010ff */
[----:B------:R-:W-:Y:S01]  /*1be20*/  LDSM.16.MT88.4 R88, [R212+0x1900] ;  /* 0x00190000d458783b */ /* 0x000fe20000004200 */
[----:B---3--:R-:W-:Y:S01]  /*1be30*/  FFMA.FTZ R80, R199, c[0x0][0x2d0], -R75 ;  /* 0x0000b400c7507a23 */ /* 0x008fe2000001084b */
[----:B------:R-:W-:Y:S06]  /*1be40*/  MOV R199, R105 ;  /* 0x0000006900c77202 */ /* 0x000fec0000000f00 */
[----:B------:R2:W-:Y:S01]  /*1be50*/  MUFU.EX2 R159, R80 ;  /* 0x00000050009f7308 */ /* 0x0005e20000000800 */
[----:B-1----:R-:W1:Y:S01]  /*1be60*/  LDSM.16.MT88.4 R84, [R209+0x1900] ;  /* 0x00190000d154783b */ /* 0x002e620000004200 */
[----:B----4-:R-:W-:Y:S02]  /*1be70*/  F2FP.BF16.PACK_AB R81, R152, R153 ;  /* 0x000000999851723e */ /* 0x010fe400000010ff */
[----:B--2---:R-:W-:Y:S01]  /*1be80*/  F2FP.BF16.PACK_AB R80, R188, R146 ;  /* 0x00000092bc50723e */ /* 0x004fe200000010ff */
        /* <DEDUP_REMOVED lines=17> */
[-C--:B------:R-:W-:Y:S08]  /*1bfa0*/  HMMA.16816.F32.BF16 R36, R76, R92.reuse, R36 ;  /* 0x0000005c4c24723c */ /* 0x080ff00000041824 */
[C---:B------:R-:W-:Y:S01]  /*1bfb0*/  HMMA.16816.F32.BF16 R40, R80.reuse, R92, R40 ;  /* 0x0000005c5028723c */ /* 0x040fe20000041828 */
[----:B-1----:R-:W-:Y:S03]  /*1bfc0*/  FFMA.FTZ R84, R233, c[0x0][0x2d0], -R75 ;  /* 0x0000b400e9547a23 */ /* 0x002fe6000001084b */
[----:B------:R-:W-:Y:S01]  /*1bfd0*/  MOV R233, R115 ;  /* 0x0000007300e97202 */ /* 0x000fe20000000f00 */
[----:B------:R1:W-:Y:S02]  /*1bfe0*/  MUFU.EX2 R157, R84 ;  /* 0x00000054009d7308 */ /* 0x0003e40000000800 */
[----:B------:R-:W-:Y:S01]  /*1bff0*/  FFMA.FTZ R92, R194, c[0x0][0x2d0], -R97 ;  /* 0x0000b400c25c7a23 */ /* 0x000fe20000010861 */
[-C--:B------:R-:W-:Y:S01]  /*1c000*/  HMMA.16816.F32.BF16 R44, R80, R94.reuse, R44 ;  /* 0x0000005e502c723c */ /* 0x080fe2000004182c */
[----:B--2---:R-:W-:Y:S02]  /*1c010*/  FFMA.FTZ R88, R230, c[0x0][0x2d0], -R96 ;  /* 0x0000b400e6587a23 */ /* 0x004fe40000010860 */
        /* <DEDUP_REMOVED lines=71> */
[----:B---3--:R-:W-:Y:S04]  /*1c490*/  FFMA.FTZ R74, R240, c[0x0][0x2d0], -R96 ;  /* 0x0000b400f04a7a23 */ /* 0x008fe80000010860 */
        /* <DEDUP_REMOVED lines=163> */
.L_x_299:
        /* <DEDUP_REMOVED lines=30> */
[----:B------:R-:W-:-:S05]  /*1d0b0*/  FSETP.NE.FTZ.AND P1, PT, R7, RZ, PT ;  /* 0x000000ff0700720b */ /* 0x000fca0003f35000 */
        /* <DEDUP_REMOVED lines=90> */
.L_x_237:
        /* <DEDUP_REMOVED lines=68> */
[----:B------:R-:W-:-:S02]  /*1daa0*/  F2FP.BF16.PACK_AB R8, R167, R166 ;  /* 0x000000a6a708723e */ /* 0x000fc400000010ff */
        /* <DEDUP_REMOVED lines=66> */
.L_x_319:
        /* <DEDUP_REMOVED lines=14> */
[----:B------:R-:W-:Y:S01]  /*1dfb0*/  LOP3.LUT P1, RZ, R5, 0x3, RZ, 0xc0, !PT ;  /* 0x0000000305ff7812 */ /* 0x000fe2000782c0ff */
[----:B------:R-:W-:Y:S01]  /*1dfc0*/  IMAD R3, R2, 0x8, R0 ;  /* 0x0000000802037824 */ /* 0x000fe200078e0200 */
[----:B------:R-:W-:Y:S01]  /*1dfd0*/  SHF.R.S32.HI R0, RZ, 0x1f, R34 ;  /* 0x0000001fff007819 */ /* 0x000fe20000011422 */
[----:B------:R-:W-:Y:S01]  /*1dfe0*/  UMOV UR18, UR6 ;  /* 0x0000000600127c82 */ /* 0x000fe20008000000 */
[----:B------:R-:W-:Y:S01]  /*1dff0*/  SHF.R.S32.HI R2, RZ, 0x1f, R5 ;  /* 0x0000001fff027819 */ /* 0x000fe20000011405 */
[----:B------:R-:W-:Y:S01]  /*1e000*/  UMOV UR19, UR7 ;  /* 0x0000000700137c82 */ /* 0x000fe20008000000 */
[----:B------:R-:W-:Y:S01]  /*1e010*/  LEA.HI R0, R0, R34, RZ, 0x2 ;  /* 0x0000002200007211 */ /* 0x000fe200078f10ff */
[----:B------:R-:W-:Y:S01]  /*1e020*/  UIMAD.WIDE.U32 UR18, UR11, UR4, UR18 ;  /* 0x000000040b1272a5 */ /* 0x000fe2000f8e0012 */
[----:B------:R-:W-:Y:S01]  /*1e030*/  LEA.HI R2, R2, R5, RZ, 0x2 ;  /* 0x0000000502027211 */ /* 0x000fe200078f10ff */
[----:B------:R-:W-:Y:S01]  /*1e040*/  UIMAD UR12, UR11, UR5, UR12 ;  /* 0x000000050b0c72a4 */ /* 0x000fe2000f8e020c */
[----:B------:R-:W-:Y:S01]  /*1e050*/  LOP3.LUT R0, R0, 0xffffffc, RZ, 0xc0, !PT ;  /* 0x0ffffffc00007812 */ /* 0x000fe200078ec0ff */
[----:B------:R-:W-:Y:S01]  /*1e060*/  USHF.R.S32.HI UR9, URZ, 0x1f, UR16 ;  /* 0x0000001f3f097899 */ /* 0x000fe20008011410 */
[----:B------:R-:W-:Y:S01]  /*1e070*/  SHF.R.S32.HI R2, RZ, 0x2, R2 ;  /* 0x00000002ff027819 */ /* 0x000fe20000011402 */
[----:B------:R-:W-:Y:S01]  /*1e080*/  ULDC.64 UR4, c[0x0][0x3a0] ;  /* 0x0000e80000047ab9 */ /* 0x000fe20000000a00 */
[----:B------:R-:W-:Y:S01]  /*1e090*/  LEA.HI R21, R41, R40, RZ, 0x6 ;  /* 0x0000002829157211 */ /* 0x000fe200078f30ff */
[----:B------:R-:W-:Y:S01]  /*1e0a0*/  IMAD.IADD R0, R34, 0x1, -R0 ;  /* 0x0000000122007824 */ /* 0x000fe200078e0a00 */
[----:B------:R-:W-:-:S02]  /*1e0b0*/  UIMAD UR14, UR7, UR4, URZ ;  /* 0x00000004070e72a4 */ /* 0x000fc4000f8e023f */
[----:B------:R-:W-:Y:S01]  /*1e0c0*/  USEL UR9, UR9, URZ, !UP1 ;  /* 0x0000003f09097287 */ /* 0x000fe2000c800000 */
        /* <DEDUP_REMOVED lines=10> */
[----:B------:R-:W-:Y:S01]  /*1e170*/  UIMAD UR15, UR9, UR6, URZ ;  /* 0x00000006090f72a4 */ /* 0x000fe2000f8e023f */
[----:B------:R-:W-:Y:S01]  /*1e180*/  @P0 IMAD.HI.U32 R4, R3, c[0x0][0x4ec], RZ ;  /* 0x00013b0003040a27 */ /* 0x000fe200078e00ff */
[----:B------:R-:W-:-:S02]  /*1e190*/  ULDC.64 UR4, c[0x0][0x3e8] ;  /* 0x0000fa0000047ab9 */ /* 0x000fc40000000a00 */
[----:B------:R-:W-:Y:S01]  /*1e1a0*/  UIADD3 UR19, UR19, UR12, URZ ;  /* 0x0000000c13137290 */ /* 0x000fe2000fffe03f */
[----:B------:R-:W-:Y:S01]  /*1e1b0*/  IMAD R10, R22, 0x80, R6 ;  /* 0x00000080160a7824 */ /* 0x000fe200078e0206 */
[----:B------:R-:W-:Y:S01]  /*1e1c0*/  UIMAD UR7, UR10, UR7, UR15 ;  /* 0x000000070a0772a4 */ /* 0x000fe2000f8e020f */
[--C-:B------:R-:W-:Y:S01]  /*1e1d0*/  IMAD.MOV.U32 R2, RZ, RZ, R3.reuse ;  /* 0x000000ffff027224 */ /* 0x100fe200078e0003 */
        /* <DEDUP_REMOVED lines=33> */
[----:B------:R-:W-:-:S02]  /*1e3f0*/  ISETP.GE.AND P6, PT, R0, c[0x0][0x3c8], PT ;  /* 0x0000f20000007a0c */ /* 0x000fc40003fc6270 */
[----:B------:R-:W-:Y:S01]  /*1e400*/  SHF.R.S32.HI R53, RZ, 0x1f, R0 ;  /* 0x0000001fff357819 */ /* 0x000fe20000011400 */
[----:B------:R-:W-:Y:S02]  /*1e410*/  IMAD R8, R6, c[0x0][0x48c], R8 ;  /* 0x0001230006087a24 */ /* 0x000fe400078e0208 */
[----:B------:R-:W-:Y:S02]  /*1e420*/  IMAD.U32 R3, RZ, RZ, UR15 ;  /* 0x0000000fff037e24 */ /* 0x000fe4000f8e00ff */
[----:B------:R-:W-:Y:S01]  /*1e430*/  IMAD R6, R9, c[0x0][0x3e0], RZ ;  /* 0x0000f80009067a24 */ /* 0x000fe200078e02ff */
[----:B------:R-:W-:Y:S01]  /*1e440*/  LEA R9, P0, R4, c[0x0][0x450], 0x2 ;  /* 0x0001140004097a11 */ /* 0x000fe200078010ff */
[----:B------:R-:W-:Y:S02]  /*1e450*/  IMAD.U32 R2, RZ, RZ, UR14 ;  /* 0x0000000eff027e24 */ /* 0x000fe4000f8e00ff */
[----:B------:R-:W-:Y:S02]  /*1e460*/  IMAD.U32 R3, RZ, RZ, UR5 ;  /* 0x00000005ff037e24 */ /* 0x000fe4000f8e00ff */
[----:B------:R-:W-:Y:S01]  /*1e470*/  IMAD.IADD R8, R5, 0x1, R8 ;  /* 0x0000000105087824 */ /* 0x000fe200078e0208 */
[----:B------:R-:W-:Y:S01]  /*1e480*/  SHFL.IDX PT, R16, R9, RZ, 0x1c1f ;  /* 0x001c1fff09107589 */ /* 0x000fe200000e0000 */
[----:B------:R-:W-:-:S02]  /*1e490*/  IMAD R5, R7, c[0x0][0x3e4], R6 ;  /* 0x0000f90007057a24 */ /* 0x000fc400078e0206 */
[----:B------:R-:W-:Y:S01]  /*1e4a0*/  IMAD.WIDE.U32 R6, R7, c[0x0][0x3e0], R2 ;  /* 0x0000f80007067a25 */ /* 0x000fe200078e0002 */
[----:B------:R-:W-:Y:S01]  /*1e4b0*/  LEA.HI.X R3, R4, c[0x0][0x454], R8, 0x2, P0 ;  /* 0x0001150004037a11 */ /* 0x000fe200000f1408 */
[----:B------:R-:W-:Y:S02]  /*1e4c0*/  SHFL.IDX PT, R14, R9, 0x1, 0x1c1f ;  /* 0x003c1f00090e7f89 */ /* 0x000fe400000e0000 */
[----:B------:R-:W-:Y:S02]  /*1e4d0*/  IMAD R18, R18, c[0x0][0x4e8], R10 ;  /* 0x00013a0012127a24 */ /* 0x000fe400078e020a */
[----:B------:R-:W1:Y:S01]  /*1e4e0*/  SHFL.IDX PT, R17, R3, RZ, 0x1c1f ;  /* 0x001c1fff03117589 */ /* 0x000e6200000e0000 */
[----:B-----5:R-:W-:Y:S02]  /*1e4f0*/  IMAD R2, R12, c[0x0][0x4e8], RZ ;  /* 0x00013a000c027a24 */ /* 0x020fe400078e02ff */
[----:B------:R-:W-:Y:S01]  /*1e500*/  IMAD R8, R22, 0x80, R11 ;  /* 0x0000008016087824 */ /* 0x000fe200078e020b */
[----:B------:R-:W2:Y:S01]  /*1e510*/  SHFL.IDX PT, R15, R3, 0x1, 0x1c1f ;  /* 0x003c1f00030f7f89 */ /* 0x000ea200000e0000 */
[----:B------:R-:W-:Y:S01]  /*1e520*/  SHF.R.S32.HI R10, RZ, 0x1f, R18 ;  /* 0x0000001fff0a7819 */ /* 0x000fe20000011412 */
[----:B------:R-:W-:-:S02]  /*1e530*/  IMAD.IADD R5, R7, 0x1, R5 ;  /* 0x0000000107057824 */ /* 0x000fc400078e0205 */
[----:B------:R-:W-:Y:S01]  /*1e540*/  SHFL.IDX PT, R12, R9, 0x2, 0x1c1f ;  /* 0x005c1f00090c7f89 */ /* 0x000fe200000e0000 */
[C---:B------:R-:W-:Y:S01]  /*1e550*/  IADD3 R7, R8.reuse, 0x8, RZ ;  /* 0x0000000808077810 */ /* 0x040fe20007ffe0ff */
[----:B------:R-:W-:Y:S01]  /*1e560*/  IMAD.MOV.U32 R4, RZ, RZ, R6 ;  /* 0x000000ffff047224 */ /* 0x000fe200078e0006 */
[-C--:B------:R-:W-:Y:S01]  /*1e570*/  ISETP.GE.OR P4, PT, R8, R2.reuse, P1 ;  /* 0x000000020800720c */ /* 0x080fe20000f86670 */
[----:B------:R-:W3:Y:S01]  /*1e580*/  SHFL.IDX PT, R13, R3, 0x2, 0x1c1f ;  /* 0x005c1f00030d7f89 */ /* 0x000ee200000e0000 */
[----:B------:R-:W-:Y:S01]  /*1e590*/  IMAD R6, R10, c[0x0][0x3d8], RZ ;  /* 0x0000f6000a067a24 */ /* 0x000fe200078e02ff */
[----:B------:R-:W-:Y:S01]  /*1e5a0*/  ISETP.GE.OR P3, PT, R7, R2, P1 ;  /* 0x000000020700720c */ /* 0x000fe20000f66670 */
[C---:B------:R-:W-:Y:S01]  /*1e5b0*/  IMAD.WIDE.U32 R4, R18.reuse, c[0x0][0x3d8], R4 ;  /* 0x0000f60012047a25 */ /* 0x040fe200078e0004 */
[----:B------:R4:W-:Y:S03]  /*1e5c0*/  SHFL.IDX PT, R11, R3, 0x3, 0x1c1f ;  /* 0x007c1f00030b7f89 */ /* 0x0009e600000e0000 */
[----:B------:R-:W-:Y:S01]  /*1e5d0*/  IMAD R6, R18, c[0x0][0x3dc], R6 ;  /* 0x0000f70012067a24 */ /* 0x000fe200078e0206 */
[----:B------:R-:W3:Y:S01]  /*1e5e0*/  SHFL.IDX PT, R10, R9, 0x3, 0x1c1f ;  /* 0x007c1f00090a7f89 */ /* 0x000ee200000e0000 */
[----:B------:R-:W-:-:S02]  /*1e5f0*/  IMAD.SHL.U32 R7, R21, 0x8, RZ ;  /* 0x0000000815077824 */ /* 0x000fc400078e00ff */
[----:B------:R-:W-:Y:S01]  /*1e600*/  IMAD.IADD R6, R5, 0x1, R6 ;  /* 0x0000000105067824 */ /* 0x000fe200078e0206 */
[----:B------:R-:W-:Y:S01]  /*1e610*/  LEA R5, P0, R4, c[0x0][0x380], 0x1 ;  /* 0x0000e00004057a11 */ /* 0x000fe200078008ff */
[----:B-1----:R-:W-:Y:S01]  /*1e620*/  @!P4 ST.E [R16.64], R36 ;  /* 0x000000241000c985 */ /* 0x002fe2000c101932 */
[----:B------:R-:W-:Y:S02]  /*1e630*/  LOP3.LUT R7, R20, 0x7ffffe00, R7, 0xf8, !PT ;  /* 0x7ffffe0014077812 */ /* 0x000fe400078ef807 */
[----:B------:R-:W-:Y:S01]  /*1e640*/  LEA.HI.X R4, R4, c[0x0][0x384], R6, 0x1, P0 ;  /* 0x0000e10004047a11 */ /* 0x000fe200000f0c06 */
[----:B--2---:R-:W-:Y:S02]  /*1e650*/  @!P3 ST.E [R14.64], R37 ;  /* 0x000000250e00b985 */ /* 0x004fe4000c101932 */
[----:B------:R-:W-:Y:S02]  /*1e660*/  IMAD.SHL.U32 R6, R7, 0x2, RZ ;  /* 0x0000000207067824 */ /* 0x000fe400078e00ff */
[----:B------:R-:W-:Y:S04]  /*1e670*/  SHFL.IDX PT, R9, R4, RZ, 0x181f ;  /* 0x00181fff04097589 */ /* 0x000fe800000e0000 */
[----:B------:R-:W-:Y:S01]  /*1e680*/  SHFL.IDX PT, R14, R5, 0x2, 0x181f ;  /* 0x00581f00050e7f89 */ /* 0x000fe200000e0000 */
[----:B----4-:R-:W-:-:S02]  /*1e690*/  IADD3 R3, R8, 0x40, RZ ;  /* 0x0000004008037810 */ /* 0x010fc40007ffe0ff */
[----:B------:R-:W-:Y:S01]  /*1e6a0*/  IADD3 R8, R8, 0x48, RZ ;  /* 0x0000004808087810 */ /* 0x000fe20007ffe0ff */
[----:B------:R-:W-:Y:S01]  /*1e6b0*/  SHFL.IDX PT, R15, R5, 0x3, 0x181f ;  /* 0x00781f00050f7f89 */ /* 0x000fe200000e0000 */
        /* <DEDUP_REMOVED lines=67> */
.L_x_318:
        /* <DEDUP_REMOVED lines=31> */
.L_x_320:
[----:B-1----:R-:W1:Y:S01]  /*1ece0*/  S2R R7, SR_TID.X ;  /* 0x0000000000077919 */ /* 0x002e620000002100 */
[----:B------:R-:W-:Y:S01]  /*1ecf0*/  USHF.R.S32.HI UR6, URZ, 0x1f, UR16 ;  /* 0x0000001f3f067899 */ /* 0x000fe20008011410 */
[----:B------:R-:W-:Y:S01]  /*1ed00*/  BSSY B0, `(.L_x_321) ;  /* 0x0000029000007945 */ /* 0x000fe20003800000 */
[----:B------:R-:W-:-:S02]  /*1ed10*/  USEL UR16, UR16, URZ, !UP1 ;  /* 0x0000003f10107287 */ /* 0x000fc4000c800000 */
[----:B------:R-:W-:Y:S01]  /*1ed20*/  USEL UR6, UR6, URZ, !UP1 ;  /* 0x0000003f06067287 */ /* 0x000fe2000c800000 */
[----:B-1----:R-:W-:-:S13]  /*1ed30*/  ISETP.GT.AND P0, PT, R7, 0x7f, PT ;  /* 0x0000007f0700780c */ /* 0x002fda0003f04270 */
        /* <DEDUP_REMOVED lines=37> */
.L_x_322:
[----:B------:R-:W-:Y:S05]  /*1ef90*/  BSYNC B0 ;  /* 0x0000000000007941 */ /* 0x000fea0003800000 */
.L_x_321:
        /* <DEDUP_REMOVED lines=107> */
.L_x_323:
        /* <DEDUP_REMOVED lines=11> */
.L_x_802:


//--------------------- .text._ZN7cutlass13device_kernelIN5flash19enable_sm80_to_sm89INS1_16FlashAttnFwdSm80INS1_25CollectiveMainloopFwdSm80ILi4ELi1ELb0EN4cute5tupleIJNS5_1CILi128EEENS7_ILi96EEENS7_ILi64EEEEEELi64ENS_10bfloat16_tEfNS_4arch4Sm80ELb0ELb1ELb1ELb1ELb1ELb1ELb1ELb0EEENS1_21CollectiveEpilogueFwdINS6_IJS8_SA_S9_EEENS6_IJNS7_ILi1EEESI_SI_EEESC_SE_Li128ELb1ELb1ELb0ELb0EEENS1_19SingleTileSchedulerILb1ELb0ELb1ELi128EEEEEEEEEvNT_6ParamsE --------------------------
	.section	.text._ZN7cutlass13device_kernelIN5flash19enable_sm80_to_sm89INS1_16FlashAttnFwdSm80INS1_25CollectiveMainloopFwdSm80ILi4ELi1ELb0EN4cute5tupleIJNS5_1CILi128EEENS7_ILi96EEENS7_ILi64EEEEEELi64ENS_10bfloat16_tEfNS_4arch4Sm80ELb0ELb1ELb1ELb1ELb1ELb1ELb1ELb0EEENS1_21CollectiveEpilogueFwdINS6_IJS8_SA_S9_EEENS6_IJNS7_ILi1EEESI_SI_EEESC_SE_Li128ELb1ELb1ELb0ELb0EEENS1_19SingleTileSchedulerILb1ELb0ELb1ELi128EEEEEEEEEvNT_6ParamsE,"ax",@progbits
	.sectioninfo	@"SHI_REGISTERS=255"
	.align	128
.text._ZN7cutlass13device_kernelIN5flash19enable_sm80_to_sm89INS1_16FlashAttnFwdSm80INS1_25CollectiveMainloopFwdSm80ILi4ELi1ELb0EN4cute5tupleIJNS5_1CILi128EEENS7_ILi96EEENS7_ILi64EEEEEELi64ENS_10bfloat16_tEfNS_4arch4Sm80ELb0ELb1ELb1ELb1ELb1ELb1ELb1ELb0EEENS1_21CollectiveEpilogueFwdINS6_IJS8_SA_S9_EEENS6_IJNS7_ILi1EEESI_SI_EEESC_SE_Li128ELb1ELb1ELb0ELb0EEENS1_19SingleTileSchedulerILb1ELb0ELb1ELi128EEEEEEEEEvNT_6ParamsE:
        .type           _ZN7cutlass13device_kernelIN5flash19enable_sm80_to_sm89INS1_16FlashAttnFwdSm80INS1_25CollectiveMainloopFwdSm80ILi4ELi1ELb0EN4cute5tupleIJNS5_1CILi128EEENS7_ILi96EEENS7_ILi64EEEEEELi64ENS_10bfloat16_tEfNS_4arch4Sm80ELb0ELb1ELb1ELb1ELb1ELb1ELb1ELb0EEENS1_21CollectiveEpilogueFwdINS6_IJS8_SA_S9_EEENS6_IJNS7_ILi1EEESI_SI_EEESC_SE_Li128ELb1ELb1ELb0ELb0EEENS1_19SingleTileSchedulerILb1ELb0ELb1ELi128EEEEEEEEEvNT_6ParamsE,@function
        .size           _ZN7cutlass13device_kernelIN5flash19enable_sm80_to_sm89INS1_16FlashAttnFwdSm80INS1_25CollectiveMainloopFwdSm80ILi4ELi1ELb0EN4cute5tupleIJNS5_1CILi128EEENS7_ILi96EEENS7_ILi64EEEEEELi64ENS_10bfloat16_tEfNS_4arch4Sm80ELb0ELb1ELb1ELb1ELb1ELb1ELb1ELb0EEENS1_21CollectiveEpilogueFwdINS6_IJS8_SA_S9_EEENS6_IJNS7_ILi1EEESI_SI_EEESC_SE_Li128ELb1ELb1ELb0ELb0EEENS1_19SingleTileSchedulerILb1ELb0ELb1ELi128EEEEEEEEEvNT_6ParamsE,(.L_x_803 - _ZN7cutlass13device_kernelIN5flash19enable_sm80_to_sm89INS1_16FlashAttnFwdSm80INS1_25CollectiveMainloopFwdSm80ILi4ELi1ELb0EN4cute5tupleIJNS5_1CILi128EEENS7_ILi96EEENS7_ILi64EEEEEELi64ENS_10bfloat16_tEfNS_4arch4Sm80ELb0ELb1ELb1ELb1ELb1ELb1ELb1ELb0EEENS1_21CollectiveEpilogueFwdINS6_IJS8_SA_S9_EEENS6_IJNS7_ILi1EEESI_SI_EEESC_SE_Li128ELb1ELb1ELb0ELb0EEENS1_19SingleTileSchedulerILb1ELb0ELb1ELi128EEEEEEEEEvNT_6ParamsE)
        .other          _ZN7cutlass13device_kernelIN5flash19enable_sm80_to_sm89INS1_16FlashAttnFwdSm80INS1_25CollectiveMainloopFwdSm80ILi4ELi1ELb0EN4cute5tupleIJNS5_1CILi128EEENS7_ILi96EEENS7_ILi64EEEEEELi64ENS_10bfloat16_tEfNS_4arch4Sm80ELb0ELb1ELb1ELb1ELb1ELb1ELb1ELb0EEENS1_21CollectiveEpilogueFwdINS6_IJS8_SA_S9_EEENS6_IJNS7_ILi1EEESI_SI_EEESC_SE_Li128ELb1ELb1ELb0ELb0EEENS1_19SingleTileSchedulerILb1ELb0ELb1ELi128EEEEEEEEEvNT_6ParamsE,@"STO_CUDA_ENTRY STV_DEFAULT"
_ZN7cutlass13device_kernelIN5flash19enable_sm80_to_sm89INS1_16FlashAttnFwdSm80INS1_25CollectiveMainloopFwdSm80ILi4ELi1ELb0EN4cute5tupleIJNS5_1CILi128EEENS7_ILi96EEENS7_ILi64EEEEEELi64ENS_10bfloat16_tEfNS_4arch4Sm80ELb0ELb1ELb1ELb1ELb1ELb1ELb1ELb0EEENS1_21CollectiveEpilogueFwdINS6_IJS8_SA_S9_EEENS6_IJNS7_ILi1EEESI_SI_EEESC_SE_Li128ELb1ELb1ELb0ELb0EEENS1_19SingleTileSchedulerILb1ELb0ELb1ELi128EEEEEEEEEvNT_6ParamsE:
[----:B------:R-:W-:Y:S02]  /*0000*/  MOV R1, c[0x0][0x28] ;  /* 0x00000a0000017a02 */ /* 0x000fe40000000f00 */
[----:B------:R-:W1:Y:S01]  /*0010*/  S2R R207, SR_TID.X ;  /* 0x0000000000cf7919 */ /* 0x000e620000002100 */
[----:B------:R-:W-:Y:S01]  /*0020*/  IMAD.MOV.U32 R11, RZ, RZ, 0x4 ;  /* 0x00000004ff0b7424 */ /* 0x000fe200078e00ff */
[----:B------:R-:W2:Y:S01]  /*0030*/  S2UR UR18, SR_CTAID.X ;  /* 0x00000000001279c3 */ /* 0x000ea20000002500 */
[----:B------:R-:W-:Y:S01]  /*0040*/  ULDC.64 UR26, c[0x0][0x118] ;  /* 0x00004600001a7ab9 */ /* 0x000fe20000000a00 */
[----:B------:R-:W3:Y:S01]  /*0050*/  S2R R4, SR_CTAID.Z ;  /* 0x0000000000047919 */ /* 0x000ee20000002700 */
[----:B------:R-:W-:-:S05]  /*0060*/  IADD3 R1, R1, -0x50, RZ ;  /* 0xffffffb001017810 */ /* 0x000fca0007ffe0ff */
[----:B------:R-:W4:Y:S01]  /*0070*/  S2UR UR22, SR_CTAID.Z ;  /* 0x00000000001679c3 */ /* 0x000f220000002700 */
[----:B-1----:R-:W-:Y:S01]  /*0080*/  SHF.R.U32.HI R0, RZ, 0x5, R207 ;  /* 0x00000005ff007819 */ /* 0x002fe200000116cf */
[----:B---3--:R-:W-:-:S05]  /*0090*/  IMAD.WIDE R2, R4, R11, c[0x0][0x568] ;  /* 0x00015a0004027625 */ /* 0x008fca00078e020b */
[----:B------:R-:W1:Y:S02]  /*00a0*/  SHFL.IDX PT, R0, R0, RZ, 0x1f ;  /* 0x00001fff00007589 */ /* 0x000e6400000e0000 */
[----:B-1----:R-:W-:-:S13]  /*00b0*/  ISETP.NE.AND P0, PT, R0, RZ, PT ;  /* 0x000000ff0000720c */ /* 0x002fda0003f05270 */
[----:B--2-4-:R-:W-:Y:S05]  /*00c0*/  @!P0 BRA `(.L_x_324) ;  /* 0x0000017000008947 */ /* 0x014fea0003800000 */
[----:B------:R-:W-:-:S04]  /*00d0*/  ISETP.NE.U32.AND P0, PT, RZ, c[0x0][0x568], PT ;  /* 0x00015a00ff007a0c */ /* 0x000fc80003f05070 */
[----:B------:R-:W-:-:S13]  /*00e0*/  ISETP.NE.AND.EX P0, PT, RZ, c[0x0][0x56c], PT, P0 ;  /* 0x00015b00ff007a0c */ /* 0x000fda0003f05300 */
[----:B------:R-:W-:Y:S05]  /*00f0*/  @!P0 BRA `(.L_x_325) ;  /* 0x0000003000008947 */ /* 0x000fea0003800000 */
[----:B------:R-:W2:Y:S02]  /*0100*/  LDG.E R0, [R2.64] ;  /* 0x0000001a02007981 */ /* 0x000ea4000c1e1900 */
[----:B--2---:R1:W2:Y:S02]  /*0110*/  R2UR UR5, R0 ;  /* 0x00000000000573c2 */ /* 0x0042a400000e0000 */
[----:B-12---:R-:W-:Y:S05]  /*0120*/  BRA `(.L_x_326) ;  /* 0x000000b000007947 */ /* 0x006fea0003800000 */
.L_x_325:
[----:B------:R-:W-:-:S04]  /*0130*/  ISETP.NE.U32.AND P0, PT, RZ, c[0x0][0x560], PT ;  /* 0x00015800ff007a0c */ /* 0x000fc80003f05070 */
[----:B------:R-:W-:-:S13]  /*0140*/  ISETP.NE.AND.EX P0, PT, RZ, c[0x0][0x564], PT, P0 ;  /* 0x00015900ff007a0c */ /* 0x000fda0003f05300 */
[----:B------:R-:W-:Y:S05]  /*0150*/  @!P0 BRA `(.L_x_327) ;  /* 0x0000007000008947 */ /* 0x000fea0003800000 */
[----:B------:R-:W-:-:S05]  /*0160*/  IMAD.WIDE R2, R4, R11, c[0x0][0x560] ;  /* 0x0001580004027625 */ /* 0x000fca00078e020b */
[----:B------:R-:W2:Y:S04]  /*0170*/  LDG.E R4, [R2.64] ;  /* 0x0000001a02047981 */ /* 0x000ea8000c1e1900 */
[----:B------:R-:W3:Y:S01]  /*0180*/  LDG.E R0, [R2.64+0x4] ;  /* 0x0000041a02007981 */ /* 0x000ee2000c1e1900 */
[----:B--2---:R-:W1:Y:S08]  /*0190*/  R2UR UR4, R4 ;  /* 0x00000000040473c2 */ /* 0x004e7000000e0000 */
[----:B---3--:R-:W1:Y:S02]  /*01a0*/  R2UR UR5, R0 ;  /* 0x00000000000573c2 */ /* 0x008e6400000e0000 */
[----:B-1----:R-:W-:Y:S01]  /*01b0*/  UIADD3 UR5, -UR4, UR5, URZ ;  /* 0x0000000504057290 */ /* 0x002fe2000fffe13f */
[----:B------:R-:W-:Y:S05]  /*01c0*/  BRA `(.L_x_326) ;  /* 0x0000001000007947 */ /* 0x000fea0003800000 */
.L_x_327:
[----:B------:R-:W-:Y:S02]  /*01d0*/  ULDC UR5, c[0x0][0x54c] ;  /* 0x0001530000057ab9 */ /* 0x000fe40000000800 */
.L_x_326:
[----:B------:R-:W-:Y:S02]  /*01e0*/  ULDC UR4, c[0x0][0x548] ;  /* 0x0001520000047ab9 */ /* 0x000fe40000000800 */
[----:B------:R-:W-:-:S02]  /*01f0*/  USHF.L.U32 UR18, UR18, 0x7, URZ ;  /* 0x0000000712127899 */ /* 0x000fc4000800063f */
[----:B------:R-:W-:-:S04]  /*0200*/  UIMAD UR4, UR5, UR4, URZ ;  /* 0x00000004050472a4 */ /* 0x000fc8000f8e023f */
[----:B------:R-:W-:-:S04]  /*0210*/  UISETP.GE.AND UP0, UPT, UR18, UR4, UPT ;  /* 0x000000041200728c */ /* 0x000fc8000bf06270 */
[----:B------:R-:W-:Y:S01]  /*0220*/  USEL UR22, UR22, 0xffffffff, !UP0 ;  /* 0xffffffff16167887 */ /* 0x000fe2000c000000 */
[----:B------:R-:W-:Y:S05]  /*0230*/  BRA `(.L_x_328) ;  /* 0x0000016000007947 */ /* 0x000fea0003800000 */
.L_x_324:
[----:B------:R-:W-:-:S04]  /*0240*/  ISETP.NE.U32.AND P0, PT, RZ, c[0x0][0x568], PT ;  /* 0x00015a00ff007a0c */ /* 0x000fc80003f05070 */
[----:B------:R-:W-:-:S13]  /*0250*/  ISETP.NE.AND.EX P0, PT, RZ, c[0x0][0x56c], PT, P0 ;  /* 0x00015b00ff007a0c */ /* 0x000fda0003f05300 */
[----:B------:R-:W-:Y:S05]  /*0260*/  @!P0 BRA `(.L_x_329) ;  /* 0x0000003000008947 */ /* 0x000fea0003800000 */
[----:B------:R-:W2:Y:S02]  /*0270*/  LDG.E R0, [R2.64] ;  /* 0x0000001a02007981 */ /* 0x000ea4000c1e1900 */
[----:B--2---:R1:W2:Y:S02]  /*0280*/  R2UR UR5, R0 ;  /* 0x00000000000573c2 */ /* 0x0042a400000e0000 */
[----:B-12---:R-:W-:Y:S05]  /*0290*/  BRA `(.L_x_330) ;  /* 0x000000b000007947 */ /* 0x006fea0003800000 */
.L_x_329:
        /* <DEDUP_REMOVED lines=10> */
.L_x_331:
[----:B------:R-:W-:Y:S02]  /*0340*/  ULDC UR5, c[0x0][0x54c] ;  /* 0x0001530000057ab9 */ /* 0x000fe40000000800 */
.L_x_330:
[----:B------:R-:W-:Y:S02]  /*0350*/  ULDC UR4, c[0x0][0x548] ;  /* 0x0001520000047ab9 */ /* 0x000fe40000000800 */
[----:B------:R-:W-:-:S02]  /*0360*/  USHF.L.U32 UR18, UR18, 0x7, URZ ;  /* 0x0000000712127899 */ /* 0x000fc4000800063f */
[----:B------:R-:W-:-:S04]  /*0370*/  UIMAD UR4, UR5, UR4, URZ ;  /* 0x00000004050472a4 */ /* 0x000fc8000f8e023f */
[----:B------:R-:W-:-:S04]  /*0380*/  UISETP.GE.AND UP0, UPT, UR18, UR4, UPT ;  /* 0x000000041200728c */ /* 0x000fc8000bf06270 */
[----:B------:R-:W-:-:S06]  /*0390*/  USEL UR22, UR22, 0xffffffff, !UP0 ;  /* 0xffffffff16167887 */ /* 0x000fcc000c000000 */
.L_x_328:
[----:B------:R-:W-:-:S13]  /*03a0*/  ISETP.LE.AND P0, PT, RZ, UR22, PT ;  /* 0x00000016ff007c0c */ /* 0x000fda000bf03270 */
[----:B------:R-:W-:Y:S05]  /*03b0*/  @!P0 EXIT ;  /* 0x000000000000894d */ /* 0x000fea0003800000 */
[----:B------:R-:W-:Y:S01]  /*03c0*/  ISETP.NE.U32.AND P0, PT, RZ, c[0x0][0x370], PT ;  /* 0x0000dc00ff007a0c */ /* 0x000fe20003f05070 */
[----:B------:R-:W-:Y:S01]  /*03d0*/  ULDC.64 UR4, c[0x0][0x358] ;  /* 0x0000d60000047ab9 */ /* 0x000fe20000000a00 */
[----:B------:R-:W-:Y:S01]  /*03e0*/  ISETP.NE.U32.AND P1, PT, RZ, c[0x0][0x360], PT ;  /* 0x0000d800ff007a0c */ /* 0x000fe20003f25070 */
[----:B------:R-:W-:Y:S01]  /*03f0*/  IMAD.U32 R2, RZ, RZ, UR22 ;  /* 0x00000016ff027e24 */ /* 0x000fe2000f8e00ff */
[----:B------:R-:W-:Y:S01]  /*0400*/  ISETP.NE.AND.EX P3, PT, RZ, c[0x0][0x374], PT, P0 ;  /* 0x0000dd00ff007a0c */ /* 0x000fe20003f65300 */
[----:B------:R-:W-:Y:S01]  /*0410*/  IMAD.U32 R0, RZ, RZ, UR22 ;  /* 0x00000016ff007e24 */ /* 0x000fe2000f8e00ff */
[----:B------:R-:W-:Y:S01]  /*0420*/  ISETP.NE.AND.EX P1, PT, RZ, c[0x0][0x364], PT, P1 ;  /* 0x0000d900ff007a0c */ /* 0x000fe20003f25310 */
[----:B------:R-:W-:Y:S01]  /*0430*/  UISETP.NE.U32.AND UP2, UPT, URZ, UR4, UPT ;  /* 0x000000043f00728c */ /* 0x000fe2000bf45070 */
[----:B------:R-:W-:Y:S02]  /*0440*/  ISETP.NE.U32.AND P2, PT, RZ, c[0x0][0x348], PT ;  /* 0x0000d200ff007a0c */ /* 0x000fe40003f45070 */
[----:B------:R-:W-:Y:S01]  /*0450*/  MOV R4, UR22 ;  /* 0x0000001600047c02 */ /* 0x000fe20008000f00 */
[----:B------:R-:W-:Y:S01]  /*0460*/  UISETP.NE.AND.EX UP2, UPT, URZ, UR5, UPT, UP2 ;  /* 0x000000053f00728c */ /* 0x000fe2000bf45320 */
[----:B------:R-:W-:-:S02]  /*0470*/  ISETP.NE.AND.EX P2, PT, RZ, c[0x0][0x34c], PT, P2 ;  /* 0x0000d300ff007a0c */ /* 0x000fc40003f45320 */
[----:B------:R-:W-:Y:S01]  /*0480*/  ISETP.NE.U32.AND P4, PT, RZ, c[0x0][0x350], PT ;  /* 0x0000d400ff007a0c */ /* 0x000fe20003f85070 */
[----:B------:R-:W-:-:S04]  /*0490*/  IMAD.WIDE R4, R11, R4, c[0x0][0x348] ;  /* 0x0000d2000b047625 */ /* 0x000fc800078e0204 */
[----:B------:R-:W-:Y:S01]  /*04a0*/  @P3 IMAD.WIDE R6, R11, R2, c[0x0][0x370] ;  /* 0x0000dc000b063625 */ /* 0x000fe200078e0202 */
[----:B------:R-:W-:-:S03]  /*04b0*/  ISETP.NE.AND.EX P4, PT, RZ, c[0x0][0x354], PT, P4 ;  /* 0x0000d500ff007a0c */ /* 0x000fc60003f85340 */
[----:B------:R-:W-:Y:S01]  /*04c0*/  @P1 IMAD.WIDE R2, R11, R0, c[0x0][0x360] ;  /* 0x0000d8000b021625 */ /* 0x000fe200078e0200 */
[----:B------:R-:W-:Y:S01]  /*04d0*/  PLOP3.LUT P0, PT, PT, PT, UP2, 0x80, 0x0 ;  /* 0x000000000000781c */ /* 0x000fe20003f0f028 */
[----:B------:R1:W2:Y:S04]  /*04e0*/  @P3 LDG.E R9, [R6.64] ;  /* 0x0000001a06093981 */ /* 0x0002a8000c1e1900 */
[----:B------:R3:W4:Y:S01]  /*04f0*/  @P1 LDG.E R0, [R2.64] ;  /* 0x0000001a02001981 */ /* 0x000722000c1e1900 */
[----:B------:R-:W-:Y:S01]  /*0500*/  IMAD.MOV.U32 R30, RZ, RZ, RZ ;  /* 0x000000ffff1e7224 */ /* 0x000fe200078e00ff */
[----:B------:R-:W-:Y:S02]  /*0510*/  MOV R10, RZ ;  /* 0x000000ff000a7202 */ /* 0x000fe40000000f00 */
[----:B------:R-:W4:Y:S01]  /*0520*/  @P2 LDG.E R8, [R4.64] ;  /* 0x0000001a04082981 */ /* 0x000f22000c1e1900 */
[----:B-1----:R-:W-:Y:S01]  /*0530*/  MOV R6, UR22 ;  /* 0x0000001600067c02 */ /* 0x002fe20008000f00 */
[----:B---3--:R-:W-:-:S04]  /*0540*/  IMAD.U32 R2, RZ, RZ, UR22 ;  /* 0x00000016ff027e24 */ /* 0x008fc8000f8e00ff */
[----:B------:R-:W-:-:S04]  /*0550*/  IMAD.WIDE R6, R11, R6, c[0x0][0x358] ;  /* 0x0000d6000b067625 */ /* 0x000fc800078e0206 */
[----:B------:R-:W-:Y:S01]  /*0560*/  IMAD.WIDE R2, R11, R2, c[0x0][0x350] ;  /* 0x0000d4000b027625 */ /* 0x000fe200078e0202 */
[----:B------:R1:W5:Y:S04]  /*0570*/  @P0 LDG.E R10, [R6.64] ;  /* 0x0000001a060a0981 */ /* 0x000368000c1e1900 */
[----:B------:R1:W5:Y:S01]  /*0580*/  @P4 LDG.E R30, [R2.64] ;  /* 0x0000001a021e4981 */ /* 0x000362000c1e1900 */
[----:B------:R-:W3:Y:S01]  /*0590*/  S2UR UR17, SR_CTAID.Y ;  /* 0x00000000001179c3 */ /* 0x000ee20000002600 */
[----:B------:R-:W-:Y:S02]  /*05a0*/  UMOV UR19, URZ ;  /* 0x0000003f00137c82 */ /* 0x000fe40008000000 */
[----:B------:R-:W-:Y:S02]  /*05b0*/  ULDC UR21, c[0x0][0x168] ;  /* 0x00005a0000157ab9 */ /* 0x000fe40000000800 */
[----:B------:R-:W-:-:S02]  /*05c0*/  UMOV UR20, URZ ;  /* 0x0000003f00147c82 */ /* 0x000fc40008000000 */
[----:B------:R-:W-:Y:S02]  /*05d0*/  ULDC UR4, c[0x0][0x2ac] ;  /* 0x0000ab0000047ab9 */ /* 0x000fe40000000800 */
[----:B------:R-:W-:Y:S02]  /*05e0*/  ULDC UR31, c[0x0][0x1d0] ;  /* 0x00007400001f7ab9 */ /* 0x000fe40000000800 */
[----:B------:R-:W-:-:S03]  /*05f0*/  UIMAD UR31, UR4, UR31, URZ ;  /* 0x0000001f041f72a4 */ /* 0x000fc6000f8e023f */
[----:B------:R-:W-:Y:S02]  /*0600*/  ULDC UR4, c[0x0][0x228] ;  /* 0x00008a0000047ab9 */ /* 0x000fe40000000800 */
[----:B---3--:R-:W-:Y:S01]  /*0610*/  USHF.R.S32.HI UR16, URZ, 0x1f, UR17 ;  /* 0x0000001f3f107899 */ /* 0x008fe20008011411 */
[----:B--2---:R1:W2:Y:S08]  /*0620*/  @P3 R2UR UR19, R9 ;  /* 0x00000000091333c2 */ /* 0x0042b000000e0000 */
[----:B----4-:R1:W3:Y:S08]  /*0630*/  @P1 R2UR UR21, R0 ;  /* 0x00000000001513c2 */ /* 0x0102f000000e0000 */
[----:B------:R1:W4:Y:S01]  /*0640*/  @P2 R2UR UR20, R8 ;  /* 0x00000000081423c2 */ /* 0x00032200000e0000 */
[----:B------:R-:W-:Y:S05]  /*0650*/  @P1 BRA `(.L_x_332) ;  /* 0x0000006000001947 */ /* 0x000fea0003800000 */
[----:B------:R-:W-:Y:S05]  /*0660*/  @!P2 BRA `(.L_x_332) ;  /* 0x000000500000a947 */ /* 0x000fea0003800000 */
[----:B-1--4-:R1:W4:Y:S04]  /*0670*/  LDG.E R0, [R4.64] ;  /* 0x0000001a04007981 */ /* 0x012328000c1e1900 */
[----:B-1-3--:R-:W3:Y:S01]  /*0680*/  LDG.E R4, [R4.64+0x4] ;  /* 0x0000041a04047981 */ /* 0x00aee2000c1e1900 */
[----:B----4-:R-:W1:Y:S08]  /*0690*/  R2UR UR21, R0 ;  /* 0x00000000001573c2 */ /* 0x010e7000000e0000 */
[----:B---3--:R-:W1:Y:S02]  /*06a0*/  R2UR UR5, R4 ;  /* 0x00000000040573c2 */ /* 0x008e6400000e0000 */
[----:B-1----:R-:W-:-:S06]  /*06b0*/  UIADD3 UR21, -UR21, UR5, URZ ;  /* 0x0000000515157290 */ /* 0x002fcc000fffe13f */
.L_x_332:
[----:B------:R-:W-:-:S04]  /*06c0*/  ISETP.NE.U32.AND P1, PT, RZ, c[0x0][0x368], PT ;  /* 0x0000da00ff007a0c */ /* 0x000fc80003f25070 */
[----:B------:R-:W-:-:S13]  /*06d0*/  ISETP.NE.AND.EX P1, PT, RZ, c[0x0][0x36c], PT, P1 ;  /* 0x0000db00ff007a0c */ /* 0x000fda0003f25310 */
[----:B------:R-:W-:Y:S05]  /*06e0*/  @!P1 BRA `(.L_x_333) ;  /* 0x0000005000009947 */ /* 0x000fea0003800000 */
[----:B-1----:R-:W-:-:S05]  /*06f0*/  MOV R0, UR22 ;  /* 0x0000001600007c02 */ /* 0x002fca0008000f00 */
[----:B------:R-:W-:-:S05]  /*0700*/  IMAD.WIDE R2, R11, R0, c[0x0][0x368] ;  /* 0x0000da000b027625 */ /* 0x000fca00078e0200 */
[----:B----4-:R-:W4:Y:S02]  /*0710*/  LDG.E R0, [R2.64] ;  /* 0x0000001a02007981 */ /* 0x010f24000c1e1900 */
[----:B----4-:R1:W4:Y:S02]  /*0720*/  R2UR UR31, R0 ;  /* 0x00000000001f73c2 */ /* 0x01032400000e0000 */
[----:B-1--4-:R-:W-:Y:S05]  /*0730*/  BRA `(.L_x_334) ;  /* 0x0000006000007947 */ /* 0x012fea0003800000 */
.L_x_333:
[----:B------:R-:W-:Y:S05]  /*0740*/  @!P4 BRA `(.L_x_334) ;  /* 0x000000500000c947 */ /* 0x000fea0003800000 */
[----:B-1--4-:R1:W4:Y:S04]  /*0750*/  LDG.E R0, [R2.64] ;  /* 0x0000001a02007981 */ /* 0x012328000c1e1900 */
[----:B-1-3--:R-:W3:Y:S01]  /*0760*/  LDG.E R2, [R2.64+0x4] ;  /* 0x0000041a02027981 */ /* 0x00aee2000c1e1900 */
[----:B----4-:R-:W1:Y:S08]  /*0770*/  R2UR UR31, R0 ;  /* 0x00000000001f73c2 */ /* 0x010e7000000e0000 */
[----:B---3--:R-:W1:Y:S02]  /*0780*/  R2UR UR5, R2 ;  /* 0x00000000020573c2 */ /* 0x008e6400000e0000 */
[----:B-1----:R-:W-:-:S06]  /*0790*/  UIADD3 UR31, -UR31, UR5, URZ ;  /* 0x000000051f1f7290 */ /* 0x002fcc000fffe13f */
.L_x_334:
[----:B----4-:R1:W4:Y:S01]  /*07a0*/  @P0 LDG.E R4, [R6.64] ;  /* 0x0000001a06040981 */ /* 0x010322000c1e1900 */
[----:B------:R-:W-:Y:S01]  /*07b0*/  ISETP.NE.U32.AND P1, PT, RZ, c[0x0][0x378], PT ;  /* 0x0000de00ff007a0c */ /* 0x000fe20003f25070 */
[----:B-1----:R-:W-:Y:S01]  /*07c0*/  IMAD.U32 R0, RZ, RZ, UR22 ;  /* 0x00000016ff007e24 */ /* 0x002fe2000f8e00ff */
[----:B------:R-:W-:Y:S01]  /*07d0*/  MOV R133, UR31 ;  /* 0x0000001f00857c02 */ /* 0x000fe20008000f00 */
[----:B------:R-:W-:-:S02]  /*07e0*/  ULDC UR5, c[0x0][0x2c4] ;  /* 0x0000b10000057ab9 */ /* 0x000fc40000000800 */
[----:B------:R-:W-:Y:S01]  /*07f0*/  ULDC.64 UR6, c[0x0][0x2c8] ;  /* 0x0000b20000067ab9 */ /* 0x000fe20000000a00 */
[----:B---3--:R-:W3:Y:S01]  /*0800*/  @P0 LDG.E R6, [R6.64+0x4] ;  /* 0x0000041a06060981 */ /* 0x008ee2000c1e1900 */
[----:B------:R-:W-:-:S13]  /*0810*/  ISETP.NE.AND.EX P1, PT, RZ, c[0x0][0x37c], PT, P1 ;  /* 0x0000df00ff007a0c */ /* 0x000fda0003f25310 */
[----:B------:R-:W-:-:S05]  /*0820*/  @P1 IMAD.WIDE R2, R11, R0, c[0x0][0x378] ;  /* 0x0000de000b021625 */ /* 0x000fca00078e0200 */
[----:B------:R1:W5:Y:S01]  /*0830*/  @P1 LDG.E R133, [R2.64] ;  /* 0x0000001a02851981 */ /* 0x000362000c1e1900 */
[----:B------:R-:W-:Y:S02]  /*0840*/  UISETP.NE.AND UP0, UPT, UR5, 0x1, UPT ;  /* 0x000000010500788c */ /* 0x000fe4000bf05270 */
[----:B--2---:R-:W-:Y:S02]  /*0850*/  UIADD3 UR5, -UR19, UR31, URZ ;  /* 0x0000001f13057290 */ /* 0x004fe4000fffe13f */
[----:B------:R-:W-:-:S07]  /*0860*/  UP2UR UR24, UPR, URZ, 0x1 ;  /* 0x000000013f187883 */ /* 0x000fce0008000000 */
[----:B------:R-:W-:-:S04]  /*0870*/  @UP0 UIADD3 UR10, UR18, 0x7f, URZ ;  /* 0x0000007f120a0890 */ /* 0x000fc8000fffe03f */
[----:B------:R-:W-:Y:S01]  /*0880*/  UIMAD.WIDE.U32 UR10, UR10, UR6, URZ ;  /* 0x000000060a0a72a5 */ /* 0x000fe2000f8e003f */
[----:B----4-:R-:W2:Y:S08]  /*0890*/  @P0 R2UR UR8, R4 ;  /* 0x00000000040803c2 */ /* 0x010eb000000e0000 */
[----:B---3--:R-:W2:Y:S02]  /*08a0*/  @P0 R2UR UR9, R6 ;  /* 0x00000000060903c2 */ /* 0x008ea400000e0000 */
[----:B--2---:R-:W-:-:S02]  /*08b0*/  @UP2 UIADD3 UR4, -UR8, UR9, URZ ;  /* 0x0000000908042290 */ /* 0x004fc4000fffe13f */
[----:B------:R-:W-:Y:S02]  /*08c0*/  UIADD3 UR8, UR18, 0x7f, URZ ;  /* 0x0000007f12087890 */ /* 0x000fe4000fffe03f */
[----:B------:R-:W-:Y:S02]  /*08d0*/  @UP0 USHF.R.U32.HI UR8, URZ, UR7, UR11 ;  /* 0x000000073f080299 */ /* 0x000fe4000801160b */
[----:B------:R-:W-:Y:S02]  /*08e0*/  UIADD3 UR15, UR5, UR4, URZ ;  /* 0x00000004050f7290 */ /* 0x000fe4000fffe03f */
[----:B------:R-:W-:Y:S02]  /*08f0*/  ULDC.64 UR6, c[0x0][0x328] ;  /* 0x0000ca0000067ab9 */ /* 0x000fe40000000a00 */
[----:B------:R-:W-:Y:S02]  /*0900*/  UISETP.GE.AND UP0, UPT, UR7, 0x1, UPT ;  /* 0x000000010700788c */ /* 0x000fe4000bf06270 */
[----:B------:R-:W-:-:S02]  /*0910*/  UIADD3 UR14, UR15, 0x1, -UR21 ;  /* 0x000000010f0e7890 */ /* 0x000fc4000fffe815 */
[----:B------:R-:W-:Y:S02]  /*0920*/  UP2UR UR23, UPR, URZ, 0x1 ;  /* 0x000000013f177883 */ /* 0x000fe40008000000 */
[----:B------:R-:W-:Y:S01]  /*0930*/  PLOP3.LUT P0, PT, PT, PT, UP0, 0x40, 0x0 ;  /* 0x000000000000781c */ /* 0x000fe20003f0e808 */
[----:B------:R-:W-:-:S04]  /*0940*/  UIADD3 UR8, UR14, UR8, URZ ;  /* 0x000000080e087290 */ /* 0x000fc8000fffe03f */
[----:B------:R-:W-:-:S06]  /*0950*/  UIADD3 UR6, UR8, UR6, URZ ;  /* 0x0000000608067290 */ /* 0x000fcc000fffe03f */
[----:B------:R-:W-:Y:S02]  /*0960*/  IMAD.U32 R0, RZ, RZ, UR6 ;  /* 0x00000006ff007e24 */ /* 0x000fe4000f8e00ff */
[----:B------:R-:W-:Y:S05]  /*0970*/  @P0 BRA `(.L_x_335) ;  /* 0x0000011000000947 */ /* 0x000fea0003800000 */
[----:B-1----:R-:W-:Y:S01]  /*0980*/  ISETP.LT.AND P0, PT, RZ, UR8, PT ;  /* 0x00000008ff007c0c */ /* 0x002fe2000bf01270 */
[----:B------:R-:W-:-:S12]  /*0990*/  UIADD3 UR6, UR8, -0x1, URZ ;  /* 0xffffffff08067890 */ /* 0x000fd8000fffe03f */
[----:B------:R-:W-:Y:S05]  /*09a0*/  @P0 BRA `(.L_x_336) ;  /* 0x0000007000000947 */ /* 0x000fea0003800000 */
[----:B------:R-:W-:Y:S02]  /*09b0*/  UISETP.NE.AND UP0, UPT, UR7, 0x1, UPT ;  /* 0x000000010700788c */ /* 0x000fe4000bf05270 */
[----:B------:R-:W-:-:S03]  /*09c0*/  UIADD3 UR6, -UR8, URZ, URZ ;  /* 0x0000003f08067290 */ /* 0x000fc6000fffe13f */
[----:B------:R-:W-:Y:S02]  /*09d0*/  ULDC.64 UR8, c[0x0][0x330] ;  /* 0x0000cc0000087ab9 */ /* 0x000fe40000000a00 */
[----:B------:R-:W-:-:S04]  /*09e0*/  UIMAD.WIDE.U32 UR10, UR6, UR8, URZ ;  /* 0x00000008060a72a5 */ /* 0x000fc8000f8e003f */
[----:B------:R-:W-:-:S04]  /*09f0*/  @UP0 USHF.R.U32.HI UR6, URZ, UR9, UR11 ;  /* 0x000000093f060299 */ /* 0x000fc8000801160b */
[----:B------:R-:W-:Y:S01]  /*0a00*/  ULOP3.LUT UR6, URZ, UR6, URZ, 0x33, !UPT ;  /* 0x000000063f067292 */ /* 0x000fe2000f8e333f */
[----:B------:R-:W-:Y:S05]  /*0a10*/  BRA `(.L_x_337) ;  /* 0x0000004000007947 */ /* 0x000fea0003800000 */
.L_x_336:
[----:B------:R-:W-:Y:S02]  /*0a20*/  UISETP.NE.AND UP0, UPT, UR7, 0x1, UPT ;  /* 0x000000010700788c */ /* 0x000fe4000bf05270 */
[----:B------:R-:W-:Y:S02]  /*0a30*/  ULDC.64 UR8, c[0x0][0x330] ;  /* 0x0000cc0000087ab9 */ /* 0x000fe40000000a00 */
[----:B------:R-:W-:-:S07]  /*0a40*/  UIMAD.WIDE.U32 UR10, UR6, UR8, URZ ;  /* 0x00000008060a72a5 */ /* 0x000fce000f8e003f */
[----:B------:R-:W-:Y:S02]  /*0a50*/  @UP0 USHF.R.U32.HI UR6, URZ, UR9, UR11 ;  /* 0x000000093f060299 */ /* 0x000fe4000801160b */
.L_x_337:
[----:B------:R-:W-:Y:S02]  /*0a60*/  ULDC UR8, c[0x0][0x32c] ;  /* 0x0000cb0000087ab9 */ /* 0x000fe40000000800 */
[----:B------:R-:W-:-:S06]  /*0a70*/  UIMAD UR8, UR6, UR7, UR8 ;  /* 0x00000007060872a4 */ /* 0x000fcc000f8e0208 */
[----:B------:R-:W-:Y:S02]  /*0a80*/  IMNMX R0, R0, UR8, PT ;  /* 0x0000000800007c17 */ /* 0x000fe4000b800200 */
.L_x_335:
[----:B-1----:R-:W-:Y:S02]  /*0a90*/  UISETP.NE.AND UP0, UPT, UR24, URZ, UPT ;  /* 0x0000003f1800728c */ /* 0x002fe4000bf05270 */
[----:B------:R-:W-:Y:S02]  /*0aa0*/  ULDC.64 UR8, c[0x0][0x2c8] ;  /* 0x0000b20000087ab9 */ /* 0x000fe40000000a00 */
[----:B------:R-:W-:Y:S02]  /*0ab0*/  UIMAD.WIDE.U32 UR10, UR18, UR8, URZ ;  /* 0x00000008120a72a5 */ /* 0x000fe4000f8e003f */
[----:B------:R-:W-:Y:S02]  /*0ac0*/  UMOV UR6, UR18 ;  /* 0x0000001200067c82 */ /* 0x000fe40008000000 */
[----:B------:R-:W-:Y:S02]  /*0ad0*/  UIADD3 UR28, UR15, 0x5f, URZ ;  /* 0x0000005f0f1c7890 */ /* 0x000fe4000fffe03f */
[----:B------:R-:W-:-:S02]  /*0ae0*/  UIADD3 UR13, UR15, -UR21, URZ ;  /* 0x800000150f0d7290 */ /* 0x000fc4000fffe03f */
[----:B------:R-:W-:Y:S02]  /*0af0*/  @UP0 USHF.R.U32.HI UR6, URZ, UR9, UR11 ;  /* 0x000000093f060299 */ /* 0x000fe4000801160b */
[----:B------:R-:W-:Y:S02]  /*0b00*/  UISETP.GE.AND UP0, UPT, UR7, 0x1, UPT ;  /* 0x000000010700788c */ /* 0x000fe4000bf06270 */
[----:B------:R-:W-:Y:S02]  /*0b10*/  UIMAD.WIDE UR28, UR28, 0x2aaaaaab, URZ ;  /* 0x2aaaaaab1c1c78a5 */ /* 0x000fe4000f8e023f */
[----:B------:R-:W-:Y:S02]  /*0b20*/  UIADD3 UR9, UR13, UR6, URZ ;  /* 0x000000060d097290 */ /* 0x000fe4000fffe03f */
[----:B------:R-:W-:Y:S01]  /*0b30*/  PLOP3.LUT P0, PT, PT, PT, UP0, 0x40, 0x0 ;  /* 0x000000000000781c */ /* 0x000fe20003f0e808 */
[----:B------:R-:W-:Y:S02]  /*0b40*/  ULDC UR8, c[0x0][0x324] ;  /* 0x0000c90000087ab9 */ /* 0x000fe40000000800 */
[----:B------:R-:W-:-:S02]  /*0b50*/  UMOV UR11, UR29 ;  /* 0x0000001d000b7c82 */ /* 0x000fc40008000000 */
[----:B------:R-:W-:Y:S02]  /*0b60*/  USHF.R.U32.HI UR12, URZ, 0x1f, UR11 ;  /* 0x0000001f3f0c7899 */ /* 0x000fe4000801160b */
[----:B------:R-:W-:Y:S02]  /*0b70*/  UIADD3 UR8, UR9, -UR8, URZ ;  /* 0x8000000809087290 */ /* 0x000fe4000fffe03f */
[----:B------:R-:W-:-:S04]  /*0b80*/  ULEA.HI.SX32 UR12, UR11, UR12, 0x1c ;  /* 0x0000000c0b0c7291 */ /* 0x000fc8000f8fe23f */
[----:B------:R-:W-:Y:S05]  /*0b90*/  @P0 BRA `(.L_x_338) ;  /* 0x0000012000000947 */ /* 0x000fea0003800000 */
[----:B------:R-:W-:-:S06]  /*0ba0*/  UISETP.GT.AND UP0, UPT, UR9, -0x1, UPT ;  /* 0xffffffff0900788c */ /* 0x000fcc000bf04270 */
[----:B------:R-:W-:-:S13]  /*0bb0*/  PLOP3.LUT P0, PT, PT, PT, UP0, 0x80, 0x0 ;  /* 0x000000000000781c */ /* 0x000fda0003f0f008 */
[----:B------:R-:W-:Y:S05]  /*0bc0*/  @P0 BRA `(.L_x_339) ;  /* 0x0000007000000947 */ /* 0x000fea0003800000 */
[----:B------:R-:W-:Y:S02]  /*0bd0*/  UISETP.NE.AND UP0, UPT, UR7, 0x1, UPT ;  /* 0x000000010700788c */ /* 0x000fe4000bf05270 */
[----:B------:R-:W-:Y:S02]  /*0be0*/  ULOP3.LUT UR9, URZ, UR9, URZ, 0x33, !UPT ;  /* 0x000000093f097292 */ /* 0x000fe4000f8e333f */
[----:B------:R-:W-:Y:S02]  /*0bf0*/  ULDC.64 UR6, c[0x0][0x330] ;  /* 0x0000cc0000067ab9 */ /* 0x000fe40000000a00 */
[----:B------:R-:W-:-:S05]  /*0c00*/  UIMAD.WIDE.U32 UR10, UR9, UR6, URZ ;  /* 0x00000006090a72a5 */ /* 0x000fca000f8e003f */
[----:B------:R-:W-:-:S04]  /*0c10*/  @UP0 USHF.R.U32.HI UR9, URZ, UR7, UR11 ;  /* 0x000000073f090299 */ /* 0x000fc8000801160b */
[----:B------:R-:W-:Y:S01]  /*0c20*/  ULOP3.LUT UR9, URZ, UR9, URZ, 0x33, !UPT ;  /* 0x000000093f097292 */ /* 0x000fe2000f8e333f */
[----:B------:R-:W-:Y:S05]  /*0c30*/  BRA `(.L_x_340) ;  /* 0x0000004000007947 */ /* 0x000fea0003800000 */
.L_x_339:
[----:B------:R-:W-:-:S03]  /*0c40*/  UISETP.NE.AND UP0, UPT, UR7, 0x1, UPT ;  /* 0x000000010700788c */ /* 0x000fc6000bf05270 */
[----:B------:R-:W-:Y:S02]  /*0c50*/  ULDC.64 UR6, c[0x0][0x330] ;  /* 0x0000cc0000067ab9 */ /* 0x000fe40000000a00 */
[----:B------:R-:W-:-:S06]  /*0c60*/  UIMAD.WIDE.U32 UR10, UR9, UR6, URZ ;  /* 0x00000006090a72a5 */ /* 0x000fcc000f8e003f */
[----:B------:R-:W-:Y:S02]  /*0c70*/  @UP0 USHF.R.U32.HI UR9, URZ, UR7, UR11 ;  /* 0x000000073f090299 */ /* 0x000fe4000801160b */
.L_x_340:
[----:B------:R-:W-:Y:S02]  /*0c80*/  ULDC UR6, c[0x0][0x32c] ;  /* 0x0000cb0000067ab9 */ /* 0x000fe40000000800 */
[----:B------:R-:W-:-:S04]  /*0c90*/  UIMAD UR6, UR9, UR6, URZ ;  /* 0x00000006090672a4 */ /* 0x000fc8000f8e023f */
[----:B------:R-:W-:-:S04]  /*0ca0*/  UISETP.LT.AND UP0, UPT, UR8, UR6, UPT ;  /* 0x000000060800728c */ /* 0x000fc8000bf01270 */
[----:B------:R-:W-:-:S03]  /*0cb0*/  USEL UR8, UR8, UR6, !UP0 ;  /* 0x0000000608087287 */ /* 0x000fc6000c000000 */
.L_x_338:
[----:B------:R-:W-:Y:S01]  /*0cc0*/  IADD3 R0, R0, 0x5f, RZ ;  /* 0x0000005f00007810 */ /* 0x000fe20007ffe0ff */
[----:B------:R-:W-:-:S04]  /*0cd0*/  UIMAD.WIDE UR8, UR8, 0x2aaaaaab, URZ ;  /* 0x2aaaaaab080878a5 */ /* 0x000fc8000f8e023f */
[----:B------:R-:W-:Y:S01]  /*0ce0*/  IMAD.HI R0, R0, 0x2aaaaaab, RZ ;  /* 0x2aaaaaab00007827 */ /* 0x000fe200078e02ff */
[----:B------:R-:W-:-:S03]  /*0cf0*/  USHF.R.U32.HI UR7, URZ, 0x1f, UR9 ;  /* 0x0000001f3f077899 */ /* 0x000fc60008011609 */
[----:B------:R-:W1:Y:S01]  /*0d00*/  R2UR UR6, R0 ;  /* 0x00000000000673c2 */ /* 0x000e6200000e0000 */
[----:B------:R-:W-:-:S04]  /*0d10*/  ULEA.HI.SX32 UR7, UR9, UR7, 0x1c ;  /* 0x0000000709077291 */ /* 0x000fc8000f8fe23f */
[----:B------:R-:W-:-:S04]  /*0d20*/  UISETP.LT.AND UP1, UPT, URZ, UR7, UPT ;  /* 0x000000073f00728c */ /* 0x000fc8000bf21270 */
[----:B------:R-:W-:-:S04]  /*0d30*/  USEL UR7, URZ, UR7, !UP1 ;  /* 0x000000073f077287 */ /* 0x000fc8000c800000 */
[----:B------:R-:W-:-:S04]  /*0d40*/  UIMAD UR7, UR7, 0x60, -UR5 ;  /* 0x00000060070778a4 */ /* 0x000fc8000f8e0a05 */
[----:B------:R-:W-:-:S04]  /*0d50*/  UISETP.LT.AND UP1, UPT, URZ, UR7, UPT ;  /* 0x000000073f00728c */ /* 0x000fc8000bf21270 */
[----:B------:R-:W-:Y:S02]  /*0d60*/  USEL UR7, URZ, UR7, !UP1 ;  /* 0x000000073f077287 */ /* 0x000fe4000c800000 */
[----:B-1----:R-:W-:-:S04]  /*0d70*/  USHF.R.U32.HI UR8, URZ, 0x1f, UR6 ;  /* 0x0000001f3f087899 */ /* 0x002fc80008011606 */
[----:B------:R-:W-:-:S04]  /*0d80*/  ULEA.HI.SX32 UR8, UR6, UR8, 0x1c ;  /* 0x0000000806087291 */ /* 0x000fc8000f8fe23f */
[----:B------:R-:W-:-:S04]  /*0d90*/  UISETP.LT.AND UP0, UPT, UR8, UR12, UPT ;  /* 0x0000000c0800728c */ /* 0x000fc8000bf01270 */
[----:B------:R-:W-:-:S04]  /*0da0*/  USEL UR8, UR8, UR12, UP0 ;  /* 0x0000000c08087287 */ /* 0x000fc80008000000 */
[----:B------:R-:W-:-:S04]  /*0db0*/  UIMAD UR8, UR8, 0x60, -UR5 ;  /* 0x00000060080878a4 */ /* 0x000fc8000f8e0a05 */
[----:B------:R-:W-:-:S04]  /*0dc0*/  UISETP.LT.AND UP0, UPT, UR8, UR4, UPT ;  /* 0x000000040800728c */ /* 0x000fc8000bf01270 */
[----:B------:R-:W-:-:S04]  /*0dd0*/  USEL UR8, UR8, UR4, UP0 ;  /* 0x0000000408087287 */ /* 0x000fc80008000000 */
[----:B------:R-:W-:Y:S02]  /*0de0*/  UISETP.GT.AND UP0, UPT, UR8, UR7, UPT ;  /* 0x000000070800728c */ /* 0x000fe4000bf04270 */
[----:B------:R-:W-:-:S04]  /*0df0*/  UIMAD.WIDE.U32 UR6, UR7, -0x55555555, URZ ;  /* 0xaaaaaaab070678a5 */ /* 0x000fc8000f8e003f */
[----:B------:R-:W-:-:S05]  /*0e00*/  USHF.R.U32.HI UR7, URZ, 0x6, UR7 ;  /* 0x000000063f077899 */ /* 0x000fca0008011607 */
[----:B------:R-:W-:Y:S02]  /*0e10*/  @UP0 UIADD3 UR8, UR8, 0x5f, URZ ;  /* 0x0000005f08080890 */ /* 0x000fe4000fffe03f */
[----:B------:R-:W-:Y:S02]  /*0e20*/  UMOV UR5, UR7 ;  /* 0x0000000700057c82 */ /* 0x000fe40008000000 */
[----:B------:R-:W-:-:S04]  /*0e30*/  UIMAD.WIDE UR8, UR8, 0x2aaaaaab, URZ ;  /* 0x2aaaaaab080878a5 */ /* 0x000fc8000f8e023f */
[----:B------:R-:W-:-:S04]  /*0e40*/  @UP0 USHF.R.U32.HI UR6, URZ, 0x1f, UR9 ;  /* 0x0000001f3f060899 */ /* 0x000fc80008011609 */
[----:B------:R-:W-:-:S04]  /*0e50*/  @UP0 ULEA.HI.SX32 UR5, UR9, UR6, 0x1c ;  /* 0x0000000609050291 */ /* 0x000fc8000f8fe23f */
[----:B------:R-:W-:-:S06]  /*0e60*/  UISETP.GT.AND UP0, UPT, UR5, UR7, UPT ;  /* 0x000000070500728c */ /* 0x000fcc000bf04270 */
[----:B------:R-:W-:-:S13]  /*0e70*/  PLOP3.LUT P0, PT, PT, PT, UP0, 0x80, 0x0 ;  /* 0x000000000000781c */ /* 0x000fda0003f0f008 */
[----:B------:R-:W-:Y:S05]  /*0e80*/  @!P0 BRA `(.L_x_341) ;  /* 0x0000614000008947 */ /* 0x000fea0003800000 */
[----:B------:R-:W-:Y:S01]  /*0e90*/  ISETP.NE.U32.AND P0, PT, RZ, c[0x0][0x340], PT ;  /* 0x0000d000ff007a0c */ /* 0x000fe20003f05070 */
[----:B------:R-:W-:Y:S01]  /*0ea0*/  IMAD.U32 R0, RZ, RZ, UR22 ;  /* 0x00000016ff007e24 */ /* 0x000fe2000f8e00ff */
[----:B------:R-:W-:Y:S01]  /*0eb0*/  SHF.R.S32.HI R32, RZ, 0x1f, R207 ;  /* 0x0000001fff207819 */ /* 0x000fe200000114cf */
[----:B------:R-:W-:Y:S01]  /*0ec0*/  IMAD.MOV.U32 R134, RZ, RZ, 0x60 ;  /* 0x00000060ff867424 */ /* 0x000fe200078e00ff */
[----:B------:R-:W-:Y:S01]  /*0ed0*/  ISETP.NE.AND.EX P5, PT, RZ, c[0x0][0x344], PT, P0 ;  /* 0x0000d100ff007a0c */ /* 0x000fe20003fa5300 */
[----:B------:R-:W-:-:S12]  /*0ee0*/  ULDC.64 UR8, c[0x0][0x240] ;  /* 0x0000900000087ab9 */ /* 0x000fd80000000a00 */
[----:B------:R-:W-:-:S05]  /*0ef0*/  @P5 IMAD.WIDE R2, R11, R0, c[0x0][0x340] ;  /* 0x0000d0000b025625 */ /* 0x000fca00078e0200 */
[----:B------:R1:W2:Y:S01]  /*0f00*/  @P5 LDG.E R27, [R2.64] ;  /* 0x0000001a021b5981 */ /* 0x0002a2000c1e1900 */
[-C--:B------:R-:W-:Y:S01]  /*0f10*/  LEA.HI R0, R32, R207.reuse, RZ, 0x3 ;  /* 0x000000cf20007211 */ /* 0x080fe200078f18ff */
[----:B------:R-:W-:Y:S01]  /*0f20*/  IMAD.WIDE.U32 R144, R134, c[0x0][0x238], RZ ;  /* 0x00008e0086907a25 */ /* 0x000fe200078e00ff */
[----:B------:R-:W-:Y:S01]  /*0f30*/  UIMAD UR8, UR16, UR8, URZ ;  /* 0x00000008100872a4 */ /* 0x000fe2000f8e023f */
[-C--:B------:R-:W-:Y:S01]  /*0f40*/  LEA.HI R9, R32, R207.reuse, RZ, 0x6 ;  /* 0x000000cf20097211 */ /* 0x080fe200078f30ff */
[----:B------:R-:W-:Y:S01]  /*0f50*/  UIADD3 UR6, UR5, -0x1, URZ ;  /* 0xffffffff05067890 */ /* 0x000fe2000fffe03f */
[----:B------:R-:W-:Y:S01]  /*0f60*/  SHF.R.S32.HI R6, RZ, 0x3, R0 ;  /* 0x00000003ff067819 */ /* 0x000fe20000011400 */
[----:B------:R-:W3:Y:S01]  /*0f70*/  R2UR UR33, R145 ;  /* 0x00000000912173c2 */ /* 0x000ee200000e0000 */
[----:B------:R-:W-:Y:S01]  /*0f80*/  LOP3.LUT R0, R0, 0x1ffffff8, RZ, 0xc0, !PT ;  /* 0x1ffffff800007812 */ /* 0x000fe200078ec0ff */
[----:B------:R-:W-:Y:S01]  /*0f90*/  USHF.R.S32.HI UR30, URZ, 0x1f, UR22 ;  /* 0x0000001f3f1e7899 */ /* 0x000fe20008011416 */
[C---:B-----5:R-:W-:Y:S01]  /*0fa0*/  IADD3 R110, P0, R6.reuse, R10, RZ ;  /* 0x0000000a066e7210 */ /* 0x060fe20007f1e0ff */
[----:B------:R-:W-:Y:S01]  /*0fb0*/  UIMAD UR25, UR17, UR9, UR8 ;  /* 0x00000009111972a4 */ /* 0x000fe2000f8e0208 */
[----:B------:R-:W-:Y:S01]  /*0fc0*/  IADD3 R118, -R6, UR4, RZ ;  /* 0x0000000406767c10 */ /* 0x000fe2000fffe1ff */
[----:B------:R-:W-:Y:S01]  /*0fd0*/  IMAD.IADD R0, R207, 0x1, -R0 ;  /* 0x00000001cf007824 */ /* 0x000fe200078e0a00 */
[----:B------:R-:W-:Y:S01]  /*0fe0*/  USEL UR29, UR22, URZ, !UP2 ;  /* 0x0000003f161d7287 */ /* 0x000fe2000d000000 */
[----:B------:R-:W-:Y:S01]  /*0ff0*/  IMAD.U32 R8, RZ, RZ, UR6 ;  /* 0x00000006ff087e24 */ /* 0x000fe2000f8e00ff */
[----:B------:R-:W-:Y:S01]  /*1000*/  UMOV UR11, 0x60 ;  /* 0x00000060000b7882 */ /* 0x000fe20000000000 */
[----:B------:R-:W-:Y:S01]  /*1010*/  IMAD.SHL.U32 R4, R0, 0x8, RZ ;  /* 0x0000000800047824 */ /* 0x000fe200078e00ff */
[----:B------:R-:W-:Y:S01]  /*1020*/  ULDC UR10, c[0x0][0x23c] ;  /* 0x00008f00000a7ab9 */ /* 0x000fe20000000800 */
[----:B------:R-:W-:Y:S01]  /*1030*/  IMAD R8, R8, -0x60, R118 ;  /* 0xffffffa008087824 */ /* 0x000fe200078e0276 */
[----:B------:R-:W-:Y:S01]  /*1040*/  USEL UR28, UR30, URZ, !UP2 ;  /* 0x0000003f1e1c7287 */ /* 0x000fe2000d000000 */
[----:B------:R-:W-:Y:S01]  /*1050*/  IMAD.U32 R84, RZ, RZ, UR29 ;  /* 0x0000001dff547e24 */ /* 0x000fe2000f8e00ff */
[----:B------:R-:W-:Y:S01]  /*1060*/  SHF.R.S32.HI R5, RZ, 0x1f, R4 ;  /* 0x0000001fff057819 */ /* 0x000fe20000011404 */
[----:B------:R-:W-:Y:S01]  /*1070*/  UIMAD UR10, UR11, UR10, URZ ;  /* 0x0000000a0b0a72a4 */ /* 0x000fe2000f8e023f */
[----:B------:R-:W-:Y:S01]  /*1080*/  ISETP.GE.AND P4, PT, R8, 0x11, PT ;  /* 0x000000110800780c */ /* 0x000fe20003f86270 */
[----:B------:R-:W-:Y:S01]  /*1090*/  ULDC.64 UR8, c[0x0][0x248] ;  /* 0x0000920000087ab9 */ /* 0x000fe20000000a00 */
[----:B-1----:R-:W-:Y:S01]  /*10a0*/  SHF.R.S32.HI R2, RZ, 0x1f, R10 ;  /* 0x0000001fff027819 */ /* 0x002fe2000001140a */
[----:B------:R-:W-:Y:S01]  /*10b0*/  UIMAD UR8, UR28, UR8, URZ ;  /* 0x000000081c0872a4 */ /* 0x000fe2000f8e023f */
[----:B------:R-:W-:Y:S01]  /*10c0*/  IMAD R7, R134, c[0x0][0x294], RZ ;  /* 0x0000a50086077a24 */ /* 0x000fe200078e02ff */
[----:B------:R-:W-:Y:S01]  /*10d0*/  ISETP.GE.AND P1, PT, R8, 0x1, PT ;  /* 0x000000010800780c */ /* 0x000fe20003f26270 */
[----:B------:R-:W-:Y:S01]  /*10e0*/  IMAD.MOV.U32 R136, RZ, RZ, c[0x0][0x238] ;  /* 0x00008e00ff887624 */ /* 0x000fe200078e00ff */
[----:B------:R-:W-:Y:S01]  /*10f0*/  LEA.HI.X.SX32 R111, R6, R2, 0x1, P0 ;  /* 0x00000002066f7211 */ /* 0x000fe200000f0eff */
[----:B------:R-:W-:Y:S01]  /*1100*/  IMAD.WIDE.U32 R2, R110, c[0x0][0x238], R4 ;  /* 0x00008e006e027a25 */ /* 0x000fe200078e0004 */
[----:B------:R-:W-:Y:S01]  /*1110*/  UIMAD UR9, UR29, UR9, UR8 ;  /* 0x000000091d0972a4 */ /* 0x000fe2000f8e0208 */
[----:B------:R1:W4:Y:S01]  /*1120*/  R2UR UR5, R7 ;  /* 0x00000000070573c2 */ /* 0x00032200000e0000 */
[----:B------:R-:W-:Y:S01]  /*1130*/  LEA.HI R26, R32, R207, RZ, 0x2 ;  /* 0x000000cf201a7211 */ /* 0x000fe200078f10ff */
[----:B------:R-:W-:Y:S01]  /*1140*/  IMAD R0, R111, c[0x0][0x238], RZ ;  /* 0x00008e006f007a24 */ /* 0x000fe200078e02ff */
[----:B------:R-:W-:Y:S01]  /*1150*/  ISETP.GE.AND P6, PT, R4, c[0x0][0x1d4], PT ;  /* 0x0000750004007a0c */ /* 0x000fe20003fc6270 */
[----:B------:R-:W-:Y:S01]  /*1160*/  IMAD.MOV.U32 R132, RZ, RZ, c[0x0][0x23c] ;  /* 0x00008f00ff847624 */ /* 0x000fe200078e00ff */
[----:B------:R-:W-:Y:S01]  /*1170*/  SHF.R.S32.HI R31, RZ, 0x2, R26 ;  /* 0x00000002ff1f7819 */ /* 0x000fe2000001141a */
[----:B------:R-:W-:Y:S01]  /*1180*/  IMAD R0, R110, c[0x0][0x23c], R0 ;  /* 0x00008f006e007a24 */ /* 0x000fe200078e0200 */
[C---:B------:R-:W-:Y:S01]  /*1190*/  ISETP.GE.AND P3, PT, R8.reuse, 0x21, PT ;  /* 0x000000210800780c */ /* 0x040fe20003f66270 */
[----:B------:R-:W-:Y:S01]  /*11a0*/  IMAD.U32 R12, RZ, RZ, UR17 ;  /* 0x00000011ff0c7e24 */ /* 0x000fe2000f8e00ff */
[----:B------:R-:W-:Y:S01]  /*11b0*/  ISETP.GE.AND P2, PT, R8, 0x41, PT ;  /* 0x000000410800780c */ /* 0x000fe20003f46270 */
[----:B------:R-:W-:Y:S01]  /*11c0*/  IMAD.IADD R3, R3, 0x1, R0 ;  /* 0x0000000103037824 */ /* 0x000fe200078e0200 */
[C---:B------:R-:W-:Y:S01]  /*11d0*/  IADD3 R139, R31.reuse, 0x20, RZ ;  /* 0x000000201f8b7810 */ /* 0x040fe20007ffe0ff */
[----:B------:R-:W-:Y:S01]  /*11e0*/  IMAD.U32 R0, RZ, RZ, UR17 ;  /* 0x00000011ff007e24 */ /* 0x000fe2000f8e00ff */
[----:B------:R-:W-:Y:S01]  /*11f0*/  IADD3 R138, R31, 0x40, RZ ;  /* 0x000000401f8a7810 */ /* 0x000fe20007ffe0ff */
[----:B------:R-:W-:Y:S01]  /*1200*/  IMAD.WIDE.U32 R12, R12, c[0x0][0x260], R4 ;  /* 0x000098000c0c7a25 */ /* 0x000fe200078e0004 */
[----:B------:R-:W-:Y:S01]  /*1210*/  UMOV UR36, 0x6 ;  /* 0x0000000600247882 */ /* 0x000fe20000000000 */
[----:B------:R2:W4:Y:S01]  /*1220*/  R2UR UR32, R144 ;  /* 0x00000000902073c2 */ /* 0x00052200000e0000 */
[----:B------:R-:W-:Y:S01]  /*1230*/  UMOV UR38, 0x5 ;  /* 0x0000000500267882 */ /* 0x000fe20000000000 */
[----:B------:R-:W-:Y:S01]  /*1240*/  IMAD.WIDE.U32 R2, R0, c[0x0][0x240], R2 ;  /* 0x0000900000027a25 */ /* 0x000fe200078e0002 */
[----:B------:R-:W-:Y:S01]  /*1250*/  ULDC UR34, c[0x0][0x284] ;  /* 0x0000a10000227ab9 */ /* 0x000fe20000000800 */
[----:B------:R-:W-:-:S02]  /*1260*/  IADD3 R128, R30, UR31, RZ ;  /* 0x0000001f1e807c10 */ /* 0x000fc4000fffe0ff */
[----:B------:R-:W-:Y:S01]  /*1270*/  IMAD.SHL.U32 R0, R6, 0x40, RZ ;  /* 0x0000004006007824 */ /* 0x000fe200078e00ff */
[----:B------:R-:W-:Y:S01]  /*1280*/  IADD3 R3, R3, UR25, RZ ;  /* 0x0000001903037c10 */ /* 0x000fe2000fffe0ff */
[----:B---3--:R-:W-:Y:S01]  /*1290*/  UIADD3 UR25, UR33, UR10, URZ ;  /* 0x0000000a21197290 */ /* 0x008fe2000fffe03f */
[----:B------:R-:W-:Y:S01]  /*12a0*/  IMAD.MOV.U32 R14, RZ, RZ, R12 ;  /* 0x000000ffff0e7224 */ /* 0x000fe200078e000c */
[----:B------:R-:W-:Y:S01]  /*12b0*/  USHF.R.S32.HI UR10, URZ, 0x1f, UR6 ;  /* 0x0000001f3f0a7899 */ /* 0x000fe20008011406 */
[----:B------:R-:W-:Y:S01]  /*12c0*/  LOP3.LUT R0, R0, 0x1c0, RZ, 0xc0, !PT ;  /* 0x000001c000007812 */ /* 0x000fe200078ec0ff */
[----:B------:R-:W-:Y:S01]  /*12d0*/  UIMAD UR8, UR25, UR6, URZ ;  /* 0x00000006190872a4 */ /* 0x000fe2000f8e023f */
[----:B------:R-:W-:Y:S01]  /*12e0*/  IMAD.WIDE.U32 R116, R84, c[0x0][0x248], R2 ;  /* 0x0000920054747a25 */ /* 0x000fe200078e0002 */
[----:B------:R-:W-:Y:S02]  /*12f0*/  P2R R131, PR, RZ, 0x40 ;  /* 0x00000040ff837803 */ /* 0x000fe40000000000 */
[----:B-1----:R-:W-:Y:S01]  /*1300*/  LOP3.LUT R7, R0, 0x38, R4, 0xf8, !PT ;  /* 0x0000003800077812 */ /* 0x002fe200078ef804 */
[----:B------:R-:W-:Y:S01]  /*1310*/  IMAD.MOV.U32 R112, RZ, RZ, R116 ;  /* 0x000000ffff707224 */ /* 0x000fe200078e0074 */
[----:B------:R-:W-:Y:S01]  /*1320*/  IADD3 R113, R117, UR9, RZ ;  /* 0x0000000975717c10 */ /* 0x000fe2000fffe0ff */
[----:B------:R-:W-:Y:S01]  /*1330*/  IMAD.U32 R2, RZ, RZ, UR8 ;  /* 0x00000008ff027e24 */ /* 0x000fe2000f8e00ff */
[----:B------:R-:W-:Y:S01]  /*1340*/  SHF.R.U32.HI R6, RZ, 0x3, R0 ;  /* 0x00000003ff067819 */ /* 0x000fe20000011600 */
[----:B------:R-:W-:Y:S01]  /*1350*/  ULDC.64 UR8, c[0x0][0x260] ;  /* 0x0000980000087ab9 */ /* 0x000fe20000000a00 */
[----:B------:R-:W-:Y:S01]  /*1360*/  IMAD R140, R134, c[0x0][0x284], RZ ;  /* 0x0000a100868c7a24 */ /* 0x000fe200078e02ff */
[----:B------:R-:W-:Y:S01]  /*1370*/  UIMAD UR8, UR16, UR8, URZ ;  /* 0x00000008100872a4 */ /* 0x000fe2000f8e023f */
[C---:B------:R-:W-:Y:S01]  /*1380*/  IMAD R2, R144.reuse, UR10, R2 ;  /* 0x0000000a90027c24 */ /* 0x040fe2000f8e0202 */
[----:B------:R-:W-:Y:S01]  /*1390*/  LOP3.LUT R6, R7, R6, RZ, 0x3c, !PT ;  /* 0x0000000607067212 */ /* 0x000fe200078e3cff */
[----:B------:R-:W-:Y:S01]  /*13a0*/  IMAD.WIDE.U32 R10, R144, UR6, R112 ;  /* 0x00000006900a7c25 */ /* 0x000fe2000f8e0070 */
[----:B------:R-:W-:-:S02]  /*13b0*/  UIMAD UR8, UR17, UR9, UR8 ;  /* 0x00000009110872a4 */ /* 0x000fc4000f8e0208 */
[----:B------:R-:W-:Y:S01]  /*13c0*/  ULDC UR10, c[0x0][0x294] ;  /* 0x0000a500000a7ab9 */ /* 0x000fe20000000800 */
[----:B------:R-:W-:Y:S01]  /*13d0*/  IMAD.IADD R3, R11, 0x1, R2 ;  /* 0x000000010b037824 */ /* 0x000fe200078e0202 */
[C---:B------:R-:W-:Y:S01]  /*13e0*/  @P4 LEA R0, P0, R136.reuse, R10, 0x4 ;  /* 0x0000000a88004211 */ /* 0x040fe200078020ff */
[----:B------:R-:W-:Y:S01]  /*13f0*/  IMAD.SHL.U32 R2, R9, 0x8, RZ ;  /* 0x0000000809027824 */ /* 0x000fe200078e00ff */
[----:B------:R-:W-:Y:S01]  /*1400*/  IADD3 R15, R13, UR8, RZ ;  /* 0x000000080d0f7c10 */ /* 0x000fe2000fffe0ff */
[C---:B------:R-:W-:Y:S01]  /*1410*/  IMAD.WIDE.U32 R12, R136.reuse, 0x20, RZ ;  /* 0x00000020880c7825 */ /* 0x040fe200078e00ff */
[----:B------:R-:W-:Y:S01]  /*1420*/  @P4 LEA.HI.X R7, R136, R3, R132, 0x4, P0 ;  /* 0x0000000388074211 */ /* 0x000fe200000f2484 */
[----:B------:R-:W-:Y:S01]  /*1430*/  ULDC.64 UR8, c[0x0][0x280] ;  /* 0x0000a00000087ab9 */ /* 0x000fe20000000a00 */
[----:B------:R-:W-:Y:S01]  /*1440*/  @P4 LEA R16, P0, R0, c[0x0][0x220], 0x1 ;  /* 0x0000880000104a11 */ /* 0x000fe200078008ff */
[----:B----4-:R-:W-:Y:S01]  /*1450*/  USHF.L.U64.HI UR32, UR8, UR36, UR9 ;  /* 0x0000002408207299 */ /* 0x010fe20008010209 */
[----:B------:R-:W-:Y:S01]  /*1460*/  LOP3.LUT R6, R6, 0xfffffe00, R2, 0xf8, !PT ;  /* 0xfffffe0006067812 */ /* 0x000fe200078ef802 */
[----:B------:R-:W-:Y:S01]  /*1470*/  USHF.L.U64.HI UR34, UR8, UR38, UR34 ;  /* 0x0000002608227299 */ /* 0x000fe20008010222 */
[----:B------:R-:W-:Y:S01]  /*1480*/  @P4 LEA.HI.X R17, R0, c[0x0][0x224], R7, 0x1, P0 ;  /* 0x0000890000114a11 */ /* 0x000fe200000f0c07 */
[----:B------:R-:W-:Y:S01]  /*1490*/  USHF.L.U32 UR33, UR8, 0x6, URZ ;  /* 0x0000000608217899 */ /* 0x000fe2000800063f */
[----:B------:R-:W-:Y:S01]  /*14a0*/  LOP3.LUT R0, R26, 0xfffffffc, RZ, 0xc0, !PT ;  /* 0xfffffffc1a007812 */ /* 0x000fe200078ec0ff */
[----:B------:R-:W-:Y:S01]  /*14b0*/  IMAD.SHL.U32 R79, R6, 0x2, RZ ;  /* 0x00000002064f7824 */ /* 0x000fe200078e00ff */
[C---:B------:R-:W-:Y:S01]  /*14c0*/  @P1 LEA R4, P0, R10.reuse, c[0x0][0x220], 0x1 ;  /* 0x000088000a041a11 */ /* 0x040fe200078008ff */
[----:B------:R-:W-:Y:S01]  /*14d0*/  USHF.L.U32 UR35, UR8, 0x5, URZ ;  /* 0x0000000508237899 */ /* 0x000fe2000800063f */
[----:B------:R-:W-:Y:S01]  /*14e0*/  SHF.R.S32.HI R2, RZ, 0x1f, R31 ;  /* 0x0000001fff027819 */ /* 0x000fe2000001141f */
[----:B------:R-:W-:Y:S01]  /*14f0*/  IMAD.IADD R0, R207, 0x1, -R0 ;  /* 0x00000001cf007824 */ /* 0x000fe200078e0a00 */
[----:B------:R-:W-:Y:S01]  /*1500*/  @P1 LEA.HI.X R5, R10, c[0x0][0x224], R3, 0x1, P0 ;  /* 0x000089000a051a11 */ /* 0x000fe200000f0c03 */
[----:B------:R-:W-:Y:S01]  /*1510*/  ULDC.64 UR8, c[0x0][0x290] ;  /* 0x0000a40000087ab9 */ /* 0x000fe20000000a00 */
[----:B------:R-:W-:Y:S01]  /*1520*/  ISETP.GT.AND P0, PT, R8, 0x50, PT ;  /* 0x000000500800780c */ /* 0x000fe20003f04270 */
[C---:B------:R-:W-:Y:S01]  /*1530*/  IMAD.SHL.U32 R28, R0.reuse, 0x4, RZ ;  /* 0x00000004001c7824 */ /* 0x040fe200078e00ff */
[----:B------:R-:W-:Y:S01]  /*1540*/  USHF.L.U64.HI UR36, UR8, UR36, UR9 ;  /* 0x0000002408247299 */ /* 0x000fe20008010209 */
[----:B------:R-:W-:Y:S01]  /*1550*/  @!PT LDS RZ, [RZ] ;  /* 0x00000000fffff984 */ /* 0x000fe20000000800 */
[----:B------:R-:W-:Y:S01]  /*1560*/  @!PT LDS RZ, [RZ] ;  /* 0x00000000fffff984 */ /* 0x000fe20000000800 */
[----:B------:R-:W-:Y:S01]  /*1570*/  @!PT LDS RZ, [RZ] ;  /* 0x00000000fffff984 */ /* 0x000fe20000000800 */
[----:B------:R1:W-:Y:S01]  /*1580*/  @P1 LDGSTS.E.BYPASS.LTC128B.128 [R79+0x3100], [R4.64], !P6 ;  /* 0x03100000044f1fae */ /* 0x0003e2000f101d5a */
[----:B------:R-:W-:Y:S01]  /*1590*/  IMAD.SHL.U32 R18, R0, 0x8, RZ ;  /* 0x0000000800127824 */ /* 0x000fe200078e00ff */
[----:B------:R-:W-:Y:S01]  /*15a0*/  ISETP.GE.AND P1, PT, R8, 0x31, PT ;  /* 0x000000310800780c */ /* 0x000fe20003f26270 */
[----:B------:R-:W-:Y:S01]  /*15b0*/  USHF.L.U64.HI UR38, UR8, UR38, UR10 ;  /* 0x0000002608267299 */ /* 0x000fe2000801020a */
[----:B------:R-:W-:Y:S01]  /*15c0*/  SHF.R.S32.HI R29, RZ, 0x1f, R28 ;  /* 0x0000001fff1d7819 */ /* 0x000fe2000001141c */
[----:B------:R3:W-:Y:S01]  /*15d0*/  @P4 LDGSTS.E.BYPASS.LTC128B.128 [R79+0x3900], [R16.64], !P6 ;  /* 0x03900000104f4fae */ /* 0x0007e2000f101d5a */
[----:B------:R-:W-:Y:S01]  /*15e0*/  SHF.R.S32.HI R19, RZ, 0x1f, R18 ;  /* 0x0000001fff137819 */ /* 0x000fe20000011412 */
[----:B------:R-:W-:Y:S01]  /*15f0*/  USHF.L.U32 UR37, UR8, 0x6, URZ ;  /* 0x0000000608257899 */ /* 0x000fe2000800063f */
[----:B------:R-:W-:Y:S01]  /*1600*/  IADD3 R86, R18, 0x20, RZ ;  /* 0x0000002012567810 */ /* 0x000fe20007ffe0ff */
[----:B------:R-:W-:Y:S01]  /*1610*/  IMAD.WIDE.U32 R6, R31, c[0x0][0x280], R28 ;  /* 0x0000a0001f067a25 */ /* 0x000fe200078e001c */
[----:B------:R-:W-:Y:S01]  /*1620*/  USHF.L.U32 UR39, UR8, 0x5, URZ ;  /* 0x0000000508277899 */ /* 0x000fe2000800063f */
[----:B------:R-:W-:Y:S01]  /*1630*/  IADD3 R30, R28, 0x10, RZ ;  /* 0x000000101c1e7810 */ /* 0x000fe20007ffe0ff */
[----:B------:R-:W-:Y:S01]  /*1640*/  UIMAD.WIDE.U32 UR40, UR8, 0x60, URZ ;  /* 0x00000060082878a5 */ /* 0x000fe2000f8e003f */
[----:B------:R-:W-:Y:S01]  /*1650*/  IMAD.MOV.U32 R24, RZ, RZ, R6 ;  /* 0x000000ffff187224 */ /* 0x000fe200078e0006 */
[----:B------:R-:W-:Y:S01]  /*1660*/  ULDC.64 UR10, c[0x0][0x268] ;  /* 0x00009a00000a7ab9 */ /* 0x000fe20000000a00 */
[----:B------:R-:W-:Y:S01]  /*1670*/  @P1 IMAD R8, R132, 0x30, RZ ;  /* 0x0000003084081824 */ /* 0x000fe200078e02ff */
[----:B------:R-:W-:Y:S01]  /*1680*/  ULDC.64 UR8, c[0x0][0x1e8] ;  /* 0x00007a0000087ab9 */ /* 0x000fe20000000a00 */
[----:B------:R-:W-:Y:S01]  /*1690*/  IMAD.MOV.U32 R146, RZ, RZ, c[0x0][0x2b8] ;  /* 0x0000ae00ff927624 */ /* 0x000fe200078e00ff */
[----:B------:R-:W-:Y:S01]  /*16a0*/  UIMAD UR43, UR16, UR8, URZ ;  /* 0x00000008102b72a4 */ /* 0x000fe2000f8e023f */
[----:B------:R-:W-:Y:S01]  /*16b0*/  IMAD.MOV.U32 R143, RZ, RZ, c[0x0][0x27c] ;  /* 0x00009f00ff8f7624 */ /* 0x000fe200078e00ff */
[----:B------:R-:W-:Y:S01]  /*16c0*/  UIMAD.WIDE.U32 UR44, UR17, UR8, URZ ;  /* 0x00000008112c72a5 */ /* 0x000fe2000f8e003f */
[----:B------:R-:W-:Y:S01]  /*16d0*/  IMAD.MOV.U32 R137, RZ, RZ, c[0x0][0x27c] ;  /* 0x00009f00ff897624 */ /* 0x000fe200078e00ff */
[----:B------:R-:W-:Y:S01]  /*16e0*/  UIMAD UR43, UR17, UR9, UR43 ;  /* 0x00000009112b72a4 */ /* 0x000fe2000f8e022b */
[----:B------:R-:W-:Y:S01]  /*16f0*/  IMAD.WIDE.U32 R134, R134, c[0x0][0x280], RZ ;  /* 0x0000a00086867a25 */ /* 0x000fe200078e00ff */
[----:B------:R-:W-:-:S02]  /*1700*/  UIMAD UR10, UR28, UR10, URZ ;  /* 0x0000000a1c0a72a4 */ /* 0x000fc4000f8e023f */
[----:B------:R-:W-:Y:S01]  /*1710*/  ULDC.64 UR8, c[0x0][0x210] ;  /* 0x0000840000087ab9 */ /* 0x000fe20000000a00 */
[C---:B-1----:R-:W-:Y:S01]  /*1720*/  IMAD R4, R2.reuse, c[0x0][0x280], RZ ;  /* 0x0000a00002047a24 */ /* 0x042fe200078e02ff */
[----:B------:R-:W-:Y:S01]  /*1730*/  UIMAD UR42, UR16, UR8, URZ ;  /* 0x00000008102a72a4 */ /* 0x000fe2000f8e023f */
[----:B------:R-:W-:Y:S01]  /*1740*/  IMAD R2, R2, c[0x0][0x290], RZ ;  /* 0x0000a40002027a24 */ /* 0x000fe200078e02ff */
[----:B------:R-:W-:Y:S01]  /*1750*/  UIMAD UR10, UR29, UR11, UR10 ;  /* 0x0000000b1d0a72a4 */ /* 0x000fe2000f8e020a */
[C---:B------:R-:W-:Y:S01]  /*1760*/  IMAD R9, R31.reuse, c[0x0][0x284], R4 ;  /* 0x0000a1001f097a24 */ /* 0x040fe200078e0204 */
[----:B------:R-:W-:Y:S01]  /*1770*/  UIMAD.WIDE.U32 UR46, UR17, UR8, URZ ;  /* 0x00000008112e72a5 */ /* 0x000fe2000f8e003f */
[----:B------:R-:W-:Y:S01]  /*1780*/  IMAD R11, R31, c[0x0][0x294], R2 ;  /* 0x0000a5001f0b7a24 */ /* 0x000fe200078e0202 */
[----:B------:R-:W-:Y:S01]  /*1790*/  @P3 IADD3 R2, P4, R10, R12, RZ ;  /* 0x0000000c0a023210 */ /* 0x000fe20007f9e0ff */
[----:B------:R-:W-:Y:S01]  /*17a0*/  IMAD.IADD R25, R7, 0x1, R9 ;  /* 0x0000000107197824 */ /* 0x000fe200078e0209 */
[----:B------:R-:W-:Y:S01]  /*17b0*/  UIMAD UR9, UR17, UR9, UR42 ;  /* 0x00000009110972a4 */ /* 0x000fe2000f8e022a */
[----:B------:R-:W-:Y:S01]  /*17c0*/  IMAD.WIDE.U32 R4, R31, c[0x0][0x290], R28 ;  /* 0x0000a4001f047a25 */ /* 0x000fe200078e001c */
[----:B------:R-:W-:-:S02]  /*17d0*/  UIADD3 UR43, UR45, UR43, URZ ;  /* 0x0000002b2d2b7290 */ /* 0x000fc4000fffe03f */
[----:B------:R-:W-:Y:S01]  /*17e0*/  UIADD3 UR9, UR47, UR9, URZ ;  /* 0x000000092f097290 */ /* 0x000fe2000fffe03f */
[----:B------:R-:W-:Y:S01]  /*17f0*/  IMAD.WIDE.U32 R6, R31, c[0x0][0x280], R18 ;  /* 0x0000a0001f067a25 */ /* 0x000fe200078e0012 */
[----:B------:R-:W-:-:S03]  /*1800*/  UIADD3 UR8, UR41, UR5, URZ ;  /* 0x0000000529087290 */ /* 0x000fc6000fffe03f */
[----:B------:R-:W-:Y:S02]  /*1810*/  IMAD.IADD R23, R5, 0x1, R11 ;  /* 0x0000000105177824 */ /* 0x000fe400078e020b */
[----:B------:R-:W-:Y:S02]  /*1820*/  IMAD.MOV.U32 R22, RZ, RZ, R4 ;  /* 0x000000ffff167224 */ /* 0x000fe400078e0004 */
[----:B------:R-:W-:Y:S02]  /*1830*/  IMAD.IADD R21, R9, 0x1, R7 ;  /* 0x0000000109157824 */ /* 0x000fe400078e0207 */
[----:B------:R-:W-:-:S04]  /*1840*/  IMAD.WIDE.U32 R4, R31, c[0x0][0x290], R18 ;  /* 0x0000a4001f047a25 */ /* 0x000fc800078e0012 */
[----:B------:R-:W-:Y:S02]  /*1850*/  IMAD.SHL.U32 R7, R132, 0x20, RZ ;  /* 0x0000002084077824 */ /* 0x000fe400078e00ff */
[----:B---3--:R-:W-:Y:S02]  /*1860*/  IMAD.IADD R17, R11, 0x1, R5 ;  /* 0x000000010b117824 */ /* 0x008fe400078e0205 */
[----:B------:R-:W-:Y:S01]  /*1870*/  IMAD.MOV.U32 R20, RZ, RZ, R6 ;  /* 0x000000ffff147224 */ /* 0x000fe200078e0006 */
[----:B------:R-:W-:Y:S01]  /*1880*/  @P3 IADD3.X R5, R3, R13, R7, P4, !PT ;  /* 0x0000000d03053210 */ /* 0x000fe200027fe407 */
[----:B------:R-:W-:Y:S01]  /*1890*/  IMAD.MOV.U32 R16, RZ, RZ, R4 ;  /* 0x000000ffff107224 */ /* 0x000fe200078e0004 */
[----:B------:R-:W-:Y:S01]  /*18a0*/  @P3 LEA R6, P4, R2, c[0x0][0x220], 0x1 ;  /* 0x0000880002063a11 */ /* 0x000fe200078808ff */
[----:B------:R-:W-:Y:S02]  /*18b0*/  @P0 IMAD R11, R132, 0x50, RZ ;  /* 0x00000050840b0824 */ /* 0x000fe400078e02ff */
[----:B------:R-:W-:Y:S01]  /*18c0*/  IMAD.WIDE.U32 R98, R133, c[0x0][0x280], R24 ;  /* 0x0000a00085627a25 */ /* 0x000fe200078e0018 */
[----:B------:R-:W-:-:S02]  /*18d0*/  @P3 LEA.HI.X R7, R2, c[0x0][0x224], R5, 0x1, P4 ;  /* 0x0000890002073a11 */ /* 0x000fc400020f0c05 */
[----:B------:R-:W-:Y:S01]  /*18e0*/  ISETP.GE.AND P4, PT, R18, c[0x0][0x27c], PT ;  /* 0x00009f0012007a0c */ /* 0x000fe20003f86270 */
[----:B------:R-:W-:Y:S02]  /*18f0*/  @P1 IMAD.MOV.U32 R2, RZ, RZ, R10 ;  /* 0x000000ffff021224 */ /* 0x000fe400078e000a */
[----:B------:R1:W-:Y:S01]  /*1900*/  @P3 LDGSTS.E.BYPASS.LTC128B.128 [R79+0x4100], [R6.64], !P6 ;  /* 0x04100000064f3fae */ /* 0x0003e2000f101d5a */
[----:B------:R-:W-:Y:S01]  /*1910*/  IMAD.WIDE.U32 R96, R133, c[0x0][0x290], R22 ;  /* 0x0000a40085607a25 */ /* 0x000fe200078e0016 */
[----:B------:R-:W-:-:S03]  /*1920*/  P2R R130, PR, RZ, 0x10 ;  /* 0x00000010ff827803 */ /* 0x000fc60000000000 */
[----:B------:R-:W-:Y:S01]  /*1930*/  @P1 IMAD.WIDE.U32 R4, R136, 0x30, R2 ;  /* 0x0000003088041825 */ /* 0x000fe200078e0002 */
[----:B------:R-:W-:-:S03]  /*1940*/  SEL R2, RZ, c[0x0][0x27c], !P4 ;  /* 0x00009f00ff027a07 */ /* 0x000fc60006000000 */
[----:B------:R-:W-:Y:S01]  /*1950*/  @P1 IMAD.IADD R8, R5, 0x1, R8 ;  /* 0x0000000105081824 */ /* 0x000fe200078e0208 */
[----:B------:R-:W-:Y:S01]  /*1960*/  @P1 LEA R12, P3, R4, c[0x0][0x220], 0x1 ;  /* 0x00008800040c1a11 */ /* 0x000fe200078608ff */
[----:B------:R-:W-:-:S03]  /*1970*/  IMAD.WIDE.U32 R94, R133, c[0x0][0x280], R20 ;  /* 0x0000a000855e7a25 */ /* 0x000fc600078e0014 */
[----:B------:R-:W-:Y:S01]  /*1980*/  @P1 LEA.HI.X R13, R4, c[0x0][0x224], R8, 0x1, P3 ;  /* 0x00008900040d1a11 */ /* 0x000fe200018f0c08 */
[----:B------:R-:W-:Y:S01]  /*1990*/  IMAD.IADD R4, R18, 0x1, R2 ;  /* 0x0000000112047824 */ /* 0x000fe200078e0202 */
[----:B------:R-:W-:Y:S01]  /*19a0*/  @P2 LEA R5, P3, R136, R10, 0x6 ;  /* 0x0000000a88052211 */ /* 0x000fe200078630ff */
[----:B------:R-:W-:Y:S02]  /*19b0*/  @P0 IMAD.MOV.U32 R2, RZ, RZ, R10 ;  /* 0x000000ffff020224 */ /* 0x000fe400078e000a */
[----:B------:R3:W-:Y:S01]  /*19c0*/  @P1 LDGSTS.E.BYPASS.LTC128B.128 [R79+0x4900], [R12.64], !P6 ;  /* 0x049000000c4f1fae */ /* 0x0007e2000f101d5a */
[----:B------:R-:W-:Y:S01]  /*19d0*/  ISETP.GE.AND P1, PT, R86, c[0x0][0x1d4], PT ;  /* 0x0000750056007a0c */ /* 0x000fe20003f26270 */
[----:B------:R-:W-:-:S03]  /*19e0*/  IMAD.WIDE.U32 R92, R133, c[0x0][0x290], R16 ;  /* 0x0000a400855c7a25 */ /* 0x000fc600078e0010 */
[----:B------:R-:W-:Y:S01]  /*19f0*/  P2R R107, PR, RZ, 0x2 ;  /* 0x00000002ff6b7803 */ /* 0x000fe20000000000 */
[----:B------:R-:W-:Y:S01]  /*1a00*/  IMAD.WIDE.U32 R84, R84, c[0x0][0x268], R14 ;  /* 0x00009a0054547a25 */ /* 0x000fe200078e000e */
[----:B------:R-:W-:Y:S02]  /*1a10*/  ISETP.NE.AND P1, PT, R146, 0x1, PT ;  /* 0x000000019200780c */ /* 0x000fe40003f25270 */
[C---:B-1----:R-:W-:Y:S01]  /*1a20*/  @P2 LEA.HI.X R6, R136.reuse, R3, R132, 0x6, P3 ;  /* 0x0000000388062211 */ /* 0x042fe200018f3484 */
[----:B------:R-:W-:Y:S01]  /*1a30*/  @P0 IMAD.WIDE.U32 R2, R136, 0x50, R2 ;  /* 0x0000005088020825 */ /* 0x000fe200078e0002 */
[----:B------:R-:W-:Y:S02]  /*1a40*/  @P2 LEA R8, P3, R5, c[0x0][0x220], 0x1 ;  /* 0x0000880005082a11 */ /* 0x000fe400078608ff */
[----:B------:R-:W-:Y:S01]  /*1a50*/  SHF.R.S32.HI R7, RZ, 0x1f, R4 ;  /* 0x0000001fff077819 */ /* 0x000fe20000011404 */
[----:B------:R-:W-:Y:S01]  /*1a60*/  @P0 IMAD.IADD R3, R3, 0x1, R11 ;  /* 0x0000000103030824 */ /* 0x000fe200078e020b */
[----:B------:R-:W-:Y:S01]  /*1a70*/  @P2 LEA.HI.X R9, R5, c[0x0][0x224], R6, 0x1, P3 ;  /* 0x0000890005092a11 */ /* 0x000fe200018f0c06 */
[----:B------:R-:W-:Y:S01]  /*1a80*/  IMAD.U32 R5, RZ, RZ, UR30 ;  /* 0x0000001eff057e24 */ /* 0x000fe2000f8e00ff */
[----:B------:R-:W-:Y:S01]  /*1a90*/  @P0 LEA R6, P3, R2, c[0x0][0x220], 0x1 ;  /* 0x0000880002060a11 */ /* 0x000fe200078608ff */
[----:B------:R-:W-:Y:S01]  /*1aa0*/  IMAD.SHL.U32 R11, R138, 0x40, RZ ;  /* 0x000000408a0b7824 */ /* 0x000fe200078e00ff */
[----:B------:R-:W-:Y:S01]  /*1ab0*/  LEA.HI R4, R7, R4, RZ, 0x3 ;  /* 0x0000000407047211 */ /* 0x000fe200078f18ff */
[----:B------:R1:W-:Y:S01]  /*1ac0*/  @P2 LDGSTS.E.BYPASS.LTC128B.128 [R79+0x5100], [R8.64], !P6 ;  /* 0x05100000084f2fae */ /* 0x0003e2000f101d5a */
[----:B------:R-:W-:Y:S01]  /*1ad0*/  @P0 LEA.HI.X R7, R2, c[0x0][0x224], R3, 0x1, P3 ;  /* 0x0000890002070a11 */ /* 0x000fe200018f0c03 */
[----:B------:R-:W-:Y:S01]  /*1ae0*/  IMAD.SHL.U32 R137, R137, 0x2, RZ ;  /* 0x0000000289897824 */ /* 0x000fe200078e00ff */
[----:B------:R-:W-:Y:S01]  /*1af0*/  LOP3.LUT R108, R11, 0x1c0, RZ, 0xc0, !PT ;  /* 0x000001c00b6c7812 */ /* 0x000fe200078ec0ff */
[----:B------:R-:W-:Y:S01]  /*1b00*/  IMAD.IADD R140, R135, 0x1, R140 ;  /* 0x00000001878c7824 */ /* 0x000fe200078e028c */
[----:B------:R-:W-:Y:S01]  /*1b10*/  LOP3.LUT R89, R4, 0xfffffff8, RZ, 0xc0, !PT ;  /* 0xfffffff804597812 */ /* 0x000fe200078ec0ff */
[----:B------:R4:W-:Y:S01]  /*1b20*/  @P0 LDGSTS.E.BYPASS.LTC128B.128 [R79+0x5900], [R6.64], !P6 ;  /* 0x05900000064f0fae */ /* 0x0009e2000f101d5a */
[----:B------:R-:W-:Y:S01]  /*1b30*/  ISETP.GE.AND P0, PT, R18, c[0x0][0x1d4], PT ;  /* 0x0000750012007a0c */ /* 0x000fe20003f06270 */
[----:B------:R-:W-:Y:S01]  /*1b40*/  IMAD R0, R0, 0x20, R31 ;  /* 0x0000002000007824 */ /* 0x000fe200078e021f */
[----:B------:R-:W-:Y:S01]  /*1b50*/  SHF.R.U32.HI R141, RZ, 0x3, R108 ;  /* 0x00000003ff8d7819 */ /* 0x000fe2000001166c */
[----:B------:R-:W0:Y:S01]  /*1b60*/  LDGDEPBAR ;  /* 0x00000000000079af */ /* 0x000e220000000000 */
[----:B------:R-:W-:-:S02]  /*1b70*/  P2R R90, PR, RZ, 0x1 ;  /* 0x00000001ff5a7803 */ /* 0x000fc40000000000 */
[C---:B------:R-:W-:Y:S01]  /*1b80*/  SHF.L.U64.HI R132, R136.reuse, 0x5, R132 ;  /* 0x0000000588847819 */ /* 0x040fe20000010284 */
[----:B------:R-:W-:Y:S01]  /*1b90*/  IMAD.SHL.U32 R136, R136, 0x20, RZ ;  /* 0x0000002088887824 */ /* 0x000fe200078e00ff */
[----:B------:R-:W-:Y:S02]  /*1ba0*/  SHF.R.S32.HI R106, RZ, 0x3, R4 ;  /* 0x00000003ff6a7819 */ /* 0x000fe40000011404 */
[----:B------:R-:W-:Y:S02]  /*1bb0*/  SHF.R.S32.HI R101, RZ, 0x1f, R89 ;  /* 0x0000001fff657819 */ /* 0x000fe40000011459 */
[----:B------:R-:W-:Y:S01]  /*1bc0*/  IADD3 R88, R85, UR10, RZ ;  /* 0x0000000a55587c10 */ /* 0x000fe2000fffe0ff */
[----:B------:R-:W-:Y:S01]  /*1bd0*/  ULDC.U8 UR10, c[0x0][0x298] ;  /* 0x0000a600000a7ab9 */ /* 0x000fe20000000000 */
[----:B-1----:R-:W-:Y:S01]  /*1be0*/  IMAD.U32 R8, RZ, RZ, UR22 ;  /* 0x00000016ff087e24 */ /* 0x002fe2000f8e00ff */
[----:B----4-:R-:W-:Y:S02]  /*1bf0*/  LEA.HI R6, R32, R207, RZ, 0x5 ;  /* 0x000000cf20067211 */ /* 0x010fe400078f28ff */
[----:B------:R-:W-:-:S03]  /*1c00*/  SHF.R.S32.HI R7, RZ, 0x1f, R26 ;  /* 0x0000001fff077819 */ /* 0x000fc6000001141a */
[----:B------:R-:W-:-:S05]  /*1c10*/  IMAD.SHL.U32 R6, R6, 0x10, RZ ;  /* 0x0000001006067824 */ /* 0x000fca00078e00ff */
[----:B------:R-:W-:Y:S01]  /*1c20*/  LOP3.LUT R121, R6, 0xfffffe00, RZ, 0xc0, !PT ;  /* 0xfffffe0006797812 */ /* 0x000fe200078ec0ff */
[----:B------:R-:W-:-:S05]  /*1c30*/  IMAD.SHL.U32 R6, R139, 0x40, RZ ;  /* 0x000000408b067824 */ /* 0x000fca00078e00ff */
[----:B------:R-:W-:-:S04]  /*1c40*/  LOP3.LUT R109, R6, 0x1c0, RZ, 0xc0, !PT ;  /* 0x000001c0066d7812 */ /* 0x000fc800078ec0ff */
[----:B------:R-:W-:Y:S02]  /*1c50*/  SHF.R.U32.HI R142, RZ, 0x3, R109 ;  /* 0x00000003ff8e7819 */ /* 0x000fe4000001166d */
[----:B--2---:R-:W-:Y:S01]  /*1c60*/  @P5 SHF.R.S32.HI R3, RZ, 0x1f, R27 ;  /* 0x0000001fff035819 */ /* 0x004fe2000001141b */
[----:B------:R-:W-:Y:S01]  /*1c70*/  @!P5 IMAD.MOV.U32 R3, RZ, RZ, R5 ;  /* 0x000000ffff03d224 */ /* 0x000fe200078e0005 */
[----:B------:R-:W-:Y:S01]  /*1c80*/  SHF.R.S32.HI R5, RZ, 0x1f, R133 ;  /* 0x0000001fff057819 */ /* 0x000fe20000011485 */
[----:B------:R-:W-:Y:S02]  /*1c90*/  @P5 IMAD.MOV.U32 R2, RZ, RZ, R27 ;  /* 0x000000ffff025224 */ /* 0x000fe400078e001b */
[----:B------:R-:W-:Y:S02]  /*1ca0*/  @!P5 IMAD.MOV.U32 R2, RZ, RZ, R8 ;  /* 0x000000ffff02d224 */ /* 0x000fe400078e0008 */
[C---:B------:R-:W-:Y:S02]  /*1cb0*/  IMAD R8, R5.reuse, c[0x0][0x280], RZ ;  /* 0x0000a00005087a24 */ /* 0x040fe400078e02ff */
[----:B------:R-:W-:-:S02]  /*1cc0*/  IMAD R5, R5, c[0x0][0x290], RZ ;  /* 0x0000a40005057a24 */ /* 0x000fc400078e02ff */
[C---:B------:R-:W-:Y:S01]  /*1cd0*/  IMAD R10, R133.reuse, c[0x0][0x284], R8 ;  /* 0x0000a100850a7a24 */ /* 0x040fe200078e0208 */
[----:B------:R-:W-:Y:S01]  /*1ce0*/  SHF.R.S32.HI R8, RZ, 0x1f, R138 ;  /* 0x0000001fff087819 */ /* 0x000fe2000001148a */
[----:B------:R-:W-:Y:S01]  /*1cf0*/  IMAD R9, R133, c[0x0][0x294], R5 ;  /* 0x0000a50085097a24 */ /* 0x000fe200078e0205 */
[----:B------:R-:W-:Y:S01]  /*1d00*/  LEA.HI R5, R7, R31, RZ, 0x3 ;  /* 0x0000001f07057211 */ /* 0x000fe200078f18ff */
[----:B------:R-:W-:Y:S01]  /*1d10*/  IMAD R3, R3, c[0x0][0x2b0], RZ ;  /* 0x0000ac0003037a24 */ /* 0x000fe200078e02ff */
[----:B------:R-:W-:Y:S01]  /*1d20*/  LEA.HI R6, R8, R138, RZ, 0x3 ;  /* 0x0000008a08067211 */ /* 0x000fe200078f18ff */
[C---:B------:R-:W-:Y:S01]  /*1d30*/  IMAD.WIDE.U32 R114, R2.reuse, c[0x0][0x2b0], RZ ;  /* 0x0000ac0002727a25 */ /* 0x040fe200078e00ff */
[----:B------:R-:W-:Y:S02]  /*1d40*/  LOP3.LUT R5, R5, 0xfffffff8, RZ, 0xc0, !PT ;  /* 0xfffffff805057812 */ /* 0x000fe400078ec0ff */
[----:B------:R-:W-:Y:S01]  /*1d50*/  SHF.R.S32.HI R7, RZ, 0x1f, R139 ;  /* 0x0000001fff077819 */ /* 0x000fe2000001148b */
[----:B------:R-:W-:-:S02]  /*1d60*/  IMAD R3, R2, c[0x0][0x2b4], R3 ;  /* 0x0000ad0002037a24 */ /* 0x000fc400078e0203 */
[----:B------:R-:W-:Y:S01]  /*1d70*/  IMAD.IADD R5, R31, 0x1, -R5 ;  /* 0x000000011f057824 */ /* 0x000fe200078e0a05 */
[----:B------:R-:W-:Y:S01]  /*1d80*/  LEA.HI R7, R7, R139, RZ, 0x3 ;  /* 0x0000008b07077211 */ /* 0x000fe200078f18ff */
[----:B------:R-:W-:Y:S02]  /*1d90*/  IMAD.SHL.U32 R6, R6, 0x40, RZ ;  /* 0x0000004006067824 */ /* 0x000fe400078e00ff */
[C---:B------:R-:W-:Y:S01]  /*1da0*/  IMAD.SHL.U32 R8, R5.reuse, 0x40, RZ ;  /* 0x0000004005087824 */ /* 0x040fe200078e00ff */
[----:B------:R-:W-:Y:S01]  /*1db0*/  LOP3.LUT P0, RZ, R5, 0x4, RZ, 0xc0, !PT ;  /* 0x0000000405ff7812 */ /* 0x000fe2000780c0ff */
[----:B------:R-:W-:Y:S01]  /*1dc0*/  IMAD.IADD R127, R115, 0x1, R3 ;  /* 0x00000001737f7824 */ /* 0x000fe200078e0203 */
[----:B------:R-:W-:Y:S01]  /*1dd0*/  SHF.R.S32.HI R5, RZ, 0x1f, R86 ;  /* 0x0000001fff057819 */ /* 0x000fe20000011456 */
[----:B------:R-:W-:Y:S01]  /*1de0*/  IMAD.SHL.U32 R7, R7, 0x40, RZ ;  /* 0x0000004007077824 */ /* 0x000fe200078e00ff */
[----:B------:R-:W-:Y:S01]  /*1df0*/  LOP3.LUT R119, R8, 0x1c0, RZ, 0xc0, !PT ;  /* 0x000001c008777812 */ /* 0x000fe200078ec0ff */
[----:B------:R-:W-:Y:S01]  /*1e00*/  IMAD.IADD R105, R99, 0x1, R10 ;  /* 0x0000000163697824 */ /* 0x000fe200078e020a */
[----:B------:R-:W-:Y:S01]  /*1e10*/  LEA.HI R5, R5, R86, RZ, 0x3 ;  /* 0x0000005605057211 */ /* 0x000fe200078f18ff */
[----:B------:R-:W-:Y:S01]  /*1e20*/  IMAD.IADD R103, R10, 0x1, R95 ;  /* 0x000000010a677824 */ /* 0x000fe200078e025f */
[----:B------:R-:W-:Y:S01]  /*1e30*/  SHF.R.U32.HI R120, RZ, 0x3, R119 ;  /* 0x00000003ff787819 */ /* 0x000fe20000011677 */
[----:B------:R-:W-:Y:S01]  /*1e40*/  IMAD.IADD R104, R97, 0x1, R9 ;  /* 0x0000000161687824 */ /* 0x000fe200078e0209 */
[----:B------:R-:W-:Y:S01]  /*1e50*/  LOP3.LUT R2, R119, 0x18, R18, 0xf8, !PT ;  /* 0x0000001877027812 */ /* 0x000fe200078ef812 */
[----:B------:R-:W-:Y:S01]  /*1e60*/  IMAD.IADD R102, R9, 0x1, R93 ;  /* 0x0000000109667824 */ /* 0x000fe200078e025d */
[----:B------:R-:W-:-:S02]  /*1e70*/  LOP3.LUT R122, R6, 0xfffffe00, RZ, 0xc0, !PT ;  /* 0xfffffe00067a7812 */ /* 0x000fc400078ec0ff */
[----:B------:R-:W-:Y:S02]  /*1e80*/  LOP3.LUT R2, R2, R120, RZ, 0x3c, !PT ;  /* 0x0000007802027212 */ /* 0x000fe400078e3cff */
[--C-:B------:R-:W-:Y:S02]  /*1e90*/  LOP3.LUT R6, R119, 0x38, R4.reuse, 0xf8, !PT ;  /* 0x0000003877067812 */ /* 0x100fe400078ef804 */
[----:B------:R-:W-:Y:S01]  /*1ea0*/  LOP3.LUT R76, R5, 0xfffffff8, RZ, 0xc0, !PT ;  /* 0xfffffff8054c7812 */ /* 0x000fe200078ec0ff */
[----:B------:R-:W-:Y:S01]  /*1eb0*/  IMAD.IADD R3, R2, 0x1, R121 ;  /* 0x0000000102037824 */ /* 0x000fe200078e0279 */
[----:B------:R-:W-:Y:S02]  /*1ec0*/  LOP3.LUT R123, R7, 0xfffffe00, RZ, 0xc0, !PT ;  /* 0xfffffe00077b7812 */ /* 0x000fe400078ec0ff */
[----:B------:R-:W-:Y:S02]  /*1ed0*/  LOP3.LUT R5, R109, 0x38, R4, 0xf8, !PT ;  /* 0x000000386d057812 */ /* 0x000fe400078ef804 */
[----:B------:R-:W-:-:S02]  /*1ee0*/  LEA R80, R3, 0x100, 0x1 ;  /* 0x0000010003507811 */ /* 0x000fc400078e08ff */
[----:B------:R-:W-:Y:S02]  /*1ef0*/  LOP3.LUT R2, R108, 0x38, R4, 0xf8, !PT ;  /* 0x000000386c027812 */ /* 0x000fe400078ef804 */
[----:B------:R-:W-:Y:S02]  /*1f00*/  LOP3.LUT R3, R6, R120, RZ, 0x3c, !PT ;  /* 0x0000007806037212 */ /* 0x000fe400078e3cff */
[----:B------:R-:W-:Y:S02]  /*1f10*/  LOP3.LUT R5, R123, R5, R142, 0xf6, !PT ;  /* 0x000000057b057212 */ /* 0x000fe400078ef68e */
[----:B------:R-:W-:Y:S01]  /*1f20*/  LOP3.LUT R2, R122, R2, R141, 0xf6, !PT ;  /* 0x000000027a027212 */ /* 0x000fe200078ef68d */
[----:B------:R-:W-:Y:S01]  /*1f30*/  IMAD.IADD R3, R3, 0x1, R121 ;  /* 0x0000000103037824 */ /* 0x000fe200078e0279 */
[C---:B------:R-:W-:Y:S01]  /*1f40*/  IADD3 R81, R80.reuse, 0x40, RZ ;  /* 0x0000004050517810 */ /* 0x040fe20007ffe0ff */
[----:B------:R-:W-:Y:S01]  /*1f50*/  IMAD.SHL.U32 R126, R5, 0x2, RZ ;  /* 0x00000002057e7824 */ /* 0x000fe200078e00ff */
[----:B------:R-:W-:Y:S01]  /*1f60*/  @P0 IADD3 R81, R80, -0x40, RZ ;  /* 0xffffffc050510810 */ /* 0x000fe20007ffe0ff */
[----:B------:R-:W-:Y:S01]  /*1f70*/  IMAD.SHL.U32 R125, R2, 0x2, RZ ;  /* 0x00000002027d7824 */ /* 0x000fe200078e00ff */
[----:B------:R-:W-:Y:S01]  /*1f80*/  SHF.R.S32.HI R82, RZ, 0x1f, R76 ;  /* 0x0000001fff527819 */ /* 0x000fe2000001144c */
[----:B------:R-:W-:Y:S01]  /*1f90*/  IMAD.SHL.U32 R124, R3, 0x2, RZ ;  /* 0x00000002037c7824 */ /* 0x000fe200078e00ff */
[----:B------:R-:W-:Y:S01]  /*1fa0*/  BAR.SYNC.DEFER_BLOCKING 0x0 ;  /* 0x0000000000007b1d */ /* 0x000fe20000010000 */
[----:B---3--:R-:W-:-:S05]  /*1fb0*/  ISETP.GE.AND P0, PT, R143, 0x1, PT ;  /* 0x000000018f00780c */ /* 0x008fca0003f06270 */
.L_x_376:
        /* <DEDUP_REMOVED lines=13> */
[C---:B------:R-:W-:Y:S04]  /*2090*/  @!P0 IADD3 R3, P1, R5.reuse, R114, RZ ;  /* 0x0000007205038210 */ /* 0x040fe80007f3e0ff */
[----:B------:R-:W-:Y:S02]  /*20a0*/  @!P0 LEA.HI.X.SX32 R6, R5, R127, 0x1, P1 ;  /* 0x0000007f05068211 */ /* 0x000fe400008f0eff */
[C---:B------:R-:W-:Y:S04]  /*20b0*/  @!P0 LEA R2, P1, R3.reuse, c[0x0][0x2a0], 0x2 ;  /* 0x0000a80003028a11 */ /* 0x040fe800078210ff */
[----:B------:R-:W-:Y:S05]  /*20c0*/  @!P0 LEA.HI.X R3, R3, c[0x0][0x2a4], R6, 0x2, P1 ;  /* 0x0000a90003038a11 */ /* 0x000fea00008f1406 */
[----:B--2---:R1:W2:Y:S04]  /*20d0*/  @!P0 LDG.E R83, [R2.64] ;  /* 0x0000001a02538981 */ /* 0x0042a8000c1e1900 */
[----:B------:R-:W-:Y:S01]  /*20e0*/  BAR.SYNC.DEFER_BLOCKING 0x0 ;  /* 0x0000000000007b1d */ /* 0x000fe20000010000 */
[----:B-1----:R-:W-:Y:S04]  /*20f0*/  IMAD.MOV R2, RZ, RZ, -R5 ;  /* 0x000000ffff027224 */ /* 0x002fe800078e0a05 */
[----:B------:R-:W-:Y:S04]  /*2100*/  IMAD R87, R2, c[0x0][0x2b8], R4 ;  /* 0x0000ae0002577a24 */ /* 0x000fe800078e0204 */
[----:B------:R-:W-:Y:S01]  /*2110*/  IMAD.WIDE.U32 R2, R87, c[0x0][0x1e0], RZ ;  /* 0x0000780057027a25 */ /* 0x000fe200078e00ff */
[----:B------:R-:W-:Y:S05]  /*2120*/  SHF.R.S32.HI R91, RZ, 0x1f, R87 ;  /* 0x0000001fff5b7819 */ /* 0x000fea0000011457 */
        /* <DEDUP_REMOVED lines=11> */
[----:B------:R-:W-:-:S05]  /*21e0*/  @!P2 BRA `(.L_x_343) ;  /* 0x00003b300000a947 */ /* 0x000fca0003800000 */
[----:B------:R-:W-:Y:S01]  /*21f0*/  USHF.R.S32.HI UR28, URZ, 0x1f, UR6 ;  /* 0x0000001f3f1c7899 */ /* 0x000fe20008011406 */
[----:B------:R-:W-:Y:S01]  /*2200*/  ISETP.NE.AND P0, PT, RZ, UR10, PT ;  /* 0x0000000aff007c0c */ /* 0x000fe2000bf05270 */
[----:B------:R-:W-:Y:S01]  /*2210*/  UIMAD UR11, UR8, UR6, URZ ;  /* 0x00000006080b72a4 */ /* 0x000fe2000f8e023f */
[----:B------:R-:W-:Y:S01]  /*2220*/  IMAD R2, R140, UR6, RZ ;  /* 0x000000068c027c24 */ /* 0x000fe2000f8e02ff */
[----:B------:R-:W-:Y:S01]  /*2230*/  UIMAD UR5, UR6, -0x60, UR4 ;  /* 0xffffffa0060578a4 */ /* 0x000fe2000f8e0204 */
[C---:B------:R-:W-:Y:S01]  /*2240*/  IMAD.WIDE.U32 R32, R134.reuse, UR6, RZ ;  /* 0x0000000686207c25 */ /* 0x040fe2000f8e00ff */
[----:B------:R-:W-:Y:S02]  /*2250*/  UIMAD.WIDE.U32 UR30, UR40, UR6, URZ ;  /* 0x00000006281e72a5 */ /* 0x000fe4000f8e003f */
[----:B------:R-:W-:Y:S01]  /*2260*/  UIMAD UR11, UR28, UR40, UR11 ;  /* 0x000000281c0b72a4 */ /* 0x000fe2000f8e020b */
[----:B------:R-:W-:Y:S01]  /*2270*/  IMAD R2, R134, UR28, R2 ;  /* 0x0000001c86027c24 */ /* 0x000fe2000f8e0202 */
[----:B------:R-:W-:Y:S02]  /*2280*/  UISETP.LT.AND UP0, UPT, UR5, 0x60, UPT ;  /* 0x000000600500788c */ /* 0x000fe4000bf01270 */
[----:B------:R-:W-:Y:S02]  /*2290*/  UIADD3 UR11, UR31, UR11, URZ ;  /* 0x0000000b1f0b7290 */ /* 0x000fe4000fffe03f */
[----:B------:R-:W-:Y:S01]  /*22a0*/  USEL UR28, UR5, 0x60, UP0 ;  /* 0x00000060051c7887 */ /* 0x000fe20008000000 */
        /* <DEDUP_REMOVED lines=15> */
[----:B------:R-:W-:Y:S04]  /*23a0*/  IADD3 R3, P0, R96, UR30, RZ ;  /* 0x0000001e60037c10 */ /* 0x000fe8000ff1e0ff */
[----:B------:R-:W-:Y:S02]  /*23b0*/  IADD3.X R5, R104, UR11, RZ, P0, !PT ;  /* 0x0000000b68057c10 */ /* 0x000fe400087fe4ff */
        /* <DEDUP_REMOVED lines=13> */
.L_x_346:
[----:B------:R-:W-:Y:S05]  /*2490*/  BSYNC B0 ;  /* 0x0000000000007941 */ /* 0x000fea0003800000 */
.L_x_345:
        /* <DEDUP_REMOVED lines=18> */
[----:B------:R-:W-:Y:S01]  /*25c0*/  IADD3 R4, P1, P0, R98, UR35, R32 ;  /* 0x0000002362047c10 */ /* 0x000fe2000f83e020 */
[----:B------:R-:W-:Y:S01]  /*25d0*/  IMAD.U32 R5, RZ, RZ, UR39 ;  /* 0x00000027ff057e24 */ /* 0x000fe2000f8e00ff */
[----:B------:R-:W-:Y:S01]  /*25e0*/  CS2R R14, SRZ ;  /* 0x00000000000e7805 */ /* 0x000fe2000001ff00 */
[----:B------:R-:W-:Y:S01]  /*25f0*/  IMAD.U32 R10, RZ, RZ, UR38 ;  /* 0x00000026ff0a7e24 */ /* 0x000fe2000f8e00ff */
[----:B------:R-:W-:Y:S01]  /*2600*/  IADD3.X R9, R105, UR34, R36, P1, P0 ;  /* 0x0000002269097c10 */ /* 0x000fe20008fe0424 */
[----:B------:R-:W-:Y:S01]  /*2610*/  CS2R R42, SRZ ;  /* 0x00000000002a7805 */ /* 0x000fe2000001ff00 */
[----:B------:R-:W-:Y:S01]  /*2620*/  IADD3 R5, P1, P0, R96, UR30, R5 ;  /* 0x0000001e60057c10 */ /* 0x000fe2000f83e005 */
[----:B------:R-:W-:Y:S01]  /*2630*/  CS2R R16, SRZ ;  /* 0x0000000000107805 */ /* 0x000fe2000001ff00 */
[----:B------:R-:W-:Y:S02]  /*2640*/  CS2R R44, SRZ ;  /* 0x00000000002c7805 */ /* 0x000fe4000001ff00 */
[----:B------:R-:W-:Y:S02]  /*2650*/  IADD3.X R10, R104, UR11, R10, P1, P0 ;  /* 0x0000000b680a7c10 */ /* 0x000fe40008fe040a */
        /* <DEDUP_REMOVED lines=12> */
.L_x_348:
[----:B------:R-:W-:Y:S05]  /*2720*/  BSYNC B0 ;  /* 0x0000000000007941 */ /* 0x000fea0003800000 */
.L_x_347:
        /* <DEDUP_REMOVED lines=24> */
[----:B------:R-:W-:Y:S01]  /*28b0*/  IMAD.U32 R5, RZ, RZ, UR31 ;  /* 0x0000001fff057e24 */ /* 0x000fe2000f8e00ff */
[----:B------:R-:W-:Y:S01]  /*28c0*/  IADD3 R5, P1, P0, R96, UR37, R4 ;  /* 0x0000002560057c10 */ /* 0x000fe2000f83e004 */
[----:B------:R-:W-:Y:S03]  /*28d0*/  CS2R R48, SRZ ;  /* 0x0000000000307805 */ /* 0x000fe6000001ff00 */
        /* <DEDUP_REMOVED lines=13> */
.L_x_350:
[----:B------:R-:W-:Y:S05]  /*29b0*/  BSYNC B0 ;  /* 0x0000000000007941 */ /* 0x000fea0003800000 */
.L_x_349:
        /* <DEDUP_REMOVED lines=33> */
[----:B------:R-:W-:Y:S02]  /*2bd0*/  @!P0 LOP3.LUT R35, R35, 0xffff0000, RZ, 0xc0, !PT ;  /* 0xffff000023238812 */ /* 0x000fe400078ec0ff */
[----:B------:R-:W-:Y:S01]  /*2be0*/  @!P0 PRMT R37, R13, 0x5432, R37 ;  /* 0x000054320d258816 */ /* 0x000fe20000000025 */
[C---:B------:R-:W-:Y:S01]  /*2bf0*/  @!P0 IMAD.U32 R13, R2.reuse, 0x10000, RZ ;  /* 0x00010000020d8824 */ /* 0x040fe200078e00ff */
[----:B------:R-:W-:Y:S01]  /*2c00*/  @!P0 LOP3.LUT R5, R2, 0xffff0000, RZ, 0xc0, !PT ;  /* 0xffff000002058812 */ /* 0x000fe200078ec0ff */
        /* <DEDUP_REMOVED lines=37> */
.L_x_354:
[----:B------:R-:W-:Y:S05]  /*2e60*/  BSYNC B0 ;  /* 0x0000000000007941 */ /* 0x000fea0003800000 */
.L_x_353:
        /* <DEDUP_REMOVED lines=9> */
[----:B------:R-:W-:Y:S02]  /*2f00*/  @!P0 SHF.R.U64 R2, R6, 0x10, R7 ;  /* 0x0000001006028819 */ /* 0x000fe40000001207 */
[----:B------:R-:W-:Y:S02]  /*2f10*/  @!P0 PRMT R5, R39, 0x5410, R5 ;  /* 0x0000541027058816 */ /* 0x000fe40000000005 */
[----:B------:R-:W-:Y:S02]  /*2f20*/  @!P0 PRMT R2, R24, 0x5432, R2 ;  /* 0x0000543218028816 */ /* 0x000fe40000000002 */
[----:B------:R-:W-:Y:S01]  /*2f30*/  @!P0 SHF.R.U32.HI R6, RZ, 0x10, R7 ;  /* 0x00000010ff068819 */ /* 0x000fe20000011607 */
[C---:B------:R-:W-:Y:S01]  /*2f40*/  @!P0 IMAD.U32 R12, R5.reuse, 0x10000, RZ ;  /* 0x00010000050c8824 */ /* 0x040fe200078e00ff */
[----:B------:R-:W-:Y:S01]  /*2f50*/  @!P0 SHF.R.U32.HI R34, RZ, 0x10, R41 ;  /* 0x00000010ff228819 */ /* 0x000fe20000011629 */
[----:B------:R-:W-:Y:S01]  /*2f60*/  @!P0 IMAD.U32 R7, R2, 0x10000, RZ ;  /* 0x0001000002078824 */ /* 0x000fe200078e00ff */
[----:B------:R-:W-:Y:S02]  /*2f70*/  @!P0 PRMT R6, R24, 0x5410, R6 ;  /* 0x0000541018068816 */ /* 0x000fe40000000006 */
        /* <DEDUP_REMOVED lines=40> */
.L_x_352:
[----:B------:R-:W-:Y:S05]  /*3200*/  BSYNC B1 ;  /* 0x0000000000017941 */ /* 0x000fea0003800000 */
.L_x_351:
[----:B------:R4:W1:Y:S01]  /*3210*/  SHFL.IDX PT, R38, R77, 0x1, 0x1c1f ;  /* 0x003c1f004d267f89 */ /* 0x00086200000e0000 */
[----:B------:R-:W-:Y:S03]  /*3220*/  BSSY B1, `(.L_x_355) ;  /* 0x0000077000017945 */ /* 0x000fe60003800000 */
[----:B--2---:R4:W2:Y:S01]  /*3230*/  SHFL.IDX PT, R37, R78, 0x1, 0x1c1f ;  /* 0x003c1f004e257f89 */ /* 0x0048a200000e0000 */
[----:B------:R-:W-:-:S05]  /*3240*/  @P4 BRA `(.L_x_356) ;  /* 0x0000074000004947 */ /* 0x000fca0003800000 */
[----:B------:R-:W-:Y:S01]  /*3250*/  ISETP.NE.AND P0, PT, R90, RZ, PT ;  /* 0x000000ff5a00720c */ /* 0x000fe20003f05270 */
[----:B------:R-:W-:Y:S01]  /*3260*/  @!UPT UIADD3 URZ, URZ, URZ, URZ ;  /* 0x0000003f3f3ff290 */ /* 0x000fe2000fffe03f */
[----:B------:R-:W-:Y:S11]  /*3270*/  BSSY B0, `(.L_x_357) ;  /* 0x0000038000007945 */ /* 0x000ff60003800000 */
[----:B------:R-:W-:-:S05]  /*3280*/  @P0 BRA `(.L_x_358) ;  /* 0x0000036000000947 */ /* 0x000fca0003800000 */
[C---:B--2---:R-:W-:Y:S01]  /*3290*/  LEA R34, P0, R18.reuse, R37, 0x1 ;  /* 0x0000002512227211 */ /* 0x044fe200078008ff */
[----:B------:R-:W2:Y:S03]  /*32a0*/  LDS.128 R8, [R80+0x4000] ;  /* 0x0040000050087984 */ /* 0x000ea60000000c00 */
[----:B-1----:R-:W-:Y:S02]  /*32b0*/  LEA.HI.X R35, R18, R38, R19, 0x1, P0 ;  /* 0x0000002612237211 */ /* 0x002fe400000f0c13 */
        /* <DEDUP_REMOVED lines=51> */
.L_x_358:
[----:B------:R-:W-:Y:S05]  /*35f0*/  BSYNC B0 ;  /* 0x0000000000007941 */ /* 0x000fea0003800000 */
.L_x_357:
[----:B------:R-:W-:Y:S11]  /*3600*/  ISETP.NE.AND P0, PT, R107, RZ, PT ;  /* 0x000000ff6b00720c */ /* 0x000ff60003f05270 */
[----:B------:R-:W-:Y:S02]  /*3610*/  @!UPT UIADD3 URZ, URZ, URZ, URZ ;  /* 0x0000003f3f3ff290 */ /* 0x000fe4000fffe03f */
[----:B------:R-:W-:-:S05]  /*3620*/  @P0 BRA `(.L_x_356) ;  /* 0x0000036000000947 */ /* 0x000fca0003800000 */
[C---:B-12---:R-:W-:Y:S01]  /*3630*/  LEA R34, P0, R76.reuse, R37, 0x1 ;  /* 0x000000254c227211 */ /* 0x046fe200078008ff */
[----:B------:R-:W1:Y:S03]  /*3640*/  LDS.128 R8, [R81+0x4000] ;  /* 0x0040000051087984 */ /* 0x000e660000000c00 */
[----:B------:R-:W-:Y:S02]  /*3650*/  LEA.HI.X R35, R76, R38, R82, 0x1, P0 ;  /* 0x000000264c237211 */ /* 0x000fe400000f0c52 */
[----:B------:R-:W-:Y:S11]  /*3660*/  ISETP.GE.AND P0, PT, R30, c[0x0][0x27c], PT ;  /* 0x00009f001e007a0c */ /* 0x000ff60003f06270 */
[----:B------:R-:W-:Y:S02]  /*3670*/  @!UPT UIADD3 URZ, URZ, URZ, URZ ;  /* 0x0000003f3f3ff290 */ /* 0x000fe4000fffe03f */
[----:B------:R-:W-:Y:S02]  /*3680*/  @!P0 SHF.R.U64 R14, R44, 0x10, R45 ;  /* 0x000000102c0e8819 */ /* 0x000fe4000000122d */
[--C-:B------:R-:W-:Y:S02]  /*3690*/  @!P0 SHF.R.U64 R2, R16, 0x10, R17.reuse ;  /* 0x0000001010028819 */ /* 0x100fe40000001211 */
[----:B------:R-:W-:Y:S02]  /*36a0*/  @!P0 SHF.R.U32.HI R3, RZ, 0x10, R17 ;  /* 0x00000010ff038819 */ /* 0x000fe40000011611 */
[C---:B------:R-:W-:Y:S02]  /*36b0*/  @!P0 PRMT R14, R51.reuse, 0x5410, R14 ;  /* 0x00005410330e8816 */ /* 0x040fe4000000000e */
        /* <DEDUP_REMOVED lines=45> */
.L_x_356:
[----:B------:R-:W-:Y:S05]  /*3990*/  BSYNC B1 ;  /* 0x0000000000017941 */ /* 0x000fea0003800000 */
.L_x_355:
[----:B-1----:R1:W4:Y:S04]  /*39a0*/  SHFL.IDX PT, R34, R77, 0x2, 0x1c1f ;  /* 0x005c1f004d227f89 */ /* 0x00232800000e0000 */
[----:B------:R1:W3:Y:S01]  /*39b0*/  SHFL.IDX PT, R33, R78, 0x2, 0x1c1f ;  /* 0x005c1f004e217f89 */ /* 0x0002e200000e0000 */
[----:B------:R-:W-:-:S05]  /*39c0*/  @P2 BRA `(.L_x_359) ;  /* 0x000026e000002947 */ /* 0x000fca0003800000 */
[----:B------:R-:W-:Y:S01]  /*39d0*/  ISETP.NE.AND P0, PT, R90, RZ, PT ;  /* 0x000000ff5a00720c */ /* 0x000fe20003f05270 */
[----:B------:R-:W-:Y:S01]  /*39e0*/  @!UPT UIADD3 URZ, URZ, URZ, URZ ;  /* 0x0000003f3f3ff290 */ /* 0x000fe2000fffe03f */
[----:B------:R-:W-:Y:S11]  /*39f0*/  BSSY B0, `(.L_x_360) ;  /* 0x0000038000007945 */ /* 0x000ff60003800000 */
[----:B------:R-:W-:-:S05]  /*3a00*/  @P0 BRA `(.L_x_361) ;  /* 0x0000036000000947 */ /* 0x000fca0003800000 */
[C---:B---3--:R-:W-:Y:S01]  /*3a10*/  LEA R24, P0, R18.reuse, R33, 0x1 ;  /* 0x0000002112187211 */ /* 0x048fe200078008ff */
[----:B------:R-:W3:Y:S03]  /*3a20*/  LDS.128 R8, [R80+0x5000] ;  /* 0x0050000050087984 */ /* 0x000ee60000000c00 */
        /* <DEDUP_REMOVED lines=15> */
[C---:B---3--:R-:W-:Y:S01]  /*3b20*/  @!P0 IMAD.U32 R13, R8.reuse, 0x10000, RZ ;  /* 0x00010000080d8824 */ /* 0x048fe200078e00ff */
        /* <DEDUP_REMOVED lines=36> */
.L_x_361:
[----:B------:R-:W-:Y:S05]  /*3d70*/  BSYNC B0 ;  /* 0x0000000000007941 */ /* 0x000fea0003800000 */
.L_x_360:
[----:B------:R-:W-:Y:S11]  /*3d80*/  ISETP.NE.AND P0, PT, R107, RZ, PT ;  /* 0x000000ff6b00720c */ /* 0x000ff60003f05270 */
[----:B------:R-:W-:Y:S02]  /*3d90*/  @!UPT UIADD3 URZ, URZ, URZ, URZ ;  /* 0x0000003f3f3ff290 */ /* 0x000fe4000fffe03f */
        /* <DEDUP_REMOVED lines=9> */
[C---:B------:R-:W-:Y:S02]  /*3e30*/  @!P0 PRMT R14, R53.reuse, 0x5410, R14 ;  /* 0x00005410350e8816 */ /* 0x040fe4000000000e */
[----:B------:R-:W-:Y:S02]  /*3e40*/  @!P0 PRMT R2, R32, 0x5432, R2 ;  /* 0x0000543220028816 */ /* 0x000fe40000000002 */
[----:B------:R-:W-:Y:S01]  /*3e50*/  @!P0 SHF.R.U32.HI R4, RZ, 0x10, R49 ;  /* 0x00000010ff048819 */ /* 0x000fe20000011631 */
[----:B------:R-:W-:Y:S01]  /*3e60*/  @!P0 IMAD.U32 R12, R14, 0x10000, RZ ;  /* 0x000100000e0c8824 */ /* 0x000fe200078e00ff */
[----:B------:R-:W-:Y:S01]  /*3e70*/  @!P0 PRMT R6, R32, 0x5410, R3 ;  /* 0x0000541020068816 */ /* 0x000fe20000000003 */
[----:B------:R-:W-:Y:S01]  /*3e80*/  @!P0 IMAD.U32 R7, R2, 0x10000, RZ ;  /* 0x0001000002078824 */ /* 0x000fe200078e00ff */
[----:B------:R-:W-:Y:S02]  /*3e90*/  @!P0 PRMT R16, R53, 0x5432, R4 ;  /* 0x0000543235108816 */ /* 0x000fe40000000004 */
[----:B------:R-:W-:Y:S02]  /*3ea0*/  @!P0 LOP3.LUT R14, R14, 0xffff0000, RZ, 0xc0, !PT ;  /* 0xffff00000e0e8812 */ /* 0x000fe400078ec0ff */
[----:B------:R-:W-:Y:S01]  /*3eb0*/  @!P0 LOP3.LUT R5, R2, 0xffff0000, RZ, 0xc0, !PT ;  /* 0xffff000002058812 */ /* 0x000fe200078ec0ff */
        /* <DEDUP_REMOVED lines=38> */
.L_x_344:
[----:B------:R-:W-:Y:S01]  /*4120*/  ISETP.GE.AND P0, PT, R139, UR28, PT ;  /* 0x0000001c8b007c0c */ /* 0x000fe2000bf06270 */
[----:B------:R-:W-:Y:S01]  /*4130*/  CS2R R54, SRZ ;  /* 0x0000000000367805 */ /* 0x000fe2000001ff00 */
[----:B------:R-:W-:Y:S01]  /*4140*/  ISETP.NE.AND P5, PT, R90, RZ, PT ;  /* 0x000000ff5a00720c */ /* 0x000fe20003fa5270 */
[----:B------:R-:W-:Y:S01]  /*4150*/  CS2R R52, SRZ ;  /* 0x0000000000347805 */ /* 0x000fe2000001ff00 */
[----:B------:R-:W-:Y:S01]  /*4160*/  ISETP.GE.OR P2, PT, R18, c[0x0][0x27c], P0 ;  /* 0x00009f0012007a0c */ /* 0x000fe20000746670 */
[----:B------:R-:W-:Y:S01]  /*4170*/  IMAD.U32 R7, RZ, RZ, UR39 ;  /* 0x00000027ff077e24 */ /* 0x000fe2000f8e00ff */
[----:B------:R-:W-:Y:S01]  /*4180*/  ISETP.NE.AND P4, PT, R130, RZ, PT ;  /* 0x000000ff8200720c */ /* 0x000fe20003f85270 */
[----:B------:R-:W-:Y:S01]  /*4190*/  IMAD.U32 R8, RZ, RZ, UR38 ;  /* 0x00000026ff087e24 */ /* 0x000fe2000f8e00ff */
        /* <DEDUP_REMOVED lines=8> */
[----:B------:R-:W-:Y:S01]  /*4220*/  IMAD.U32 R2, RZ, RZ, UR30 ;  /* 0x0000001eff027e24 */ /* 0x000fe2000f8e00ff */
[----:B------:R-:W-:Y:S01]  /*4230*/  @!P2 IADD3 R7, P1, P0, R92, UR30, R7 ;  /* 0x0000001e5c07ac10 */ /* 0x000fe2000f83e007 */
[----:B------:R-:W-:Y:S01]  /*4240*/  IMAD.U32 R3, RZ, RZ, UR31 ;  /* 0x0000001fff037e24 */ /* 0x000fe2000f8e00ff */
[----:B------:R1:W2:Y:S01]  /*4250*/  SHFL.IDX PT, R45, R77, RZ, 0x1c1f ;  /* 0x001c1fff4d2d7589 */ /* 0x0002a200000e0000 */
[----:B------:R-:W-:Y:S01]  /*4260*/  IMAD.U32 R3, RZ, RZ, UR11 ;  /* 0x0000000bff037e24 */ /* 0x000fe2000f8e00ff */
[----:B------:R-:W-:Y:S01]  /*4270*/  @!P2 IADD3.X R8, R102, UR11, R8, P1, P0 ;  /* 0x0000000b6608ac10 */ /* 0x000fe20008fe0408 */
[----:B------:R-:W-:Y:S01]  /*4280*/  BSSY B0, `(.L_x_362) ;  /* 0x00000ba000007945 */ /* 0x000fe20003800000 */
[----:B------:R-:W-:Y:S04]  /*4290*/  ISETP.GE.AND P0, PT, R138, UR28, PT ;  /* 0x0000001c8a007c0c */ /* 0x000fe8000bf06270 */
[----:B------:R-:W-:Y:S01]  /*42a0*/  ISETP.GE.OR P1, PT, R18, c[0x0][0x27c], P0 ;  /* 0x00009f0012007a0c */ /* 0x000fe20000726670 */
[----:B------:R1:W3:Y:S11]  /*42b0*/  SHFL.IDX PT, R44, R78, RZ, 0x1c1f ;  /* 0x001c1fff4e2c7589 */ /* 0x0002f600000e0000 */
[----:B------:R-:W-:Y:S01]  /*42c0*/  @!UPT UIADD3 URZ, URZ, URZ, URZ ;  /* 0x0000003f3f3ff290 */ /* 0x000fe2000fffe03f */
[----:B------:R-:W-:Y:S04]  /*42d0*/  @!P1 IADD3 R10, P3, P0, R92, UR37, R2 ;  /* 0x000000255c0a9c10 */ /* 0x000fe8000f87e002 */
[----:B------:R-:W-:Y:S02]  /*42e0*/  @!P1 IADD3.X R11, R102, UR36, R3, P3, P0 ;  /* 0x00000024660b9c10 */ /* 0x000fe40009fe0403 */
[C---:B------:R-:W-:Y:S04]  /*42f0*/  @!P2 IADD3 R2, P3, P0, R94.reuse, UR35, R32 ;  /* 0x000000235e02ac10 */ /* 0x040fe8000f87e020 */
[C---:B------:R-:W-:Y:S02]  /*4300*/  @!P2 IADD3.X R3, R103.reuse, UR34, R36, P3, P0 ;  /* 0x000000226703ac10 */ /* 0x040fe40009fe0424 */
[----:B------:R-:W-:Y:S04]  /*4310*/  @!P1 IADD3 R6, P3, P0, R94, UR33, R32 ;  /* 0x000000215e069c10 */ /* 0x000fe8000f87e020 */
[----:B------:R-:W-:Y:S02]  /*4320*/  @!P1 IADD3.X R9, R103, UR32, R36, P3, P0 ;  /* 0x0000002067099c10 */ /* 0x000fe40009fe0424 */
        /* <DEDUP_REMOVED lines=10> */
[----:B------:R-:W-:Y:S01]  /*43d0*/  ISETP.GE.AND P0, PT, R31, UR28, PT ;  /* 0x0000001c1f007c0c */ /* 0x000fe2000bf06270 */
[----:B------:R4:W3:Y:S03]  /*43e0*/  @!P1 LDG.E.128 R24, [R8.64] ;  /* 0x0000001a08189981 */ /* 0x0008e6000c1e1d00 */
[----:B------:R-:W-:Y:S05]  /*43f0*/  ISETP.GE.OR P0, PT, R18, c[0x0][0x27c], P0 ;  /* 0x00009f0012007a0c */ /* 0x000fea0000706670 */
[----:B------:R4:W3:Y:S08]  /*4400*/  @!P1 LDG.E.128 R56, [R6.64] ;  /* 0x0000001a06389981 */ /* 0x0008f0000c1e1d00 */
[----:B-1----:R-:W-:Y:S05]  /*4410*/  @!P0 IADD3 R2, P1, R94, R32, RZ ;  /* 0x000000205e028210 */ /* 0x002fea0007f3e0ff */
[----:B------:R-:W-:Y:S02]  /*4420*/  @!P0 IMAD.X R3, R103, 0x1, R36, P1 ;  /* 0x0000000167038824 */ /* 0x000fe400008e0624 */
[----:B------:R-:W-:Y:S01]  /*4430*/  CS2R R36, SRZ ;  /* 0x0000000000247805 */ /* 0x000fe2000001ff00 */
[C---:B----4-:R-:W-:Y:S04]  /*4440*/  @!P0 LEA R8, P1, R2.reuse, c[0x0][0x270], 0x1 ;  /* 0x00009c0002088a11 */ /* 0x050fe800078208ff */
[----:B------:R-:W-:Y:S02]  /*4450*/  @!P0 LEA.HI.X R9, R2, c[0x0][0x274], R3, 0x1, P1 ;  /* 0x00009d0002098a11 */ /* 0x000fe400008f0c03 */
[----:B------:R-:W-:Y:S01]  /*4460*/  @!P0 IADD3 R3, P1, R92, UR30, RZ ;  /* 0x0000001e5c038c10 */ /* 0x000fe2000ff3e0ff */
[----:B------:R-:W-:Y:S03]  /*4470*/  CS2R R6, SRZ ;  /* 0x0000000000067805 */ /* 0x000fe6000001ff00 */
[----:B------:R-:W-:Y:S02]  /*4480*/  @!P0 IADD3.X R4, R102, UR11, RZ, P1, !PT ;  /* 0x0000000b66048c10 */ /* 0x000fe40008ffe4ff */
[C---:B------:R-:W-:Y:S04]  /*4490*/  @!P0 LEA R2, P1, R3.reuse, c[0x0][0x288], 0x1 ;  /* 0x0000a20003028a11 */ /* 0x040fe800078208ff */
[----:B------:R-:W-:Y:S02]  /*44a0*/  @!P0 LEA.HI.X R3, R3, c[0x0][0x28c], R4, 0x1, P1 ;  /* 0x0000a30003038a11 */ /* 0x000fe400008f0c04 */
[----:B------:R-:W-:Y:S01]  /*44b0*/  CS2R R4, SRZ ;  /* 0x0000000000047805 */ /* 0x000fe2000001ff00 */
[----:B------:R-:W-:Y:S02]  /*44c0*/  ISETP.GE.AND P1, PT, R18, c[0x0][0x27c], PT ;  /* 0x00009f0012007a0c */ /* 0x000fe40003f26270 */
[----:B------:R1:W5:Y:S08]  /*44d0*/  @!P0 LDG.E.128 R36, [R2.64] ;  /* 0x0000001a02248981 */ /* 0x000370000c1e1d00 */
        /* <DEDUP_REMOVED lines=32> */
[----:B------:R-:W-:Y:S01]  /*46e0*/  IMAD.MOV.U32 R35, RZ, RZ, R38 ;  /* 0x000000ffff237224 */ /* 0x000fe200078e0026 */
[----:B------:R-:W-:Y:S01]  /*46f0*/  @!P1 SHF.R.U64 R34, R36, 0x10, R37 ;  /* 0x0000001024229819 */ /* 0x000fe20000001225 */
[----:B------:R-:W-:Y:S01]  /*4700*/  IMAD.MOV.U32 R46, RZ, RZ, R39 ;  /* 0x000000ffff2e7224 */ /* 0x000fe200078e0027 */
[----:B------:R-:W-:Y:S01]  /*4710*/  LEA.HI R41, R41, R2, RZ, 0x4 ;  /* 0x0000000229297211 */ /* 0x000fe200078f20ff */
[----:B------:R-:W-:Y:S01]  /*4720*/  IMAD.MOV.U32 R40, RZ, RZ, R37 ;  /* 0x000000ffff287224 */ /* 0x000fe200078e0025 */
[----:B------:R-:W-:Y:S02]  /*4730*/  @!P1 SHF.R.U64 R8, R4, 0x10, R5 ;  /* 0x0000001004089819 */ /* 0x000fe40000001205 */
[----:B------:R-:W-:Y:S02]  /*4740*/  LEA.HI.SX32 R41, R41, R106, 0x1c ;  /* 0x0000006a29297211 */ /* 0x000fe400078fe2ff */
[----:B------:R-:W-:Y:S02]  /*4750*/  LEA R68, P0, R89, R44, 0x1 ;  /* 0x0000002c59447211 */ /* 0x000fe400078008ff */
        /* <DEDUP_REMOVED lines=10> */
[----:B------:R-:W-:Y:S02]  /*4800*/  @!P1 SHF.R.U32.HI R36, RZ, 0x10, R37 ;  /* 0x00000010ff249819 */ /* 0x000fe40000011625 */
[--C-:B------:R-:W-:Y:S01]  /*4810*/  @!P1 SHF.R.U64 R37, R38, 0x10, R39.reuse ;  /* 0x0000001026259819 */ /* 0x100fe20000001227 */
[----:B------:R-:W-:Y:S01]  /*4820*/  IMAD.SHL.U32 R2, R2, 0x2, RZ ;  /* 0x0000000202027824 */ /* 0x000fe200078e00ff */
[----:B------:R-:W-:Y:S01]  /*4830*/  @!P1 SHF.R.U32.HI R39, RZ, 0x10, R39 ;  /* 0x00000010ff279819 */ /* 0x000fe20000011627 */
        /* <DEDUP_REMOVED lines=9> */
[----:B------:R-:W-:Y:S02]  /*48d0*/  @!P1 PRMT R46, R46, 0x5410, R39 ;  /* 0x000054102e2e9816 */ /* 0x000fe40000000027 */
[----:B------:R-:W-:Y:S02]  /*48e0*/  @!P1 LOP3.LUT R39, R49, 0xffff0000, RZ, 0xc0, !PT ;  /* 0xffff000031279812 */ /* 0x000fe400078ec0ff */
        /* <DEDUP_REMOVED lines=83> */
.L_x_363:
[----:B------:R-:W-:Y:S05]  /*4e20*/  BSYNC B0 ;  /* 0x0000000000007941 */ /* 0x000fea0003800000 */
.L_x_362:
[----:B-----5:R2:W3:Y:S01]  /*4e30*/  SHFL.IDX PT, R39, R77, 0x1, 0x1c1f ;  /* 0x003c1f004d277f89 */ /* 0x0204e200000e0000 */
[----:B------:R-:W-:Y:S01]  /*4e40*/  ISETP.GE.OR P0, PT, R139, UR28, P5 ;  /* 0x0000001c8b007c0c */ /* 0x000fe2000af06670 */
[----:B------:R-:W-:Y:S02]  /*4e50*/  BSSY B0, `(.L_x_364) ;  /* 0x0000074000007945 */ /* 0x000fe40003800000 */
[----:B------:R2:W4:Y:S10]  /*4e60*/  SHFL.IDX PT, R38, R78, 0x1, 0x1c1f ;  /* 0x003c1f004e267f89 */ /* 0x00053400000e0000 */
[----:B------:R-:W-:-:S05]  /*4e70*/  @P0 BRA `(.L_x_365) ;  /* 0x0000071000000947 */ /* 0x000fca0003800000 */
[----:B------:R-:W-:Y:S01]  /*4e80*/  SEL R2, R137, R129, !P4 ;  /* 0x0000008189027207 */ /* 0x000fe20006000000 */
[----:B------:R-:W5:Y:S01]  /*4e90*/  LDS.128 R44, [R126+0x3100] ;  /* 0x003100007e2c7984 */ /* 0x000f620000000c00 */
[----:B------:R-:W-:Y:S02]  /*4ea0*/  @!P1 SHF.R.U64 R6, R52, 0x10, R53 ;  /* 0x0000001034069819 */ /* 0x000fe40000001235 */
[----:B------:R-:W-:Y:S02]  /*4eb0*/  SHF.R.S32.HI R37, RZ, 0x1f, R2 ;  /* 0x0000001fff257819 */ /* 0x000fe40000011402 */
[----:B----4-:R-:W-:Y:S02]  /*4ec0*/  LEA R64, P0, R89, R38, 0x1 ;  /* 0x0000002659407211 */ /* 0x010fe400078008ff */
        /* <DEDUP_REMOVED lines=20> */
[----:B-1----:R1:W3:Y:S01]  /*5010*/  LDS.128 R12, [R2+0x3100] ;  /* 0x00310000020c7984 */ /* 0x0022e20000000c00 */
        /* <DEDUP_REMOVED lines=9> */
[C---:B-----5:R-:W-:Y:S01]  /*50b0*/  @!P1 IMAD.U32 R21, R45.reuse, 0x10000, RZ ;  /* 0x000100002d159824 */ /* 0x060fe200078e00ff */
        /* <DEDUP_REMOVED lines=77> */
.L_x_365:
[----:B------:R-:W-:Y:S05]  /*5590*/  BSYNC B0 ;  /* 0x0000000000007941 */ /* 0x000fea0003800000 */
.L_x_364:
[----:B-1----:R1:W2:Y:S01]  /*55a0*/  SHFL.IDX PT, R47, R77, 0x2, 0x1c1f ;  /* 0x005c1f004d2f7f89 */ /* 0x0022a200000e0000 */
[----:B------:R-:W-:Y:S03]  /*55b0*/  ISETP.GE.OR P0, PT, R138, UR28, P5 ;  /* 0x0000001c8a007c0c */ /* 0x000fe6000af06670 */
[----:B------:R1:W4:Y:S10]  /*55c0*/  SHFL.IDX PT, R46, R78, 0x2, 0x1c1f ;  /* 0x005c1f004e2e7f89 */ /* 0x00033400000e0000 */
[----:B------:R-:W-:-:S05]  /*55d0*/  @P0 BRA `(.L_x_359) ;  /* 0x00000ad000000947 */ /* 0x000fca0003800000 */
[----:B------:R-:W-:Y:S01]  /*55e0*/  SEL R2, R137, R129, !P4 ;  /* 0x0000008189027207 */ /* 0x000fe20006000000 */
[----:B------:R-:W5:Y:S01]  /*55f0*/  LDS.128 R40, [R125+0x3100] ;  /* 0x003100007d287984 */ /* 0x000f620000000c00 */
[----:B------:R-:W-:Y:S02]  /*5600*/  @!P1 SHF.R.U32.HI R5, RZ, 0x10, R57 ;  /* 0x00000010ff059819 */ /* 0x000fe40000011639 */
[----:B------:R-:W-:Y:S02]  /*5610*/  SHF.R.S32.HI R3, RZ, 0x1f, R2 ;  /* 0x0000001fff037819 */ /* 0x000fe40000011402 */
[----:B----4-:R-:W-:Y:S02]  /*5620*/  LEA R54, P0, R89, R46, 0x1 ;  /* 0x0000002e59367211 */ /* 0x010fe400078008ff */
[----:B------:R-:W-:Y:S02]  /*5630*/  LEA.HI R2, R3, R2, RZ, 0x4 ;  /* 0x0000000203027211 */ /* 0x000fe400078f20ff */
[----:B--2---:R-:W-:Y:S02]  /*5640*/  LEA.HI.X R55, R89, R47, R101, 0x1, P0 ;  /* 0x0000002f59377211 */ /* 0x004fe400000f0c65 */
        /* <DEDUP_REMOVED lines=13> */
[----:B------:R-:W-:Y:S01]  /*5720*/  @!P1 SHF.R.U64 R7, R58, 0x10, R59 ;  /* 0x000000103a079819 */ /* 0x000fe2000000123b */
[----:B------:R-:W-:Y:S01]  /*5730*/  @!P1 IMAD.U32 R3, R5, 0x10000, RZ ;  /* 0x0001000005039824 */ /* 0x000fe200078e00ff */
[----:B------:R-:W-:Y:S01]  /*5740*/  @!P1 PRMT R21, R62, 0x5432, R21 ;  /* 0x000054323e159816 */ /* 0x000fe20000000015 */
[----:B------:R-:W-:Y:S01]  /*5750*/  IMAD.SHL.U32 R12, R12, 0x2, RZ ;  /* 0x000000020c0c7824 */ /* 0x000fe200078e00ff */
[----:B------:R-:W-:Y:S02]  /*5760*/  @!P1 PRMT R10, R63, 0x5410, R7 ;  /* 0x000054103f0a9816 */ /* 0x000fe40000000007 */
[----:B------:R-:W-:Y:S01]  /*5770*/  @!P1 PRMT R9, R33, 0x5410, R4 ;  /* 0x0000541021099816 */ /* 0x000fe20000000004 */
[----:B------:R-:W-:Y:S01]  /*5780*/  @!P1 IMAD.U32 R17, R21, 0x10000, RZ ;  /* 0x0001000015119824 */ /* 0x000fe200078e00ff */
[----:B------:R-:W-:Y:S01]  /*5790*/  @!P1 LOP3.LUT R25, R25, 0xffff0000, RZ, 0xc0, !PT ;  /* 0xffff000019199812 */ /* 0x000fe200078ec0ff */
[C---:B-----5:R-:W-:Y:S01]  /*57a0*/  @!P1 IMAD.U32 R24, R41.reuse, 0x10000, RZ ;  /* 0x0001000029189824 */ /* 0x060fe200078e00ff */
[----:B------:R-:W2:Y:S01]  /*57b0*/  LDS.128 R12, [R12+0x3100] ;  /* 0x003100000c0c7984 */ /* 0x000ea20000000c00 */
[----:B------:R-:W-:Y:S01]  /*57c0*/  @!P1 IMAD.U32 R20, R40, 0x10000, RZ ;  /* 0x0001000028149824 */ /* 0x000fe200078e00ff */
[----:B------:R-:W-:Y:S01]  /*57d0*/  @!P1 LOP3.LUT R26, R41, 0xffff0000, RZ, 0xc0, !PT ;  /* 0xffff0000291a9812 */ /* 0x000fe200078ec0ff */
[C---:B------:R-:W-:Y:S01]  /*57e0*/  @!P1 IMAD.U32 R32, R42.reuse, 0x10000, RZ ;  /* 0x000100002a209824 */ /* 0x040fe200078e00ff */
[C---:B------:R-:W-:Y:S01]  /*57f0*/  @!P1 LOP3.LUT R38, R43.reuse, 0xffff0000, RZ, 0xc0, !PT ;  /* 0xffff00002b269812 */ /* 0x040fe200078ec0ff */
[----:B------:R-:W-:Y:S01]  /*5800*/  @!P1 IMAD.U32 R36, R43, 0x10000, RZ ;  /* 0x000100002b249824 */ /* 0x000fe200078e00ff */
[----:B------:R-:W-:Y:S02]  /*5810*/  @!P1 LOP3.LUT R34, R42, 0xffff0000, RZ, 0xc0, !PT ;  /* 0xffff00002a229812 */ /* 0x000fe400078ec0ff */
[----:B------:R-:W-:Y:S01]  /*5820*/  @!P1 SHF.R.U32.HI R6, RZ, 0x10, R27 ;  /* 0x00000010ff069819 */ /* 0x000fe2000001161b */
[----:B------:R-:W-:Y:S01]  /*5830*/  @!P1 IMAD.U32 R27, R10, 0x10000, RZ ;  /* 0x000100000a1b9824 */ /* 0x000fe200078e00ff */
[----:B------:R-:W-:Y:S02]  /*5840*/  @!P1 LOP3.LUT R21, R21, 0xffff0000, RZ, 0xc0, !PT ;  /* 0xffff000015159812 */ /* 0x000fe400078ec0ff */
[----:B------:R-:W-:Y:S01]  /*5850*/  @!P1 PRMT R11, R33, 0x5432, R6 ;  /* 0x00005432210b9816 */ /* 0x000fe20000000006 */
[----:B------:R-:W-:Y:S01]  /*5860*/  @!P1 IMAD.U32 R6, R8, 0x10000, RZ ;  /* 0x0001000008069824 */ /* 0x000fe200078e00ff */
[----:B------:R-:W-:Y:S02]  /*5870*/  @!P1 SHF.R.U32.HI R37, RZ, 0x10, R59 ;  /* 0x00000010ff259819 */ /* 0x000fe4000001163b */
[----:B------:R-:W-:Y:S02]  /*5880*/  ISETP.GE.AND P0, PT, R48, c[0x0][0x1d4], PT ;  /* 0x0000750030007a0c */ /* 0x000fe40003f06270 */
[----:B------:R-:W-:Y:S04]  /*5890*/  @!P1 PRMT R37, R63, 0x5432, R37 ;  /* 0x000054323f259816 */ /* 0x000fe80000000025 */
[C---:B------:R-:W-:Y:S02]  /*58a0*/  @!P1 SHF.L.U32 R35, R37.reuse, 0x10, RZ ;  /* 0x0000001025239819 */ /* 0x040fe400000006ff */
[----:B------:R-:W-:Y:S02]  /*58b0*/  @!P1 LOP3.LUT R37, R37, 0xffff0000, RZ, 0xc0, !PT ;  /* 0xffff000025259812 */ /* 0x000fe400078ec0ff */
[C---:B--2---:R-:W-:Y:S05]  /*58c0*/  @!P1 SHF.L.U32 R2, R13.reuse, 0x10, RZ ;  /* 0x000000100d029819 */ /* 0x044fea00000006ff */
[C---:B------:R-:W-:Y:S02]  /*58d0*/  @!P1 FMUL.FTZ R7, R2.reuse, R23 ;  /* 0x0000001702079220 */ /* 0x040fe40000410000 */
[-C--:B------:R-:W-:Y:S01]  /*58e0*/  @!P1 FMUL.FTZ R4, R2, R3.reuse ;  /* 0x0000000302049220 */ /* 0x080fe20000410000 */
[----:B------:R-:W-:Y:S01]  /*58f0*/  @!P1 LOP3.LUT R2, R13, 0xffff0000, RZ, 0xc0, !PT ;  /* 0xffff00000d029812 */ /* 0x000fe200078ec0ff */
[----:B------:R-:W-:Y:S01]  /*5900*/  @!P1 FFMA.FTZ R56, R24, R3, -R7 ;  /* 0x0000000318389223 */ /* 0x000fe20000010807 */
[----:B------:R-:W-:Y:S02]  /*5910*/  @!P1 SHF.L.U32 R7, R12, 0x10, RZ ;  /* 0x000000100c079819 */ /* 0x000fe400000006ff */
[----:B------:R-:W-:Y:S01]  /*5920*/  @!P1 LOP3.LUT R3, R5, 0xffff0000, RZ, 0xc0, !PT ;  /* 0xffff000005039812 */ /* 0x000fe200078ec0ff */
[C---:B------:R-:W-:Y:S02]  /*5930*/  @!P1 FMUL.FTZ R16, R2.reuse, R25 ;  /* 0x0000001902109220 */ /* 0x040fe40000410000 */
[C---:B------:R-:W-:Y:S02]  /*5940*/  @!P1 FMUL.FTZ R22, R7.reuse, R17 ;  /* 0x0000001107169220 */ /* 0x040fe40000410000 */
[-C--:B------:R-:W-:Y:S02]  /*5950*/  @!P1 FMUL.FTZ R5, R2, R3.reuse ;  /* 0x0000000302059220 */ /* 0x080fe40000410000 */
[----:B------:R-:W-:Y:S01]  /*5960*/  @!P1 FFMA.FTZ R53, R26, R3, -R16 ;  /* 0x000000031a359223 */ /* 0x000fe20000010810 */
[----:B------:R-:W-:Y:S01]  /*5970*/  @!P1 LOP3.LUT R3, R12, 0xffff0000, RZ, 0xc0, !PT ;  /* 0xffff00000c039812 */ /* 0x000fe200078ec0ff */
[-C--:B------:R-:W-:Y:S01]  /*5980*/  @!P1 FMUL.FTZ R2, R7, R6.reuse ;  /* 0x0000000607029220 */ /* 0x080fe20000410000 */
[----:B------:R-:W-:Y:S01]  /*5990*/  @!P1 SHF.L.U32 R7, R14, 0x10, RZ ;  /* 0x000000100e079819 */ /* 0x000fe200000006ff */
[----:B------:R-:W-:Y:S01]  /*59a0*/  @!P1 FFMA.FTZ R52, R20, R6, -R22 ;  /* 0x0000000614349223 */ /* 0x000fe20000010816 */
[----:B------:R-:W-:Y:S01]  /*59b0*/  @!P1 LOP3.LUT R22, R40, 0xffff0000, RZ, 0xc0, !PT ;  /* 0xffff000028169812 */ /* 0x000fe200078ec0ff */
[----:B------:R-:W-:Y:S01]  /*59c0*/  @!P1 FMUL.FTZ R16, R3, R21 ;  /* 0x0000001503109220 */ /* 0x000fe20000410000 */
[----:B------:R-:W-:Y:S01]  /*59d0*/  @!P1 LOP3.LUT R6, R8, 0xffff0000, RZ, 0xc0, !PT ;  /* 0xffff000008069812 */ /* 0x000fe200078ec0ff */
[C---:B------:R-:W-:Y:S01]  /*59e0*/  @!P1 IMAD.U32 R8, R9.reuse, 0x10000, RZ ;  /* 0x0001000009089824 */ /* 0x040fe200078e00ff */
[----:B------:R-:W-:Y:S01]  /*59f0*/  @!P1 LOP3.LUT R9, R9, 0xffff0000, RZ, 0xc0, !PT ;  /* 0xffff000009099812 */ /* 0x000fe200078ec0ff */
[----:B------:R-:W-:Y:S02]  /*5a00*/  @!P1 FMUL.FTZ R33, R7, R27 ;  /* 0x0000001b07219220 */ /* 0x000fe40000410000 */
[-C--:B------:R-:W-:Y:S02]  /*5a10*/  @!P1 FMUL.FTZ R3, R3, R6.reuse ;  /* 0x0000000603039220 */ /* 0x080fe40000410000 */
[----:B------:R-:W-:Y:S01]  /*5a20*/  @!P1 FFMA.FTZ R51, R22, R6, -R16 ;  /* 0x0000000616339223 */ /* 0x000fe20000010810 */
[----:B------:R-:W-:Y:S01]  /*5a30*/  @!P1 LOP3.LUT R16, R15, 0xffff0000, RZ, 0xc0, !PT ;  /* 0xffff00000f109812 */ /* 0x000fe200078ec0ff */
[-C--:B------:R-:W-:Y:S01]  /*5a40*/  @!P1 FMUL.FTZ R6, R7, R8.reuse ;  /* 0x0000000807069220 */ /* 0x080fe20000410000 */
[----:B------:R-:W-:Y:S01]  /*5a50*/  @!P1 LOP3.LUT R7, R14, 0xffff0000, RZ, 0xc0, !PT ;  /* 0xffff00000e079812 */ /* 0x000fe200078ec0ff */
[----:B------:R-:W-:Y:S01]  /*5a60*/  @!P1 FFMA.FTZ R50, R32, R8, -R33 ;  /* 0x0000000820329223 */ /* 0x000fe20000010821 */
[----:B------:R-:W-:Y:S01]  /*5a70*/  @!P1 LOP3.LUT R33, R10, 0xffff0000, RZ, 0xc0, !PT ;  /* 0xffff00000a219812 */ /* 0x000fe200078ec0ff */
[----:B------:R-:W-:Y:S02]  /*5a80*/  @!P1 IMAD.U32 R10, R15, 0x10000, RZ ;  /* 0x000100000f0a9824 */ /* 0x000fe400078e00ff */
[C---:B------:R-:W-:Y:S01]  /*5a90*/  @!P1 IMAD.U32 R8, R11.reuse, 0x10000, RZ ;  /* 0x000100000b089824 */ /* 0x040fe200078e00ff */
[----:B------:R-:W-:Y:S01]  /*5aa0*/  @!P1 LOP3.LUT R11, R11, 0xffff0000, RZ, 0xc0, !PT ;  /* 0xffff00000b0b9812 */ /* 0x000fe200078ec0ff */
[----:B------:R-:W-:Y:S02]  /*5ab0*/  @!P1 FMUL.FTZ R44, R10, R35 ;  /* 0x000000230a2c9220 */ /* 0x000fe40000410000 */
[----:B---3--:R-:W-:Y:S02]  /*5ac0*/  @!P1 FMUL.FTZ R39, R16, R37 ;  /* 0x0000002510279220 */ /* 0x008fe40000410000 */
        /* <DEDUP_REMOVED lines=37> */
.L_x_343:
        /* <DEDUP_REMOVED lines=22> */
.L_x_367:
[----:B-123--:R-:W-:Y:S05]  /*5e80*/  BSYNC B0 ;  /* 0x0000000000007941 */ /* 0x00efea0003800000 */
.L_x_366:
        /* <DEDUP_REMOVED lines=17> */
.L_x_369:
[----:B------:R-:W-:Y:S05]  /*5fa0*/  BSYNC B0 ;  /* 0x0000000000007941 */ /* 0x000fea0003800000 */
.L_x_368:
[----:B--2---:R2:W4:Y:S01]  /*5fb0*/  SHFL.IDX PT, R3, R77, 0x2, 0x1c1f ;  /* 0x005c1f004d037f89 */ /* 0x00452200000e0000 */
[----:B------:R-:W-:Y:S03]  /*5fc0*/  ISETP.GE.AND P0, PT, R12, 0x41, PT ;  /* 0x000000410c00780c */ /* 0x000fe60003f06270 */
        /* <DEDUP_REMOVED lines=14> */
.L_x_359:
[----:B------:R-:W-:Y:S05]  /*60b0*/  BSYNC B2 ;  /* 0x0000000000027941 */ /* 0x000fea0003800000 */
.L_x_342:
[----:B---3--:R-:W-:Y:S01]  /*60c0*/  IMAD.U32 R2, RZ, RZ, UR6 ;  /* 0x00000006ff027e24 */ /* 0x008fe2000f8e00ff */
[----:B------:R-:W-:Y:S01]  /*60d0*/  UIMAD UR5, UR6, -0x60, URZ ;  /* 0xffffffa0060578a4 */ /* 0x000fe2000f8e023f */
[----:B------:R-:W-:Y:S02]  /*60e0*/  BSSY B0, `(.L_x_370) ;  /* 0x0000072000007945 */ /* 0x000fe40003800000 */
[----:B----4-:R-:W-:Y:S03]  /*60f0*/  IMAD.WIDE R2, R2, 0x60, R110 ;  /* 0x0000006002027825 */ /* 0x010fe600078e026e */
[----:B------:R-:W-:Y:S01]  /*6100*/  IADD3 R4, R118, UR5, RZ ;  /* 0x0000000576047c10 */ /* 0x000fe2000fffe0ff */
[----:B------:R-:W-:Y:S03]  /*6110*/  UIADD3 UR5, UR5, UR4, URZ ;  /* 0x0000000405057290 */ /* 0x000fe6000fffe03f */
[C---:B------:R-:W-:Y:S01]  /*6120*/  ISETP.GE.AND P4, PT, R4.reuse, 0x11, PT ;  /* 0x000000110400780c */ /* 0x040fe20003f86270 */
[----:B------:R-:W-:Y:S01]  /*6130*/  UISETP.LT.AND UP0, UPT, UR5, 0x60, UPT ;  /* 0x000000600500788c */ /* 0x000fe2000bf01270 */
[C---:B------:R-:W-:Y:S02]  /*6140*/  ISETP.GE.AND P3, PT, R4.reuse, 0x21, PT ;  /* 0x000000210400780c */ /* 0x040fe40003f66270 */
[C---:B------:R-:W-:Y:S01]  /*6150*/  ISETP.GE.AND P2, PT, R4.reuse, 0x31, PT ;  /* 0x000000310400780c */ /* 0x040fe20003f46270 */
[----:B------:R-:W-:Y:S01]  /*6160*/  USEL UR5, UR5, 0x60, UP0 ;  /* 0x0000006005057887 */ /* 0x000fe20008000000 */
[----:B------:R-:W-:Y:S07]  /*6170*/  ISETP.GE.AND P1, PT, R4, 0x41, PT ;  /* 0x000000410400780c */ /* 0x000fee0003f26270 */
        /* <DEDUP_REMOVED lines=12> */
[----:B------:R-:W-:Y:S11]  /*6240*/  ISETP.GE.AND P5, PT, R4, 0x1, PT ;  /* 0x000000010400780c */ /* 0x000ff60003fa6270 */
[----:B------:R-:W-:Y:S02]  /*6250*/  @!UPT UIADD3 URZ, URZ, URZ, URZ ;  /* 0x0000003f3f3ff290 */ /* 0x000fe4000fffe03f */
[----:B------:R-:W-:Y:S02]  /*6260*/  @P5 IMAD R3, R3, c[0x0][0x258], RZ ;  /* 0x0000960003035a24 */ /* 0x000fe400078e02ff */
[----:B------:R-:W-:Y:S02]  /*6270*/  @P5 IMAD.MOV.U32 R4, RZ, RZ, R84 ;  /* 0x000000ffff045224 */ /* 0x000fe400078e0054 */
[----:B------:R-:W-:Y:S04]  /*6280*/  @P5 IMAD.MOV.U32 R5, RZ, RZ, R88 ;  /* 0x000000ffff055224 */ /* 0x000fe800078e0058 */
[C---:B------:R-:W-:Y:S04]  /*6290*/  @P5 IMAD.WIDE.U32 R4, R2.reuse, c[0x0][0x258], R4 ;  /* 0x0000960002045a25 */ /* 0x040fe800078e0004 */
[----:B------:R-:W-:Y:S01]  /*62a0*/  @P5 IMAD R2, R2, c[0x0][0x25c], R3 ;  /* 0x0000970002025a24 */ /* 0x000fe200078e0203 */
[C---:B------:R-:W-:Y:S02]  /*62b0*/  @P5 LEA R14, P6, R4.reuse, c[0x0][0x250], 0x1 ;  /* 0x00009400040e5a11 */ /* 0x040fe400078c08ff */
[----:B------:R-:W-:Y:S02]  /*62c0*/  @P4 MOV R3, R88 ;  /* 0x0000005800034202 */ /* 0x000fe40000000f00 */
[----:B------:R-:W-:Y:S04]  /*62d0*/  @P5 IADD3 R2, R5, R2, RZ ;  /* 0x0000000205025210 */ /* 0x000fe80007ffe0ff */
[----:B------:R-:W-:Y:S01]  /*62e0*/  @P5 LEA.HI.X R15, R4, c[0x0][0x254], R2, 0x1, P6 ;  /* 0x00009500040f5a11 */ /* 0x000fe200030f0c02 */
[----:B------:R-:W-:Y:S02]  /*62f0*/  @P4 IMAD R4, R7, c[0x0][0x258], RZ ;  /* 0x0000960007044a24 */ /* 0x000fe400078e02ff */
[----:B------:R-:W-:Y:S02]  /*6300*/  @P4 IMAD.MOV.U32 R2, RZ, RZ, R84 ;  /* 0x000000ffff024224 */ /* 0x000fe400078e0054 */
[C---:B------:R-:W-:Y:S02]  /*6310*/  @P4 IMAD R4, R6.reuse, c[0x0][0x25c], R4 ;  /* 0x0000970006044a24 */ /* 0x040fe400078e0204 */
[----:B------:R-:W-:Y:S04]  /*6320*/  @P4 IMAD.WIDE.U32 R2, R6, c[0x0][0x258], R2 ;  /* 0x0000960006024a25 */ /* 0x000fe800078e0002 */
[----:B------:R-:W-:Y:S01]  /*6330*/  @P4 IMAD.IADD R4, R3, 0x1, R4 ;  /* 0x0000000103044824 */ /* 0x000fe200078e0204 */
[----:B------:R-:W-:Y:S01]  /*6340*/  @P4 LEA R12, P6, R2, c[0x0][0x250], 0x1 ;  /* 0x00009400020c4a11 */ /* 0x000fe200078c08ff */
[----:B------:R-:W-:Y:S02]  /*6350*/  @P3 IMAD.MOV.U32 R3, RZ, RZ, R88 ;  /* 0x000000ffff033224 */ /* 0x000fe400078e0058 */
[----:B------:R-:W-:Y:S01]  /*6360*/  @P0 IMAD R6, R22, c[0x0][0x258], RZ ;  /* 0x0000960016060a24 */ /* 0x000fe200078e02ff */
[----:B------:R-:W-:Y:S01]  /*6370*/  @P4 LEA.HI.X R13, R2, c[0x0][0x254], R4, 0x1, P6 ;  /* 0x00009500020d4a11 */ /* 0x000fe200030f0c04 */
[----:B------:R-:W-:Y:S01]  /*6380*/  @P3 IMAD R4, R10, c[0x0][0x258], RZ ;  /* 0x000096000a043a24 */ /* 0x000fe200078e02ff */
[----:B------:R-:W-:Y:S01]  /*6390*/  @P3 MOV R2, R84 ;  /* 0x0000005400023202 */ /* 0x000fe20000000f00 */
[----:B------:R-:W-:Y:S02]  /*63a0*/  @P0 IMAD R6, R20, c[0x0][0x25c], R6 ;  /* 0x0000970014060a24 */ /* 0x000fe400078e0206 */
[C---:B------:R-:W-:Y:S02]  /*63b0*/  @P3 IMAD R4, R8.reuse, c[0x0][0x25c], R4 ;  /* 0x0000970008043a24 */ /* 0x040fe400078e0204 */
[----:B------:R-:W-:Y:S05]  /*63c0*/  @P3 IMAD.WIDE.U32 R2, R8, c[0x0][0x258], R2 ;  /* 0x0000960008023a25 */ /* 0x000fea00078e0002 */
[C---:B------:R-:W-:Y:S02]  /*63d0*/  @P3 LEA R10, P6, R2.reuse, c[0x0][0x250], 0x1 ;  /* 0x00009400020a3a11 */ /* 0x040fe400078c08ff */
[----:B------:R-:W-:Y:S02]  /*63e0*/  @P3 IADD3 R4, R3, R4, RZ ;  /* 0x0000000403043210 */ /* 0x000fe40007ffe0ff */
[----:B------:R-:W-:Y:S02]  /*63f0*/  @P2 MOV R3, R88 ;  /* 0x0000005800032202 */ /* 0x000fe40000000f00 */
[----:B------:R-:W-:Y:S01]  /*6400*/  @P3 LEA.HI.X R11, R2, c[0x0][0x254], R4, 0x1, P6 ;  /* 0x00009500020b3a11 */ /* 0x000fe200030f0c04 */
[----:B------:R-:W-:Y:S02]  /*6410*/  @P2 IMAD R4, R17, c[0x0][0x258], RZ ;  /* 0x0000960011042a24 */ /* 0x000fe400078e02ff */
[----:B------:R-:W-:Y:S02]  /*6420*/  @P2 IMAD.MOV.U32 R2, RZ, RZ, R84 ;  /* 0x000000ffff022224 */ /* 0x000fe400078e0054 */
[C---:B------:R-:W-:Y:S02]  /*6430*/  @P2 IMAD R4, R9.reuse, c[0x0][0x25c], R4 ;  /* 0x0000970009042a24 */ /* 0x040fe400078e0204 */
[----:B------:R-:W-:Y:S04]  /*6440*/  @P2 IMAD.WIDE.U32 R2, R9, c[0x0][0x258], R2 ;  /* 0x0000960009022a25 */ /* 0x000fe800078e0002 */
[----:B------:R-:W-:Y:S01]  /*6450*/  @P2 IMAD.IADD R4, R3, 0x1, R4 ;  /* 0x0000000103042824 */ /* 0x000fe200078e0204 */
[C---:B------:R-:W-:Y:S01]  /*6460*/  @P2 LEA R8, P6, R2.reuse, c[0x0][0x250], 0x1 ;  /* 0x0000940002082a11 */ /* 0x040fe200078c08ff */
[----:B------:R-:W-:Y:S03]  /*6470*/  @P1 IMAD.MOV.U32 R3, RZ, RZ, R88 ;  /* 0x000000ffff031224 */ /* 0x000fe600078e0058 */
[----:B------:R-:W-:Y:S01]  /*6480*/  @P2 LEA.HI.X R9, R2, c[0x0][0x254], R4, 0x1, P6 ;  /* 0x0000950002092a11 */ /* 0x000fe200030f0c04 */
[----:B------:R-:W-:Y:S01]  /*6490*/  @P1 IMAD R4, R21, c[0x0][0x258], RZ ;  /* 0x0000960015041a24 */ /* 0x000fe200078e02ff */
[----:B------:R-:W-:Y:S03]  /*64a0*/  @P1 MOV R2, R84 ;  /* 0x0000005400021202 */ /* 0x000fe60000000f00 */
[C---:B------:R-:W-:Y:S02]  /*64b0*/  @P1 IMAD R4, R16.reuse, c[0x0][0x25c], R4 ;  /* 0x0000970010041a24 */ /* 0x040fe400078e0204 */
[----:B------:R-:W-:Y:S05]  /*64c0*/  @P1 IMAD.WIDE.U32 R2, R16, c[0x0][0x258], R2 ;  /* 0x0000960010021a25 */ /* 0x000fea00078e0002 */
[----:B------:R-:W-:Y:S02]  /*64d0*/  @P1 IADD3 R3, R3, R4, RZ ;  /* 0x0000000403031210 */ /* 0x000fe40007ffe0ff */
[C---:B------:R-:W-:Y:S04]  /*64e0*/  @P1 LEA R4, P6, R2.reuse, c[0x0][0x250], 0x1 ;  /* 0x0000940002041a11 */ /* 0x040fe800078c08ff */
[----:B------:R-:W-:Y:S01]  /*64f0*/  @P1 LEA.HI.X R5, R2, c[0x0][0x254], R3, 0x1, P6 ;  /* 0x0000950002051a11 */ /* 0x000fe200030f0c03 */
[----:B------:R-:W-:Y:S01]  /*6500*/  @P0 IMAD.MOV.U32 R2, RZ, RZ, R84 ;  /* 0x000000ffff020224 */ /* 0x000fe200078e0054 */
[----:B------:R-:W-:Y:S05]  /*6510*/  @P0 MOV R3, R88 ;  /* 0x0000005800030202 */ /* 0x000fea0000000f00 */
[----:B------:R-:W-:Y:S04]  /*6520*/  @P0 IMAD.WIDE.U32 R2, R20, c[0x0][0x258], R2 ;  /* 0x0000960014020a25 */ /* 0x000fe800078e0002 */
[----:B------:R-:W-:Y:S01]  /*6530*/  @P0 IMAD.IADD R3, R3, 0x1, R6 ;  /* 0x0000000103030824 */ /* 0x000fe200078e0206 */
        /* <DEDUP_REMOVED lines=16> */
[C---:B-----5:R-:W-:Y:S02]  /*6640*/  IMAD R4, R87.reuse, c[0x0][0x20c], R2 ;  /* 0x0000830057047a24 */ /* 0x060fe400078e0202 */
[----:B------:R-:W-:Y:S05]  /*6650*/  IMAD.WIDE.U32 R2, R87, c[0x0][0x208], RZ ;  /* 0x0000820057027a25 */ /* 0x000fea00078e00ff */
[----:B------:R-:W-:Y:S01]  /*6660*/  IADD3 R3, R3, R4, RZ ;  /* 0x0000000403037210 */ /* 0x000fe20007ffe0ff */
[----:B------:R-:W-:Y:S04]  /*6670*/  IMAD R4, R100, c[0x0][0x218], RZ ;  /* 0x0000860064047a24 */ /* 0x000fe800078e02ff */
[C---:B------:R-:W-:Y:S01]  /*6680*/  IMAD.WIDE.U32 R2, R83.reuse, c[0x0][0x218], R2 ;  /* 0x0000860053027a25 */ /* 0x040fe200078e0002 */
[----:B------:R-:W-:Y:S04]  /*6690*/  DEPBAR.LE SB0, 0x0 ;  /* 0x000080000000791a */ /* 0x000fe80000000000 */
[----:B------:R-:W-:Y:S01]  /*66a0*/  BAR.SYNC.DEFER_BLOCKING 0x0 ;  /* 0x0000000000007b1d */ /* 0x000fe20000010000 */
[----:B------:R-:W-:Y:S01]  /*66b0*/  IMAD R4, R83, c[0x0][0x21c], R4 ;  /* 0x0000870053047a24 */ /* 0x000fe200078e0204 */
[----:B------:R-:W-:Y:S04]  /*66c0*/  IADD3 R2, P0, R2, UR46, RZ ;  /* 0x0000002e02027c10 */ /* 0x000fe8000ff1e0ff */
[----:B------:R-:W-:Y:S02]  /*66d0*/  IADD3.X R3, R3, UR9, R4, P0, !PT ;  /* 0x0000000903037c10 */ /* 0x000fe400087fe404 */
[C---:B---3--:R-:W-:Y:S04]  /*66e0*/  LEA R14, P0, R2.reuse, c[0x0][0x1f8], 0x1 ;  /* 0x00007e00020e7a11 */ /* 0x048fe800078008ff */
[----:B------:R-:W-:Y:S02]  /*66f0*/  LEA.HI.X R12, R2, c[0x0][0x1fc], R3, 0x1, P0 ;  /* 0x00007f00020c7a11 */ /* 0x000fe400000f0c03 */
[----:B------:R1:W3:Y:S01]  /*6700*/  SHFL.IDX PT, R2, R14, RZ, 0x1c1f ;  /* 0x001c1fff0e027589 */ /* 0x0002e200000e0000 */
[----:B------:R-:W-:Y:S07]  /*6710*/  ISETP.GE.AND P0, PT, R13, 0x1, PT ;  /* 0x000000010d00780c */ /* 0x000fee0003f06270 */
[----:B------:R1:W4:Y:S06]  /*6720*/  SHFL.IDX PT, R3, R12, RZ, 0x1c1f ;  /* 0x001c1fff0c037589 */ /* 0x00032c00000e0000 */
[----:B------:R-:W-:-:S05]  /*6730*/  @!P0 BRA `(.L_x_371) ;  /* 0x000000c000008947 */ /* 0x000fca0003800000 */
[C---:B------:R-:W-:Y:S11]  /*6740*/  ISETP.GE.AND P1, PT, R18.reuse, c[0x0][0x1d4], PT ;  /* 0x0000750012007a0c */ /* 0x040ff60003f26270 */
[----:B------:R-:W-:Y:S02]  /*6750*/  @!UPT UIADD3 URZ, URZ, URZ, URZ ;  /* 0x0000003f3f3ff290 */ /* 0x000fe4000fffe03f */
[----:B-1----:R-:W1:Y:S01]  /*6760*/  @!P1 LDS.128 R8, [R80] ;  /* 0x0000000050089984 */ /* 0x002e620000000c00 */
[CC--:B---3--:R-:W-:Y:S04]  /*6770*/  @!P1 LEA R4, P0, R18.reuse, R2.reuse, 0x1 ;  /* 0x0000000212049211 */ /* 0x0c8fe800078008ff */
[-C--:B----4-:R-:W-:Y:S02]  /*6780*/  @!P1 LEA.HI.X R5, R18, R3.reuse, R19, 0x1, P0 ;  /* 0x0000000312059211 */ /* 0x090fe400000f0c13 */
[----:B------:R-:W-:Y:S11]  /*6790*/  ISETP.GE.AND P0, PT, R86, c[0x0][0x1d4], PT ;  /* 0x0000750056007a0c */ /* 0x000ff60003f06270 */
[----:B------:R-:W-:Y:S02]  /*67a0*/  @!UPT UIADD3 URZ, URZ, URZ, URZ ;  /* 0x0000003f3f3ff290 */ /* 0x000fe4000fffe03f */
[C---:B------:R-:W-:Y:S04]  /*67b0*/  @!P0 LEA R2, P2, R76.reuse, R2, 0x1 ;  /* 0x000000024c028211 */ /* 0x040fe800078408ff */
[----:B------:R-:W-:Y:S01]  /*67c0*/  @!P0 LEA.HI.X R3, R76, R3, R82, 0x1, P2 ;  /* 0x000000034c038211 */ /* 0x000fe200010f0c52 */
[----:B-1----:R-:W-:Y:S04]  /*67d0*/  @!P1 ST.E.128 [R4.64], R8 ;  /* 0x0000000804009985 */ /* 0x002fe8000c101d1a */
[----:B------:R-:W1:Y:S04]  /*67e0*/  @!P0 LDS.128 R4, [R81] ;  /* 0x0000000051048984 */ /* 0x000e680000000c00 */
[----:B-1----:R1:W-:Y:S02]  /*67f0*/  @!P0 ST.E.128 [R2.64], R4 ;  /* 0x0000000402008985 */ /* 0x0023e4000c101d1a */
.L_x_371:
[----:B------:R-:W-:Y:S05]  /*6800*/  BSYNC B0 ;  /* 0x0000000000007941 */ /* 0x000fea0003800000 */
.L_x_370:
[----:B-1--4-:R1:W4:Y:S01]  /*6810*/  SHFL.IDX PT, R3, R12, 0x1, 0x1c1f ;  /* 0x003c1f000c037f89 */ /* 0x01232200000e0000 */
        /* <DEDUP_REMOVED lines=16> */
.L_x_373:
[----:B------:R-:W-:Y:S05]  /*6920*/  BSYNC B0 ;  /* 0x0000000000007941 */ /* 0x000fea0003800000 */
.L_x_372:
[----:B---34-:R3:W4:Y:S01]  /*6930*/  SHFL.IDX PT, R3, R12, 0x2, 0x1c1f ;  /* 0x005c1f000c037f89 */ /* 0x01872200000e0000 */
[----:B------:R-:W-:Y:S01]  /*6940*/  ISETP.GE.AND P0, PT, R13, 0x41, PT ;  /* 0x000000410d00780c */ /* 0x000fe20003f06270 */
[----:B------:R-:W-:Y:S02]  /*6950*/  BSSY B0, `(.L_x_374) ;  /* 0x000000f000007945 */ /* 0x000fe40003800000 */
        /* <DEDUP_REMOVED lines=14> */
.L_x_375:
[----:B------:R-:W-:Y:S05]  /*6a40*/  BSYNC B0 ;  /* 0x0000000000007941 */ /* 0x000fea0003800000 */
.L_x_374:
[----:B------:R-:W-:Y:S02]  /*6a50*/  UISETP.GT.AND UP0, UPT, UR6, UR7, UPT ;  /* 0x000000070600728c */ /* 0x000fe4000bf04270 */
[----:B------:R-:W-:Y:S04]  /*6a60*/  UIADD3 UR6, UR6, -0x1, URZ ;  /* 0xffffffff06067890 */ /* 0x000fe8000fffe03f */
[----:B------:R-:W-:Y:S05]  /*6a70*/  PLOP3.LUT P0, PT, PT, PT, UP0, 0x80, 0x0 ;  /* 0x000000000000781c */ /* 0x000fea0003f0f008 */
[----:B------:R-:W-:Y:S02]  /*6a80*/  @UP0 UIMAD UR5, UR25, UR6, URZ ;  /* 0x00000006190502a4 */ /* 0x000fe4000f8e023f */
[----:B------:R-:W-:Y:S04]  /*6a90*/  @UP0 USHF.R.S32.HI UR11, URZ, 0x1f, UR6 ;  /* 0x0000001f3f0b0899 */ /* 0x000fe80008011406 */
[----:B-1----:R-:W-:Y:S02]  /*6aa0*/  IMAD.U32 R4, RZ, RZ, UR5 ;  /* 0x00000005ff047e24 */ /* 0x002fe4000f8e00ff */
[----:B------:R-:W-:Y:S02]  /*6ab0*/  @P0 IMAD.MOV.U32 R2, RZ, RZ, R116 ;  /* 0x000000ffff020224 */ /* 0x000fe400078e0074 */
[----:B----4-:R-:W-:Y:S01]  /*6ac0*/  @P0 IMAD.MOV.U32 R3, RZ, RZ, R113 ;  /* 0x000000ffff030224 */ /* 0x010fe200078e0071 */
[----:B------:R-:W-:Y:S11]  /*6ad0*/  PLOP3.LUT P0, PT, PT, PT, UP0, 0x80, 0x0 ;  /* 0x000000000000781c */ /* 0x000ff60003f0f008 */
[----:B------:R-:W-:Y:S02]  /*6ae0*/  @!UPT UIADD3 URZ, URZ, URZ, URZ ;  /* 0x0000003f3f3ff290 */ /* 0x000fe4000fffe03f */
[C---:B------:R-:W-:Y:S01]  /*6af0*/  @P0 IMAD.WIDE.U32 R2, R144.reuse, UR6, R2 ;  /* 0x0000000690020c25 */ /* 0x040fe2000f8e0002 */
[----:B------:R-:W-:Y:S11]  /*6b00*/  PLOP3.LUT P0, PT, PT, PT, UP0, 0x80, 0x0 ;  /* 0x000000000000781c */ /* 0x000ff60003f0f008 */
[----:B------:R-:W-:Y:S02]  /*6b10*/  @!UPT UIADD3 URZ, URZ, URZ, URZ ;  /* 0x0000003f3f3ff290 */ /* 0x000fe4000fffe03f */
[----:B------:R-:W-:Y:S01]  /*6b20*/  @P0 IMAD R4, R144, UR11, R4 ;  /* 0x0000000b90040c24 */ /* 0x000fe2000f8e0204 */
[----:B------:R-:W-:Y:S11]  /*6b30*/  PLOP3.LUT P0, PT, PT, PT, UP0, 0x80, 0x0 ;  /* 0x000000000000781c */ /* 0x000ff60003f0f008 */
[----:B------:R-:W-:Y:S02]  /*6b40*/  @!UPT UIADD3 URZ, URZ, URZ, URZ ;  /* 0x0000003f3f3ff290 */ /* 0x000fe4000fffe03f */
[----:B------:R-:W-:Y:S01]  /*6b50*/  @P0 IMAD.IADD R4, R3, 0x1, R4 ;  /* 0x0000000103040824 */ /* 0x000fe200078e0204 */
[----:B------:R-:W-:Y:S11]  /*6b60*/  PLOP3.LUT P0, PT, PT, PT, UP0, 0x80, 0x0 ;  /* 0x000000000000781c */ /* 0x000ff60003f0f008 */
[----:B------:R-:W-:Y:S02]  /*6b70*/  @!UPT UIADD3 URZ, URZ, URZ, URZ ;  /* 0x0000003f3f3ff290 */ /* 0x000fe4000fffe03f */
[C---:B---3--:R-:W-:Y:S02]  /*6b80*/  @P0 LEA R12, P1, R2.reuse, c[0x0][0x220], 0x1 ;  /* 0x00008800020c0a11 */ /* 0x048fe400078208ff */
[----:B------:R-:W-:Y:S11]  /*6b90*/  PLOP3.LUT P0, PT, PT, PT, UP0, 0x80, 0x0 ;  /* 0x000000000000781c */ /* 0x000ff60003f0f008 */
[----:B------:R-:W-:Y:S02]  /*6ba0*/  @!UPT UIADD3 URZ, URZ, URZ, URZ ;  /* 0x0000003f3f3ff290 */ /* 0x000fe4000fffe03f */
[----:B------:R-:W-:Y:S02]  /*6bb0*/  @P0 LEA.HI.X R10, R2, c[0x0][0x224], R4, 0x1, P1 ;  /* 0x00008900020a0a11 */ /* 0x000fe400008f0c04 */
[----:B------:R-:W-:Y:S11]  /*6bc0*/  PLOP3.LUT P0, PT, PT, PT, UP0, 0x80, 0x0 ;  /* 0x000000000000781c */ /* 0x000ff60003f0f008 */
[----:B------:R-:W-:Y:S02]  /*6bd0*/  @!UPT UIADD3 URZ, URZ, URZ, URZ ;  /* 0x0000003f3f3ff290 */ /* 0x000fe4000fffe03f */
[-C--:B------:R-:W-:Y:S02]  /*6be0*/  @P0 IADD3 R14, P1, R12, R136.reuse, RZ ;  /* 0x000000880c0e0210 */ /* 0x080fe40007f3e0ff */
[----:B------:R-:W-:Y:S11]  /*6bf0*/  PLOP3.LUT P0, PT, PT, PT, UP0, 0x80, 0x0 ;  /* 0x000000000000781c */ /* 0x000ff60003f0f008 */
[----:B------:R-:W-:Y:S02]  /*6c00*/  @!UPT UIADD3 URZ, URZ, URZ, URZ ;  /* 0x0000003f3f3ff290 */ /* 0x000fe4000fffe03f */
[--C-:B------:R-:W-:Y:S01]  /*6c10*/  @P0 IMAD.X R11, R10, 0x1, R132.reuse, P1 ;  /* 0x000000010a0b0824 */ /* 0x100fe200008e0684 */
        /* <DEDUP_REMOVED lines=20> */
[----:B------:R-:W-:Y:S02]  /*6d60*/  @P0 IADD3 R2, P1, R4, R136, RZ ;  /* 0x0000008804020210 */ /* 0x000fe40007f3e0ff */
[----:B------:R-:W-:Y:S11]  /*6d70*/  PLOP3.LUT P0, PT, PT, PT, UP0, 0x80, 0x0 ;  /* 0x000000000000781c */ /* 0x000ff60003f0f008 */
[----:B------:R-:W-:Y:S02]  /*6d80*/  @!UPT UIADD3 URZ, URZ, URZ, URZ ;  /* 0x0000003f3f3ff290 */ /* 0x000fe4000fffe03f */
[----:B------:R-:W-:Y:S01]  /*6d90*/  @P0 IMAD.X R3, R5, 0x1, R132, P1 ;  /* 0x0000000105030824 */ /* 0x000fe200008e0684 */
[----:B------:R-:W-:Y:S11]  /*6da0*/  PLOP3.LUT P0, PT, PT, PT, UP0, 0x80, 0x0 ;  /* 0x000000000000781c */ /* 0x000ff60003f0f008 */
[----:B------:R-:W-:Y:S02]  /*6db0*/  @!UPT UIADD3 URZ, URZ, URZ, URZ ;  /* 0x0000003f3f3ff290 */ /* 0x000fe4000fffe03f */
[----:B------:R-:W-:Y:S01]  /*6dc0*/  @P0 IMAD.MOV.U32 R13, RZ, RZ, R10 ;  /* 0x000000ffff0d0224 */ /* 0x000fe200078e000a */
[----:B------:R-:W-:Y:S11]  /*6dd0*/  PLOP3.LUT P0, PT, PT, PT, UP0, 0x80, 0x0 ;  /* 0x000000000000781c */ /* 0x000ff60003f0f008 */
[----:B------:R-:W-:Y:S02]  /*6de0*/  @!UPT UIADD3 URZ, URZ, URZ, URZ ;  /* 0x0000003f3f3ff290 */ /* 0x000fe4000fffe03f */
[----:B------:R-:W-:Y:S01]  /*6df0*/  @!PT LDS RZ, [RZ] ;  /* 0x00000000fffff984 */ /* 0x000fe20000000800 */
[----:B------:R-:W-:Y:S01]  /*6e00*/  @!PT LDS RZ, [RZ] ;  /* 0x00000000fffff984 */ /* 0x000fe20000000800 */
[----:B------:R-:W-:Y:S01]  /*6e10*/  @!PT LDS RZ, [RZ] ;  /* 0x00000000fffff984 */ /* 0x000fe20000000800 */
[----:B------:R1:W-:Y:S01]  /*6e20*/  @P0 LDGSTS.E.BYPASS.LTC128B.128 [R79+0x3100], [R12.64], !P6 ;  /* 0x031000000c4f0fae */ /* 0x0003e2000f101d5a */
[----:B------:R-:W-:Y:S11]  /*6e30*/  PLOP3.LUT P0, PT, PT, PT, UP0, 0x80, 0x0 ;  /* 0x000000000000781c */ /* 0x000ff60003f0f008 */
[----:B------:R-:W-:Y:S02]  /*6e40*/  @!UPT UIADD3 URZ, URZ, URZ, URZ ;  /* 0x0000003f3f3ff290 */ /* 0x000fe4000fffe03f */
[----:B------:R-:W-:Y:S01]  /*6e50*/  @P0 IMAD.MOV.U32 R10, RZ, RZ, R14 ;  /* 0x000000ffff0a0224 */ /* 0x000fe200078e000e */
[----:B------:R-:W-:Y:S11]  /*6e60*/  PLOP3.LUT P0, PT, PT, PT, UP0, 0x80, 0x0 ;  /* 0x000000000000781c */ /* 0x000ff60003f0f008 */
[----:B------:R-:W-:Y:S02]  /*6e70*/  @!UPT UIADD3 URZ, URZ, URZ, URZ ;  /* 0x0000003f3f3ff290 */ /* 0x000fe4000fffe03f */
[----:B------:R1:W-:Y:S01]  /*6e80*/  @P0 LDGSTS.E.BYPASS.LTC128B.128 [R79+0x3900], [R10.64], !P6 ;  /* 0x039000000a4f0fae */ /* 0x0003e2000f101d5a */
[----:B------:R-:W-:Y:S02]  /*6e90*/  PLOP3.LUT P0, PT, PT, PT, UP0, 0x80, 0x0 ;  /* 0x000000000000781c */ /* 0x000fe40003f0f008 */
        /* <DEDUP_REMOVED lines=15> */
[----:B------:R-:W-:Y:S05]  /*6f90*/  PLOP3.LUT P0, PT, PT, PT, UP0, 0x80, 0x0 ;  /* 0x000000000000781c */ /* 0x000fea0003f0f008 */
[----:B------:R-:W0:Y:S08]  /*6fa0*/  LDGDEPBAR ;  /* 0x00000000000079af */ /* 0x000e300000000000 */
[----:B------:R-:W-:-:S05]  /*6fb0*/  @P0 BRA `(.L_x_376) ;  /* 0xffffb00000000947 */ /* 0x000fca000383ffff */
[----:B------:R-:W-:Y:S06]  /*6fc0*/  BAR.SYNC.DEFER_BLOCKING 0x0 ;  /* 0x0000000000007b1d */ /* 0x000fec0000010000 */
.L_x_341:
[----:B------:R-:W-:Y:S02]  /*6fd0*/  UISETP.NE.AND UP1, UPT, UR24, URZ, UPT ;  /* 0x0000003f1800728c */ /* 0x000fe4000bf25270 */
[----:B------:R-:W-:-:S02]  /*6fe0*/  UISETP.NE.AND UP0, UPT, UR23, URZ, UPT ;  /* 0x0000003f1700728c */ /* 0x000fc4000bf05270 */
[----:B------:R-:W-:Y:S02]  /*6ff0*/  UIADD3 UR6, UR18, 0x7f, URZ ;  /* 0x0000007f12067890 */ /* 0x000fe4000fffe03f */
[----:B------:R-:W-:Y:S02]  /*7000*/  ULDC.64 UR4, c[0x0][0x2c8] ;  /* 0x0000b20000047ab9 */ /* 0x000fe40000000a00 */
[----:B------:R-:W-:Y:S01]  /*7010*/  UIMAD.WIDE.U32 UR8, UR6, UR4, URZ ;  /* 0x00000004060872a5 */ /* 0x000fe2000f8e003f */
[----:B------:R-:W-:Y:S01]  /*7020*/  PLOP3.LUT P0, PT, PT, PT, UP0, 0x40, 0x0 ;  /* 0x000000000000781c */ /* 0x000fe20003f0e808 */
[----:B------:R-:W-:Y:S02]  /*7030*/  ULDC UR7, c[0x0][0x328] ;  /* 0x0000ca0000077ab9 */ /* 0x000fe40000000800 */
[----:B------:R-:W-:-:S04]  /*7040*/  @UP1 USHF.R.U32.HI UR6, URZ, UR5, UR9 ;  /* 0x000000053f061299 */ /* 0x000fc80008011609 */
[----:B------:R-:W-:-:S04]  /*7050*/  UIADD3 UR14, UR14, UR6, URZ ;  /* 0x000000060e0e7290 */ /* 0x000fc8000fffe03f */
[----:B------:R-:W-:Y:S02]  /*7060*/  UIADD3 UR7, UR14, UR7, URZ ;  /* 0x000000070e077290 */ /* 0x000fe4000fffe03f */
[----:B------:R-:W-:Y:S05]  /*7070*/  @P0 BRA `(.L_x_377) ;  /* 0x0000015000000947 */ /* 0x000fea0003800000 */
[----:B------:R-:W-:Y:S01]  /*7080*/  ISETP.LT.AND P0, PT, RZ, UR14, PT ;  /* 0x0000000eff007c0c */ /* 0x000fe2000bf01270 */
[----:B------:R-:W-:Y:S02]  /*7090*/  UIADD3 UR8, UR14, -0x1, URZ ;  /* 0xffffffff0e087890 */ /* 0x000fe4000fffe03f */
[----:B------:R-:W-:-:S10]  /*70a0*/  ULDC UR6, c[0x0][0x32c] ;  /* 0x0000cb0000067ab9 */ /* 0x000fd40000000800 */
[----:B------:R-:W-:Y:S05]  /*70b0*/  @P0 BRA `(.L_x_378) ;  /* 0x0000008000000947 */ /* 0x000fea0003800000 */
[----:B------:R-:W-:Y:S02]  /*70c0*/  UISETP.NE.AND UP0, UPT, UR6, 0x1, UPT ;  /* 0x000000010600788c */ /* 0x000fe4000bf05270 */
[----:B------:R-:W-:Y:S02]  /*70d0*/  UIADD3 UR8, -UR14, URZ, URZ ;  /* 0x0000003f0e087290 */ /* 0x000fe4000fffe13f */
[----:B------:R-:W-:Y:S02]  /*70e0*/  ULDC.64 UR4, c[0x0][0x330] ;  /* 0x0000cc0000047ab9 */ /* 0x000fe40000000a00 */
[----:B------:R-:W-:-:S07]  /*70f0*/  UIMAD.WIDE.U32 UR10, UR8, UR4, URZ ;  /* 0x00000004080a72a5 */ /* 0x000fce000f8e003f */
[----:B------:R-:W-:Y:S02]  /*7100*/  @UP0 UMOV UR9, UR11 ;  /* 0x0000000b00090c82 */ /* 0x000fe40008000000 */
[----:B------:R-:W-:-:S04]  /*7110*/  @UP0 USHF.R.U32.HI UR8, URZ, UR5, UR9 ;  /* 0x000000053f080299 */ /* 0x000fc80008011609 */
[----:B------:R-:W-:Y:S01]  /*7120*/  ULOP3.LUT UR8, URZ, UR8, URZ, 0x33, !UPT ;  /* 0x000000083f087292 */ /* 0x000fe2000f8e333f */
[----:B------:R-:W-:Y:S05]  /*7130*/  BRA `(.L_x_379) ;  /* 0x0000005000007947 */ /* 0x000fea0003800000 */
.L_x_378:
[----:B------:R-:W-:Y:S02]  /*7140*/  UISETP.NE.AND UP0, UPT, UR6, 0x1, UPT ;  /* 0x000000010600788c */ /* 0x000fe4000bf05270 */
[----:B------:R-:W-:Y:S02]  /*7150*/  ULDC.64 UR4, c[0x0][0x330] ;  /* 0x0000cc0000047ab9 */ /* 0x000fe40000000a00 */
[----:B------:R-:W-:-:S07]  /*7160*/  UIMAD.WIDE.U32 UR10, UR8, UR4, URZ ;  /* 0x00000004080a72a5 */ /* 0x000fce000f8e003f */
[----:B------:R-:W-:Y:S02]  /*7170*/  @UP0 UMOV UR9, UR11 ;  /* 0x0000000b00090c82 */ /* 0x000fe40008000000 */
[----:B------:R-:W-:Y:S02]  /*7180*/  @UP0 USHF.R.U32.HI UR8, URZ, UR5, UR9 ;  /* 0x000000053f080299 */ /* 0x000fe40008011609 */
.L_x_379:
[----:B------:R-:W-:Y:S02]  /*7190*/  ULDC UR4, c[0x0][0x32c] ;  /* 0x0000cb0000047ab9 */ /* 0x000fe40000000800 */
[----:B------:R-:W-:-:S04]  /*71a0*/  UIMAD UR4, UR8, UR6, UR4 ;  /* 0x00000006080472a4 */ /* 0x000fc8000f8e0204 */
[----:B------:R-:W-:-:S04]  /*71b0*/  UISETP.LT.AND UP0, UPT, UR7, UR4, UPT ;  /* 0x000000040700728c */ /* 0x000fc8000bf01270 */
[----:B------:R-:W-:Y:S02]  /*71c0*/  USEL UR7, UR7, UR4, UP0 ;  /* 0x0000000407077287 */ /* 0x000fe40008000000 */
.L_x_377:
[----:B------:R-:W-:Y:S02]  /*71d0*/  UISETP.NE.AND UP0, UPT, UR24, URZ, UPT ;  /* 0x0000003f1800728c */ /* 0x000fe4000bf05270 */
[----:B------:R-:W-:Y:S02]  /*71e0*/  UIADD3 UR8, UR7, 0x5f, URZ ;  /* 0x0000005f07087890 */ /* 0x000fe4000fffe03f */
[----:B------:R-:W-:Y:S02]  /*71f0*/  ULDC.64 UR4, c[0x0][0x2c8] ;  /* 0x0000b20000047ab9 */ /* 0x000fe40000000a00 */
[----:B------:R-:W-:Y:S02]  /*7200*/  UISETP.NE.AND UP1, UPT, UR23, URZ, UPT ;  /* 0x0000003f1700728c */ /* 0x000fe4000bf25270 */
[----:B------:R-:W-:Y:S02]  /*7210*/  UIMAD.WIDE.U32 UR10, UR18, UR4, URZ ;  /* 0x00000004120a72a5 */ /* 0x000fe4000f8e003f */
[----:B------:R-:W-:-:S02]  /*7220*/  UIMAD.WIDE UR8, UR8, 0x2aaaaaab, URZ ;  /* 0x2aaaaaab080878a5 */ /* 0x000fc4000f8e023f */
[----:B------:R-:W-:Y:S01]  /*7230*/  PLOP3.LUT P0, PT, PT, PT, UP1, 0x40, 0x0 ;  /* 0x000000000000781c */ /* 0x000fe20003f0e818 */
[----:B------:R-:W-:Y:S02]  /*7240*/  UMOV UR4, UR18 ;  /* 0x0000001200047c82 */ /* 0x000fe40008000000 */
[----:B------:R-:W-:Y:S02]  /*7250*/  USHF.R.U32.HI UR8, URZ, 0x1f, UR9 ;  /* 0x0000001f3f087899 */ /* 0x000fe40008011609 */
[----:B------:R-:W-:Y:S02]  /*7260*/  @UP0 UMOV UR7, UR11 ;  /* 0x0000000b00070c82 */ /* 0x000fe40008000000 */
[----:B------:R-:W-:Y:S02]  /*7270*/  @UP0 USHF.R.U32.HI UR4, URZ, UR5, UR7 ;  /* 0x000000053f040299 */ /* 0x000fe40008011607 */
        /* <DEDUP_REMOVED lines=15> */
[----:B------:R-:W-:-:S05]  /*7370*/  UIMAD.WIDE.U32 UR8, UR7, UR4, URZ ;  /* 0x00000004070872a5 */ /* 0x000fca000f8e003f */
[----:B------:R-:W-:-:S04]  /*7380*/  @UP0 USHF.R.U32.HI UR7, URZ, UR5, UR9 ;  /* 0x000000053f070299 */ /* 0x000fc80008011609 */
[----:B------:R-:W-:Y:S01]  /*7390*/  ULOP3.LUT UR7, URZ, UR7, URZ, 0x33, !UPT ;  /* 0x000000073f077292 */ /* 0x000fe2000f8e333f */
[----:B------:R-:W-:Y:S05]  /*73a0*/  BRA `(.L_x_382) ;  /* 0x0000005000007947 */ /* 0x000fea0003800000 */
.L_x_381:
[----:B------:R-:W-:Y:S02]  /*73b0*/  ULDC UR4, c[0x0][0x32c] ;  /* 0x0000cb0000047ab9 */ /* 0x000fe40000000800 */
[----:B------:R-:W-:-:S03]  /*73c0*/  UISETP.NE.AND UP0, UPT, UR4, 0x1, UPT ;  /* 0x000000010400788c */ /* 0x000fc6000bf05270 */
[----:B------:R-:W-:Y:S02]  /*73d0*/  ULDC.64 UR4, c[0x0][0x330] ;  /* 0x0000cc0000047ab9 */ /* 0x000fe40000000a00 */
[----:B------:R-:W-:-:S06]  /*73e0*/  UIMAD.WIDE.U32 UR8, UR7, UR4, URZ ;  /* 0x00000004070872a5 */ /* 0x000fcc000f8e003f */
[----:B------:R-:W-:Y:S02]  /*73f0*/  @UP0 USHF.R.U32.HI UR7, URZ, UR5, UR9 ;  /* 0x000000053f070299 */ /* 0x000fe40008011609 */
.L_x_382:
[----:B------:R-:W-:Y:S02]  /*7400*/  ULDC UR4, c[0x0][0x32c] ;  /* 0x0000cb0000047ab9 */ /* 0x000fe40000000800 */
[----:B------:R-:W-:-:S04]  /*7410*/  UIMAD UR4, UR7, UR4, URZ ;  /* 0x00000004070472a4 */ /* 0x000fc8000f8e023f */
[----:B------:R-:W-:-:S04]  /*7420*/  UISETP.LT.AND UP0, UPT, UR6, UR4, UPT ;  /* 0x000000040600728c */ /* 0x000fc8000bf01270 */
[----:B------:R-:W-:-:S04]  /*7430*/  USEL UR6, UR6, UR4, !UP0 ;  /* 0x0000000406067287 */ /* 0x000fc8000c000000 */
.L_x_380:
[----:B------:R-:W-:Y:S01]  /*7440*/  UIMAD.WIDE UR4, UR6, 0x2aaaaaab, URZ ;  /* 0x2aaaaaab060478a5 */ /* 0x000fe2000f8e023f */
[----:B------:R-:W-:Y:S01]  /*7450*/  PLOP3.LUT P4, PT, PT, PT, PT, 0x80, 0x0 ;  /* 0x000000000000781c */ /* 0x000fe20003f8f070 */
[----:B------:R-:W-:Y:S01]  /*7460*/  CS2R R162, SRZ ;  /* 0x0000000000a27805 */ /* 0x000fe2000001ff00 */
[----:B------:R-:W-:Y:S01]  /*7470*/  CS2R R160, SRZ ;  /* 0x0000000000a07805 */ /* 0x000fe2000001ff00 */
[----:B------:R-:W-:Y:S01]  /*7480*/  USHF.R.U32.HI UR4, URZ, 0x1f, UR5 ;  /* 0x0000001f3f047899 */ /* 0x000fe20008011605 */
[----:B------:R-:W-:Y:S01]  /*7490*/  CS2R R166, SRZ ;  /* 0x0000000000a67805 */ /* 0x000fe2000001ff00 */
[----:B------:R-:W-:Y:S01]  /*74a0*/  CS2R R164, SRZ ;  /* 0x0000000000a47805 */ /* 0x000fe2000001ff00 */
[----:B-1----:R-:W-:Y:S01]  /*74b0*/  CS2R R12, SRZ ;  /* 0x00000000000c7805 */ /* 0x002fe2000001ff00 */
[----:B------:R-:W-:Y:S01]  /*74c0*/  ULEA.HI.SX32 UR4, UR5, UR4, 0x1c ;  /* 0x0000000405047291 */ /* 0x000fe2000f8fe23f */
[----:B------:R-:W-:Y:S01]  /*74d0*/  IMAD.MOV.U32 R158, RZ, RZ, RZ ;  /* 0x000000ffff9e7224 */ /* 0x000fe200078e00ff */
[----:B------:R-:W-:Y:S01]  /*74e0*/  MOV R16, RZ ;  /* 0x000000ff00107202 */ /* 0x000fe20000000f00 */
[----:B------:R-:W-:Y:S01]  /*74f0*/  IMAD.MOV.U32 R156, RZ, RZ, RZ ;  /* 0x000000ffff9c7224 */ /* 0x000fe200078e00ff */
[----:B------:R-:W-:Y:S01]  /*7500*/  UISETP.LT.AND UP0, UPT, URZ, UR4, UPT ;  /* 0x000000043f00728c */ /* 0x000fe2000bf01270 */
[----:B------:R-:W-:Y:S01]  /*7510*/  IMAD.MOV.U32 R154, RZ, RZ, RZ ;  /* 0x000000ffff9a7224 */ /* 0x000fe200078e00ff */
[----:B------:R-:W-:Y:S01]  /*7520*/  CS2R R18, SRZ ;  /* 0x0000000000127805 */ /* 0x000fe2000001ff00 */
[----:B------:R-:W-:Y:S01]  /*7530*/  MOV R152, RZ ;  /* 0x000000ff00987202 */ /* 0x000fe20000000f00 */
[----:B------:R-:W-:Y:S01]  /*7540*/  USEL UR4, URZ, UR4, !UP0 ;  /* 0x000000043f047287 */ /* 0x000fe2000c000000 */
[----:B------:R-:W-:Y:S01]  /*7550*/  CS2R R20, SRZ ;  /* 0x0000000000147805 */ /* 0x000fe2000001ff00 */
[----:B------:R-:W-:Y:S01]  /*7560*/  IMAD.MOV.U32 R146, RZ, RZ, RZ ;  /* 0x000000ffff927224 */ /* 0x000fe200078e00ff */
[----:B------:R-:W-:Y:S01]  /*7570*/  CS2R R14, SRZ ;  /* 0x00000000000e7805 */ /* 0x000fe2000001ff00 */
[----:B------:R-:W-:Y:S01]  /*7580*/  UISETP.GT.AND UP0, UPT, UR12, UR4, UPT ;  /* 0x000000040c00728c */ /* 0x000fe2000bf04270 */
[----:B------:R-:W-:Y:S01]  /*7590*/  MOV R144, RZ ;  /* 0x000000ff00907202 */ /* 0x000fe20000000f00 */
[----:B------:R-:W-:Y:S01]  /*75a0*/  IMAD.MOV.U32 R150, RZ, RZ, RZ ;  /* 0x000000ffff967224 */ /* 0x000fe200078e00ff */
[----:B------:R-:W-:Y:S01]  /*75b0*/  MOV R148, RZ ;  /* 0x000000ff00947202 */ /* 0x000fe20000000f00 */
[----:B------:R-:W-:Y:S01]  /*75c0*/  CS2R R142, SRZ ;  /* 0x00000000008e7805 */ /* 0x000fe2000001ff00 */
[----:B------:R-:W-:Y:S01]  /*75d0*/  CS2R R22, SRZ ;  /* 0x0000000000167805 */ /* 0x000fe2000001ff00 */
[----:B------:R-:W-:Y:S01]  /*75e0*/  PLOP3.LUT P0, PT, PT, PT, UP0, 0x80, 0x0 ;  /* 0x000000000000781c */ /* 0x000fe20003f0f008 */
[----:B------:R-:W-:Y:S01]  /*75f0*/  IMAD.MOV.U32 R140, RZ, RZ, RZ ;  /* 0x000000ffff8c7224 */ /* 0x000fe200078e00ff */
[----:B------:R-:W-:Y:S01]  /*7600*/  MOV R138, RZ ;  /* 0x000000ff008a7202 */ /* 0x000fe20000000f00 */
[----:B------:R-:W-:Y:S01]  /*7610*/  CS2R R24, SRZ ;  /* 0x0000000000187805 */ /* 0x000fe2000001ff00 */
[----:B------:R-:W-:Y:S01]  /*7620*/  IMAD.MOV.U32 R136, RZ, RZ, RZ ;  /* 0x000000ffff887224 */ /* 0x000fe200078e00ff */
[----:B------:R-:W-:Y:S01]  /*7630*/  CS2R R130, SRZ ;  /* 0x0000000000827805 */ /* 0x000fe2000001ff00 */
[----:B-----5:R-:W-:Y:S01]  /*7640*/  CS2R R30, SRZ ;  /* 0x00000000001e7805 */ /* 0x020fe2000001ff00 */
[----:B------:R-:W-:Y:S01]  /*7650*/  MOV R128, RZ ;  /* 0x000000ff00807202 */ /* 0x000fe20000000f00 */
[----:B------:R-:W-:Y:S01]  /*7660*/  IMAD.MOV.U32 R134, RZ, RZ, RZ ;  /* 0x000000ffff867224 */ /* 0x000fe200078e00ff */
[----:B------:R-:W-:Y:S01]  /*7670*/  MOV R132, RZ ;  /* 0x000000ff00847202 */ /* 0x000fe20000000f00 */
[----:B------:R-:W-:Y:S01]  /*7680*/  CS2R R126, SRZ ;  /* 0x00000000007e7805 */ /* 0x000fe2000001ff00 */
[----:B------:R-:W-:Y:S01]  /*7690*/  IMAD.MOV.U32 R124, RZ, RZ, RZ ;  /* 0x000000ffff7c7224 */ /* 0x000fe200078e00ff */
[----:B------:R-:W-:Y:S01]  /*76a0*/  CS2R R26, SRZ ;  /* 0x00000000001a7805 */ /* 0x000fe2000001ff00 */
        /* <DEDUP_REMOVED lines=12> */
[----:B------:R-:W-:Y:S01]  /*7770*/  CS2R R38, SRZ ;  /* 0x0000000000267805 */ /* 0x000fe2000001ff00 */
[----:B--2---:R-:W-:Y:S01]  /*7780*/  CS2R R36, SRZ ;  /* 0x0000000000247805 */ /* 0x004fe2000001ff00 */
[----:B------:R-:W-:Y:S05]  /*7790*/  @!P0 BRA `(.L_x_383) ;  /* 0x0002155000008947 */ /* 0x000fea0003800000 */
[----:B------:R-:W-:Y:S02]  /*77a0*/  ULDC.64 UR6, c[0x0][0x340] ;  /* 0x0000d00000067ab9 */ /* 0x000fe40000000a00 */
[----:B------:R-:W-:-:S02]  /*77b0*/  UISETP.NE.U32.AND UP0, UPT, URZ, UR6, UPT ;  /* 0x000000063f00728c */ /* 0x000fc4000bf05070 */
[----:B------:R-:W-:Y:S02]  /*77c0*/  UISETP.NE.AND UP1, UPT, UR24, URZ, UPT ;  /* 0x0000003f1800728c */ /* 0x000fe4000bf25270 */
[----:B------:R-:W-:Y:S02]  /*77d0*/  UISETP.NE.AND.EX UP0, UPT, URZ, UR7, UPT, UP0 ;  /* 0x000000073f00728c */ /* 0x000fe4000bf05300 */
[----:B------:R-:W-:Y:S02]  /*77e0*/  ULDC.64 UR8, c[0x0][0x348] ;  /* 0x0000d20000087ab9 */ /* 0x000fe40000000a00 */
[----:B------:R-:W-:Y:S02]  /*77f0*/  ULDC.64 UR6, c[0x0][0x340] ;  /* 0x0000d00000067ab9 */ /* 0x000fe40000000a00 */
[----:B------:R-:W-:-:S05]  /*7800*/  PLOP3.LUT P3, PT, PT, PT, UP0, 0x80, 0x0 ;  /* 0x000000000000781c */ /* 0x000fca0003f6f008 */
[----:B------:R-:W-:Y:S02]  /*7810*/  @UP0 UMOV UR5, 0x4 ;  /* 0x0000000400050882 */ /* 0x000fe40000000000 */
[----:B------:R-:W-:-:S06]  /*7820*/  @UP0 UIMAD.WIDE UR6, UR22, UR5, UR6 ;  /* 0x00000005160602a5 */ /* 0x000fcc000f8e0206 */
[----:B------:R-:W-:Y:S02]  /*7830*/  IMAD.U32 R2, RZ, RZ, UR6 ;  /* 0x00000006ff027e24 */ /* 0x000fe4000f8e00ff */
[----:B------:R-:W-:Y:S01]  /*7840*/  IMAD.U32 R3, RZ, RZ, UR7 ;  /* 0x00000007ff037e24 */ /* 0x000fe2000f8e00ff */
[----:B------:R-:W-:Y:S01]  /*7850*/  SHF.R.S32.HI R210, RZ, 0x1f, R207 ;  /* 0x0000001fffd27819 */ /* 0x000fe200000114cf */
[----:B------:R-:W-:Y:S02]  /*7860*/  USHF.R.S32.HI UR5, URZ, 0x1f, UR20 ;  /* 0x0000001f3f057899 */ /* 0x000fe40008011414 */
[----:B------:R-:W-:Y:S01]  /*7870*/  ULDC.64 UR6, c[0x0][0x178] ;  /* 0x00005e0000067ab9 */ /* 0x000fe20000000a00 */
[----:B------:R1:W5:Y:S01]  /*7880*/  @P3 LDG.E R13, [R2.64] ;  /* 0x0000001a020d3981 */ /* 0x000362000c1e1900 */
[----:B------:R-:W-:Y:S01]  /*7890*/  UIMAD UR5, UR5, UR6, URZ ;  /* 0x00000006050572a4 */ /* 0x000fe2000f8e023f */
[----:B------:R-:W-:Y:S01]  /*78a0*/  PLOP3.LUT P1, PT, PT, PT, UP1, 0x80, 0x0 ;  /* 0x000000000000781c */ /* 0x000fe20003f2f018 */
[----:B------:R-:W-:Y:S01]  /*78b0*/  UIMAD.WIDE.U32 UR10, UR20, UR6, URZ ;  /* 0x00000006140a72a5 */ /* 0x000fe2000f8e003f */
[----:B------:R-:W-:Y:S01]  /*78c0*/  PLOP3.LUT P0, PT, PT, PT, UP1, 0x80, 0x0 ;  /* 0x000000000000781c */ /* 0x000fe20003f0f018 */
[----:B------:R-:W-:Y:S01]  /*78d0*/  UIMAD UR20, UR20, UR7, UR5 ;  /* 0x00000007141472a4 */ /* 0x000fe2000f8e0205 */
[----:B------:R-:W-:Y:S01]  /*78e0*/  LEA.HI R81, R210, R207, RZ, 0x4 ;  /* 0x000000cfd2517211 */ /* 0x000fe200078f20ff */
[----:B------:R-:W-:Y:S01]  /*78f0*/  UISETP.NE.U32.AND UP0, UPT, URZ, UR8, UPT ;  /* 0x000000083f00728c */ /* 0x000fe2000bf05070 */
[----:B------:R-:W-:Y:S01]  /*7900*/  BSSY B0, `(.L_x_384) ;  /* 0x0000053000007945 */ /* 0x000fe20003800000 */
[----:B------:R-:W-:-:S02]  /*7910*/  ULDC.64 UR6, c[0x0][0x1b8] ;  /* 0x00006e0000067ab9 */ /* 0x000fc40000000a00 */
[----:B------:R-:W-:Y:S02]  /*7920*/  UIADD3 UR11, UR11, UR20, URZ ;  /* 0x000000140b0b7290 */ /* 0x000fe4000fffe03f */
[----:B------:R-:W-:Y:S02]  /*7930*/  UIMAD UR5, UR16, UR6, URZ ;  /* 0x00000006100572a4 */ /* 0x000fe4000f8e023f */
[----:B------:R-:W-:Y:S02]  /*7940*/  UISETP.NE.AND.EX UP0, UPT, URZ, UR9, UPT, UP0 ;  /* 0x000000093f00728c */ /* 0x000fe4000bf05300 */
[----:B------:R-:W-:Y:S02]  /*7950*/  USHF.R.S32.HI UR8, URZ, 0x1f, UR22 ;  /* 0x0000001f3f087899 */ /* 0x000fe40008011416 */
[----:B------:R-:W-:Y:S02]  /*7960*/  UIMAD UR5, UR17, UR7, UR5 ;  /* 0x00000007110572a4 */ /* 0x000fe4000f8e0205 */
[----:B------:R-:W-:-:S02]  /*7970*/  UIMAD.WIDE.U32 UR10, UR17, UR6, UR10 ;  /* 0x00000006110a72a5 */ /* 0x000fc4000f8e000a */
[----:B------:R-:W-:Y:S01]  /*7980*/  USEL UR8, UR8, URZ, !UP0 ;  /* 0x0000003f08087287 */ /* 0x000fe2000c000000 */
[----:B-1----:R-:W-:Y:S01]  /*7990*/  LEA.HI R2, R210, R207, RZ, 0x3 ;  /* 0x000000cfd2027211 */ /* 0x002fe200078f18ff */
[----:B------:R-:W-:Y:S02]  /*79a0*/  ULDC.64 UR6, c[0x0][0x1c0] ;  /* 0x0000700000067ab9 */ /* 0x000fe40000000a00 */
[----:B------:R-:W-:Y:S01]  /*79b0*/  USEL UR9, UR22, URZ, !UP0 ;  /* 0x0000003f16097287 */ /* 0x000fe2000c000000 */
[----:B------:R-:W-:Y:S01]  /*79c0*/  LOP3.LUT R0, R2, 0xfffffff8, RZ, 0xc0, !PT ;  /* 0xfffffff802007812 */ /* 0x000fe200078ec0ff */
[----:B------:R-:W-:Y:S01]  /*79d0*/  UIMAD UR8, UR8, UR6, URZ ;  /* 0x00000006080872a4 */ /* 0x000fe2000f8e023f */
[----:B------:R-:W-:Y:S01]  /*79e0*/  SHF.R.S32.HI R74, RZ, 0x3, R2 ;  /* 0x00000003ff4a7819 */ /* 0x000fe20000011402 */
[----:B------:R-:W-:Y:S02]  /*79f0*/  UIADD3 UR11, UR11, UR5, URZ ;  /* 0x000000050b0b7290 */ /* 0x000fe4000fffe03f */
[----:B------:R-:W-:Y:S01]  /*7a00*/  IMAD.IADD R6, R207, 0x1, -R0 ;  /* 0x00000001cf067824 */ /* 0x000fe200078e0a00 */
[----:B------:R-:W-:-:S02]  /*7a10*/  UIMAD UR7, UR9, UR7, UR8 ;  /* 0x00000007090772a4 */ /* 0x000fc4000f8e0208 */
[----:B------:R-:W-:Y:S01]  /*7a20*/  UIMAD.WIDE.U32 UR10, UR9, UR6, UR10 ;  /* 0x00000006090a72a5 */ /* 0x000fe2000f8e000a */
[C---:B------:R-:W-:Y:S02]  /*7a30*/  IMAD R227, R6.reuse, 0x10, R74 ;  /* 0x0000001006e37824 */ /* 0x040fe400078e024a */
[----:B------:R-:W-:Y:S01]  /*7a40*/  IMAD.SHL.U32 R6, R6, 0x8, RZ ;  /* 0x0000000806067824 */ /* 0x000fe200078e00ff */
[----:B------:R-:W-:Y:S02]  /*7a50*/  UIADD3 UR7, UR11, UR7, URZ ;  /* 0x000000070b077290 */ /* 0x000fe4000fffe03f */
[----:B------:R-:W-:Y:S01]  /*7a60*/  IADD3 R4, R227, UR18, RZ ;  /* 0x00000012e3047c10 */ /* 0x000fe2000fffe0ff */
[----:B------:R-:W-:Y:S01]  /*7a70*/  IMAD.U32 R3, RZ, RZ, UR11 ;  /* 0x0000000bff037e24 */ /* 0x000fe2000f8e00ff */
[----:B------:R-:W-:Y:S01]  /*7a80*/  ULDC UR11, c[0x0][0x2c4] ;  /* 0x0000b100000b7ab9 */ /* 0x000fe20000000800 */
[----:B------:R1:W-:Y:S01]  /*7a90*/  STL [R1+0x24], R227 ;  /* 0x000024e301007387 */ /* 0x0003e20000100800 */
[----:B------:R-:W-:Y:S01]  /*7aa0*/  IMAD.U32 R3, RZ, RZ, UR7 ;  /* 0x00000007ff037e24 */ /* 0x000fe2000f8e00ff */
[----:B------:R-:W-:Y:S01]  /*7ab0*/  UIMAD UR11, UR21, UR11, URZ ;  /* 0x0000000b150b72a4 */ /* 0x000fe2000f8e023f */
[----:B------:R-:W-:Y:S01]  /*7ac0*/  @P1 IMAD.HI.U32 R2, R4, c[0x0][0x2c8], RZ ;  /* 0x0000b20004021a27 */ /* 0x000fe200078e00ff */
[----:B------:R-:W-:-:S03]  /*7ad0*/  ISETP.GE.AND P4, PT, R6, c[0x0][0x198], PT ;  /* 0x0000660006007a0c */ /* 0x000fc60003f86270 */
[----:B------:R-:W-:Y:S01]  /*7ae0*/  IMAD.MOV.U32 R0, RZ, RZ, R4 ;  /* 0x000000ffff007224 */ /* 0x000fe200078e0004 */
[----:B------:R-:W-:Y:S01]  /*7af0*/  @P0 SHF.R.U32.HI R0, RZ, c[0x0][0x2cc], R2 ;  /* 0x0000b300ff000a19 */ /* 0x000fe20000011602 */
[----:B------:R-:W-:-:S03]  /*7b00*/  IMAD.U32 R2, RZ, RZ, UR10 ;  /* 0x0000000aff027e24 */ /* 0x000fc6000f8e00ff */
        /* <DEDUP_REMOVED lines=19> */
[----:B------:R1:W2:Y:S02]  /*7c40*/  SHFL.IDX PT, R6, R9, RZ, 0x181f ;  /* 0x00181fff09067589 */ /* 0x0002a400000e0000 */
[----:B------:R-:W-:Y:S02]  /*7c50*/  LEA.HI.X R8, R2, c[0x0][0x164], R3, 0x1, P0 ;  /* 0x0000590002087a11 */ /* 0x000fe400000f0c03 */
[----:B------:R-:W-:-:S02]  /*7c60*/  LEA.HI R2, R210, R207, RZ, 0x3 ;  /* 0x000000cfd2027211 */ /* 0x000fc400078f18ff */
[----:B------:R-:W-:Y:S01]  /*7c70*/  LOP3.LUT R10, R5, R4, RZ, 0x3c, !PT ;  /* 0x00000004050a7212 */ /* 0x000fe200078e3cff */
[----:B------:R1:W3:Y:S01]  /*7c80*/  SHFL.IDX PT, R7, R8, RZ, 0x181f ;  /* 0x00181fff08077589 */ /* 0x0002e200000e0000 */
[----:B------:R-:W-:Y:S02]  /*7c90*/  LOP3.LUT R2, R2, 0xfffffff8, RZ, 0xc0, !PT ;  /* 0xfffffff802027812 */ /* 0x000fe400078ec0ff */
[----:B------:R-:W-:Y:S02]  /*7ca0*/  SHF.R.S32.HI R3, RZ, 0x1f, R0 ;  /* 0x0000001fff037819 */ /* 0x000fe40000011400 */
[----:B------:R-:W-:Y:S01]  /*7cb0*/  LEA.HI R5, R210, R207, RZ, 0x6 ;  /* 0x000000cfd2057211 */ /* 0x000fe200078f30ff */
[----:B------:R-:W-:Y:S01]  /*7cc0*/  IMAD.IADD R63, R207, 0x1, -R2 ;  /* 0x00000001cf3f7824 */ /* 0x000fe200078e0a02 */
[----:B------:R-:W-:Y:S01]  /*7cd0*/  LEA.HI R80, R3, R0, RZ, 0x3 ;  /* 0x0000000003507211 */ /* 0x000fe200078f18ff */
[----:B------:R-:W-:Y:S02]  /*7ce0*/  IMAD.MOV.U32 R2, RZ, RZ, 0x10 ;  /* 0x00000010ff027424 */ /* 0x000fe400078e00ff */
[----:B------:R-:W-:Y:S01]  /*7cf0*/  IMAD.SHL.U32 R90, R63, 0x8, RZ ;  /* 0x000000083f5a7824 */ /* 0x000fe200078e00ff */
[----:B------:R-:W-:Y:S01]  /*7d00*/  LOP3.LUT R4, R80, 0xfffffff8, RZ, 0xc0, !PT ;  /* 0xfffffff850047812 */ /* 0x000fe200078ec0ff */
[----:B------:R-:W-:Y:S01]  /*7d10*/  IMAD.SHL.U32 R3, R5, 0x8, RZ ;  /* 0x0000000805037824 */ /* 0x000fe200078e00ff */
[----:B------:R-:W-:-:S02]  /*7d20*/  IADD3 R5, R74, UR18, RZ ;  /* 0x000000124a057c10 */ /* 0x000fc4000fffe0ff */
[----:B------:R1:W-:Y:S01]  /*7d30*/  STL [R1+0xc], R90 ;  /* 0x00000c5a01007387 */ /* 0x0003e20000100800 */
[----:B------:R-:W-:Y:S01]  /*7d40*/  IMAD.IADD R79, R0, 0x1, -R4 ;  /* 0x00000001004f7824 */ /* 0x000fe200078e0a04 */
[----:B------:R-:W-:Y:S01]  /*7d50*/  ISETP.GE.AND P0, PT, R5, UR11, PT ;  /* 0x0000000b05007c0c */ /* 0x000fe2000bf06270 */
[----:B------:R-:W-:Y:S01]  /*7d60*/  IMAD.MOV.U32 R4, RZ, RZ, 0x20 ;  /* 0x00000020ff047424 */ /* 0x000fe200078e00ff */
[----:B------:R-:W-:Y:S02]  /*7d70*/  LOP3.LUT R61, R10, 0xfffffe00, R3, 0xf8, !PT ;  /* 0xfffffe000a3d7812 */ /* 0x000fe400078ef803 */
[----:B------:R-:W-:Y:S02]  /*7d80*/  R2P PR, R79, 0x6 ;  /* 0x000000064f007804 */ /* 0x000fe40000000000 */
[----:B------:R-:W-:-:S03]  /*7d90*/  SHF.R.S32.HI R225, RZ, 0x1f, R90 ;  /* 0x0000001fffe17819 */ /* 0x000fc6000001145a */
[----:B------:R-:W-:Y:S02]  /*7da0*/  SEL R2, R2, 0xfffffff0, !P1 ;  /* 0xfffffff002027807 */ /* 0x000fe40004800000 */
[----:B------:R-:W-:Y:S01]  /*7db0*/  SEL R4, R4, 0xffffffe0, !P2 ;  /* 0xffffffe004047807 */ /* 0x000fe20005000000 */
[----:B------:R-:W-:Y:S01]  /*7dc0*/  @!P3 IMAD.U32 R13, RZ, RZ, UR22 ;  /* 0x00000016ff0dbe24 */ /* 0x000fe2000f8e00ff */
[----:B------:R-:W-:Y:S05]  /*7dd0*/  @P0 BRA `(.L_x_385) ;  /* 0x0000005000000947 */ /* 0x000fea0003800000 */
[----:B-123--:R-:W-:Y:S01]  /*7de0*/  LEA R6, P0, R90, R6, 0x1 ;  /* 0x000000065a067211 */ /* 0x00efe200078008ff */
[----:B------:R-:W-:-:S03]  /*7df0*/  IMAD.SHL.U32 R0, R61, 0x2, RZ ;  /* 0x000000023d007824 */ /* 0x000fc600078e00ff */
[----:B------:R-:W-:-:S05]  /*7e00*/  LEA.HI.X R7, R90, R7, R225, 0x1, P0 ;  /* 0x000000075a077211 */ /* 0x000fca00000f0ce1 */
[----:B------:R-:W-:Y:S01]  /*7e10*/  @!PT LDS RZ, [RZ] ;  /* 0x00000000fffff984 */ /* 0x000fe20000000800 */
[----:B------:R1:W-:Y:S04]  /*7e20*/  LDGSTS.E.BYPASS.LTC128B.128 [R0+0x6100], [R6.64], !P4 ;  /* 0x0610000006007fae */ /* 0x0003e8000e101d5a */
.L_x_385:
[----:B-123--:R-:W-:Y:S05]  /*7e30*/  BSYNC B0 ;  /* 0x0000000000007941 */ /* 0x00efea0003800000 */
.L_x_384:
        /* <DEDUP_REMOVED lines=11> */
.L_x_387:
[----:B------:R-:W-:Y:S05]  /*7ef0*/  BSYNC B0 ;  /* 0x0000000000007941 */ /* 0x000fea0003800000 */
.L_x_386:
        /* <DEDUP_REMOVED lines=11> */
.L_x_389:
[----:B------:R-:W-:Y:S05]  /*7fb0*/  BSYNC B0 ;  /* 0x0000000000007941 */ /* 0x000fea0003800000 */
.L_x_388:
        /* <DEDUP_REMOVED lines=11> */
.L_x_391:
[----:B------:R-:W-:Y:S05]  /*8070*/  BSYNC B0 ;  /* 0x0000000000007941 */ /* 0x000fea0003800000 */
.L_x_390:
        /* <DEDUP_REMOVED lines=11> */
.L_x_393:
[----:B------:R-:W-:Y:S05]  /*8130*/  BSYNC B0 ;  /* 0x0000000000007941 */ /* 0x000fea0003800000 */
.L_x_392:
        /* <DEDUP_REMOVED lines=11> */
.L_x_395:
[----:B------:R-:W-:Y:S05]  /*81f0*/  BSYNC B0 ;  /* 0x0000000000007941 */ /* 0x000fea0003800000 */
.L_x_394:
        /* <DEDUP_REMOVED lines=11> */
.L_x_397:
[----:B------:R-:W-:Y:S05]  /*82b0*/  BSYNC B0 ;  /* 0x0000000000007941 */ /* 0x000fea0003800000 */
.L_x_396:
[----:B-123--:R-:W1:Y:S01]  /*82c0*/  SHFL.IDX PT, R9, R9, 0x7, 0x181f ;  /* 0x00f81f0009097f89 */ /* 0x00ee6200000e0000 */
[----:B------:R-:W-:Y:S01]  /*82d0*/  IMAD.MOV.U32 R230, RZ, RZ, c[0x0][0x2b8] ;  /* 0x0000ae00ffe67624 */ /* 0x000fe200078e00ff */
[----:B------:R-:W-:Y:S01]  /*82e0*/  UMOV UR38, 0x60 ;  /* 0x0000006000267882 */ /* 0x000fe20000000000 */
[----:B------:R-:W-:Y:S01]  /*82f0*/  IADD3 R5, R5, 0x70, RZ ;  /* 0x0000007005057810 */ /* 0x000fe20007ffe0ff */
[----:B------:R1:W2:Y:S01]  /*8300*/  SHFL.IDX PT, R11, R8, 0x7, 0x181f ;  /* 0x00f81f00080b7f89 */ /* 0x0002a200000e0000 */
[----:B------:R-:W-:Y:S01]  /*8310*/  UIMAD UR10, UR12, UR38, -0x60 ;  /* 0xffffffa00c0a74a4 */ /* 0x000fe2000f8e0226 */
[----:B------:R-:W-:Y:S01]  /*8320*/  ISETP.NE.AND P2, PT, R230, 0x1, PT ;  /* 0x00000001e600780c */ /* 0x000fe20003f45270 */
[----:B-----5:R-:W-:Y:S01]  /*8330*/  IMAD.WIDE.U32 R228, R13, c[0x0][0x2b0], RZ ;  /* 0x0000ac000de47a25 */ /* 0x020fe200078e00ff */
[----:B------:R-:W-:Y:S01]  /*8340*/  ISETP.GE.AND P1, PT, R5, UR11, PT ;  /* 0x0000000b05007c0c */ /* 0x000fe2000bf26270 */
[----:B------:R-:W-:Y:S01]  /*8350*/  ULDC.64 UR6, c[0x0][0x1e8] ;  /* 0x00007a0000067ab9 */ /* 0x000fe20000000a00 */
[----:B----4-:R-:W-:Y:S01]  /*8360*/  SHF.R.S32.HI R3, RZ, 0x1f, R13 ;  /* 0x0000001fff037819 */ /* 0x010fe2000001140d */
[----:B------:R-:W-:Y:S01]  /*8370*/  IMAD.MOV.U32 R242, RZ, RZ, RZ ;  /* 0x000000fffff27224 */ /* 0x000fe200078e00ff */
[----:B------:R-:W-:Y:S01]  /*8380*/  IADD3 R0, R227, UR10, RZ ;  /* 0x0000000ae3007c10 */ /* 0x000fe2000fffe0ff */
[----:B------:R-:W-:Y:S01]  /*8390*/  UIMAD UR38, UR12, -0x60, UR38 ;  /* 0xffffffa00c2678a4 */ /* 0x000fe2000f8e0226 */
[----:B------:R-:W-:Y:S01]  /*83a0*/  ISETP.GE.AND P6, PT, R90, c[0x0][0x1d4], PT ;  /* 0x000075005a007a0c */ /* 0x000fe20003fc6270 */
[----:B------:R-:W-:Y:S01]  /*83b0*/  IMAD R3, R3, c[0x0][0x2b0], RZ ;  /* 0x0000ac0003037a24 */ /* 0x000fe200078e02ff */
[C---:B------:R-:W-:Y:S01]  /*83c0*/  IADD3 R10, R0.reuse, UR19, RZ ;  /* 0x00000013000a7c10 */ /* 0x040fe2000fffe0ff */
[----:B------:R-:W-:Y:S01]  /*83d0*/  STL.64 [R1+0x30], R228 ;  /* 0x000030e401007387 */ /* 0x000fe20000100a00 */
[----:B------:R-:W-:Y:S01]  /*83e0*/  ISETP.GE.AND P0, PT, R0, UR15, PT ;  /* 0x0000000f00007c0c */ /* 0x000fe2000bf06270 */
[----:B------:R-:W-:-:S02]  /*83f0*/  IMAD R3, R13, c[0x0][0x2b4], R3 ;  /* 0x0000ad000d037a24 */ /* 0x000fc400078e0203 */
[----:B------:R-:W-:Y:S01]  /*8400*/  @P2 IMAD.HI.U32 R5, R10, c[0x0][0x2bc], RZ ;  /* 0x0000af000a052a27 */ /* 0x000fe200078e00ff */
[----:B------:R-:W-:-:S03]  /*8410*/  ISETP.GT.OR P0, PT, R227, 0x5f, P0 ;  /* 0x0000005fe300780c */ /* 0x000fc60000704670 */
[----:B------:R-:W-:Y:S01]  /*8420*/  IMAD.MOV.U32 R0, RZ, RZ, R10 ;  /* 0x000000ffff007224 */ /* 0x000fe200078e000a */
[----:B------:R-:W-:Y:S01]  /*8430*/  @P2 SHF.R.U32.HI R0, RZ, c[0x0][0x2c0], R5 ;  /* 0x0000b000ff002a19 */ /* 0x000fe20000011605 */
[----:B------:R-:W-:Y:S01]  /*8440*/  @!P1 IMAD.SHL.U32 R5, R61, 0x2, RZ ;  /* 0x000000023d059824 */ /* 0x000fe200078e00ff */
[----:B-1----:R-:W-:Y:S01]  /*8450*/  @!P1 LEA R8, P3, R90, R9, 0x1 ;  /* 0x000000095a089211 */ /* 0x002fe200078608ff */
[----:B------:R-:W-:-:S03]  /*8460*/  IMAD.IADD R226, R229, 0x1, R3 ;  /* 0x00000001e5e27824 */ /* 0x000fc600078e0203 */
[----:B--2---:R-:W-:Y:S01]  /*8470*/  @!P1 LEA.HI.X R9, R90, R11, R225, 0x1, P3 ;  /* 0x0000000b5a099211 */ /* 0x004fe200018f0ce1 */
[----:B------:R-:W-:Y:S01]  /*8480*/  UIMAD UR5, UR16, UR6, URZ ;  /* 0x00000006100572a4 */ /* 0x000fe2000f8e023f */
[----:B------:R-:W-:Y:S01]  /*8490*/  STL [R1+0x2c], R226 ;  /* 0x00002ce201007387 */ /* 0x000fe20000100800 */
[----:B------:R-:W-:-:S03]  /*84a0*/  @!P0 IADD3 R3, P2, R0, R228, RZ ;  /* 0x000000e400038210 */ /* 0x000fc60007f5e0ff */
[----:B------:R-:W-:Y:S01]  /*84b0*/  @!PT LDS RZ, [RZ] ;  /* 0x00000000fffff984 */ /* 0x000fe20000000800 */
[----:B------:R1:W-:Y:S01]  /*84c0*/  @!P1 LDGSTS.E.BYPASS.LTC128B.128 [R5+0x9900], [R8.64], !P4 ;  /* 0x0990000008059fae */ /* 0x0003e2000e101d5a */
[----:B------:R-:W-:Y:S02]  /*84d0*/  @!P0 LEA.HI.X.SX32 R7, R0, R226, 0x1, P2 ;  /* 0x000000e200078211 */ /* 0x000fe400010f0eff */
[C---:B------:R-:W-:Y:S01]  /*84e0*/  @!P0 LEA R6, P2, R3.reuse, c[0x0][0x2a0], 0x2 ;  /* 0x0000a80003068a11 */ /* 0x040fe200078410ff */
[----:B------:R-:W0:Y:S03]  /*84f0*/  LDGDEPBAR ;  /* 0x00000000000079af */ /* 0x000e260000000000 */
[----:B------:R-:W-:Y:S01]  /*8500*/  @!P0 LEA.HI.X R7, R3, c[0x0][0x2a4], R7, 0x2, P2 ;  /* 0x0000a90003078a11 */ /* 0x000fe200010f1407 */
[----:B------:R-:W-:Y:S06]  /*8510*/  BAR.SYNC.DEFER_BLOCKING 0x0 ;  /* 0x0000000000007b1d */ /* 0x000fec0000010000 */
[----:B------:R2:W3:Y:S01]  /*8520*/  @!P0 LDG.E R242, [R6.64] ;  /* 0x0000001a06f28981 */ /* 0x0004e2000c1e1900 */
[----:B------:R-:W-:Y:S01]  /*8530*/  IMAD.MOV R0, RZ, RZ, -R0 ;  /* 0x000000ffff007224 */ /* 0x000fe200078e0a00 */
[----:B------:R-:W-:Y:S01]  /*8540*/  UIMAD.WIDE.U32 UR8, UR17, UR6, URZ ;  /* 0x00000006110872a5 */ /* 0x000fe2000f8e003f */
[----:B------:R-:W-:Y:S01]  /*8550*/  LEA.HI R206, R210, R207, RZ, 0x5 ;  /* 0x000000cfd2ce7211 */ /* 0x000fe200078f28ff */
[----:B------:R-:W-:Y:S01]  /*8560*/  UIMAD UR5, UR17, UR7, UR5 ;  /* 0x00000007110572a4 */ /* 0x000fe2000f8e0205 */
[----:B------:R-:W-:Y:S01]  /*8570*/  IMAD R91, R0, c[0x0][0x2b8], R10 ;  /* 0x0000ae00005b7a24 */ /* 0x000fe200078e020a */
[----:B------:R-:W-:Y:S01]  /*8580*/  UIADD3 UR14, UR15, UR38, URZ ;  /* 0x000000260f0e7290 */ /* 0x000fe2000fffe03f */
[----:B------:R-:W-:Y:S01]  /*8590*/  SHF.R.S32.HI R209, RZ, 0x5, R206 ;  /* 0x00000005ffd17819 */ /* 0x000fe200000114ce */
[----:B------:R-:W-:-:S02]  /*85a0*/  UIADD3 UR5, UR9, UR5, URZ ;  /* 0x0000000509057290 */ /* 0x000fc4000fffe03f */
[----:B------:R-:W-:Y:S01]  /*85b0*/  SHF.R.S32.HI R88, RZ, 0x1f, R91 ;  /* 0x0000001fff587819 */ /* 0x000fe2000001145b */
[----:B------:R-:W-:Y:S01]  /*85c0*/  STL [R1], R91 ;  /* 0x0000005b01007387 */ /* 0x000fe20000100800 */
[----:B------:R-:W-:Y:S01]  /*85d0*/  IADD3 R62, -R74, UR14, RZ ;  /* 0x0000000e4a3e7c10 */ /* 0x000fe2000fffe1ff */
[----:B------:R-:W-:Y:S02]  /*85e0*/  ULDC.64 UR6, c[0x0][0x210] ;  /* 0x0000840000067ab9 */ /* 0x000fe40000000a00 */
[----:B------:R-:W-:Y:S01]  /*85f0*/  IMAD R0, R88, c[0x0][0x1e0], RZ ;  /* 0x0000780058007a24 */ /* 0x000fe200078e02ff */
[C---:B------:R-:W-:Y:S01]  /*8600*/  ISETP.GE.AND P1, PT, R62.reuse, 0x1, PT ;  /* 0x000000013e00780c */ /* 0x040fe20003f26270 */
[----:B------:R-:W-:Y:S01]  /*8610*/  UIMAD UR16, UR16, UR6, URZ ;  /* 0x00000006101072a4 */ /* 0x000fe2000f8e023f */
[----:B------:R-:W-:Y:S01]  /*8620*/  ISETP.GE.AND P3, PT, R62, 0x21, PT ;  /* 0x000000213e00780c */ /* 0x000fe20003f66270 */
[----:B------:R-:W-:Y:S01]  /*8630*/  IMAD R0, R91, c[0x0][0x1e4], R0 ;  /* 0x000079005b007a24 */ /* 0x000fe200078e0200 */
[----:B------:R-:W-:-:S02]  /*8640*/  UIMAD.WIDE.U32 UR44, UR17, UR6, URZ ;  /* 0x00000006112c72a5 */ /* 0x000fc4000f8e003f */
[----:B------:R-:W-:Y:S02]  /*8650*/  UIMAD UR6, UR17, UR7, UR16 ;  /* 0x00000007110672a4 */ /* 0x000fe4000f8e0210 */
[----:B------:R-:W-:Y:S01]  /*8660*/  UIADD3 UR16, UR12, -0x1, URZ ;  /* 0xffffffff0c107890 */ /* 0x000fe2000fffe03f */
[----:B--2---:R-:W-:Y:S01]  /*8670*/  IMAD.WIDE.U32 R6, R91, c[0x0][0x1e0], RZ ;  /* 0x000078005b067a25 */ /* 0x004fe200078e00ff */
[----:B------:R-:W-:-:S03]  /*8680*/  UIADD3 UR6, UR45, UR6, URZ ;  /* 0x000000062d067290 */ /* 0x000fc6000fffe03f */
[----:B------:R-:W-:Y:S02]  /*8690*/  IMAD.IADD R7, R7, 0x1, R0 ;  /* 0x0000000107077824 */ /* 0x000fe400078e0200 */
[----:B------:R-:W-:Y:S01]  /*86a0*/  @P1 IMAD.SHL.U32 R10, R61, 0x2, RZ ;  /* 0x000000023d0a1824 */ /* 0x000fe200078e00ff */
[----:B---3--:R-:W-:Y:S01]  /*86b0*/  SHF.R.S32.HI R89, RZ, 0x1f, R242 ;  /* 0x0000001fff597819 */ /* 0x008fe200000114f2 */
[----:B------:R-:W-:-:S04]  /*86c0*/  IMAD.WIDE.U32 R6, R242, c[0x0][0x1f0], R6 ;  /* 0x00007c00f2067a25 */ /* 0x000fc800078e0006 */
[----:B------:R-:W-:Y:S01]  /*86d0*/  IMAD R3, R89, c[0x0][0x1f0], RZ ;  /* 0x00007c0059037a24 */ /* 0x000fe200078e02ff */
[----:B------:R-:W-:-:S03]  /*86e0*/  IADD3 R0, P0, R6, UR8, RZ ;  /* 0x0000000806007c10 */ /* 0x000fc6000ff1e0ff */
[----:B------:R-:W-:-:S05]  /*86f0*/  IMAD R3, R242, c[0x0][0x1f4], R3 ;  /* 0x00007d00f2037a24 */ /* 0x000fca00078e0203 */
[----:B------:R-:W-:Y:S02]  /*8700*/  IADD3.X R6, R7, UR5, R3, P0, !PT ;  /* 0x0000000507067c10 */ /* 0x000fe400087fe403 */
[----:B------:R-:W-:-:S04]  /*8710*/  LEA R3, P0, R0, c[0x0][0x1c8], 0x1 ;  /* 0x0000720000037a11 */ /* 0x000fc800078008ff */
[----:B------:R-:W-:Y:S01]  /*8720*/  LEA.HI.X R0, R0, c[0x0][0x1cc], R6, 0x1, P0 ;  /* 0x0000730000007a11 */ /* 0x000fe200000f0c06 */
[----:B-1----:R-:W1:Y:S01]  /*8730*/  SHFL.IDX PT, R8, R3, RZ, 0x181f ;  /* 0x00181fff03087589 */ /* 0x002e6200000e0000 */
[----:B------:R-:W-:-:S03]  /*8740*/  ISETP.GE.AND P0, PT, R62, 0x11, PT ;  /* 0x000000113e00780c */ /* 0x000fc60003f06270 */
[----:B------:R-:W2:Y:S04]  /*8750*/  SHFL.IDX PT, R6, R3, 0x1, 0x181f ;  /* 0x00381f0003067f89 */ /* 0x000ea800000e0000 */
[----:B------:R-:W3:Y:S04]  /*8760*/  SHFL.IDX PT, R9, R0, RZ, 0x181f ;  /* 0x00181fff00097589 */ /* 0x000ee800000e0000 */
[----:B------:R-:W4:Y:S02]  /*8770*/  SHFL.IDX PT, R7, R0, 0x1, 0x181f ;  /* 0x00381f0000077f89 */ /* 0x000f2400000e0000 */
[----:B------:R-:W-:-:S02]  /*8780*/  @P0 IMAD.SHL.U32 R5, R61, 0x2, RZ ;  /* 0x000000023d050824 */ /* 0x000fc400078e00ff */
[----:B------:R-:W-:Y:S04]  /*8790*/  SHFL.IDX PT, R11, R3, 0x2, 0x181f ;  /* 0x00581f00030b7f89 */ /* 0x000fe800000e0000 */
[----:B------:R-:W-:Y:S04]  /*87a0*/  SHFL.IDX PT, R13, R0, 0x2, 0x181f ;  /* 0x00581f00000d7f89 */ /* 0x000fe800000e0000 */
[----:B------:R-:W4:Y:S01]  /*87b0*/  SHFL.IDX PT, R14, R3, 0x3, 0x181f ;  /* 0x00781f00030e7f89 */ /* 0x000f2200000e0000 */
[----:B-1----:R-:W-:-:S03]  /*87c0*/  @P1 LEA R8, P4, R90, R8, 0x1 ;  /* 0x000000085a081211 */ /* 0x002fc600078808ff */
[----:B------:R-:W-:Y:S01]  /*87d0*/  SHFL.IDX PT, R15, R3, 0x4, 0x181f ;  /* 0x00981f00030f7f89 */ /* 0x000fe200000e0000 */
[----:B--2---:R-:W-:-:S03]  /*87e0*/  @P0 LEA R6, P2, R90, R6, 0x1 ;  /* 0x000000065a060211 */ /* 0x004fc600078408ff */
[----:B------:R-:W-:Y:S01]  /*87f0*/  SHFL.IDX PT, R3, R3, 0x5, 0x181f ;  /* 0x00b81f0003037f89 */ /* 0x000fe200000e0000 */
[----:B---3--:R-:W-:-:S03]  /*8800*/  @P1 LEA.HI.X R9, R90, R9, R225, 0x1, P4 ;  /* 0x000000095a091211 */ /* 0x008fc600020f0ce1 */
[----:B------:R-:W1:Y:S01]  /*8810*/  SHFL.IDX PT, R17, R0, 0x3, 0x181f ;  /* 0x00781f0000117f89 */ /* 0x000e6200000e0000 */
[----:B----4-:R-:W-:Y:S02]  /*8820*/  @P0 LEA.HI.X R7, R90, R7, R225, 0x1, P2 ;  /* 0x000000075a070211 */ /* 0x010fe400010f0ce1 */
[C---:B------:R-:W-:Y:S01]  /*8830*/  ISETP.GE.AND P2, PT, R62.reuse, 0x31, PT ;  /* 0x000000313e00780c */ /* 0x040fe20003f46270 */
[----:B------:R-:W2:Y:S04]  /*8840*/  SHFL.IDX PT, R18, R0, 0x4, 0x181f ;  /* 0x00981f0000127f89 */ /* 0x000ea800000e0000 */
[----:B------:R3:W4:Y:S04]  /*8850*/  SHFL.IDX PT, R16, R0, 0x5, 0x181f ;  /* 0x00b81f0000107f89 */ /* 0x00072800000e0000 */
[----:B------:R1:W-:Y:S01]  /*8860*/  @P1 LDGSTS.E.BYPASS.LTC128B.128 [R10+0x3100], [R8.64], !P6 ;  /* 0x03100000080a1fae */ /* 0x0003e2000f101d5a */
[----:B------:R-:W-:-:S03]  /*8870*/  ISETP.GE.AND P1, PT, R62, 0x41, PT ;  /* 0x000000413e00780c */ /* 0x000fc60003f26270 */
[----:B------:R2:W-:Y:S01]  /*8880*/  @P0 LDGSTS.E.BYPASS.LTC128B.128 [R5+0x3900], [R6.64], !P6 ;  /* 0x0390000006050fae */ /* 0x0005e2000f101d5a */
[----:B------:R-:W-:Y:S01]  /*8890*/  ISETP.GE.AND P0, PT, R62, 0x51, PT ;  /* 0x000000513e00780c */ /* 0x000fe20003f06270 */
[C---:B---3--:R-:W-:Y:S01]  /*88a0*/  @P3 IMAD.SHL.U32 R0, R61.reuse, 0x2, RZ ;  /* 0x000000023d003824 */ /* 0x048fe200078e00ff */
[C---:B-1----:R-:W-:Y:S02]  /*88b0*/  @P2 LEA R10, P5, R90.reuse, R14, 0x1 ;  /* 0x0000000e5a0a2211 */ /* 0x042fe400078a08ff */
[C---:B--2---:R-:W-:Y:S01]  /*88c0*/  @P3 LEA R6, P4, R90.reuse, R11, 0x1 ;  /* 0x0000000b5a063211 */ /* 0x044fe200078808ff */
[----:B------:R-:W-:Y:S01]  /*88d0*/  @P2 IMAD.SHL.U32 R5, R61, 0x2, RZ ;  /* 0x000000023d052824 */ /* 0x000fe200078e00ff */
[C-C-:B------:R-:W-:Y:S02]  /*88e0*/  @P2 LEA.HI.X R11, R90.reuse, R17, R225.reuse, 0x1, P5 ;  /* 0x000000115a0b2211 */ /* 0x140fe400028f0ce1 */
[C---:B------:R-:W-:Y:S02]  /*88f0*/  @P3 LEA.HI.X R7, R90.reuse, R13, R225, 0x1, P4 ;  /* 0x0000000d5a073211 */ /* 0x040fe400020f0ce1 */
[----:B------:R-:W-:-:S02]  /*8900*/  @P1 LEA R8, P4, R90, R15, 0x1 ;  /* 0x0000000f5a081211 */ /* 0x000fc400078808ff */
[----:B------:R-:W-:Y:S01]  /*8910*/  ISETP.GT.AND P5, PT, R227, 0x5f, PT ;  /* 0x0000005fe300780c */ /* 0x000fe20003fa4270 */
[----:B------:R1:W-:Y:S01]  /*8920*/  @P3 LDGSTS.E.BYPASS.LTC128B.128 [R0+0x4100], [R6.64], !P6 ;  /* 0x0410000006003fae */ /* 0x0003e2000f101d5a */
[----:B------:R-:W-:-:S03]  /*8930*/  @P1 LEA.HI.X R9, R90, R18, R225, 0x1, P4 ;  /* 0x000000125a091211 */ /* 0x000fc600020f0ce1 */
[----:B------:R2:W-:Y:S01]  /*8940*/  @P2 LDGSTS.E.BYPASS.LTC128B.128 [R5+0x4900], [R10.64], !P6 ;  /* 0x049000000a052fae */ /* 0x0005e2000f101d5a */
[C---:B-1----:R-:W-:Y:S01]  /*8950*/  @P0 LEA R6, P3, R90.reuse, R3, 0x1 ;  /* 0x000000035a060211 */ /* 0x042fe200078608ff */
[C---:B------:R-:W-:Y:S02]  /*8960*/  @P1 IMAD.SHL.U32 R3, R61.reuse, 0x2, RZ ;  /* 0x000000023d031824 */ /* 0x040fe400078e00ff */
[----:B------:R-:W-:Y:S01]  /*8970*/  @P0 IMAD.SHL.U32 R0, R61, 0x2, RZ ;  /* 0x000000023d000824 */ /* 0x000fe200078e00ff */
[----:B----4-:R-:W-:Y:S02]  /*8980*/  @P0 LEA.HI.X R7, R90, R16, R225, 0x1, P3 ;  /* 0x000000105a070211 */ /* 0x010fe400018f0ce1 */
[----:B------:R2:W-:Y:S04]  /*8990*/  @P1 LDGSTS.E.BYPASS.LTC128B.128 [R3+0x5100], [R8.64], !P6 ;  /* 0x0510000008031fae */ /* 0x0005e8000f101d5a */
[----:B------:R2:W-:Y:S01]  /*89a0*/  @P0 LDGSTS.E.BYPASS.LTC128B.128 [R0+0x5900], [R6.64], !P6 ;  /* 0x0590000006000fae */ /* 0x0005e2000f101d5a */
[----:B------:R-:W-:-:S03]  /*89b0*/  ISETP.LT.AND P0, PT, RZ, c[0x0][0x27c], PT ;  /* 0x00009f00ff007a0c */ /* 0x000fc60003f01270 */
[----:B------:R-:W0:Y:S10]  /*89c0*/  LDGDEPBAR ;  /* 0x00000000000079af */ /* 0x000e340000000000 */
[----:B------:R-:W-:Y:S05]  /*89d0*/  @P0 BRA `(.L_x_398) ;  /* 0x0000002000000947 */ /* 0x000fea0003800000 */
[----:B------:R-:W-:-:S04]  /*89e0*/  DEPBAR.LE SB0, 0x1 ;  /* 0x000080400000791a */ /* 0x000fc80000000000 */
[----:B------:R-:W-:Y:S05]  /*89f0*/  BRA `(.L_x_399) ;  /* 0x00004e0000007947 */ /* 0x000fea0003800000 */
.L_x_398:
[----:B------:R-:W-:Y:S01]  /*8a00*/  ULDC.U8 UR7, c[0x0][0x298] ;  /* 0x0000a60000077ab9 */ /* 0x000fe20000000000 */
[----:B--2---:R-:W-:Y:S01]  /*8a10*/  SHF.R.S32.HI R0, RZ, 0x1f, R133 ;  /* 0x0000001fff007819 */ /* 0x004fe20000011485 */
[C---:B------:R-:W-:Y:S01]  /*8a20*/  IMAD.WIDE.U32 R12, R133.reuse, c[0x0][0x280], RZ ;  /* 0x0000a000850c7a25 */ /* 0x040fe200078e00ff */
[----:B------:R-:W-:Y:S01]  /*8a30*/  ISETP.NE.AND P0, PT, RZ, UR7, PT ;  /* 0x00000007ff007c0c */ /* 0x000fe2000bf05270 */
[----:B------:R-:W-:Y:S01]  /*8a40*/  BSSY B2, `(.L_x_399) ;  /* 0x00004db000027945 */ /* 0x000fe20003800000 */
[-C--:B------:R-:W-:Y:S01]  /*8a50*/  LEA.HI R6, R210, R207.reuse, RZ, 0x2 ;  /* 0x000000cfd2067211 */ /* 0x080fe200078f10ff */
[C---:B------:R-:W-:Y:S02]  /*8a60*/  IMAD R3, R0.reuse, c[0x0][0x280], RZ ;  /* 0x0000a00000037a24 */ /* 0x040fe400078e02ff */
[----:B------:R-:W-:Y:S01]  /*8a70*/  IMAD R0, R0, c[0x0][0x290], RZ ;  /* 0x0000a40000007a24 */ /* 0x000fe200078e02ff */
[----:B------:R-:W-:Y:S01]  /*8a80*/  LOP3.LUT R5, R6, 0xfffffffc, RZ, 0xc0, !PT ;  /* 0xfffffffc06057812 */ /* 0x000fe200078ec0ff */
[C---:B------:R-:W-:Y:S01]  /*8a90*/  IMAD R3, R133.reuse, c[0x0][0x284], R3 ;  /* 0x0000a10085037a24 */ /* 0x040fe200078e0203 */
[----:B------:R-:W-:Y:S01]  /*8aa0*/  SHF.R.S32.HI R60, RZ, 0x2, R6 ;  /* 0x00000002ff3c7819 */ /* 0x000fe20000011406 */
[----:B------:R-:W-:Y:S01]  /*8ab0*/  IMAD R0, R133, c[0x0][0x294], R0 ;  /* 0x0000a50085007a24 */ /* 0x000fe200078e0200 */
[----:B------:R-:W-:Y:S01]  /*8ac0*/  IADD3 R14, -R5, R207, RZ ;  /* 0x000000cf050e7210 */ /* 0x000fe20007ffe1ff */
[----:B------:R-:W-:Y:S01]  /*8ad0*/  IMAD.WIDE.U32 R10, R133, c[0x0][0x290], RZ ;  /* 0x0000a400850a7a25 */ /* 0x000fe200078e00ff */
[----:B------:R-:W-:-:S02]  /*8ae0*/  IADD3 R24, R60, UR18, RZ ;  /* 0x000000123c187c10 */ /* 0x000fc4000fffe0ff */
[----:B------:R-:W-:Y:S01]  /*8af0*/  IADD3 R9, R3, R13, RZ ;  /* 0x0000000d03097210 */ /* 0x000fe20007ffe0ff */
[----:B------:R-:W-:Y:S01]  /*8b00*/  IMAD.IADD R7, R0, 0x1, R11 ;  /* 0x0000000100077824 */ /* 0x000fe200078e020b */
[C---:B------:R-:W-:Y:S01]  /*8b10*/  SHF.L.U32 R30, R14.reuse, 0x3, RZ ;  /* 0x000000030e1e7819 */ /* 0x040fe200000006ff */
[----:B------:R-:W-:Y:S01]  /*8b20*/  IMAD R0, R14, 0x20, R24 ;  /* 0x000000200e007824 */ /* 0x000fe200078e0218 */
[----:B------:R-:W-:Y:S05]  /*8b30*/  @!P0 BRA `(.L_x_400) ;  /* 0x0000274000008947 */ /* 0x000fea0003800000 */
[----:B------:R-:W-:Y:S01]  /*8b40*/  UISETP.NE.AND UP0, UPT, UR24, URZ, UPT ;  /* 0x0000003f1800728c */ /* 0x000fe2000bf05270 */
[----:B------:R-:W-:Y:S01]  /*8b50*/  MOV R6, R10 ;  /* 0x0000000a00067202 */ /* 0x000fe20000000f00 */
[----:B------:R-:W-:Y:S01]  /*8b60*/  IMAD.MOV.U32 R8, RZ, RZ, R12 ;  /* 0x000000ffff087224 */ /* 0x000fe200078e000c */
[----:B------:R-:W-:Y:S01]  /*8b70*/  BSSY B0, `(.L_x_401) ;  /* 0x0000030000007945 */ /* 0x000fe20003800000 */
[----:B------:R-:W-:Y:S01]  /*8b80*/  IMAD.SHL.U32 R17, R14, 0x4, RZ ;  /* 0x000000040e117824 */ /* 0x000fe200078e00ff */
[----:B------:R-:W-:Y:S01]  /*8b90*/  CS2R R36, SRZ ;  /* 0x0000000000247805 */ /* 0x000fe2000001ff00 */
[----:B------:R-:W-:Y:S01]  /*8ba0*/  PLOP3.LUT P1, PT, PT, PT, UP0, 0x80, 0x0 ;  /* 0x000000000000781c */ /* 0x000fe20003f2f008 */
[----:B------:R-:W-:Y:S01]  /*8bb0*/  CS2R R22, SRZ ;  /* 0x0000000000167805 */ /* 0x000fe2000001ff00 */
[----:B------:R-:W-:Y:S01]  /*8bc0*/  PLOP3.LUT P0, PT, PT, PT, UP0, 0x80, 0x0 ;  /* 0x000000000000781c */ /* 0x000fe20003f0f008 */
[----:B------:R-:W-:Y:S01]  /*8bd0*/  CS2R R14, SRZ ;  /* 0x00000000000e7805 */ /* 0x000fe2000001ff00 */
[----:B------:R-:W-:Y:S01]  /*8be0*/  CS2R R26, SRZ ;  /* 0x00000000001a7805 */ /* 0x000fe2000001ff00 */
[----:B------:R-:W-:-:S08]  /*8bf0*/  CS2R R18, SRZ ;  /* 0x0000000000127805 */ /* 0x000fd0000001ff00 */
[----:B------:R-:W-:-:S05]  /*8c00*/  @P1 IMAD.HI.U32 R3, R0, c[0x0][0x2c8], RZ ;  /* 0x0000b20000031a27 */ /* 0x000fca00078e00ff */
[----:B------:R-:W-:-:S04]  /*8c10*/  @P0 SHF.R.U32.HI R0, RZ, c[0x0][0x2cc], R3 ;  /* 0x0000b300ff000a19 */ /* 0x000fc80000011603 */
[----:B------:R-:W-:Y:S01]  /*8c20*/  SHF.R.S32.HI R3, RZ, 0x1f, R0 ;  /* 0x0000001fff037819 */ /* 0x000fe20000011400 */
[----:B------:R-:W-:-:S04]  /*8c30*/  IMAD.WIDE.U32 R8, R0, c[0x0][0x280], R8 ;  /* 0x0000a00000087a25 */ /* 0x000fc800078e0008 */
[C---:B------:R-:W-:Y:S01]  /*8c40*/  IMAD R10, R3.reuse, c[0x0][0x280], RZ ;  /* 0x0000a000030a7a24 */ /* 0x040fe200078e02ff */
[----:B------:R-:W-:Y:S01]  /*8c50*/  LEA R21, P1, R8, c[0x0][0x270], 0x1 ;  /* 0x00009c0008157a11 */ /* 0x000fe200078208ff */
[----:B------:R-:W-:Y:S02]  /*8c60*/  IMAD R5, R3, c[0x0][0x290], RZ ;  /* 0x0000a40003057a24 */ /* 0x000fe400078e02ff */
[----:B------:R-:W-:-:S04]  /*8c70*/  IMAD.WIDE.U32 R6, R0, c[0x0][0x290], R6 ;  /* 0x0000a40000067a25 */ /* 0x000fc800078e0006 */
[----:B------:R-:W-:Y:S01]  /*8c80*/  IMAD R3, R0, c[0x0][0x284], R10 ;  /* 0x0000a10000037a24 */ /* 0x000fe200078e020a */
[----:B------:R-:W-:Y:S01]  /*8c90*/  LEA R25, P0, R6, c[0x0][0x288], 0x1 ;  /* 0x0000a20006197a11 */ /* 0x000fe200078008ff */
[----:B------:R-:W-:Y:S02]  /*8ca0*/  IMAD R0, R0, c[0x0][0x294], R5 ;  /* 0x0000a50000007a24 */ /* 0x000fe400078e0205 */
[----:B------:R-:W-:-:S03]  /*8cb0*/  IMAD.IADD R3, R9, 0x1, R3 ;  /* 0x0000000109037824 */ /* 0x000fc600078e0203 */
[----:B------:R-:W-:Y:S02]  /*8cc0*/  IADD3 R0, R7, R0, RZ ;  /* 0x0000000007007210 */ /* 0x000fe40007ffe0ff */
[----:B------:R-:W-:Y:S02]  /*8cd0*/  LEA.HI.X R20, R8, c[0x0][0x274], R3, 0x1, P1 ;  /* 0x00009d0008147a11 */ /* 0x000fe400008f0c03 */
[----:B------:R-:W-:Y:S01]  /*8ce0*/  LEA.HI.X R16, R6, c[0x0][0x28c], R0, 0x1, P0 ;  /* 0x0000a30006107a11 */ /* 0x000fe200000f0c00 */
[----:B------:R1:W2:Y:S01]  /*8cf0*/  SHFL.IDX PT, R8, R21, RZ, 0x1c1f ;  /* 0x001c1fff15087589 */ /* 0x0002a200000e0000 */
[----:B------:R-:W-:-:S03]  /*8d00*/  ISETP.GE.AND P0, PT, R24, UR11, PT ;  /* 0x0000000b18007c0c */ /* 0x000fc6000bf06270 */
[----:B------:R1:W3:Y:S04]  /*8d10*/  SHFL.IDX PT, R6, R25, RZ, 0x1c1f ;  /* 0x001c1fff19067589 */ /* 0x0002e800000e0000 */
[----:B------:R1:W4:Y:S04]  /*8d20*/  SHFL.IDX PT, R9, R20, RZ, 0x1c1f ;  /* 0x001c1fff14097589 */ /* 0x00032800000e0000 */
[----:B------:R1:W1:Y:S02]  /*8d30*/  SHFL.IDX PT, R7, R16, RZ, 0x1c1f ;  /* 0x001c1fff10077589 */ /* 0x00026400000e0000 */
[----:B------:R-:W-:Y:S05]  /*8d40*/  @P0 BRA `(.L_x_402) ;  /* 0x0000012000000947 */ /* 0x000fea0003800000 */
[C---:B------:R-:W-:Y:S01]  /*8d50*/  IADD3 R3, R17.reuse, 0x10, RZ ;  /* 0x0000001011037810 */ /* 0x040fe20007ffe0ff */
[----:B------:R-:W-:Y:S01]  /*8d60*/  CS2R R14, SRZ ;  /* 0x00000000000e7805 */ /* 0x000fe2000001ff00 */
[----:B------:R-:W-:Y:S01]  /*8d70*/  ISETP.GE.AND P1, PT, R17, c[0x0][0x27c], PT ;  /* 0x00009f0011007a0c */ /* 0x000fe20003f26270 */
[----:B------:R-:W-:Y:S01]  /*8d80*/  CS2R R18, SRZ ;  /* 0x0000000000127805 */ /* 0x000fe2000001ff00 */
[----:B------:R-:W-:Y:S01]  /*8d90*/  ISETP.GE.AND P0, PT, R3, c[0x0][0x27c], PT ;  /* 0x00009f0003007a0c */ /* 0x000fe20003f06270 */
[----:B------:R-:W-:Y:S01]  /*8da0*/  CS2R R22, SRZ ;  /* 0x0000000000167805 */ /* 0x000fe2000001ff00 */
[----:B------:R-:W-:-:S09]  /*8db0*/  CS2R R26, SRZ ;  /* 0x00000000001a7805 */ /* 0x000fd2000001ff00 */
[----:B--2-4-:R-:W-:Y:S02]  /*8dc0*/  @!P1 IMAD.WIDE R12, R17, 0x2, R8 ;  /* 0x00000002110c9825 */ /* 0x014fe400078e0208 */
[----:B------:R-:W-:-:S03]  /*8dd0*/  @!P0 SHF.R.S32.HI R0, RZ, 0x1f, R3 ;  /* 0x0000001fff008819 */ /* 0x000fc60000011403 */
[----:B------:R2:W5:Y:S01]  /*8de0*/  @!P1 LD.E.64 R14, [R12.64] ;  /* 0x0000001a0c0e9980 */ /* 0x000562000c101b00 */
[----:B------:R-:W-:-:S04]  /*8df0*/  @!P0 LEA.HI R0, R0, R3, RZ, 0x2 ;  /* 0x0000000300008211 */ /* 0x000fc800078f10ff */
[----:B------:R-:W-:-:S05]  /*8e00*/  @!P0 LOP3.LUT R0, R0, 0xfffffffc, RZ, 0xc0, !PT ;  /* 0xfffffffc00008812 */ /* 0x000fca00078ec0ff */
[----:B------:R-:W-:-:S04]  /*8e10*/  @!P0 IMAD.WIDE R10, R0, 0x2, R8 ;  /* 0x00000002000a8825 */ /* 0x000fc800078e0208 */
[--C-:B-1-3--:R-:W-:Y:S01]  /*8e20*/  @!P0 IMAD.WIDE R8, R0, 0x2, R6.reuse ;  /* 0x0000000200088825 */ /* 0x10afe200078e0206 */
[----:B------:R2:W5:Y:S03]  /*8e30*/  @!P0 LD.E.64 R22, [R10.64] ;  /* 0x0000001a0a168980 */ /* 0x000566000c101b00 */
[----:B------:R-:W-:Y:S01]  /*8e40*/  @!P1 IMAD.WIDE R6, R17, 0x2, R6 ;  /* 0x0000000211069825 */ /* 0x000fe200078e0206 */
[----:B------:R2:W5:Y:S04]  /*8e50*/  @!P0 LD.E.64 R26, [R8.64] ;  /* 0x0000001a081a8980 */ /* 0x000568000c101b00 */
[----:B------:R2:W5:Y:S02]  /*8e60*/  @!P1 LD.E.64 R18, [R6.64] ;  /* 0x0000001a06129980 */ /* 0x000564000c101b00 */
.L_x_402:
[----:B------:R-:W-:Y:S05]  /*8e70*/  BSYNC B0 ;  /* 0x0000000000007941 */ /* 0x000fea0003800000 */
.L_x_401:
[----:B------:R-:W-:Y:S01]  /*8e80*/  IADD3 R0, R24, 0x20, RZ ;  /* 0x0000002018007810 */ /* 0x000fe20007ffe0ff */
[----:B--2--5:R-:W-:Y:S01]  /*8e90*/  IMAD.MOV.U32 R10, RZ, RZ, R22 ;  /* 0x000000ffff0a7224 */ /* 0x024fe200078e0016 */
[----:B----4-:R2:W4:Y:S01]  /*8ea0*/  SHFL.IDX PT, R9, R20, 0x1, 0x1c1f ;  /* 0x003c1f0014097f89 */ /* 0x01052200000e0000 */
[----:B------:R-:W-:Y:S01]  /*8eb0*/  IMAD.MOV.U32 R5, RZ, RZ, R23 ;  /* 0x000000ffff057224 */ /* 0x000fe200078e0017 */
[----:B------:R-:W-:Y:S01]  /*8ec0*/  ISETP.GE.AND P0, PT, R0, UR11, PT ;  /* 0x0000000b00007c0c */ /* 0x000fe2000bf06270 */
[----:B------:R-:W-:Y:S01]  /*8ed0*/  IMAD.MOV.U32 R3, RZ, RZ, R14 ;  /* 0x000000ffff037224 */ /* 0x000fe200078e000e */
[----:B------:R2:W3:Y:S01]  /*8ee0*/  SHFL.IDX PT, R8, R21, 0x1, 0x1c1f ;  /* 0x003c1f0015087f89 */ /* 0x0004e200000e0000 */
[----:B------:R-:W-:Y:S01]  /*8ef0*/  IMAD.MOV.U32 R0, RZ, RZ, R15 ;  /* 0x000000ffff007224 */ /* 0x000fe200078e000f */
[----:B------:R-:W-:Y:S01]  /*8f00*/  PRMT R54, R5, 0x5410, R10 ;  /* 0x0000541005367816 */ /* 0x000fe2000000000a */
[----:B------:R-:W-:Y:S01]  /*8f10*/  IMAD.MOV.U32 R5, RZ, RZ, R27 ;  /* 0x000000ffff057224 */ /* 0x000fe200078e001b */
[----:B------:R-:W-:Y:S01]  /*8f20*/  MOV R10, R26 ;  /* 0x0000001a000a7202 */ /* 0x000fe20000000f00 */
[----:B-1----:R2:W1:Y:S01]  /*8f30*/  SHFL.IDX PT, R7, R16, 0x1, 0x1c1f ;  /* 0x003c1f0010077f89 */ /* 0x00246200000e0000 */
[----:B------:R-:W-:Y:S01]  /*8f40*/  PRMT R52, R0, 0x5410, R3 ;  /* 0x0000541000347816 */ /* 0x000fe20000000003 */
[----:B------:R-:W-:Y:S01]  /*8f50*/  IMAD.MOV.U32 R3, RZ, RZ, R18 ;  /* 0x000000ffff037224 */ /* 0x000fe200078e0012 */
[----:B------:R-:W-:Y:S01]  /*8f60*/  MOV R0, R19 ;  /* 0x0000001300007202 */ /* 0x000fe20000000f00 */
[----:B---3--:R2:W3:Y:S01]  /*8f70*/  SHFL.IDX PT, R6, R25, 0x1, 0x1c1f ;  /* 0x003c1f0019067f89 */ /* 0x0084e200000e0000 */
[----:B------:R-:W-:Y:S01]  /*8f80*/  BSSY B0, `(.L_x_403) ;  /* 0x0000019000007945 */ /* 0x000fe20003800000 */
[----:B------:R-:W-:Y:S01]  /*8f90*/  PRMT R53, R5, 0x5410, R10 ;  /* 0x0000541005357816 */ /* 0x000fe2000000000a */
[----:B------:R-:W-:Y:S01]  /*8fa0*/  CS2R R28, SRZ ;  /* 0x00000000001c7805 */ /* 0x000fe2000001ff00 */
[----:B------:R-:W-:Y:S01]  /*8fb0*/  PRMT R31, R0, 0x5410, R3 ;  /* 0x00005410001f7816 */ /* 0x000fe20000000003 */
[----:B------:R-:W-:Y:S01]  /*8fc0*/  CS2R R34, SRZ ;  /* 0x0000000000227805 */ /* 0x000fe2000001ff00 */
[----:B------:R-:W-:Y:S01]  /*8fd0*/  CS2R R32, SRZ ;  /* 0x0000000000207805 */ /* 0x000fe2000001ff00 */
        /* <DEDUP_REMOVED lines=8> */
[----:B----4-:R-:W-:Y:S02]  /*9060*/  @!P1 IMAD.WIDE R12, R17, 0x2, R8 ;  /* 0x00000002110c9825 */ /* 0x010fe400078e0208 */
        /* <DEDUP_REMOVED lines=10> */
.L_x_404:
[----:B------:R-:W-:Y:S05]  /*9110*/  BSYNC B0 ;  /* 0x0000000000007941 */ /* 0x000fea0003800000 */
.L_x_403:
[----:B------:R-:W-:Y:S01]  /*9120*/  IADD3 R0, R24, 0x40, RZ ;  /* 0x0000004018007810 */ /* 0x000fe20007ffe0ff */
[----:B----45:R-:W-:Y:S01]  /*9130*/  IMAD.MOV.U32 R10, RZ, RZ, R36 ;  /* 0x000000ffff0a7224 */ /* 0x030fe200078e0024 */
[----:B------:R4:W2:Y:S01]  /*9140*/  SHFL.IDX PT, R9, R20, 0x2, 0x1c1f ;  /* 0x005c1f0014097f89 */ /* 0x0008a200000e0000 */
        /* <DEDUP_REMOVED lines=29> */
[----:B--2---:R-:W-:Y:S02]  /*9320*/  @!P1 IMAD.WIDE R12, R17, 0x2, R8 ;  /* 0x00000002110c9825 */ /* 0x004fe400078e0208 */
        /* <DEDUP_REMOVED lines=10> */
.L_x_406:
[----:B------:R-:W-:Y:S05]  /*93d0*/  BSYNC B0 ;  /* 0x0000000000007941 */ /* 0x000fea0003800000 */
.L_x_405:
[----:B------:R-:W-:Y:S01]  /*93e0*/  IADD3 R0, R24, 0x60, RZ ;  /* 0x0000006018007810 */ /* 0x000fe20007ffe0ff */
[----:B--2--5:R-:W-:Y:S01]  /*93f0*/  IMAD.MOV.U32 R10, RZ, RZ, R42 ;  /* 0x000000ffff0a7224 */ /* 0x024fe200078e002a */
[----:B------:R-:W2:Y:S01]  /*9400*/  SHFL.IDX PT, R9, R20, 0x3, 0x1c1f ;  /* 0x007c1f0014097f89 */ /* 0x000ea200000e0000 */
[----:B------:R-:W-:Y:S01]  /*9410*/  IMAD.MOV.U32 R5, RZ, RZ, R43 ;  /* 0x000000ffff057224 */ /* 0x000fe200078e002b */
[----:B------:R-:W-:Y:S01]  /*9420*/  ISETP.GE.AND P0, PT, R0, UR11, PT ;  /* 0x0000000b00007c0c */ /* 0x000fe2000bf06270 */
[----:B------:R-:W-:Y:S01]  /*9430*/  IMAD.MOV.U32 R3, RZ, RZ, R38 ;  /* 0x000000ffff037224 */ /* 0x000fe200078e0026 */
[----:B------:R-:W4:Y:S01]  /*9440*/  SHFL.IDX PT, R8, R21, 0x3, 0x1c1f ;  /* 0x007c1f0015087f89 */ /* 0x000f2200000e0000 */
[----:B------:R-:W-:Y:S01]  /*9450*/  IMAD.MOV.U32 R0, RZ, RZ, R39 ;  /* 0x000000ffff007224 */ /* 0x000fe200078e0027 */
[----:B------:R-:W-:Y:S01]  /*9460*/  PRMT R66, R5, 0x5410, R10 ;  /* 0x0000541005427816 */ /* 0x000fe2000000000a */
[----:B------:R-:W-:Y:S01]  /*9470*/  IMAD.MOV.U32 R5, RZ, RZ, R45 ;  /* 0x000000ffff057224 */ /* 0x000fe200078e002d */
[----:B------:R-:W-:Y:S01]  /*9480*/  MOV R10, R44 ;  /* 0x0000002c000a7202 */ /* 0x000fe20000000f00 */
[----:B-1----:R-:W1:Y:S01]  /*9490*/  SHFL.IDX PT, R7, R16, 0x3, 0x1c1f ;  /* 0x007c1f0010077f89 */ /* 0x002e6200000e0000 */
[----:B------:R-:W-:Y:S01]  /*94a0*/  PRMT R64, R0, 0x5410, R3 ;  /* 0x0000541000407816 */ /* 0x000fe20000000003 */
[----:B------:R-:W-:Y:S01]  /*94b0*/  IMAD.MOV.U32 R3, RZ, RZ, R40 ;  /* 0x000000ffff037224 */ /* 0x000fe200078e0028 */
[----:B------:R-:W-:Y:S01]  /*94c0*/  MOV R0, R41 ;  /* 0x0000002900007202 */ /* 0x000fe20000000f00 */
[----:B---3--:R3:W1:Y:S01]  /*94d0*/  SHFL.IDX PT, R6, R25, 0x3, 0x1c1f ;  /* 0x007c1f0019067f89 */ /* 0x00866200000e0000 */
[----:B------:R-:W-:Y:S01]  /*94e0*/  BSSY B0, `(.L_x_407) ;  /* 0x0000019000007945 */ /* 0x000fe20003800000 */
[----:B------:R-:W-:Y:S01]  /*94f0*/  PRMT R65, R5, 0x5410, R10 ;  /* 0x0000541005417816 */ /* 0x000fe2000000000a */
[----:B------:R-:W-:Y:S01]  /*9500*/  CS2R R48, SRZ ;  /* 0x0000000000307805 */ /* 0x000fe2000001ff00 */
[----:B------:R-:W-:Y:S01]  /*9510*/  PRMT R59, R0, 0x5410, R3 ;  /* 0x00005410003b7816 */ /* 0x000fe20000000003 */
[----:B------:R-:W-:Y:S01]  /*9520*/  CS2R R46, SRZ ;  /* 0x00000000002e7805 */ /* 0x000fe2000001ff00 */
[----:B---34-:R-:W-:Y:S01]  /*9530*/  CS2R R24, SRZ ;  /* 0x0000000000187805 */ /* 0x018fe2000001ff00 */
[----:B------:R-:W-:Y:S05]  /*9540*/  @P0 BRA `(.L_x_408) ;  /* 0x0000012000000947 */ /* 0x000fea0003800000 */
[C---:B-12---:R-:W-:Y:S01]  /*9550*/  IADD3 R3, R17.reuse, 0x10, RZ ;  /* 0x0000001011037810 */ /* 0x046fe20007ffe0ff */
[----:B------:R-:W-:Y:S01]  /*9560*/  CS2R R24, SRZ ;  /* 0x0000000000187805 */ /* 0x000fe2000001ff00 */
[----:B------:R-:W-:Y:S01]  /*9570*/  ISETP.GE.AND P1, PT, R17, c[0x0][0x27c], PT ;  /* 0x00009f0011007a0c */ /* 0x000fe20003f26270 */
[----:B------:R-:W-:Y:S01]  /*9580*/  CS2R R46, SRZ ;  /* 0x00000000002e7805 */ /* 0x000fe2000001ff00 */
[----:B------:R-:W-:Y:S01]  /*9590*/  ISETP.GE.AND P0, PT, R3, c[0x0][0x27c], PT ;  /* 0x00009f0003007a0c */ /* 0x000fe20003f06270 */
[----:B------:R-:W-:Y:S01]  /*95a0*/  CS2R R50, SRZ ;  /* 0x0000000000327805 */ /* 0x000fe2000001ff00 */
[----:B------:R-:W-:-:S09]  /*95b0*/  CS2R R48, SRZ ;  /* 0x0000000000307805 */ /* 0x000fd2000001ff00 */
[----:B------:R-:W-:Y:S02]  /*95c0*/  @!P1 IMAD.WIDE R12, R17, 0x2, R8 ;  /* 0x00000002110c9825 */ /* 0x000fe400078e0208 */
[----:B------:R-:W-:-:S03]  /*95d0*/  @!P0 SHF.R.S32.HI R0, RZ, 0x1f, R3 ;  /* 0x0000001fff008819 */ /* 0x000fc60000011403 */
[----:B------:R1:W5:Y:S01]  /*95e0*/  @!P1 LD.E.64 R24, [R12.64] ;  /* 0x0000001a0c189980 */ /* 0x000362000c101b00 */
[----:B------:R-:W-:-:S04]  /*95f0*/  @!P0 LEA.HI R0, R0, R3, RZ, 0x2 ;  /* 0x0000000300008211 */ /* 0x000fc800078f10ff */
[----:B------:R-:W-:-:S05]  /*9600*/  @!P0 LOP3.LUT R0, R0, 0xfffffffc, RZ, 0xc0, !PT ;  /* 0xfffffffc00008812 */ /* 0x000fca00078ec0ff */
[----:B------:R-:W-:-:S04]  /*9610*/  @!P0 IMAD.WIDE R10, R0, 0x2, R8 ;  /* 0x00000002000a8825 */ /* 0x000fc800078e0208 */
[--C-:B------:R-:W-:Y:S01]  /*9620*/  @!P0 IMAD.WIDE R8, R0, 0x2, R6.reuse ;  /* 0x0000000200088825 */ /* 0x100fe200078e0206 */
[----:B------:R1:W5:Y:S03]  /*9630*/  @!P0 LD.E.64 R50, [R10.64] ;  /* 0x0000001a0a328980 */ /* 0x000366000c101b00 */
[----:B------:R-:W-:Y:S01]  /*9640*/  @!P1 IMAD.WIDE R6, R17, 0x2, R6 ;  /* 0x0000000211069825 */ /* 0x000fe200078e0206 */
[----:B------:R1:W5:Y:S04]  /*9650*/  @!P0 LD.E.64 R48, [R8.64] ;  /* 0x0000001a08308980 */ /* 0x000368000c101b00 */
[----:B------:R1:W5:Y:S02]  /*9660*/  @!P1 LD.E.64 R46, [R6.64] ;  /* 0x0000001a062e9980 */ /* 0x000364000c101b00 */
.L_x_408:
[----:B-12---:R-:W-:Y:S05]  /*9670*/  BSYNC B0 ;  /* 0x0000000000007941 */ /* 0x006fea0003800000 */
.L_x_407:
[----:B------:R-:W-:Y:S01]  /*9680*/  SHF.R.S32.HI R0, RZ, 0x1f, R60 ;  /* 0x0000001fff007819 */ /* 0x000fe2000001143c */
[----:B-----5:R-:W-:Y:S01]  /*9690*/  IMAD.MOV.U32 R6, RZ, RZ, R50 ;  /* 0x000000ffff067224 */ /* 0x020fe200078e0032 */
[----:B------:R-:W-:Y:S01]  /*96a0*/  UIADD3 UR7, -UR18, UR11, URZ ;  /* 0x0000000b12077290 */ /* 0x000fe2000fffe13f */
[----:B------:R-:W-:Y:S01]  /*96b0*/  IMAD.MOV.U32 R5, RZ, RZ, R51 ;  /* 0x000000ffff057224 */ /* 0x000fe200078e0033 */
[----:B------:R-:W-:Y:S01]  /*96c0*/  LEA.HI R0, R0, R60, RZ, 0x3 ;  /* 0x0000003c00007211 */ /* 0x000fe200078f18ff */
[----:B------:R-:W-:Y:S01]  /*96d0*/  IMAD.MOV.U32 R3, RZ, RZ, R24 ;  /* 0x000000ffff037224 */ /* 0x000fe200078e0018 */
[----:B------:R-:W-:Y:S01]  /*96e0*/  UISETP.LT.AND UP0, UPT, UR7, 0x80, UPT ;  /* 0x000000800700788c */ /* 0x000fe2000bf01270 */
[----:B------:R-:W-:Y:S01]  /*96f0*/  IMAD.MOV.U32 R7, RZ, RZ, R49 ;  /* 0x000000ffff077224 */ /* 0x000fe200078e0031 */
[----:B------:R-:W-:Y:S01]  /*9700*/  LOP3.LUT R0, R0, 0xfffffff8, RZ, 0xc0, !PT ;  /* 0xfffffff800007812 */ /* 0x000fe200078ec0ff */
[----:B------:R-:W-:-:S04]  /*9710*/  DEPBAR.LE SB0, 0x1 ;  /* 0x000080400000791a */ /* 0x000fc80000000000 */
[----:B------:R-:W-:Y:S01]  /*9720*/  IMAD.IADD R0, R60, 0x1, -R0 ;  /* 0x000000013c007824 */ /* 0x000fe200078e0a00 */
[----:B------:R-:W-:Y:S01]  /*9730*/  PRMT R70, R5, 0x5410, R6 ;  /* 0x0000541005467816 */ /* 0x000fe20000000006 */
[----:B------:R-:W-:Y:S01]  /*9740*/  USEL UR7, UR7, 0x80, UP0 ;  /* 0x0000008007077887 */ /* 0x000fe20008000000 */
[----:B------:R-:W-:Y:S01]  /*9750*/  PRMT R68, R68, 0x5410, R3 ;  /* 0x0000541044447816 */ /* 0x000fe20000000003 */
[C---:B------:R-:W-:Y:S01]  /*9760*/  IMAD.SHL.U32 R6, R0.reuse, 0x40, RZ ;  /* 0x0000004000067824 */ /* 0x040fe200078e00ff */
[----:B------:R-:W-:Y:S01]  /*9770*/  BAR.SYNC.DEFER_BLOCKING 0x0 ;  /* 0x0000000000007b1d */ /* 0x000fe20000010000 */
[----:B------:R-:W-:Y:S01]  /*9780*/  LOP3.LUT P1, RZ, R0, 0x4, RZ, 0xc0, !PT ;  /* 0x0000000400ff7812 */ /* 0x000fe2000782c0ff */
[----:B------:R-:W-:Y:S01]  /*9790*/  IMAD.MOV.U32 R5, RZ, RZ, R25 ;  /* 0x000000ffff057224 */ /* 0x000fe200078e0019 */
[----:B------:R-:W-:Y:S02]  /*97a0*/  ISETP.GE.AND P0, PT, R60, UR7, PT ;  /* 0x000000073c007c0c */ /* 0x000fe4000bf06270 */
[----:B------:R-:W-:Y:S01]  /*97b0*/  LOP3.LUT R0, R6, 0x1c0, RZ, 0xc0, !PT ;  /* 0x000001c006007812 */ /* 0x000fe200078ec0ff */
[----:B------:R-:W-:Y:S01]  /*97c0*/  IMAD.MOV.U32 R6, RZ, RZ, R46 ;  /* 0x000000ffff067224 */ /* 0x000fe200078e002e */
[----:B------:R-:W-:Y:S01]  /*97d0*/  PRMT R68, R5, 0x7610, R68 ;  /* 0x0000761005447816 */ /* 0x000fe20000000044 */
[----:B------:R-:W-:Y:S01]  /*97e0*/  IMAD.MOV.U32 R5, RZ, RZ, R47 ;  /* 0x000000ffff057224 */ /* 0x000fe200078e002f */
[----:B------:R-:W-:Y:S01]  /*97f0*/  LOP3.LUT R3, R0, 0x18, R30, 0xf8, !PT ;  /* 0x0000001800037812 */ /* 0x000fe200078ef81e */
[----:B------:R-:W-:Y:S01]  /*9800*/  BSSY B1, `(.L_x_409) ;  /* 0x0000070000017945 */ /* 0x000fe20003800000 */
[----:B------:R-:W-:-:S02]  /*9810*/  SHF.R.U32.HI R0, RZ, 0x3, R0 ;  /* 0x00000003ff007819 */ /* 0x000fc40000011600 */
[----:B------:R-:W-:Y:S02]  /*9820*/  PRMT R67, R5, 0x5410, R6 ;  /* 0x0000541005437816 */ /* 0x000fe40000000006 */
[----:B------:R-:W-:Y:S01]  /*9830*/  LOP3.LUT R0, R3, R0, RZ, 0x3c, !PT ;  /* 0x0000000003007212 */ /* 0x000fe200078e3cff */
[----:B------:R-:W-:-:S04]  /*9840*/  IMAD.MOV.U32 R3, RZ, RZ, R48 ;  /* 0x000000ffff037224 */ /* 0x000fc800078e0030 */
[----:B------:R-:W-:Y:S01]  /*9850*/  IMAD R0, R209, 0x200, R0 ;  /* 0x00000200d1007824 */ /* 0x000fe200078e0200 */
[----:B------:R-:W-:-:S04]  /*9860*/  PRMT R69, R69, 0x5410, R3 ;  /* 0x0000541045457816 */ /* 0x000fc80000000003 */
[C---:B------:R-:W-:Y:S02]  /*9870*/  IADD3 R3, R0.reuse, 0x20, RZ ;  /* 0x0000002000037810 */ /* 0x040fe40007ffe0ff */
[C---:B------:R-:W-:Y:S02]  /*9880*/  @P1 IADD3 R3, R0.reuse, -0x20, RZ ;  /* 0xffffffe000031810 */ /* 0x040fe40007ffe0ff */
[----:B------:R-:W-:Y:S02]  /*9890*/  PRMT R69, R7, 0x7610, R69 ;  /* 0x0000761007457816 */ /* 0x000fe40000000045 */
[----:B------:R-:W-:Y:S02]  /*98a0*/  LEA R21, R0, 0x6100, 0x1 ;  /* 0x0000610000157811 */ /* 0x000fe400078e08ff */
[----:B------:R-:W-:Y:S01]  /*98b0*/  LEA R30, R3, 0x6100, 0x1 ;  /* 0x00006100031e7811 */ /* 0x000fe200078e08ff */
[----:B------:R-:W-:Y:S05]  /*98c0*/  @P0 BRA `(.L_x_410) ;  /* 0x0000063000000947 */ /* 0x000fea0003800000 */
[----:B------:R-:W-:Y:S01]  /*98d0*/  ISETP.GE.AND P0, PT, R17, c[0x0][0x27c], PT ;  /* 0x00009f0011007a0c */ /* 0x000fe20003f06270 */
[----:B------:R-:W-:-:S12]  /*98e0*/  BSSY B0, `(.L_x_411) ;  /* 0x0000030000007945 */ /* 0x000fd80003800000 */
[----:B------:R-:W-:Y:S05]  /*98f0*/  @P0 BRA `(.L_x_412) ;  /* 0x000002e000000947 */ /* 0x000fea0003800000 */
[----:B------:R-:W1:Y:S01]  /*9900*/  LDS.128 R8, [R21] ;  /* 0x0000000015087984 */ /* 0x000e620000000c00 */
[----:B------:R-:W-:Y:S02]  /*9910*/  SHF.R.U64 R0, R14, 0x10, R15 ;  /* 0x000000100e007819 */ /* 0x000fe4000000120f */
[----:B------:R-:W-:Y:S02]  /*9920*/  SHF.R.U32.HI R6, RZ, 0x10, R19 ;  /* 0x00000010ff067819 */ /* 0x000fe40000011613 */
[----:B------:R-:W-:Y:S02]  /*9930*/  SHF.R.U32.HI R3, RZ, 0x10, R15 ;  /* 0x00000010ff037819 */ /* 0x000fe4000001160f */
[----:B------:R-:W-:Y:S02]  /*9940*/  SHF.R.U64 R5, R18, 0x10, R19 ;  /* 0x0000001012057819 */ /* 0x000fe40000001213 */
[----:B------:R-:W-:Y:S02]  /*9950*/  PRMT R14, R52, 0x5432, R0 ;  /* 0x00005432340e7816 */ /* 0x000fe40000000000 */
[----:B------:R-:W-:-:S02]  /*9960*/  PRMT R0, R31, 0x5410, R6 ;  /* 0x000054101f007816 */ /* 0x000fc40000000006 */
[----:B------:R-:W-:Y:S02]  /*9970*/  PRMT R3, R52, 0x5410, R3 ;  /* 0x0000541034037816 */ /* 0x000fe40000000003 */
[----:B------:R-:W-:Y:S01]  /*9980*/  PRMT R13, R31, 0x5432, R5 ;  /* 0x000054321f0d7816 */ /* 0x000fe20000000005 */
[C---:B------:R-:W-:Y:S01]  /*9990*/  IMAD.U32 R18, R0.reuse, 0x10000, RZ ;  /* 0x0001000000127824 */ /* 0x040fe200078e00ff */
[----:B------:R-:W-:Y:S01]  /*99a0*/  LOP3.LUT R20, R0, 0xffff0000, RZ, 0xc0, !PT ;  /* 0xffff000000147812 */ /* 0x000fe200078ec0ff */
[----:B------:R-:W-:Y:S01]  /*99b0*/  IMAD.U32 R19, R3, 0x10000, RZ ;  /* 0x0001000003137824 */ /* 0x000fe200078e00ff */
[C---:B-1----:R-:W-:Y:S01]  /*99c0*/  LOP3.LUT R5, R10.reuse, 0xffff0000, RZ, 0xc0, !PT ;  /* 0xffff00000a057812 */ /* 0x042fe200078ec0ff */
[----:B------:R-:W-:Y:S01]  /*99d0*/  IMAD.U32 R6, R10, 0x10000, RZ ;  /* 0x000100000a067824 */ /* 0x000fe200078e00ff */
[C---:B------:R-:W-:Y:S01]  /*99e0*/  LOP3.LUT R10, R11.reuse, 0xffff0000, RZ, 0xc0, !PT ;  /* 0xffff00000b0a7812 */ /* 0x040fe200078ec0ff */
[----:B------:R-:W-:Y:S01]  /*99f0*/  IMAD.U32 R12, R11, 0x10000, RZ ;  /* 0x000100000b0c7824 */ /* 0x000fe200078e00ff */
[----:B------:R-:W-:Y:S01]  /*9a00*/  LOP3.LUT R11, R3, 0xffff0000, RZ, 0xc0, !PT ;  /* 0xffff0000030b7812 */ /* 0x000fe200078ec0ff */
[C---:B------:R-:W-:Y:S01]  /*9a10*/  FMUL.FTZ R0, R5.reuse, R18 ;  /* 0x0000001205007220 */ /* 0x040fe20000410000 */
[C---:B------:R-:W-:Y:S01]  /*9a20*/  SHF.L.U32 R15, R8.reuse, 0x10, RZ ;  /* 0x00000010080f7819 */ /* 0x040fe200000006ff */
[-C--:B------:R-:W-:Y:S01]  /*9a30*/  FMUL.FTZ R5, R5, R19.reuse ;  /* 0x0000001305057220 */ /* 0x080fe20000410000 */
[----:B------:R-:W-:Y:S01]  /*9a40*/  LOP3.LUT R7, R8, 0xffff0000, RZ, 0xc0, !PT ;  /* 0xffff000008077812 */ /* 0x000fe200078ec0ff */
[----:B------:R-:W-:Y:S01]  /*9a50*/  FFMA.FTZ R19, R6, R19, -R0 ;  /* 0x0000001306137223 */ /* 0x000fe20000010800 */
[C---:B------:R-:W-:Y:S01]  /*9a60*/  SHF.L.U32 R16, R9.reuse, 0x10, RZ ;  /* 0x0000001009107819 */ /* 0x040fe200000006ff */
[C---:B------:R-:W-:Y:S01]  /*9a70*/  FMUL.FTZ R3, R10.reuse, R20 ;  /* 0x000000140a037220 */ /* 0x040fe20000410000 */
[----:B------:R-:W-:Y:S01]  /*9a80*/  LOP3.LUT R8, R9, 0xffff0000, RZ, 0xc0, !PT ;  /* 0xffff000009087812 */ /* 0x000fe200078ec0ff */
[-C--:B------:R-:W-:Y:S01]  /*9a90*/  FMUL.FTZ R0, R10, R11.reuse ;  /* 0x0000000b0a007220 */ /* 0x080fe20000410000 */
[----:B------:R-:W-:Y:S01]  /*9aa0*/  SHF.L.U32 R9, R14, 0x10, RZ ;  /* 0x000000100e097819 */ /* 0x000fe200000006ff */
[C---:B------:R-:W-:Y:S01]  /*9ab0*/  IMAD.U32 R10, R13.reuse, 0x10000, RZ ;  /* 0x000100000d0a7824 */ /* 0x040fe200078e00ff */
[----:B------:R-:W-:Y:S01]  /*9ac0*/  LOP3.LUT R13, R13, 0xffff0000, RZ, 0xc0, !PT ;  /* 0xffff00000d0d7812 */ /* 0x000fe200078ec0ff */
[----:B------:R-:W-:Y:S01]  /*9ad0*/  FFMA.FTZ R18, R6, R18, R5 ;  /* 0x0000001206127223 */ /* 0x000fe20000010005 */
[----:B------:R-:W-:Y:S01]  /*9ae0*/  LOP3.LUT R14, R14, 0xffff0000, RZ, 0xc0, !PT ;  /* 0xffff00000e0e7812 */ /* 0x000fe200078ec0ff */
[----:B------:R-:W-:-:S02]  /*9af0*/  FFMA.FTZ R6, R12, R11, -R3 ;  /* 0x0000000b0c067223 */ /* 0x000fc40000010803 */
[----:B------:R-:W-:Y:S02]  /*9b00*/  FFMA.FTZ R11, R12, R20, R0 ;  /* 0x000000140c0b7223 */ /* 0x000fe40000010000 */
[----:B------:R-:W-:Y:S02]  /*9b10*/  FMUL.FTZ R5, R7, R10 ;  /* 0x0000000a07057220 */ /* 0x000fe40000410000 */
[C---:B------:R-:W-:Y:S01]  /*9b20*/  FMUL.FTZ R0, R8.reuse, R13 ;  /* 0x0000000d08007220 */ /* 0x040fe20000410000 */
[----:B------:R-:W-:Y:S01]  /*9b30*/  F2FP.BF16.PACK_AB R11, R11, R6 ;  /* 0x000000060b0b723e */ /* 0x000fe200000010ff */
[-C--:B------:R-:W-:Y:S02]  /*9b40*/  FMUL.FTZ R3, R7, R9.reuse ;  /* 0x0000000907037220 */ /* 0x080fe40000410000 */
[----:B------:R-:W-:Y:S02]  /*9b50*/  FMUL.FTZ R8, R8, R14 ;  /* 0x0000000e08087220 */ /* 0x000fe40000410000 */
[----:B------:R-:W-:-:S02]  /*9b60*/  FFMA.FTZ R5, R15, R9, -R5 ;  /* 0x000000090f057223 */ /* 0x000fc40000010805 */
[----:B------:R-:W-:Y:S01]  /*9b70*/  FFMA.FTZ R3, R15, R10, R3 ;  /* 0x0000000a0f037223 */ /* 0x000fe20000010003 */
[----:B------:R-:W-:Y:S01]  /*9b80*/  F2FP.BF16.PACK_AB R10, R18, R19 ;  /* 0x00000013120a723e */ /* 0x000fe200000010ff */
[C---:B------:R-:W-:Y:S02]  /*9b90*/  FFMA.FTZ R0, R16.reuse, R14, -R0 ;  /* 0x0000000e10007223 */ /* 0x040fe40000010800 */
[----:B------:R-:W-:Y:S01]  /*9ba0*/  FFMA.FTZ R9, R16, R13, R8 ;  /* 0x0000000d10097223 */ /* 0x000fe20000010008 */
[----:B------:R-:W-:-:S04]  /*9bb0*/  F2FP.BF16.PACK_AB R8, R3, R5 ;  /* 0x000000050308723e */ /* 0x000fc800000010ff */
[----:B------:R-:W-:-:S05]  /*9bc0*/  F2FP.BF16.PACK_AB R9, R9, R0 ;  /* 0x000000000909723e */ /* 0x000fca00000010ff */
[----:B------:R1:W-:Y:S02]  /*9bd0*/  STS.128 [R21], R8 ;  /* 0x0000000815007388 */ /* 0x0003e40000000c00 */
.L_x_412:
[----:B------:R-:W-:Y:S05]  /*9be0*/  BSYNC B0 ;  /* 0x0000000000007941 */ /* 0x000fea0003800000 */
.L_x_411:
[----:B------:R-:W-:-:S04]  /*9bf0*/  IADD3 R0, R17, 0x10, RZ ;  /* 0x0000001011007810 */ /* 0x000fc80007ffe0ff */
[----:B------:R-:W-:-:S13]  /*9c00*/  ISETP.GE.AND P0, PT, R0, c[0x0][0x27c], PT ;  /* 0x00009f0000007a0c */ /* 0x000fda0003f06270 */
[----:B------:R-:W-:Y:S05]  /*9c10*/  @P0 BRA `(.L_x_410) ;  /* 0x000002e000000947 */ /* 0x000fea0003800000 */
[----:B-1----:R-:W1:Y:S01]  /*9c20*/  LDS.128 R8, [R30] ;  /* 0x000000001e087984 */ /* 0x002e620000000c00 */
        /* <DEDUP_REMOVED lines=45> */
.L_x_410:
[----:B------:R-:W-:Y:S05]  /*9f00*/  BSYNC B1 ;  /* 0x0000000000017941 */ /* 0x000fea0003800000 */
.L_x_409:
        /* <DEDUP_REMOVED lines=52> */
[----:B------:R1:W-:Y:S02]  /*a250*/  STS.128 [R21+0x1000], R8 ;  /* 0x0010000815007388 */ /* 0x0003e40000000c00 */
.L_x_416:
[----:B------:R-:W-:Y:S05]  /*a260*/  BSYNC B0 ;  /* 0x0000000000007941 */ /* 0x000fea0003800000 */
.L_x_415:
[----:B------:R-:W-:-:S04]  /*a270*/  IADD3 R0, R17, 0x10, RZ ;  /* 0x0000001011007810 */ /* 0x000fc80007ffe0ff */
[----:B------:R-:W-:-:S13]  /*a280*/  ISETP.GE.AND P0, PT, R0, c[0x0][0x27c], PT ;  /* 0x00009f0000007a0c */ /* 0x000fda0003f06270 */
        /* <DEDUP_REMOVED lines=47> */
.L_x_414:
[----:B------:R-:W-:Y:S05]  /*a580*/  BSYNC B1 ;  /* 0x0000000000017941 */ /* 0x000fea0003800000 */
.L_x_413:
        /* <DEDUP_REMOVED lines=53> */
.L_x_420:
[----:B------:R-:W-:Y:S05]  /*a8e0*/  BSYNC B0 ;  /* 0x0000000000007941 */ /* 0x000fea0003800000 */
.L_x_419:
        /* <DEDUP_REMOVED lines=49> */
.L_x_418:
[----:B------:R-:W-:Y:S05]  /*ac00*/  BSYNC B1 ;  /* 0x0000000000017941 */ /* 0x000fea0003800000 */
.L_x_417:
[----:B------:R-:W-:-:S04]  /*ac10*/  IADD3 R0, R60, 0x60, RZ ;  /* 0x000000603c007810 */ /* 0x000fc80007ffe0ff */
        /* <DEDUP_REMOVED lines=51> */
.L_x_423:
[----:B------:R-:W-:Y:S05]  /*af50*/  BSYNC B0 ;  /* 0x0000000000007941 */ /* 0x000fea0003800000 */
.L_x_422:
        /* <DEDUP_REMOVED lines=28> */
[----:B------:R-:W-:Y:S01]  /*b120*/  FMUL.FTZ R0, R10, R11 ;  /* 0x0000000b0a007220 */ /* 0x000fe20000410000 */
        /* <DEDUP_REMOVED lines=19> */
[----:B------:R1:W-:Y:S01]  /*b260*/  STS.128 [R30+0x3000], R8 ;  /* 0x003000081e007388 */ /* 0x0003e20000000c00 */
[----:B------:R-:W-:Y:S05]  /*b270*/  BRA `(.L_x_421) ;  /* 0x0000257000007947 */ /* 0x000fea0003800000 */
.L_x_400:
[----:B------:R-:W-:Y:S01]  /*b280*/  UISETP.NE.AND UP0, UPT, UR24, URZ, UPT ;  /* 0x0000003f1800728c */ /* 0x000fe2000bf05270 */
[----:B------:R-:W-:Y:S01]  /*b290*/  IMAD.MOV.U32 R8, RZ, RZ, R12 ;  /* 0x000000ffff087224 */ /* 0x000fe200078e000c */
[----:B------:R-:W-:Y:S01]  /*b2a0*/  ISETP.GE.AND P2, PT, R30, c[0x0][0x27c], PT ;  /* 0x00009f001e007a0c */ /* 0x000fe20003f46270 */
[----:B------:R-:W-:Y:S01]  /*b2b0*/  IMAD.MOV.U32 R6, RZ, RZ, R10 ;  /* 0x000000ffff067224 */ /* 0x000fe200078e000a */
[----:B------:R-:W-:Y:S01]  /*b2c0*/  SHF.R.S32.HI R29, RZ, 0x1f, R30 ;  /* 0x0000001fff1d7819 */ /* 0x000fe2000001141e */
[----:B------:R-:W-:Y:S01]  /*b2d0*/  CS2R R22, SRZ ;  /* 0x0000000000167805 */ /* 0x000fe2000001ff00 */
[----:B------:R-:W-:Y:S01]  /*b2e0*/  PLOP3.LUT P1, PT, PT, PT, UP0, 0x80, 0x0 ;  /* 0x000000000000781c */ /* 0x000fe20003f2f008 */
[----:B------:R-:W-:Y:S01]  /*b2f0*/  CS2R R20, SRZ ;  /* 0x0000000000147805 */ /* 0x000fe2000001ff00 */
[----:B------:R-:W-:-:S11]  /*b300*/  PLOP3.LUT P0, PT, PT, PT, UP0, 0x80, 0x0 ;  /* 0x000000000000781c */ /* 0x000fd60003f0f008 */
[----:B------:R-:W-:-:S05]  /*b310*/  @P1 IMAD.HI.U32 R3, R0, c[0x0][0x2c8], RZ ;  /* 0x0000b20000031a27 */ /* 0x000fca00078e00ff */
[----:B------:R-:W-:-:S04]  /*b320*/  @P0 SHF.R.U32.HI R0, RZ, c[0x0][0x2cc], R3 ;  /* 0x0000b300ff000a19 */ /* 0x000fc80000011603 */
[----:B------:R-:W-:Y:S01]  /*b330*/  SHF.R.S32.HI R3, RZ, 0x1f, R0 ;  /* 0x0000001fff037819 */ /* 0x000fe20000011400 */
[----:B------:R-:W-:-:S04]  /*b340*/  IMAD.WIDE.U32 R8, R0, c[0x0][0x280], R8 ;  /* 0x0000a00000087a25 */ /* 0x000fc800078e0008 */
[C---:B------:R-:W-:Y:S01]  /*b350*/  IMAD R5, R3.reuse, c[0x0][0x280], RZ ;  /* 0x0000a00003057a24 */ /* 0x040fe200078e02ff */
[----:B------:R-:W-:Y:S01]  /*b360*/  LEA R14, P0, R8, c[0x0][0x270], 0x1 ;  /* 0x00009c00080e7a11 */ /* 0x000fe200078008ff */
[----:B------:R-:W-:Y:S02]  /*b370*/  IMAD R3, R3, c[0x0][0x290], RZ ;  /* 0x0000a40003037a24 */ /* 0x000fe400078e02ff */
[C---:B------:R-:W-:Y:S02]  /*b380*/  IMAD R5, R0.reuse, c[0x0][0x284], R5 ;  /* 0x0000a10000057a24 */ /* 0x040fe400078e0205 */
[----:B------:R-:W-:-:S04]  /*b390*/  IMAD.WIDE.U32 R6, R0, c[0x0][0x290], R6 ;  /* 0x0000a40000067a25 */ /* 0x000fc800078e0006 */
[----:B------:R-:W-:Y:S02]  /*b3a0*/  IMAD.IADD R5, R9, 0x1, R5 ;  /* 0x0000000109057824 */ /* 0x000fe400078e0205 */
[----:B------:R-:W-:-:S03]  /*b3b0*/  IMAD R0, R0, c[0x0][0x294], R3 ;  /* 0x0000a50000007a24 */ /* 0x000fc600078e0203 */
[----:B------:R-:W-:Y:S01]  /*b3c0*/  LEA.HI.X R12, R8, c[0x0][0x274], R5, 0x1, P0 ;  /* 0x00009d00080c7a11 */ /* 0x000fe200000f0c05 */
[----:B------:R-:W-:Y:S01]  /*b3d0*/  IMAD.IADD R0, R7, 0x1, R0 ;  /* 0x0000000107007824 */ /* 0x000fe200078e0200 */
[----:B------:R-:W1:Y:S01]  /*b3e0*/  SHFL.IDX PT, R8, R14, RZ, 0x1c1f ;  /* 0x001c1fff0e087589 */ /* 0x000e6200000e0000 */
[----:B------:R-:W-:-:S03]  /*b3f0*/  LEA R13, P0, R6, c[0x0][0x288], 0x1 ;  /* 0x0000a200060d7a11 */ /* 0x000fc600078008ff */
[----:B------:R-:W2:Y:S01]  /*b400*/  SHFL.IDX PT, R7, R12, RZ, 0x1c1f ;  /* 0x001c1fff0c077589 */ /* 0x000ea200000e0000 */
[----:B------:R-:W-:Y:S02]  /*b410*/  LEA.HI.X R11, R6, c[0x0][0x28c], R0, 0x1, P0 ;  /* 0x0000a300060b7a11 */ /* 0x000fe400000f0c00 */
[----:B------:R-:W-:Y:S01]  /*b420*/  ISETP.GE.OR P0, PT, R24, UR11, P2 ;  /* 0x0000000b18007c0c */ /* 0x000fe20009706670 */
[----:B------:R-:W3:Y:S04]  /*b430*/  SHFL.IDX PT, R6, R13, RZ, 0x1c1f ;  /* 0x001c1fff0d067589 */ /* 0x000ee800000e0000 */
[----:B------:R-:W4:Y:S08]  /*b440*/  SHFL.IDX PT, R5, R11, RZ, 0x1c1f ;  /* 0x001c1fff0b057589 */ /* 0x000f3000000e0000 */
[C---:B------:R-:W-:Y:S01]  /*b450*/  @!P0 IMAD.SHL.U32 R0, R30.reuse, 0x2, RZ ;  /* 0x000000021e008824 */ /* 0x040fe200078e00ff */
[----:B------:R-:W-:-:S04]  /*b460*/  @!P0 SHF.L.U64.HI R3, R30, 0x1, R29 ;  /* 0x000000011e038819 */ /* 0x000fc8000001021d */
[----:B-1----:R-:W-:-:S05]  /*b470*/  @!P0 IADD3 R8, P1, R8, R0, RZ ;  /* 0x0000000008088210 */ /* 0x002fca0007f3e0ff */
[--C-:B--2---:R-:W-:Y:S01]  /*b480*/  @!P0 IMAD.X R9, R7, 0x1, R3.reuse, P1 ;  /* 0x0000000107098824 */ /* 0x104fe200008e0603 */
[----:B---3--:R-:W-:Y:S01]  /*b490*/  @!P0 IADD3 R6, P1, R6, R0, RZ ;  /* 0x0000000006068210 */ /* 0x008fe20007f3e0ff */
[----:B------:R-:W-:Y:S01]  /*b4a0*/  CS2R R18, SRZ ;  /* 0x0000000000127805 */ /* 0x000fe2000001ff00 */
[----:B------:R-:W-:Y:S02]  /*b4b0*/  CS2R R16, SRZ ;  /* 0x0000000000107805 */ /* 0x000fe4000001ff00 */
[----:B------:R1:W2:Y:S01]  /*b4c0*/  @!P0 LD.E.128 R20, [R8.64] ;  /* 0x0000001a08148980 */ /* 0x0002a2000c101d00 */
[----:B----4-:R-:W-:-:S05]  /*b4d0*/  @!P0 IMAD.X R7, R5, 0x1, R3, P1 ;  /* 0x0000000105078824 */ /* 0x010fca00008e0603 */
[----:B------:R3:W4:Y:S01]  /*b4e0*/  @!P0 LD.E.128 R16, [R6.64] ;  /* 0x0000001a06108980 */ /* 0x000722000c101d00 */
[----:B------:R-:W-:Y:S01]  /*b4f0*/  IADD3 R0, R24, 0x20, RZ ;  /* 0x0000002018007810 */ /* 0x000fe20007ffe0ff */
[----:B------:R-:W-:Y:S01]  /*b500*/  BSSY B0, `(.L_x_424) ;  /* 0x0000024000007945 */ /* 0x000fe20003800000 */
[----:B------:R-:W-:Y:S01]  /*b510*/  CS2R R38, SRZ ;  /* 0x0000000000267805 */ /* 0x000fe2000001ff00 */
[----:B------:R2:W2:Y:S01]  /*b520*/  SHFL.IDX PT, R15, R12, 0x1, 0x1c1f ;  /* 0x003c1f000c0f7f89 */ /* 0x0004a200000e0000 */
[----:B------:R-:W-:Y:S01]  /*b530*/  ISETP.GE.AND P0, PT, R0, UR11, PT ;  /* 0x0000000b00007c0c */ /* 0x000fe2000bf06270 */
[----:B------:R-:W-:Y:S01]  /*b540*/  CS2R R36, SRZ ;  /* 0x0000000000247805 */ /* 0x000fe2000001ff00 */
[----:B------:R-:W-:Y:S01]  /*b550*/  CS2R R34, SRZ ;  /* 0x0000000000227805 */ /* 0x000fe2000001ff00 */
[----:B------:R2:W2:Y:S01]  /*b560*/  SHFL.IDX PT, R10, R11, 0x1, 0x1c1f ;  /* 0x003c1f000b0a7f89 */ /* 0x0004a200000e0000 */
[----:B------:R-:W-:-:S03]  /*b570*/  CS2R R32, SRZ ;  /* 0x0000000000207805 */ /* 0x000fc6000001ff00 */
[----:B-1----:R1:W1:Y:S04]  /*b580*/  SHFL.IDX PT, R9, R13, 0x1, 0x1c1f ;  /* 0x003c1f000d097f89 */ /* 0x00226800000e0000 */
[----:B---3--:R3:W1:Y:S01]  /*b590*/  SHFL.IDX PT, R7, R14, 0x1, 0x1c1f ;  /* 0x003c1f000e077f89 */ /* 0x00866200000e0000 */
[----:B--2---:R-:W-:Y:S01]  /*b5a0*/  IMAD.MOV.U32 R3, RZ, RZ, R20 ;  /* 0x000000ffff037224 */ /* 0x004fe200078e0014 */
[----:B------:R-:W-:Y:S01]  /*b5b0*/  MOV R6, R22 ;  /* 0x0000001600067202 */ /* 0x000fe20000000f00 */
[----:B------:R-:W-:Y:S02]  /*b5c0*/  IMAD.MOV.U32 R0, RZ, RZ, R21 ;  /* 0x000000ffff007224 */ /* 0x000fe400078e0015 */
[----:B------:R-:W-:Y:S01]  /*b5d0*/  IMAD.MOV.U32 R5, RZ, RZ, R23 ;  /* 0x000000ffff057224 */ /* 0x000fe200078e0017 */
[----:B------:R-:W-:-:S02]  /*b5e0*/  PRMT R31, R6, 0x7610, R31 ;  /* 0x00007610061f7816 */ /* 0x000fc4000000001f */
[----:B------:R-:W-:Y:S01]  /*b5f0*/  PRMT R26, R0, 0x5410, R3 ;  /* 0x00005410001a7816 */ /* 0x000fe20000000003 */
[----:B----4-:R-:W-:Y:S01]  /*b600*/  IMAD.MOV.U32 R6, RZ, RZ, R18 ;  /* 0x000000ffff067224 */ /* 0x010fe200078e0012 */
[----:B------:R-:W-:Y:S01]  /*b610*/  PRMT R27, R5, 0x7610, R27 ;  /* 0x00007610051b7816 */ /* 0x000fe2000000001b */
[----:B------:R-:W-:Y:S01]  /*b620*/  IMAD.MOV.U32 R3, RZ, RZ, R16 ;  /* 0x000000ffff037224 */ /* 0x000fe200078e0010 */
[----:B------:R-:W-:Y:S01]  /*b630*/  MOV R5, R19 ;  /* 0x0000001300057202 */ /* 0x000fe20000000f00 */
[----:B------:R-:W-:-:S03]  /*b640*/  IMAD.MOV.U32 R0, RZ, RZ, R17 ;  /* 0x000000ffff007224 */ /* 0x000fc600078e0011 */
[----:B------:R-:W-:Y:S02]  /*b650*/  PRMT R28, R5, 0x5410, R6 ;  /* 0x00005410051c7816 */ /* 0x000fe40000000006 */
[----:B------:R-:W-:Y:S01]  /*b660*/  PRMT R25, R0, 0x5410, R3 ;  /* 0x0000541000197816 */ /* 0x000fe20000000003 */
[----:B------:R-:W-:Y:S05]  /*b670*/  @P0 BRA `(.L_x_425) ;  /* 0x000000c000000947 */ /* 0x000fea0003800000 */
[----:B-1-3--:R-:W-:Y:S01]  /*b680*/  CS2R R36, SRZ ;  /* 0x0000000000247805 */ /* 0x00afe2000001ff00 */
[----:B------:R-:W-:Y:S01]  /*b690*/  CS2R R34, SRZ ;  /* 0x0000000000227805 */ /* 0x000fe2000001ff00 */
[----:B------:R-:W-:Y:S01]  /*b6a0*/  CS2R R32, SRZ ;  /* 0x0000000000207805 */ /* 0x000fe2000001ff00 */
[----:B------:R-:W-:Y:S05]  /*b6b0*/  @P2 BRA `(.L_x_425) ;  /* 0x0000008000002947 */ /* 0x000fea0003800000 */
[C---:B------:R-:W-:Y:S01]  /*b6c0*/  IMAD.SHL.U32 R6, R30.reuse, 0x2, RZ ;  /* 0x000000021e067824 */ /* 0x040fe200078e00ff */
[----:B------:R-:W-:-:S04]  /*b6d0*/  SHF.L.U64.HI R0, R30, 0x1, R29 ;  /* 0x000000011e007819 */ /* 0x000fc8000001021d */
[-C--:B------:R-:W-:Y:S02]  /*b6e0*/  IADD3 R8, P1, R7, R6.reuse, RZ ;  /* 0x0000000607087210 */ /* 0x080fe40007f3e0ff */
[----:B------:R-:W-:-:S03]  /*b6f0*/  IADD3 R6, P0, R9, R6, RZ ;  /* 0x0000000609067210 */ /* 0x000fc60007f1e0ff */
[--C-:B------:R-:W-:Y:S02]  /*b700*/  IMAD.X R9, R15, 0x1, R0.reuse, P1 ;  /* 0x000000010f097824 */ /* 0x100fe400008e0600 */
[----:B------:R-:W-:-:S03]  /*b710*/  IMAD.X R7, R10, 0x1, R0, P0 ;  /* 0x000000010a077824 */ /* 0x000fc600000e0600 */
[----:B------:R1:W5:Y:S04]  /*b720*/  LD.E.128 R36, [R8.64] ;  /* 0x0000001a08247980 */ /* 0x000368000c101d00 */
[----:B------:R1:W5:Y:S02]  /*b730*/  LD.E.128 R32, [R6.64] ;  /* 0x0000001a06207980 */ /* 0x000364000c101d00 */
.L_x_425:
[----:B-1-3--:R-:W-:Y:S05]  /*b740*/  BSYNC B0 ;  /* 0x0000000000007941 */ /* 0x00afea0003800000 */
.L_x_424:
[----:B------:R-:W1:Y:S01]  /*b750*/  SHFL.IDX PT, R5, R14, 0x2, 0x1c1f ;  /* 0x005c1f000e057f89 */ /* 0x000e6200000e0000 */
[----:B------:R-:W-:Y:S01]  /*b760*/  IADD3 R0, R24, 0x40, RZ ;  /* 0x0000004018007810 */ /* 0x000fe20007ffe0ff */
[----:B------:R-:W-:Y:S01]  /*b770*/  CS2R R54, SRZ ;  /* 0x0000000000367805 */ /* 0x000fe2000001ff00 */
[----:B------:R-:W-:Y:S01]  /*b780*/  CS2R R52, SRZ ;  /* 0x0000000000347805 */ /* 0x000fe2000001ff00 */
[----:B------:R-:W2:Y:S01]  /*b790*/  SHFL.IDX PT, R7, R12, 0x2, 0x1c1f ;  /* 0x005c1f000c077f89 */ /* 0x000ea200000e0000 */
[----:B------:R-:W-:-:S03]  /*b7a0*/  ISETP.GE.OR P0, PT, R0, UR11, P2 ;  /* 0x0000000b00007c0c */ /* 0x000fc60009706670 */
[----:B------:R-:W3:Y:S04]  /*b7b0*/  SHFL.IDX PT, R6, R13, 0x2, 0x1c1f ;  /* 0x005c1f000d067f89 */ /* 0x000ee800000e0000 */
[----:B------:R-:W4:Y:S06]  /*b7c0*/  SHFL.IDX PT, R10, R11, 0x2, 0x1c1f ;  /* 0x005c1f000b0a7f89 */ /* 0x000f2c00000e0000 */
[C---:B------:R-:W-:Y:S01]  /*b7d0*/  @!P0 IMAD.SHL.U32 R0, R30.reuse, 0x2, RZ ;  /* 0x000000021e008824 */ /* 0x040fe200078e00ff */
[----:B------:R-:W-:-:S04]  /*b7e0*/  @!P0 SHF.L.U64.HI R3, R30, 0x1, R29 ;  /* 0x000000011e038819 */ /* 0x000fc8000001021d */
[----:B-1----:R-:W-:-:S05]  /*b7f0*/  @!P0 IADD3 R8, P1, R5, R0, RZ ;  /* 0x0000000005088210 */ /* 0x002fca0007f3e0ff */
[----:B--2---:R-:W-:Y:S01]  /*b800*/  @!P0 IMAD.X R9, R7, 0x1, R3, P1 ;  /* 0x0000000107098824 */ /* 0x004fe200008e0603 */
[----:B---3--:R-:W-:Y:S01]  /*b810*/  @!P0 IADD3 R6, P1, R6, R0, RZ ;  /* 0x0000000006068210 */ /* 0x008fe20007f3e0ff */
[----:B------:R-:W-:-:S03]  /*b820*/  CS2R R50, SRZ ;  /* 0x0000000000327805 */ /* 0x000fc6000001ff00 */
[----:B------:R1:W2:Y:S01]  /*b830*/  @!P0 LD.E.128 R52, [R8.64] ;  /* 0x0000001a08348980 */ /* 0x0002a2000c101d00 */
[----:B------:R-:W-:Y:S01]  /*b840*/  CS2R R48, SRZ ;  /* 0x0000000000307805 */ /* 0x000fe2000001ff00 */
[----:B----4-:R-:W-:-:S05]  /*b850*/  @!P0 IMAD.X R7, R10, 0x1, R3, P1 ;  /* 0x000000010a078824 */ /* 0x010fca00008e0603 */
[----:B------:R3:W4:Y:S01]  /*b860*/  @!P0 LD.E.128 R48, [R6.64] ;  /* 0x0000001a06308980 */ /* 0x000722000c101d00 */
[----:B------:R-:W-:Y:S01]  /*b870*/  IADD3 R0, R24, 0x60, RZ ;  /* 0x0000006018007810 */ /* 0x000fe20007ffe0ff */
[----:B-----5:R-:W-:Y:S01]  /*b880*/  IMAD.MOV.U32 R5, RZ, RZ, R39 ;  /* 0x000000ffff057224 */ /* 0x020fe200078e0027 */
[----:B------:R-:W-:Y:S01]  /*b890*/  BSSY B0, `(.L_x_426) ;  /* 0x000002d000007945 */ /* 0x000fe20003800000 */
[----:B------:R-:W-:Y:S01]  /*b8a0*/  IMAD.MOV.U32 R3, RZ, RZ, R36 ;  /* 0x000000ffff037224 */ /* 0x000fe200078e0024 */
[----:B------:R-:W-:Y:S01]  /*b8b0*/  ISETP.GE.AND P0, PT, R0, UR11, PT ;  /* 0x0000000b00007c0c */ /* 0x000fe2000bf06270 */
[----:B------:R-:W2:Y:S01]  /*b8c0*/  SHFL.IDX PT, R12, R12, 0x3, 0x1c1f ;  /* 0x007c1f000c0c7f89 */ /* 0x000ea200000e0000 */
[----:B------:R-:W-:Y:S01]  /*b8d0*/  MOV R0, R37 ;  /* 0x0000002500007202 */ /* 0x000fe20000000f00 */
[----:B------:R-:W-:Y:S01]  /*b8e0*/  CS2R R66, SRZ ;  /* 0x0000000000427805 */ /* 0x000fe2000001ff00 */
[----:B------:R-:W-:Y:S01]  /*b8f0*/  CS2R R64, SRZ ;  /* 0x0000000000407805 */ /* 0x000fe2000001ff00 */
[----:B------:R2:W2:Y:S01]  /*b900*/  SHFL.IDX PT, R10, R11, 0x3, 0x1c1f ;  /* 0x007c1f000b0a7f89 */ /* 0x0004a200000e0000 */
[----:B------:R-:W-:Y:S01]  /*b910*/  PRMT R47, R0, 0x5410, R3 ;  /* 0x00005410002f7816 */ /* 0x000fe20000000003 */
[----:B------:R-:W-:Y:S01]  /*b920*/  IMAD.MOV.U32 R3, RZ, RZ, R32 ;  /* 0x000000ffff037224 */ /* 0x000fe200078e0020 */
[----:B------:R-:W-:Y:S01]  /*b930*/  CS2R R58, SRZ ;  /* 0x00000000003a7805 */ /* 0x000fe2000001ff00 */
[----:B------:R-:W-:Y:S01]  /*b940*/  IMAD.MOV.U32 R0, RZ, RZ, R33 ;  /* 0x000000ffff007224 */ /* 0x000fe200078e0021 */
[----:B------:R-:W-:Y:S01]  /*b950*/  CS2R R56, SRZ ;  /* 0x0000000000387805 */ /* 0x000fe2000001ff00 */
[----:B-1----:R1:W1:Y:S03]  /*b960*/  SHFL.IDX PT, R9, R13, 0x3, 0x1c1f ;  /* 0x007c1f000d097f89 */ /* 0x00226600000e0000 */
[----:B------:R-:W-:Y:S01]  /*b970*/  PRMT R46, R0, 0x5410, R3 ;  /* 0x00005410002e7816 */ /* 0x000fe20000000003 */
[----:B---3--:R-:W-:Y:S01]  /*b980*/  IMAD.MOV.U32 R6, RZ, RZ, R38 ;  /* 0x000000ffff067224 */ /* 0x008fe200078e0026 */
[----:B------:R3:W1:Y:S04]  /*b990*/  SHFL.IDX PT, R7, R14, 0x3, 0x1c1f ;  /* 0x007c1f000e077f89 */ /* 0x00066800000e0000 */
[----:B------:R-:W-:Y:S01]  /*b9a0*/  PRMT R69, R5, 0x5410, R6 ;  /* 0x0000541005457816 */ /* 0x000fe20000000006 */
[----:B------:R-:W-:-:S02]  /*b9b0*/  IMAD.MOV.U32 R6, RZ, RZ, R34 ;  /* 0x000000ffff067224 */ /* 0x000fc400078e0022 */
[----:B------:R-:W-:-:S05]  /*b9c0*/  IMAD.MOV.U32 R5, RZ, RZ, R35 ;  /* 0x000000ffff057224 */ /* 0x000fca00078e0023 */
[----:B------:R-:W-:Y:S01]  /*b9d0*/  PRMT R68, R5, 0x5410, R6 ;  /* 0x0000541005447816 */ /* 0x000fe20000000006 */
[----:B--2---:R-:W-:Y:S01]  /*b9e0*/  IMAD.MOV.U32 R5, RZ, RZ, R55 ;  /* 0x000000ffff057224 */ /* 0x004fe200078e0037 */
[----:B------:R-:W-:Y:S01]  /*b9f0*/  MOV R6, R54 ;  /* 0x0000003600067202 */ /* 0x000fe20000000f00 */
[----:B------:R-:W-:Y:S02]  /*ba00*/  IMAD.MOV.U32 R3, RZ, RZ, R52 ;  /* 0x000000ffff037224 */ /* 0x000fe400078e0034 */
[----:B------:R-:W-:Y:S01]  /*ba10*/  IMAD.MOV.U32 R0, RZ, RZ, R53 ;  /* 0x000000ffff007224 */ /* 0x000fe200078e0035 */
[----:B------:R-:W-:Y:S01]  /*ba20*/  PRMT R73, R5, 0x5410, R6 ;  /* 0x0000541005497816 */ /* 0x000fe20000000006 */
[----:B----4-:R-:W-:-:S03]  /*ba30*/  IMAD.MOV.U32 R6, RZ, RZ, R50 ;  /* 0x000000ffff067224 */ /* 0x010fc600078e0032 */
[----:B------:R-:W-:Y:S01]  /*ba40*/  PRMT R71, R0, 0x5410, R3 ;  /* 0x0000541000477816 */ /* 0x000fe20000000003 */
[----:B------:R-:W-:Y:S01]  /*ba50*/  IMAD.MOV.U32 R3, RZ, RZ, R48 ;  /* 0x000000ffff037224 */ /* 0x000fe200078e0030 */
[----:B------:R-:W-:Y:S01]  /*ba60*/  MOV R5, R51 ;  /* 0x0000003300057202 */ /* 0x000fe20000000f00 */
[----:B------:R-:W-:-:S03]  /*ba70*/  IMAD.MOV.U32 R0, RZ, RZ, R49 ;  /* 0x000000ffff007224 */ /* 0x000fc600078e0031 */
[----:B------:R-:W-:Y:S02]  /*ba80*/  PRMT R72, R5, 0x5410, R6 ;  /* 0x0000541005487816 */ /* 0x000fe40000000006 */
[----:B------:R-:W-:Y:S01]  /*ba90*/  PRMT R70, R0, 0x5410, R3 ;  /* 0x0000541000467816 */ /* 0x000fe20000000003 */
[----:B------:R-:W-:Y:S05]  /*baa0*/  @P0 BRA `(.L_x_427) ;  /* 0x000000b000000947 */ /* 0x000fea0003800000 */
[C---:B-1-3--:R-:W-:Y:S01]  /*bab0*/  IMAD.SHL.U32 R3, R30.reuse, 0x2, RZ ;  /* 0x000000021e037824 */ /* 0x04afe200078e00ff */
[----:B------:R-:W-:Y:S01]  /*bac0*/  SHF.L.U64.HI R0, R30, 0x1, R29 ;  /* 0x000000011e007819 */ /* 0x000fe2000001021d */
[----:B------:R-:W-:Y:S01]  /*bad0*/  CS2R R64, SRZ ;  /* 0x0000000000407805 */ /* 0x000fe2000001ff00 */
[----:B------:R-:W-:Y:S01]  /*bae0*/  CS2R R58, SRZ ;  /* 0x00000000003a7805 */ /* 0x000fe2000001ff00 */
[----:B------:R-:W-:Y:S01]  /*baf0*/  CS2R R56, SRZ ;  /* 0x0000000000387805 */ /* 0x000fe2000001ff00 */
[-C--:B------:R-:W-:Y:S02]  /*bb00*/  IADD3 R8, P1, R7, R3.reuse, RZ ;  /* 0x0000000307087210 */ /* 0x080fe40007f3e0ff */
[----:B------:R-:W-:-:S03]  /*bb10*/  IADD3 R6, P0, R9, R3, RZ ;  /* 0x0000000309067210 */ /* 0x000fc60007f1e0ff */
[--C-:B------:R-:W-:Y:S02]  /*bb20*/  IMAD.X R9, R12, 0x1, R0.reuse, P1 ;  /* 0x000000010c097824 */ /* 0x100fe400008e0600 */
[----:B------:R-:W-:-:S03]  /*bb30*/  IMAD.X R7, R10, 0x1, R0, P0 ;  /* 0x000000010a077824 */ /* 0x000fc600000e0600 */
[----:B------:R1:W5:Y:S04]  /*bb40*/  @!P2 LD.E.128 R64, [R8.64] ;  /* 0x0000001a0840a980 */ /* 0x000368000c101d00 */
[----:B------:R1:W5:Y:S02]  /*bb50*/  @!P2 LD.E.128 R56, [R6.64] ;  /* 0x0000001a0638a980 */ /* 0x000364000c101d00 */
.L_x_427:
[----:B-1-3--:R-:W-:Y:S05]  /*bb60*/  BSYNC B0 ;  /* 0x0000000000007941 */ /* 0x00afea0003800000 */
.L_x_426:
[----:B------:R-:W-:Y:S01]  /*bb70*/  UIADD3 UR7, -UR18, UR11, URZ ;  /* 0x0000000b12077290 */ /* 0x000fe2000fffe13f */
[----:B-----5:R-:W-:Y:S01]  /*bb80*/  IMAD.MOV.U32 R0, RZ, RZ, R66 ;  /* 0x000000ffff007224 */ /* 0x020fe200078e0042 */
[----:B------:R-:W-:-:S04]  /*bb90*/  DEPBAR.LE SB0, 0x1 ;  /* 0x000080400000791a */ /* 0x000fc80000000000 */
[----:B------:R-:W-:Y:S01]  /*bba0*/  UISETP.LT.AND UP0, UPT, UR7, 0x80, UPT ;  /* 0x000000800700788c */ /* 0x000fe2000bf01270 */
[----:B------:R-:W-:Y:S01]  /*bbb0*/  PRMT R78, R78, 0x5410, R0 ;  /* 0x000054104e4e7816 */ /* 0x000fe20000000000 */
[----:B------:R-:W-:Y:S01]  /*bbc0*/  IMAD.MOV.U32 R5, RZ, RZ, R67 ;  /* 0x000000ffff057224 */ /* 0x000fe200078e0043 */
[----:B------:R-:W-:Y:S01]  /*bbd0*/  MOV R6, R58 ;  /* 0x0000003a00067202 */ /* 0x000fe20000000f00 */
[----:B------:R-:W-:Y:S01]  /*bbe0*/  USEL UR7, UR7, 0x80, UP0 ;  /* 0x0000008007077887 */ /* 0x000fe20008000000 */
[----:B------:R-:W-:Y:S01]  /*bbf0*/  IMAD.MOV.U32 R3, RZ, RZ, R64 ;  /* 0x000000ffff037224 */ /* 0x000fe200078e0040 */
[----:B------:R-:W-:Y:S01]  /*bc00*/  BSSY B0, `(.L_x_428) ;  /* 0x0000073000007945 */ /* 0x000fe20003800000 */
[----:B------:R-:W-:Y:S01]  /*bc10*/  IMAD.MOV.U32 R0, RZ, RZ, R65 ;  /* 0x000000ffff007224 */ /* 0x000fe200078e0041 */
[----:B------:R-:W-:Y:S01]  /*bc20*/  PRMT R78, R5, 0x7610, R78 ;  /* 0x00007610054e7816 */ /* 0x000fe2000000004e */
[----:B------:R-:W-:Y:S01]  /*bc30*/  IMAD.MOV.U32 R5, RZ, RZ, R59 ;  /* 0x000000ffff057224 */ /* 0x000fe200078e003b */
[----:B------:R-:W-:Y:S01]  /*bc40*/  BAR.SYNC.DEFER_BLOCKING 0x0 ;  /* 0x0000000000007b1d */ /* 0x000fe20000010000 */
[----:B------:R-:W-:-:S02]  /*bc50*/  ISETP.GE.OR P0, PT, R60, UR7, P2 ;  /* 0x000000073c007c0c */ /* 0x000fc40009706670 */
[----:B------:R-:W-:Y:S01]  /*bc60*/  PRMT R76, R0, 0x5410, R3 ;  /* 0x00005410004c7816 */ /* 0x000fe20000000003 */
[----:B------:R-:W-:Y:S01]  /*bc70*/  IMAD.MOV.U32 R3, RZ, RZ, R56 ;  /* 0x000000ffff037224 */ /* 0x000fe200078e0038 */
[----:B------:R-:W-:Y:S02]  /*bc80*/  MOV R0, R57 ;  /* 0x0000003900007202 */ /* 0x000fe40000000f00 */
[----:B------:R-:W-:Y:S02]  /*bc90*/  PRMT R77, R5, 0x5410, R6 ;  /* 0x00005410054d7816 */ /* 0x000fe40000000006 */
[----:B------:R-:W-:-:S05]  /*bca0*/  PRMT R75, R0, 0x5410, R3 ;  /* 0x00005410004b7816 */ /* 0x000fca0000000003 */
[----:B------:R-:W-:Y:S05]  /*bcb0*/  @P0 BRA `(.L_x_429) ;  /* 0x0000067000000947 */ /* 0x000fea0003800000 */
[----:B------:R-:W-:Y:S01]  /*bcc0*/  IMAD.SHL.U32 R0, R60, 0x40, RZ ;  /* 0x000000403c007824 */ /* 0x000fe200078e00ff */
[----:B------:R-:W-:Y:S01]  /*bcd0*/  IADD3 R6, R30, c[0x0][0x27c], RZ ;  /* 0x00009f001e067a10 */ /* 0x000fe20007ffe0ff */
[----:B------:R-:W-:-:S03]  /*bce0*/  IMAD.SHL.U32 R7, R209, 0x200, RZ ;  /* 0x00000200d1077824 */ /* 0x000fc600078e00ff */
[----:B------:R-:W-:-:S04]  /*bcf0*/  LOP3.LUT R0, R0, 0x1c0, RZ, 0xc0, !PT ;  /* 0x000001c000007812 */ /* 0x000fc800078ec0ff */
[C---:B------:R-:W-:Y:S02]  /*bd00*/  LOP3.LUT R3, R0.reuse, 0x38, R30, 0xf8, !PT ;  /* 0x0000003800037812 */ /* 0x040fe400078ef81e */
[----:B------:R-:W-:Y:S02]  /*bd10*/  SHF.R.U32.HI R5, RZ, 0x3, R0 ;  /* 0x00000003ff057819 */ /* 0x000fe40000011600 */
[----:B------:R-:W-:Y:S02]  /*bd20*/  LOP3.LUT R0, R0, 0x38, R6, 0xf8, !PT ;  /* 0x0000003800007812 */ /* 0x000fe400078ef806 */
[C-C-:B------:R-:W-:Y:S02]  /*bd30*/  LOP3.LUT R3, R7.reuse, R3, R5.reuse, 0xf6, !PT ;  /* 0x0000000307037212 */ /* 0x140fe400078ef605 */
[----:B------:R-:W-:Y:S02]  /*bd40*/  LOP3.LUT R0, R7, R0, R5, 0xf6, !PT ;  /* 0x0000000007007212 */ /* 0x000fe400078ef605 */
[----:B------:R-:W-:Y:S01]  /*bd50*/  SHF.R.U64 R7, R16, 0x10, R17 ;  /* 0x0000001010077819 */ /* 0x000fe20000001211 */
[----:B------:R-:W-:Y:S01]  /*bd60*/  IMAD.SHL.U32 R43, R3, 0x2, RZ ;  /* 0x00000002032b7824 */ /* 0x000fe200078e00ff */
[--C-:B------:R-:W-:Y:S01]  /*bd70*/  SHF.R.U32.HI R3, RZ, 0x10, R21.reuse ;  /* 0x00000010ff037819 */ /* 0x100fe20000011615 */
[----:B------:R-:W-:Y:S01]  /*bd80*/  IMAD.SHL.U32 R42, R0, 0x2, RZ ;  /* 0x00000002002a7824 */ /* 0x000fe200078e00ff */
[----:B------:R-:W-:-:S02]  /*bd90*/  SHF.R.U64 R0, R20, 0x10, R21 ;  /* 0x0000001014007819 */ /* 0x000fc40000001215 */
[----:B------:R-:W1:Y:S01]  /*bda0*/  LDS.128 R12, [R43+0x6100] ;  /* 0x006100002b0c7984 */ /* 0x000e620000000c00 */
[----:B------:R-:W-:Y:S02]  /*bdb0*/  SHF.R.U64 R5, R22, 0x10, R23 ;  /* 0x0000001016057819 */ /* 0x000fe40000001217 */
[----:B------:R-:W-:Y:S01]  /*bdc0*/  PRMT R20, R26, 0x5432, R0 ;  /* 0x000054321a147816 */ /* 0x000fe20000000000 */
[----:B------:R-:W2:Y:S01]  /*bdd0*/  LDS.128 R8, [R42+0x6100] ;  /* 0x006100002a087984 */ /* 0x000ea20000000c00 */
[----:B------:R-:W-:Y:S02]  /*bde0*/  PRMT R0, R25, 0x5432, R7 ;  /* 0x0000543219007816 */ /* 0x000fe40000000007 */
[----:B------:R-:W-:Y:S02]  /*bdf0*/  SHF.R.U64 R16, R18, 0x10, R19 ;  /* 0x0000001012107819 */ /* 0x000fe40000001213 */
[----:B------:R-:W-:Y:S01]  /*be00*/  PRMT R22, R26, 0x5410, R3 ;  /* 0x000054101a167816 */ /* 0x000fe20000000003 */
[----:B------:R-:W-:Y:S01]  /*be10*/  IMAD.U32 R40, R0, 0x10000, RZ ;  /* 0x0001000000287824 */ /* 0x000fe200078e00ff */
[----:B------:R-:W-:-:S02]  /*be20*/  SHF.R.U32.HI R17, RZ, 0x10, R17 ;  /* 0x00000010ff117819 */ /* 0x000fc40000011611 */
[----:B------:R-:W-:Y:S02]  /*be30*/  PRMT R31, R31, 0x5410, R5 ;  /* 0x000054101f1f7816 */ /* 0x000fe40000000005 */
[----:B------:R-:W-:Y:S02]  /*be40*/  SHF.R.U32.HI R18, RZ, 0x10, R19 ;  /* 0x00000010ff127819 */ /* 0x000fe40000011613 */
[----:B------:R-:W-:Y:S02]  /*be50*/  PRMT R26, R28, 0x5432, R16 ;  /* 0x000054321c1a7816 */ /* 0x000fe40000000010 */
[----:B------:R-:W-:Y:S02]  /*be60*/  SHF.R.U32.HI R6, RZ, 0x10, R23 ;  /* 0x00000010ff067819 */ /* 0x000fe40000011617 */
[----:B------:R-:W-:Y:S02]  /*be70*/  PRMT R17, R25, 0x5410, R17 ;  /* 0x0000541019117816 */ /* 0x000fe40000000011 */
[----:B------:R-:W-:-:S02]  /*be80*/  LOP3.LUT R45, R0, 0xffff0000, RZ, 0xc0, !PT ;  /* 0xffff0000002d7812 */ /* 0x000fc400078ec0ff */
[----:B------:R-:W-:Y:S02]  /*be90*/  PRMT R25, R28, 0x5410, R18 ;  /* 0x000054101c197816 */ /* 0x000fe40000000012 */
[----:B------:R-:W-:Y:S01]  /*bea0*/  PRMT R27, R27, 0x5410, R6 ;  /* 0x000054101b1b7816 */ /* 0x000fe20000000006 */
[C---:B-1----:R-:W-:Y:S01]  /*beb0*/  IMAD.U32 R21, R14.reuse, 0x10000, RZ ;  /* 0x000100000e157824 */ /* 0x042fe200078e00ff */
[----:B------:R-:W-:Y:S01]  /*bec0*/  LOP3.LUT R29, R14, 0xffff0000, RZ, 0xc0, !PT ;  /* 0xffff00000e1d7812 */ /* 0x000fe200078ec0ff */
[C---:B------:R-:W-:Y:S01]  /*bed0*/  IMAD.U32 R16, R12.reuse, 0x10000, RZ ;  /* 0x000100000c107824 */ /* 0x040fe200078e00ff */
[----:B------:R-:W-:Y:S01]  /*bee0*/  LOP3.LUT R19, R12, 0xffff0000, RZ, 0xc0, !PT ;  /* 0xffff00000c137812 */ /* 0x000fe200078ec0ff */
[C---:B--2---:R-:W-:Y:S01]  /*bef0*/  IMAD.U32 R3, R8.reuse, 0x10000, RZ ;  /* 0x0001000008037824 */ /* 0x044fe200078e00ff */
[----:B------:R-:W-:Y:S01]  /*bf00*/  LOP3.LUT R5, R8, 0xffff0000, RZ, 0xc0, !PT ;  /* 0xffff000008057812 */ /* 0x000fe200078ec0ff */
[----:B------:R-:W-:Y:S01]  /*bf10*/  IMAD.U32 R14, R20, 0x10000, RZ ;  /* 0x00010000140e7824 */ /* 0x000fe200078e00ff */
[----:B------:R-:W-:Y:S01]  /*bf20*/  LOP3.LUT R28, R15, 0xffff0000, RZ, 0xc0, !PT ;  /* 0xffff00000f1c7812 */ /* 0x000fe200078ec0ff */
[----:B------:R-:W-:Y:S01]  /*bf30*/  FMUL.FTZ R8, R3, R40 ;  /* 0x0000002803087220 */ /* 0x000fe20000410000 */
[----:B------:R-:W-:Y:S01]  /*bf40*/  SHF.L.U32 R7, R9, 0x10, RZ ;  /* 0x0000001009077819 */ /* 0x000fe200000006ff */
[----:B------:R-:W-:Y:S01]  /*bf50*/  IMAD.U32 R24, R15, 0x10000, RZ ;  /* 0x000100000f187824 */ /* 0x000fe200078e00ff */
[----:B------:R-:W-:Y:S01]  /*bf60*/  LOP3.LUT R6, R9, 0xffff0000, RZ, 0xc0, !PT ;  /* 0xffff000009067812 */ /* 0x000fe200078ec0ff */
[-C--:B------:R-:W-:Y:S01]  /*bf70*/  FFMA.FTZ R44, R16, R14.reuse, -R8 ;  /* 0x0000000e102c7223 */ /* 0x080fe20000010808 */
[----:B------:R-:W-:Y:S01]  /*bf80*/  SHF.L.U32 R12, R11, 0x10, RZ ;  /* 0x000000100b0c7819 */ /* 0x000fe200000006ff */
[----:B------:R-:W-:Y:S01]  /*bf90*/  FMUL.FTZ R3, R3, R14 ;  /* 0x0000000e03037220 */ /* 0x000fe20000410000 */
[----:B------:R-:W-:Y:S01]  /*bfa0*/  LOP3.LUT R15, R11, 0xffff0000, RZ, 0xc0, !PT ;  /* 0xffff00000b0f7812 */ /* 0x000fe200078ec0ff */
[----:B------:R-:W-:Y:S01]  /*bfb0*/  IMAD.U32 R9, R10, 0x10000, RZ ;  /* 0x000100000a097824 */ /* 0x000fe200078e00ff */
[----:B------:R-:W-:Y:S01]  /*bfc0*/  LOP3.LUT R8, R20, 0xffff0000, RZ, 0xc0, !PT ;  /* 0xffff000014087812 */ /* 0x000fe200078ec0ff */
[----:B------:R-:W-:Y:S01]  /*bfd0*/  IMAD.U32 R11, R17, 0x10000, RZ ;  /* 0x00010000110b7824 */ /* 0x000fe200078e00ff */
[----:B------:R-:W-:Y:S01]  /*bfe0*/  LOP3.LUT R23, R10, 0xffff0000, RZ, 0xc0, !PT ;  /* 0xffff00000a177812 */ /* 0x000fe200078ec0ff */
[----:B------:R-:W-:Y:S01]  /*bff0*/  FMUL.FTZ R0, R5, R45 ;  /* 0x0000002d05007220 */ /* 0x000fe20000410000 */
[C---:B------:R-:W-:Y:S01]  /*c000*/  SHF.L.U32 R18, R13.reuse, 0x10, RZ ;  /* 0x000000100d127819 */ /* 0x040fe200000006ff */
[----:B------:R-:W-:Y:S01]  /*c010*/  IMAD.U32 R10, R22, 0x10000, RZ ;  /* 0x00010000160a7824 */ /* 0x000fe200078e00ff */
[----:B------:R-:W-:Y:S01]  /*c020*/  LOP3.LUT R13, R13, 0xffff0000, RZ, 0xc0, !PT ;  /* 0xffff00000d0d7812 */ /* 0x000fe200078ec0ff */
[----:B------:R-:W-:Y:S01]  /*c030*/  FFMA.FTZ R41, R16, R40, R3 ;  /* 0x0000002810297223 */ /* 0x000fe20000010003 */
[----:B------:R-:W-:Y:S01]  /*c040*/  LOP3.LUT R20, R26, 0xffff0000, RZ, 0xc0, !PT ;  /* 0xffff00001a147812 */ /* 0x000fe200078ec0ff */
[----:B------:R-:W-:-:S02]  /*c050*/  FMUL.FTZ R5, R5, R8 ;  /* 0x0000000805057220 */ /* 0x000fc40000410000 */
[----:B------:R-:W-:Y:S01]  /*c060*/  FFMA.FTZ R40, R19, R8, -R0 ;  /* 0x0000000813287223 */ /* 0x000fe20000010800 */
[----:B------:R-:W-:Y:S01]  /*c070*/  LOP3.LUT R8, R17, 0xffff0000, RZ, 0xc0, !PT ;  /* 0xffff000011087812 */ /* 0x000fe200078ec0ff */
[CC--:B------:R-:W-:Y:S02]  /*c080*/  FMUL.FTZ R3, R7.reuse, R11.reuse ;  /* 0x0000000b07037220 */ /* 0x0c0fe40000410000 */
[-C--:B------:R-:W-:Y:S02]  /*c090*/  FMUL.FTZ R0, R7, R10.reuse ;  /* 0x0000000a07007220 */ /* 0x080fe40000410000 */
[----:B------:R-:W-:Y:S01]  /*c0a0*/  FFMA.FTZ R17, R18, R10, -R3 ;  /* 0x0000000a12117223 */ /* 0x000fe20000010803 */
[----:B------:R-:W-:Y:S01]  /*c0b0*/  LOP3.LUT R3, R22, 0xffff0000, RZ, 0xc0, !PT ;  /* 0xffff000016037812 */ /* 0x000fe200078ec0ff */
[----:B------:R-:W-:Y:S01]  /*c0c0*/  FFMA.FTZ R18, R18, R11, R0 ;  /* 0x0000000b12127223 */ /* 0x000fe20000010000 */
[----:B------:R-:W-:Y:S01]  /*c0d0*/  SHF.L.U32 R10, R26, 0x10, RZ ;  /* 0x000000101a0a7819 */ /* 0x000fe200000006ff */
[----:B------:R-:W-:-:S02]  /*c0e0*/  FMUL.FTZ R0, R6, R8 ;  /* 0x0000000806007220 */ /* 0x000fc40000410000 */
[----:B------:R-:W-:Y:S02]  /*c0f0*/  IMAD.U32 R7, R31, 0x10000, RZ ;  /* 0x000100001f077824 */ /* 0x000fe400078e00ff */
[----:B------:R-:W-:Y:S02]  /*c100*/  FFMA.FTZ R19, R19, R45, R5 ;  /* 0x0000002d13137223 */ /* 0x000fe40000010005 */
[-C--:B------:R-:W-:Y:S02]  /*c110*/  FFMA.FTZ R16, R13, R3.reuse, -R0 ;  /* 0x000000030d107223 */ /* 0x080fe40000010800 */
[----:B------:R-:W-:Y:S02]  /*c120*/  FMUL.FTZ R5, R6, R3 ;  /* 0x0000000306057220 */ /* 0x000fe40000410000 */
[----:B------:R-:W-:Y:S02]  /*c130*/  FMUL.FTZ R0, R9, R7 ;  /* 0x0000000709007220 */ /* 0x000fe40000410000 */
[----:B------:R-:W-:-:S02]  /*c140*/  IMAD.U32 R22, R25, 0x10000, RZ ;  /* 0x0001000019167824 */ /* 0x000fc400078e00ff */
[----:B------:R-:W-:Y:S02]  /*c150*/  IMAD.U32 R6, R27, 0x10000, RZ ;  /* 0x000100001b067824 */ /* 0x000fe400078e00ff */
[----:B------:R-:W-:Y:S02]  /*c160*/  FMUL.FTZ R3, R9, R10 ;  /* 0x0000000a09037220 */ /* 0x000fe40000410000 */
[----:B------:R-:W-:Y:S01]  /*c170*/  FFMA.FTZ R9, R13, R8, R5 ;  /* 0x000000080d097223 */ /* 0x000fe20000010005 */
[----:B------:R-:W-:Y:S01]  /*c180*/  LOP3.LUT R13, R25, 0xffff0000, RZ, 0xc0, !PT ;  /* 0xffff0000190d7812 */ /* 0x000fe200078ec0ff */
[----:B------:R-:W-:Y:S01]  /*c190*/  FFMA.FTZ R10, R21, R10, R0 ;  /* 0x0000000a150a7223 */ /* 0x000fe20000010000 */
[----:B------:R-:W-:Y:S01]  /*c1a0*/  LOP3.LUT R8, R27, 0xffff0000, RZ, 0xc0, !PT ;  /* 0xffff00001b087812 */ /* 0x000fe200078ec0ff */
[C---:B------:R-:W-:Y:S01]  /*c1b0*/  FMUL.FTZ R5, R12.reuse, R22 ;  /* 0x000000160c057220 */ /* 0x040fe20000410000 */
[----:B------:R-:W-:Y:S01]  /*c1c0*/  F2FP.BF16.PACK_AB R9, R9, R18 ;  /* 0x000000120909723e */ /* 0x000fe200000010ff */
[----:B------:R-:W-:Y:S01]  /*c1d0*/  FMUL.FTZ R0, R12, R6 ;  /* 0x000000060c007220 */ /* 0x000fe20000410000 */
[----:B------:R-:W-:Y:S01]  /*c1e0*/  LOP3.LUT R12, R31, 0xffff0000, RZ, 0xc0, !PT ;  /* 0xffff00001f0c7812 */ /* 0x000fe200078ec0ff */
[----:B------:R-:W-:-:S02]  /*c1f0*/  FFMA.FTZ R14, R21, R7, -R3 ;  /* 0x00000007150e7223 */ /* 0x000fc40000010803 */
[C---:B------:R-:W-:Y:S02]  /*c200*/  FFMA.FTZ R11, R24.reuse, R6, -R5 ;  /* 0x00000006180b7223 */ /* 0x040fe40000010805 */
[----:B------:R-:W-:Y:S02]  /*c210*/  FFMA.FTZ R7, R24, R22, R0 ;  /* 0x0000001618077223 */ /* 0x000fe40000010000 */
[----:B------:R-:W-:Y:S02]  /*c220*/  FMUL.FTZ R6, R23, R20 ;  /* 0x0000001417067220 */ /* 0x000fe40000410000 */
[----:B------:R-:W-:Y:S02]  /*c230*/  FMUL.FTZ R3, R15, R13 ;  /* 0x0000000d0f037220 */ /* 0x000fe40000410000 */
[----:B------:R-:W-:Y:S02]  /*c240*/  FMUL.FTZ R5, R23, R12 ;  /* 0x0000000c17057220 */ /* 0x000fe40000410000 */
[----:B------:R-:W-:-:S02]  /*c250*/  FMUL.FTZ R0, R15, R8 ;  /* 0x000000080f007220 */ /* 0x000fc40000410000 */
[----:B------:R-:W-:Y:S01]  /*c260*/  FFMA.FTZ R6, R29, R12, -R6 ;  /* 0x0000000c1d067223 */ /* 0x000fe20000010806 */
[----:B------:R-:W-:Y:S01]  /*c270*/  F2FP.BF16.PACK_AB R12, R40, R44 ;  /* 0x0000002c280c723e */ /* 0x000fe200000010ff */
[----:B------:R-:W-:Y:S01]  /*c280*/  FFMA.FTZ R3, R28, R8, -R3 ;  /* 0x000000081c037223 */ /* 0x000fe20000010803 */
[----:B------:R-:W-:Y:S01]  /*c290*/  F2FP.BF16.PACK_AB R8, R19, R41 ;  /* 0x000000291308723e */ /* 0x000fe200000010ff */
[----:B------:R-:W-:Y:S01]  /*c2a0*/  FFMA.FTZ R5, R29, R20, R5 ;  /* 0x000000141d057223 */ /* 0x000fe20000010005 */
[----:B------:R-:W-:Y:S01]  /*c2b0*/  F2FP.BF16.PACK_AB R14, R6, R14 ;  /* 0x0000000e060e723e */ /* 0x000fe200000010ff */
[----:B------:R-:W-:Y:S01]  /*c2c0*/  FFMA.FTZ R0, R28, R13, R0 ;  /* 0x0000000d1c007223 */ /* 0x000fe20000010000 */
[----:B------:R-:W-:Y:S02]  /*c2d0*/  F2FP.BF16.PACK_AB R13, R16, R17 ;  /* 0x00000011100d723e */ /* 0x000fe400000010ff */
[----:B------:R-:W-:Y:S02]  /*c2e0*/  F2FP.BF16.PACK_AB R15, R3, R11 ;  /* 0x0000000b030f723e */ /* 0x000fe400000010ff */
[----:B------:R-:W-:-:S02]  /*c2f0*/  F2FP.BF16.PACK_AB R10, R5, R10 ;  /* 0x0000000a050a723e */ /* 0x000fc400000010ff */
[----:B------:R-:W-:Y:S01]  /*c300*/  F2FP.BF16.PACK_AB R11, R0, R7 ;  /* 0x00000007000b723e */ /* 0x000fe200000010ff */
[----:B------:R1:W-:Y:S04]  /*c310*/  STS.128 [R43+0x6100], R12 ;  /* 0x0061000c2b007388 */ /* 0x0003e80000000c00 */
[----:B------:R1:W-:Y:S02]  /*c320*/  STS.128 [R42+0x6100], R8 ;  /* 0x006100082a007388 */ /* 0x0003e40000000c00 */
.L_x_429:
[----:B------:R-:W-:Y:S05]  /*c330*/  BSYNC B0 ;  /* 0x0000000000007941 */ /* 0x000fea0003800000 */
.L_x_428:
        /* <DEDUP_REMOVED lines=8> */
[----:B------:R-:W-:Y:S02]  /*c3c0*/  LOP3.LUT R0, R5, 0x1c0, RZ, 0xc0, !PT ;  /* 0x000001c005007812 */ /* 0x000fe400078ec0ff */
[----:B------:R-:W-:Y:S01]  /*c3d0*/  SHF.R.U64 R17, R34, 0x10, R35 ;  /* 0x0000001022117819 */ /* 0x000fe20000001223 */
[----:B------:R-:W-:Y:S01]  /*c3e0*/  IMAD.SHL.U32 R3, R3, 0x40, RZ ;  /* 0x0000004003037824 */ /* 0x000fe200078e00ff */
[----:B------:R-:W-:-:S02]  /*c3f0*/  LOP3.LUT R5, R0, 0x38, R30, 0xf8, !PT ;  /* 0x0000003800057812 */ /* 0x000fc400078ef81e */
[----:B------:R-:W-:Y:S02]  /*c400*/  SHF.R.U32.HI R6, RZ, 0x3, R0 ;  /* 0x00000003ff067819 */ /* 0x000fe40000011600 */
[----:B------:R-:W-:Y:S02]  /*c410*/  LOP3.LUT R3, R3, 0xfffffe00, RZ, 0xc0, !PT ;  /* 0xfffffe0003037812 */ /* 0x000fe400078ec0ff */
        /* <DEDUP_REMOVED lines=8> */
[----:B-1----:R-:W1:Y:S01]  /*c4a0*/  LDS.128 R12, [R41+0x6100] ;  /* 0x00610000290c7984 */ /* 0x002e620000000c00 */
[----:B------:R-:W-:Y:S02]  /*c4b0*/  SHF.R.U32.HI R16, RZ, 0x10, R33 ;  /* 0x00000010ff107819 */ /* 0x000fe40000011621 */
[C---:B------:R-:W-:Y:S01]  /*c4c0*/  PRMT R20, R47.reuse, 0x5432, R0 ;  /* 0x000054322f147816 */ /* 0x040fe20000000000 */
[----:B------:R-:W2:Y:S01]  /*c4d0*/  LDS.128 R8, [R40+0x6100] ;  /* 0x0061000028087984 */ /* 0x000ea20000000c00 */
[----:B------:R-:W-:Y:S02]  /*c4e0*/  PRMT R0, R46, 0x5432, R7 ;  /* 0x000054322e007816 */ /* 0x000fe40000000007 */
[----:B------:R-:W-:Y:S01]  /*c4f0*/  SHF.R.U32.HI R18, RZ, 0x10, R35 ;  /* 0x00000010ff127819 */ /* 0x000fe20000011623 */
[----:B------:R-:W-:Y:S01]  /*c500*/  IMAD.U32 R31, R20, 0x10000, RZ ;  /* 0x00010000141f7824 */ /* 0x000fe200078e00ff */
[----:B------:R-:W-:Y:S02]  /*c510*/  SHF.R.U64 R5, R38, 0x10, R39 ;  /* 0x0000001026057819 */ /* 0x000fe40000001227 */
[----:B------:R-:W-:-:S02]  /*c520*/  PRMT R22, R47, 0x5410, R3 ;  /* 0x000054102f167816 */ /* 0x000fc40000000003 */
[----:B------:R-:W-:Y:S02]  /*c530*/  SHF.L.U32 R32, R0, 0x10, RZ ;  /* 0x0000001000207819 */ /* 0x000fe400000006ff */
[----:B------:R-:W-:Y:S02]  /*c540*/  SHF.R.U32.HI R6, RZ, 0x10, R39 ;  /* 0x00000010ff067819 */ /* 0x000fe40000011627 */
[----:B------:R-:W-:Y:S02]  /*c550*/  PRMT R25, R68, 0x5432, R17 ;  /* 0x0000543244197816 */ /* 0x000fe40000000011 */
[----:B------:R-:W-:Y:S02]  /*c560*/  PRMT R19, R46, 0x5410, R16 ;  /* 0x000054102e137816 */ /* 0x000fe40000000010 */
[----:B------:R-:W-:Y:S02]  /*c570*/  PRMT R24, R68, 0x5410, R18 ;  /* 0x0000541044187816 */ /* 0x000fe40000000012 */
[----:B------:R-:W-:-:S02]  /*c580*/  PRMT R27, R69, 0x5432, R5 ;  /* 0x00005432451b7816 */ /* 0x000fc40000000005 */
[----:B------:R-:W-:Y:S02]  /*c590*/  LOP3.LUT R34, R0, 0xffff0000, RZ, 0xc0, !PT ;  /* 0xffff000000227812 */ /* 0x000fe400078ec0ff */
[----:B------:R-:W-:Y:S01]  /*c5a0*/  PRMT R26, R69, 0x5410, R6 ;  /* 0x00005410451a7816 */ /* 0x000fe20000000006 */
[C---:B-1----:R-:W-:Y:S01]  /*c5b0*/  IMAD.U32 R17, R13.reuse, 0x10000, RZ ;  /* 0x000100000d117824 */ /* 0x042fe200078e00ff */
[----:B------:R-:W-:Y:S01]  /*c5c0*/  LOP3.LUT R21, R13, 0xffff0000, RZ, 0xc0, !PT ;  /* 0xffff00000d157812 */ /* 0x000fe200078ec0ff */
[C---:B------:R-:W-:Y:S01]  /*c5d0*/  IMAD.U32 R16, R12.reuse, 0x10000, RZ ;  /* 0x000100000c107824 */ /* 0x040fe200078e00ff */
[----:B------:R-:W-:Y:S01]  /*c5e0*/  LOP3.LUT R18, R12, 0xffff0000, RZ, 0xc0, !PT ;  /* 0xffff00000c127812 */ /* 0x000fe200078ec0ff */
[C---:B--2---:R-:W-:Y:S01]  /*c5f0*/  IMAD.U32 R3, R8.reuse, 0x10000, RZ ;  /* 0x0001000008037824 */ /* 0x044fe200078e00ff */
[C---:B------:R-:W-:Y:S01]  /*c600*/  LOP3.LUT R28, R15.reuse, 0xffff0000, RZ, 0xc0, !PT ;  /* 0xffff00000f1c7812 */ /* 0x040fe200078ec0ff */
[----:B------:R-:W-:Y:S01]  /*c610*/  IMAD.U32 R13, R15, 0x10000, RZ ;  /* 0x000100000f0d7824 */ /* 0x000fe200078e00ff */
[----:B------:R-:W-:Y:S01]  /*c620*/  LOP3.LUT R5, R8, 0xffff0000, RZ, 0xc0, !PT ;  /* 0xffff000008057812 */ /* 0x000fe200078ec0ff */
[C---:B------:R-:W-:Y:S01]  /*c630*/  IMAD.U32 R12, R10.reuse, 0x10000, RZ ;  /* 0x000100000a0c7824 */ /* 0x040fe200078e00ff */
[----:B------:R-:W-:Y:S01]  /*c640*/  LOP3.LUT R15, R10, 0xffff0000, RZ, 0xc0, !PT ;  /* 0xffff00000a0f7812 */ /* 0x000fe200078ec0ff */
[C---:B------:R-:W-:Y:S01]  /*c650*/  IMAD.U32 R23, R14.reuse, 0x10000, RZ ;  /* 0x000100000e177824 */ /* 0x040fe200078e00ff */
[----:B------:R-:W-:Y:S01]  /*c660*/  LOP3.LUT R29, R14, 0xffff0000, RZ, 0xc0, !PT ;  /* 0xffff00000e1d7812 */ /* 0x000fe200078ec0ff */
[----:B------:R-:W-:Y:S01]  /*c670*/  FMUL.FTZ R8, R3, R32 ;  /* 0x0000002003087220 */ /* 0x000fe20000410000 */
[----:B------:R-:W-:Y:S01]  /*c680*/  LOP3.LUT R10, R20, 0xffff0000, RZ, 0xc0, !PT ;  /* 0xffff0000140a7812 */ /* 0x000fe200078ec0ff */
[C---:B------:R-:W-:Y:S01]  /*c690*/  IMAD.U32 R6, R11.reuse, 0x10000, RZ ;  /* 0x000100000b067824 */ /* 0x040fe200078e00ff */
[----:B------:R-:W-:Y:S01]  /*c6a0*/  LOP3.LUT R14, R11, 0xffff0000, RZ, 0xc0, !PT ;  /* 0xffff00000b0e7812 */ /* 0x000fe200078ec0ff */
[----:B------:R-:W-:-:S02]  /*c6b0*/  FMUL.FTZ R3, R3, R31 ;  /* 0x0000001f03037220 */ /* 0x000fc40000410000 */
[C---:B------:R-:W-:Y:S01]  /*c6c0*/  IMAD.U32 R7, R9.reuse, 0x10000, RZ ;  /* 0x0001000009077824 */ /* 0x040fe200078e00ff */
[----:B------:R-:W-:Y:S01]  /*c6d0*/  LOP3.LUT R9, R9, 0xffff0000, RZ, 0xc0, !PT ;  /* 0xffff000009097812 */ /* 0x000fe200078ec0ff */
[----:B------:R-:W-:Y:S02]  /*c6e0*/  IMAD.U32 R11, R19, 0x10000, RZ ;  /* 0x00010000130b7824 */ /* 0x000fe400078e00ff */
[C---:B------:R-:W-:Y:S02]  /*c6f0*/  FFMA.FTZ R36, R16.reuse, R31, -R8 ;  /* 0x0000001f10247223 */ /* 0x040fe40000010808 */
[----:B------:R-:W-:Y:S02]  /*c700*/  FMUL.FTZ R0, R5, R34 ;  /* 0x0000002205007220 */ /* 0x000fe40000410000 */
[----:B------:R-:W-:Y:S01]  /*c710*/  FFMA.FTZ R35, R16, R32, R3 ;  /* 0x0000002010237223 */ /* 0x000fe20000010003 */
[----:B------:R-:W-:Y:S01]  /*c720*/  SHF.L.U32 R16, R24, 0x10, RZ ;  /* 0x0000001018107819 */ /* 0x000fe200000006ff */
[----:B------:R-:W-:-:S02]  /*c730*/  IMAD.U32 R8, R22, 0x10000, RZ ;  /* 0x0001000016087824 */ /* 0x000fc400078e00ff */
[-C--:B------:R-:W-:Y:S02]  /*c740*/  FMUL.FTZ R5, R5, R10.reuse ;  /* 0x0000000a05057220 */ /* 0x080fe40000410000 */
[C---:B------:R-:W-:Y:S02]  /*c750*/  FMUL.FTZ R3, R7.reuse, R11 ;  /* 0x0000000b07037220 */ /* 0x040fe40000410000 */
[----:B------:R-:W-:Y:S01]  /*c760*/  FFMA.FTZ R33, R18, R10, -R0 ;  /* 0x0000000a12217223 */ /* 0x000fe20000010800 */
[----:B------:R-:W-:Y:S01]  /*c770*/  LOP3.LUT R10, R22, 0xffff0000, RZ, 0xc0, !PT ;  /* 0xffff0000160a7812 */ /* 0x000fe200078ec0ff */
[----:B------:R-:W-:Y:S02]  /*c780*/  FMUL.FTZ R0, R7, R8 ;  /* 0x0000000807007220 */ /* 0x000fe40000410000 */
[----:B------:R-:W-:Y:S02]  /*c790*/  FFMA.FTZ R32, R18, R34, R5 ;  /* 0x0000002212207223 */ /* 0x000fe40000010005 */
[----:B------:R-:W-:Y:S01]  /*c7a0*/  FFMA.FTZ R31, R17, R8, -R3 ;  /* 0x00000008111f7223 */ /* 0x000fe20000010803 */
[----:B------:R-:W-:Y:S01]  /*c7b0*/  LOP3.LUT R8, R19, 0xffff0000, RZ, 0xc0, !PT ;  /* 0xffff000013087812 */ /* 0x000fe200078ec0ff */
[----:B------:R-:W-:-:S02]  /*c7c0*/  IMAD.U32 R5, R26, 0x10000, RZ ;  /* 0x000100001a057824 */ /* 0x000fc400078e00ff */
[C---:B------:R-:W-:Y:S02]  /*c7d0*/  FMUL.FTZ R3, R6.reuse, R16 ;  /* 0x0000001006037220 */ /* 0x040fe40000410000 */
[----:B------:R-:W-:Y:S02]  /*c7e0*/  IMAD.U32 R19, R25, 0x10000, RZ ;  /* 0x0001000019137824 */ /* 0x000fe400078e00ff */
[----:B------:R-:W-:Y:S02]  /*c7f0*/  FFMA.FTZ R20, R17, R11, R0 ;  /* 0x0000000b11147223 */ /* 0x000fe40000010000 */
[-C--:B------:R-:W-:Y:S02]  /*c800*/  FMUL.FTZ R0, R6, R5.reuse ;  /* 0x0000000506007220 */ /* 0x080fe40000410000 */
[----:B------:R-:W-:Y:S02]  /*c810*/  FFMA.FTZ R18, R13, R5, -R3 ;  /* 0x000000050d127223 */ /* 0x000fe40000010803 */
[----:B------:R-:W-:-:S02]  /*c820*/  IMAD.U32 R7, R27, 0x10000, RZ ;  /* 0x000100001b077824 */ /* 0x000fc400078e00ff */
[----:B------:R-:W-:Y:S02]  /*c830*/  FMUL.FTZ R5, R9, R10 ;  /* 0x0000000a09057220 */ /* 0x000fe40000410000 */
[C---:B------:R-:W-:Y:S02]  /*c840*/  FMUL.FTZ R3, R12.reuse, R19 ;  /* 0x000000130c037220 */ /* 0x040fe40000410000 */
[----:B------:R-:W-:Y:S01]  /*c850*/  FFMA.FTZ R17, R13, R16, R0 ;  /* 0x000000100d117223 */ /* 0x000fe20000010000 */
[----:B------:R-:W-:Y:S01]  /*c860*/  LOP3.LUT R16, R25, 0xffff0000, RZ, 0xc0, !PT ;  /* 0xffff000019107812 */ /* 0x000fe200078ec0ff */
[-C--:B------:R-:W-:Y:S02]  /*c870*/  FMUL.FTZ R6, R9, R8.reuse ;  /* 0x0000000809067220 */ /* 0x080fe40000410000 */
[-C--:B------:R-:W-:Y:S01]  /*c880*/  FMUL.FTZ R0, R12, R7.reuse ;  /* 0x000000070c007220 */ /* 0x080fe20000410000 */
[----:B------:R-:W-:Y:S01]  /*c890*/  LOP3.LUT R12, R24, 0xffff0000, RZ, 0xc0, !PT ;  /* 0xffff0000180c7812 */ /* 0x000fe200078ec0ff */
[----:B------:R-:W-:Y:S01]  /*c8a0*/  FFMA.FTZ R9, R21, R8, R5 ;  /* 0x0000000815097223 */ /* 0x000fe20000010005 */
[----:B------:R-:W-:Y:S01]  /*c8b0*/  LOP3.LUT R8, R26, 0xffff0000, RZ, 0xc0, !PT ;  /* 0xffff00001a087812 */ /* 0x000fe200078ec0ff */
[----:B------:R-:W-:Y:S01]  /*c8c0*/  FFMA.FTZ R11, R23, R7, -R3 ;  /* 0x00000007170b7223 */ /* 0x000fe20000010803 */
[----:B------:R-:W-:Y:S01]  /*c8d0*/  LOP3.LUT R7, R27, 0xffff0000, RZ, 0xc0, !PT ;  /* 0xffff00001b077812 */ /* 0x000fe200078ec0ff */
[----:B------:R-:W-:Y:S01]  /*c8e0*/  FFMA.FTZ R13, R21, R10, -R6 ;  /* 0x0000000a150d7223 */ /* 0x000fe20000010806 */
[----:B------:R-:W-:Y:S01]  /*c8f0*/  F2FP.BF16.PACK_AB R9, R9, R20 ;  /* 0x000000140909723e */ /* 0x000fe200000010ff */
[----:B------:R-:W-:-:S02]  /*c900*/  FFMA.FTZ R10, R23, R19, R0 ;  /* 0x00000013170a7223 */ /* 0x000fc40000010000 */
[----:B------:R-:W-:Y:S01]  /*c910*/  FMUL.FTZ R6, R15, R16 ;  /* 0x000000100f067220 */ /* 0x000fe20000410000 */
[----:B------:R-:W-:Y:S01]  /*c920*/  F2FP.BF16.PACK_AB R13, R13, R31 ;  /* 0x0000001f0d0d723e */ /* 0x000fe200000010ff */
[C---:B------:R-:W-:Y:S02]  /*c930*/  FMUL.FTZ R3, R14.reuse, R12 ;  /* 0x0000000c0e037220 */ /* 0x040fe40000410000 */
[-C--:B------:R-:W-:Y:S02]  /*c940*/  FMUL.FTZ R5, R15, R7.reuse ;  /* 0x000000070f057220 */ /* 0x080fe40000410000 */
[-C--:B------:R-:W-:Y:S02]  /*c950*/  FMUL.FTZ R0, R14, R8.reuse ;  /* 0x000000080e007220 */ /* 0x080fe40000410000 */
[C---:B------:R-:W-:Y:S02]  /*c960*/  FFMA.FTZ R6, R29.reuse, R7, -R6 ;  /* 0x000000071d067223 */ /* 0x040fe40000010806 */
[----:B------:R-:W-:Y:S01]  /*c970*/  FFMA.FTZ R3, R28, R8, -R3 ;  /* 0x000000081c037223 */ /* 0x000fe20000010803 */
[----:B------:R-:W-:Y:S01]  /*c980*/  F2FP.BF16.PACK_AB R8, R32, R35 ;  /* 0x000000232008723e */ /* 0x000fe200000010ff */
[----:B------:R-:W-:Y:S01]  /*c990*/  FFMA.FTZ R5, R29, R16, R5 ;  /* 0x000000101d057223 */ /* 0x000fe20000010005 */
[----:B------:R-:W-:Y:S01]  /*c9a0*/  F2FP.BF16.PACK_AB R14, R6, R11 ;  /* 0x0000000b060e723e */ /* 0x000fe200000010ff */
[----:B------:R-:W-:Y:S01]  /*c9b0*/  FFMA.FTZ R0, R28, R12, R0 ;  /* 0x0000000c1c007223 */ /* 0x000fe20000010000 */
[----:B------:R-:W-:-:S02]  /*c9c0*/  F2FP.BF16.PACK_AB R12, R33, R36 ;  /* 0x00000024210c723e */ /* 0x000fc400000010ff */
[----:B------:R-:W-:Y:S02]  /*c9d0*/  F2FP.BF16.PACK_AB R15, R3, R18 ;  /* 0x00000012030f723e */ /* 0x000fe400000010ff */
[----:B------:R-:W-:Y:S02]  /*c9e0*/  F2FP.BF16.PACK_AB R10, R5, R10 ;  /* 0x0000000a050a723e */ /* 0x000fe400000010ff */
[----:B------:R-:W-:Y:S01]  /*c9f0*/  F2FP.BF16.PACK_AB R11, R0, R17 ;  /* 0x00000011000b723e */ /* 0x000fe200000010ff */
[----:B------:R1:W-:Y:S04]  /*ca00*/  STS.128 [R41+0x6100], R12 ;  /* 0x0061000c29007388 */ /* 0x0003e80000000c00 */
[----:B------:R1:W-:Y:S02]  /*ca10*/  STS.128 [R40+0x6100], R8 ;  /* 0x0061000828007388 */ /* 0x0003e40000000c00 */
.L_x_431:
[----:B------:R-:W-:Y:S05]  /*ca20*/  BSYNC B0 ;  /* 0x0000000000007941 */ /* 0x000fea0003800000 */
.L_x_430:
        /* <DEDUP_REMOVED lines=68> */
[-C--:B------:R-:W-:Y:S02]  /*ce70*/  FMUL.FTZ R0, R7, R8.reuse ;  /* 0x0000000807007220 */ /* 0x080fe40000410000 */
        /* <DEDUP_REMOVED lines=41> */
.L_x_433:
[----:B------:R-:W-:Y:S05]  /*d110*/  BSYNC B0 ;  /* 0x0000000000007941 */ /* 0x000fea0003800000 */
.L_x_432:
[----:B------:R-:W-:-:S04]  /*d120*/  IADD3 R0, R60, 0x60, RZ ;  /* 0x000000603c007810 */ /* 0x000fc80007ffe0ff */
[----:B------:R-:W-:-:S13]  /*d130*/  ISETP.GE.OR P0, PT, R0, UR7, P2 ;  /* 0x0000000700007c0c */ /* 0x000fda0009706670 */
[----:B------:R-:W-:Y:S05]  /*d140*/  @P0 BRA `(.L_x_421) ;  /* 0x000006a000000947 */ /* 0x000fea0003800000 */
[----:B------:R-:W-:Y:S01]  /*d150*/  SHF.R.S32.HI R3, RZ, 0x1f, R0 ;  /* 0x0000001fff037819 */ /* 0x000fe20000011400 */
[----:B------:R-:W-:Y:S01]  /*d160*/  IMAD.SHL.U32 R5, R0, 0x40, RZ ;  /* 0x0000004000057824 */ /* 0x000fe200078e00ff */
[----:B------:R-:W-:Y:S02]  /*d170*/  IADD3 R7, R30, c[0x0][0x27c], RZ ;  /* 0x00009f001e077a10 */ /* 0x000fe40007ffe0ff */
[----:B------:R-:W-:Y:S02]  /*d180*/  LEA.HI R3, R3, R0, RZ, 0x3 ;  /* 0x0000000003037211 */ /* 0x000fe400078f18ff */
[----:B------:R-:W-:Y:S02]  /*d190*/  LOP3.LUT R0, R5, 0x1c0, RZ, 0xc0, !PT ;  /* 0x000001c005007812 */ /* 0x000fe400078ec0ff */
[----:B------:R-:W-:Y:S01]  /*d1a0*/  SHF.R.U32.HI R18, RZ, 0x10, R59 ;  /* 0x00000010ff127819 */ /* 0x000fe2000001163b */
[----:B------:R-:W-:Y:S01]  /*d1b0*/  IMAD.SHL.U32 R3, R3, 0x40, RZ ;  /* 0x0000004003037824 */ /* 0x000fe200078e00ff */
[----:B------:R-:W-:-:S02]  /*d1c0*/  LOP3.LUT R5, R0, 0x38, R30, 0xf8, !PT ;  /* 0x0000003800057812 */ /* 0x000fc400078ef81e */
[----:B------:R-:W-:Y:S02]  /*d1d0*/  SHF.R.U32.HI R6, RZ, 0x3, R0 ;  /* 0x00000003ff067819 */ /* 0x000fe40000011600 */
[----:B------:R-:W-:Y:S02]  /*d1e0*/  LOP3.LUT R3, R3, 0xfffffe00, RZ, 0xc0, !PT ;  /* 0xfffffe0003037812 */ /* 0x000fe400078ec0ff */
[----:B------:R-:W-:Y:S02]  /*d1f0*/  LOP3.LUT R0, R0, 0x38, R7, 0xf8, !PT ;  /* 0x0000003800007812 */ /* 0x000fe400078ef807 */
[C-C-:B------:R-:W-:Y:S02]  /*d200*/  LOP3.LUT R5, R3.reuse, R5, R6.reuse, 0xf6, !PT ;  /* 0x0000000503057212 */ /* 0x140fe400078ef606 */
[----:B------:R-:W-:Y:S02]  /*d210*/  LOP3.LUT R0, R3, R0, R6, 0xf6, !PT ;  /* 0x0000000003007212 */ /* 0x000fe400078ef606 */
[----:B------:R-:W-:Y:S01]  /*d220*/  SHF.R.U32.HI R6, RZ, 0x10, R67 ;  /* 0x00000010ff067819 */ /* 0x000fe20000011643 */
[----:B-1----:R-:W-:Y:S01]  /*d230*/  IMAD.SHL.U32 R34, R5, 0x2, RZ ;  /* 0x0000000205227824 */ /* 0x002fe200078e00ff */
[----:B------:R-:W-:Y:S01]  /*d240*/  SHF.R.U64 R7, R56, 0x10, R57 ;  /* 0x0000001038077819 */ /* 0x000fe20000001239 */
[----:B------:R-:W-:Y:S01]  /*d250*/  IMAD.SHL.U32 R33, R0, 0x2, RZ ;  /* 0x0000000200217824 */ /* 0x000fe200078e00ff */
[----:B------:R-:W-:-:S02]  /*d260*/  PRMT R28, R78, 0x5410, R6 ;  /* 0x000054104e1c7816 */ /* 0x000fc40000000006 */
[----:B------:R-:W1:Y:S01]  /*d270*/  LDS.128 R12, [R34+0x6100] ;  /* 0x00610000220c7984 */ /* 0x000e620000000c00 */
[--C-:B------:R-:W-:Y:S02]  /*d280*/  SHF.R.U64 R0, R64, 0x10, R65.reuse ;  /* 0x0000001040007819 */ /* 0x100fe40000001241 */
[----:B------:R-:W-:Y:S01]  /*d290*/  SHF.R.U32.HI R3, RZ, 0x10, R65 ;  /* 0x00000010ff037819 */ /* 0x000fe20000011641 */
[----:B------:R-:W2:Y:S01]  /*d2a0*/  LDS.128 R8, [R33+0x6100] ;  /* 0x0061000021087984 */ /* 0x000ea20000000c00 */
[----:B------:R-:W-:Y:S02]  /*d2b0*/  PRMT R6, R75, 0x5432, R7 ;  /* 0x000054324b067816 */ /* 0x000fe40000000007 */
[----:B------:R-:W-:Y:S02]  /*d2c0*/  SHF.R.U64 R5, R66, 0x10, R67 ;  /* 0x0000001042057819 */ /* 0x000fe40000001243 */
[----:B------:R-:W-:Y:S02]  /*d2d0*/  SHF.R.U32.HI R16, RZ, 0x10, R57 ;  /* 0x00000010ff107819 */ /* 0x000fe40000011639 */
[----:B------:R-:W-:-:S02]  /*d2e0*/  PRMT R19, R76, 0x5432, R0 ;  /* 0x000054324c137816 */ /* 0x000fc40000000000 */
[----:B------:R-:W-:Y:S02]  /*d2f0*/  PRMT R22, R76, 0x5410, R3 ;  /* 0x000054104c167816 */ /* 0x000fe40000000003 */
[----:B------:R-:W-:Y:S02]  /*d300*/  SHF.L.U32 R31, R6, 0x10, RZ ;  /* 0x00000010061f7819 */ /* 0x000fe400000006ff */
[----:B------:R-:W-:Y:S02]  /*d310*/  PRMT R27, R78, 0x5432, R5 ;  /* 0x000054324e1b7816 */ /* 0x000fe40000000005 */
[----:B------:R-:W-:Y:S02]  /*d320*/  PRMT R24, R77, 0x5410, R18 ;  /* 0x000054104d187816 */ /* 0x000fe40000000012 */
[----:B------:R-:W-:Y:S02]  /*d330*/  SHF.R.U64 R17, R58, 0x10, R59 ;  /* 0x000000103a117819 */ /* 0x000fe4000000123b */
[----:B------:R-:W-:-:S02]  /*d340*/  PRMT R20, R75, 0x5410, R16 ;  /* 0x000054104b147816 */ /* 0x000fc40000000010 */
[----:B------:R-:W-:Y:S01]  /*d350*/  PRMT R25, R77, 0x5432, R17 ;  /* 0x000054324d197816 */ /* 0x000fe20000000011 */
[C---:B-1----:R-:W-:Y:S01]  /*d360*/  IMAD.U32 R18, R15.reuse, 0x10000, RZ ;  /* 0x000100000f127824 */ /* 0x042fe200078e00ff */
[----:B------:R-:W-:Y:S01]  /*d370*/  LOP3.LUT R29, R15, 0xffff0000, RZ, 0xc0, !PT ;  /* 0xffff00000f1d7812 */ /* 0x000fe200078ec0ff */
[C---:B------:R-:W-:Y:S01]  /*d380*/  IMAD.U32 R26, R14.reuse, 0x10000, RZ ;  /* 0x000100000e1a7824 */ /* 0x040fe200078e00ff */
[----:B------:R-:W-:Y:S01]  /*d390*/  LOP3.LUT R30, R14, 0xffff0000, RZ, 0xc0, !PT ;  /* 0xffff00000e1e7812 */ /* 0x000fe200078ec0ff */
[C---:B--2---:R-:W-:Y:S01]  /*d3a0*/  IMAD.U32 R3, R8.reuse, 0x10000, RZ ;  /* 0x0001000008037824 */ /* 0x044fe200078e00ff */
[----:B------:R-:W-:Y:S01]  /*d3b0*/  LOP3.LUT R5, R8, 0xffff0000, RZ, 0xc0, !PT ;  /* 0xffff000008057812 */ /* 0x000fe200078ec0ff */
[C---:B------:R-:W-:Y:S01]  /*d3c0*/  IMAD.U32 R8, R11.reuse, 0x10000, RZ ;  /* 0x000100000b087824 */ /* 0x040fe200078e00ff */
[----:B------:R-:W-:Y:S01]  /*d3d0*/  LOP3.LUT R15, R11, 0xffff0000, RZ, 0xc0, !PT ;  /* 0xffff00000b0f7812 */ /* 0x000fe200078ec0ff */
[----:B------:R-:W-:Y:S01]  /*d3e0*/  IMAD.U32 R16, R12, 0x10000, RZ ;  /* 0x000100000c107824 */ /* 0x000fe200078e00ff */
[----:B------:R-:W-:Y:S01]  /*d3f0*/  LOP3.LUT R11, R6, 0xffff0000, RZ, 0xc0, !PT ;  /* 0xffff0000060b7812 */ /* 0x000fe200078ec0ff */
[----:B------:R-:W-:Y:S01]  /*d400*/  IMAD.U32 R14, R19, 0x10000, RZ ;  /* 0x00010000130e7824 */ /* 0x000fe200078e00ff */
[----:B------:R-:W-:Y:S01]  /*d410*/  LOP3.LUT R21, R13, 0xffff0000, RZ, 0xc0, !PT ;  /* 0xffff00000d157812 */ /* 0x000fe200078ec0ff */
[----:B------:R-:W-:Y:S01]  /*d420*/  FMUL.FTZ R0, R3, R31 ;  /* 0x0000001f03007220 */ /* 0x000fe20000410000 */
[----:B------:R-:W-:Y:S01]  /*d430*/  LOP3.LUT R12, R12, 0xffff0000, RZ, 0xc0, !PT ;  /* 0xffff00000c0c7812 */ /* 0x000fe200078ec0ff */
[----:B------:R-:W-:Y:S01]  /*d440*/  IMAD.U32 R17, R13, 0x10000, RZ ;  /* 0x000100000d117824 */ /* 0x000fe200078e00ff */
[C---:B------:R-:W-:Y:S01]  /*d450*/  LOP3.LUT R23, R10.reuse, 0xffff0000, RZ, 0xc0, !PT ;  /* 0xffff00000a177812 */ /* 0x040fe200078ec0ff */
[----:B------:R-:W-:Y:S01]  /*d460*/  IMAD.U32 R13, R10, 0x10000, RZ ;  /* 0x000100000a0d7824 */ /* 0x000fe200078e00ff */
[----:B------:R-:W-:Y:S01]  /*d470*/  LOP3.LUT R19, R19, 0xffff0000, RZ, 0xc0, !PT ;  /* 0xffff000013137812 */ /* 0x000fe200078ec0ff */
[----:B------:R-:W-:-:S02]  /*d480*/  FMUL.FTZ R3, R3, R14 ;  /* 0x0000000e03037220 */ /* 0x000fc40000410000 */
[----:B------:R-:W-:Y:S01]  /*d490*/  FFMA.FTZ R36, R16, R14, -R0 ;  /* 0x0000000e10247223 */ /* 0x000fe20000010800 */
[----:B------:R-:W-:Y:S01]  /*d4a0*/  SHF.L.U32 R14, R24, 0x10, RZ ;  /* 0x00000010180e7819 */ /* 0x000fe200000006ff */
[C---:B------:R-:W-:Y:S01]  /*d4b0*/  IMAD.U32 R7, R9.reuse, 0x10000, RZ ;  /* 0x0001000009077824 */ /* 0x040fe200078e00ff */
[----:B------:R-:W-:Y:S01]  /*d4c0*/  LOP3.LUT R9, R9, 0xffff0000, RZ, 0xc0, !PT ;  /* 0xffff000009097812 */ /* 0x000fe200078ec0ff */
[C---:B------:R-:W-:Y:S01]  /*d4d0*/  IMAD.U32 R10, R20.reuse, 0x10000, RZ ;  /* 0x00010000140a7824 */ /* 0x040fe200078e00ff */
[----:B------:R-:W-:Y:S01]  /*d4e0*/  LOP3.LUT R20, R20, 0xffff0000, RZ, 0xc0, !PT ;  /* 0xffff000014147812 */ /* 0x000fe200078ec0ff */
[----:B------:R-:W-:Y:S02]  /*d4f0*/  FMUL.FTZ R0, R5, R11 ;  /* 0x0000000b05007220 */ /* 0x000fe40000410000 */
[----:B------:R-:W-:Y:S02]  /*d500*/  IMAD.U32 R6, R22, 0x10000, RZ ;  /* 0x0001000016067824 */ /* 0x000fe400078e00ff */
[----:B------:R-:W-:-:S02]  /*d510*/  FFMA.FTZ R35, R16, R31, R3 ;  /* 0x0000001f10237223 */ /* 0x000fc40000010003 */
[-C--:B------:R-:W-:Y:S02]  /*d520*/  FMUL.FTZ R5, R5, R19.reuse ;  /* 0x0000001305057220 */ /* 0x080fe40000410000 */
[C---:B------:R-:W-:Y:S02]  /*d530*/  FFMA.FTZ R32, R12.reuse, R19, -R0 ;  /* 0x000000130c207223 */ /* 0x040fe40000010800 */
[C---:B------:R-:W-:Y:S02]  /*d540*/  FMUL.FTZ R3, R7.reuse, R10 ;  /* 0x0000000a07037220 */ /* 0x040fe40000410000 */
[-C--:B------:R-:W-:Y:S02]  /*d550*/  FMUL.FTZ R0, R7, R6.reuse ;  /* 0x0000000607007220 */ /* 0x080fe40000410000 */
[----:B------:R-:W-:Y:S01]  /*d560*/  FFMA.FTZ R31, R12, R11, R5 ;  /* 0x0000000b0c1f7223 */ /* 0x000fe20000010005 */
[----:B------:R-:W-:Y:S01]  /*d570*/  LOP3.LUT R11, R22, 0xffff0000, RZ, 0xc0, !PT ;  /* 0xffff0000160b7812 */ /* 0x000fe200078ec0ff */
[----:B------:R-:W-:Y:S01]  /*d580*/  FFMA.FTZ R19, R17, R6, -R3 ;  /* 0x0000000611137223 */ /* 0x000fe20000010803 */
[----:B------:R-:W-:Y:S01]  /*d590*/  LOP3.LUT R12, R24, 0xffff0000, RZ, 0xc0, !PT ;  /* 0xffff0000180c7812 */ /* 0x000fe200078ec0ff */
[----:B------:R-:W-:-:S02]  /*d5a0*/  IMAD.U32 R5, R28, 0x10000, RZ ;  /* 0x000100001c057824 */ /* 0x000fc400078e00ff */
[----:B------:R-:W-:Y:S02]  /*d5b0*/  FFMA.FTZ R17, R17, R10, R0 ;  /* 0x0000000a11117223 */ /* 0x000fe40000010000 */
[C---:B------:R-:W-:Y:S02]  /*d5c0*/  FMUL.FTZ R3, R8.reuse, R14 ;  /* 0x0000000e08037220 */ /* 0x040fe40000410000 */
[C---:B------:R-:W-:Y:S01]  /*d5d0*/  IMAD.U32 R10, R25.reuse, 0x10000, RZ ;  /* 0x00010000190a7824 */ /* 0x040fe200078e00ff */
[----:B------:R-:W-:Y:S01]  /*d5e0*/  LOP3.LUT R25, R25, 0xffff0000, RZ, 0xc0, !PT ;  /* 0xffff000019197812 */ /* 0x000fe200078ec0ff */
[-C--:B------:R-:W-:Y:S01]  /*d5f0*/  FMUL.FTZ R0, R8, R5.reuse ;  /* 0x0000000508007220 */ /* 0x080fe20000410000 */
[----:B------:R-:W-:Y:S01]  /*d600*/  LOP3.LUT R8, R28, 0xffff0000, RZ, 0xc0, !PT ;  /* 0xffff00001c087812 */ /* 0x000fe200078ec0ff */
[----:B------:R-:W-:Y:S02]  /*d610*/  FFMA.FTZ R16, R18, R5, -R3 ;  /* 0x0000000512107223 */ /* 0x000fe40000010803 */
[----:B------:R-:W-:-:S02]  /*d620*/  IMAD.U32 R7, R27, 0x10000, RZ ;  /* 0x000100001b077824 */ /* 0x000fc400078e00ff */
[----:B------:R-:W-:Y:S02]  /*d630*/  FMUL.FTZ R3, R13, R10 ;  /* 0x0000000a0d037220 */ /* 0x000fe40000410000 */
[----:B------:R-:W-:Y:S02]  /*d640*/  FFMA.FTZ R18, R18, R14, R0 ;  /* 0x0000000e12127223 */ /* 0x000fe40000010000 */
[----:B------:R-:W-:Y:S02]  /*d650*/  FMUL.FTZ R6, R9, R20 ;  /* 0x0000001409067220 */ /* 0x000fe40000410000 */
[-C--:B------:R-:W-:Y:S02]  /*d660*/  FMUL.FTZ R0, R13, R7.reuse ;  /* 0x000000070d007220 */ /* 0x080fe40000410000 */
[----:B------:R-:W-:Y:S01]  /*d670*/  FFMA.FTZ R14, R26, R7, -R3 ;  /* 0x000000071a0e7223 */ /* 0x000fe20000010803 */
[----:B------:R-:W-:Y:S01]  /*d680*/  LOP3.LUT R7, R27, 0xffff0000, RZ, 0xc0, !PT ;  /* 0xffff00001b077812 */ /* 0x000fe200078ec0ff */
[----:B------:R-:W-:-:S02]  /*d690*/  FMUL.FTZ R5, R9, R11 ;  /* 0x0000000b09057220 */ /* 0x000fc40000410000 */
[C---:B------:R-:W-:Y:S02]  /*d6a0*/  FFMA.FTZ R11, R21.reuse, R11, -R6 ;  /* 0x0000000b150b7223 */ /* 0x040fe40000010806 */
[----:B------:R-:W-:Y:S02]  /*d6b0*/  FFMA.FTZ R9, R21, R20, R5 ;  /* 0x0000001415097223 */ /* 0x000fe40000010005 */
[----:B------:R-:W-:Y:S01]  /*d6c0*/  FFMA.FTZ R10, R26, R10, R0 ;  /* 0x0000000a1a0a7223 */ /* 0x000fe20000010000 */
[----:B------:R-:W-:Y:S01]  /*d6d0*/  F2FP.BF16.PACK_AB R13, R11, R19 ;  /* 0x000000130b0d723e */ /* 0x000fe200000010ff */
[----:B------:R-:W-:Y:S01]  /*d6e0*/  FMUL.FTZ R6, R23, R25 ;  /* 0x0000001917067220 */ /* 0x000fe20000410000 */
[----:B------:R-:W-:Y:S01]  /*d6f0*/  F2FP.BF16.PACK_AB R9, R9, R17 ;  /* 0x000000110909723e */ /* 0x000fe200000010ff */
[----:B------:R-:W-:Y:S02]  /*d700*/  FMUL.FTZ R3, R15, R12 ;  /* 0x0000000c0f037220 */ /* 0x000fe40000410000 */
[----:B------:R-:W-:-:S02]  /*d710*/  FMUL.FTZ R5, R23, R7 ;  /* 0x0000000717057220 */ /* 0x000fc40000410000 */
[-C--:B------:R-:W-:Y:S02]  /*d720*/  FMUL.FTZ R0, R15, R8.reuse ;  /* 0x000000080f007220 */ /* 0x080fe40000410000 */
[C---:B------:R-:W-:Y:S02]  /*d730*/  FFMA.FTZ R6, R30.reuse, R7, -R6 ;  /* 0x000000071e067223 */ /* 0x040fe40000010806 */
[----:B------:R-:W-:Y:S01]  /*d740*/  FFMA.FTZ R3, R29, R8, -R3 ;  /* 0x000000081d037223 */ /* 0x000fe20000010803 */
[----:B------:R-:W-:Y:S01]  /*d750*/  F2FP.BF16.PACK_AB R8, R31, R35 ;  /* 0x000000231f08723e */ /* 0x000fe200000010ff */
[----:B------:R-:W-:Y:S01]  /*d760*/  FFMA.FTZ R5, R30, R25, R5 ;  /* 0x000000191e057223 */ /* 0x000fe20000010005 */
[----:B------:R-:W-:Y:S01]  /*d770*/  F2FP.BF16.PACK_AB R14, R6, R14 ;  /* 0x0000000e060e723e */ /* 0x000fe200000010ff */
[----:B------:R-:W-:Y:S01]  /*d780*/  FFMA.FTZ R0, R29, R12, R0 ;  /* 0x0000000c1d007223 */ /* 0x000fe20000010000 */
[----:B------:R-:W-:Y:S02]  /*d790*/  F2FP.BF16.PACK_AB R12, R32, R36 ;  /* 0x00000024200c723e */ /* 0x000fe400000010ff */
[----:B------:R-:W-:-:S02]  /*d7a0*/  F2FP.BF16.PACK_AB R15, R3, R16 ;  /* 0x00000010030f723e */ /* 0x000fc400000010ff */
[----:B------:R-:W-:Y:S02]  /*d7b0*/  F2FP.BF16.PACK_AB R10, R5, R10 ;  /* 0x0000000a050a723e */ /* 0x000fe400000010ff */
[----:B------:R-:W-:Y:S01]  /*d7c0*/  F2FP.BF16.PACK_AB R11, R0, R18 ;  /* 0x00000012000b723e */ /* 0x000fe200000010ff */
[----:B------:R1:W-:Y:S04]  /*d7d0*/  STS.128 [R34+0x6100], R12 ;  /* 0x0061000c22007388 */ /* 0x0003e80000000c00 */
[----:B------:R1:W-:Y:S02]  /*d7e0*/  STS.128 [R33+0x6100], R8 ;  /* 0x0061000821007388 */ /* 0x0003e40000000c00 */
.L_x_421:
[----:B------:R-:W-:Y:S05]  /*d7f0*/  BSYNC B2 ;  /* 0x0000000000027941 */ /* 0x000fea0003800000 */
.L_x_399:
[----:B--2---:R-:W-:Y:S01]  /*d800*/  SHF.R.S32.HI R7, RZ, 0x4, R81 ;  /* 0x00000004ff077819 */ /* 0x004fe20000011451 */
[----:B------:R-:W-:Y:S01]  /*d810*/  IMAD.SHL.U32 R6, R63, 0x40, RZ ;  /* 0x000000403f067824 */ /* 0x000fe200078e00ff */
[----:B------:R-:W-:-:S04]  /*d820*/  DEPBAR.LE SB0, 0x0 ;  /* 0x000080000000791a */ /* 0x000fc80000000000 */
[----:B------:R-:W-:Y:S01]  /*d830*/  LEA.HI R0, R81, R7, RZ, 0x1 ;  /* 0x0000000751007211 */ /* 0x000fe200078f08ff */
[----:B------:R-:W-:Y:S01]  /*d840*/  IMAD.SHL.U32 R3, R79, 0x40, RZ ;  /* 0x000000404f037824 */ /* 0x000fe200078e00ff */
[----:B------:R-:W-:Y:S01]  /*d850*/  LOP3.LUT P1, RZ, R63, 0x2, RZ, 0xc0, !PT ;  /* 0x000000023fff7812 */ /* 0x000fe2000782c0ff */
[----:B------:R-:W-:Y:S01]  /*d860*/  IMAD.SHL.U32 R5, R80, 0x40, RZ ;  /* 0x0000004050057824 */ /* 0x000fe200078e00ff */
[----:B------:R-:W-:Y:S01]  /*d870*/  LOP3.LUT R0, R0, 0xfffffffe, RZ, 0xc0, !PT ;  /* 0xfffffffe00007812 */ /* 0x000fe200078ec0ff */
[----:B-1----:R-:W-:Y:S01]  /*d880*/  IMAD.SHL.U32 R8, R74, 0x8, RZ ;  /* 0x000000084a087824 */ /* 0x002fe200078e00ff */
[----:B------:R-:W-:Y:S01]  /*d890*/  LOP3.LUT R3, R3, 0x1c0, RZ, 0xc0, !PT ;  /* 0x000001c003037812 */ /* 0x000fe200078ec0ff */
[----:B------:R-:W-:Y:S01]  /*d8a0*/  IMAD.SHL.U32 R212, R90, 0x2, RZ ;  /* 0x000000025ad47824 */ /* 0x000fe200078e00ff */
[----:B------:R-:W-:Y:S01]  /*d8b0*/  LOP3.LUT R205, R5, 0xfffffe00, RZ, 0xc0, !PT ;  /* 0xfffffe0005cd7812 */ /* 0x000fe200078ec0ff */
[----:B------:R-:W-:Y:S01]  /*d8c0*/  IMAD.IADD R7, R7, 0x1, -R0 ;  /* 0x0000000107077824 */ /* 0x000fe200078e0a00 */
[----:B------:R-:W-:Y:S01]  /*d8d0*/  LOP3.LUT R0, R6, 0x1c0, RZ, 0xc0, !PT ;  /* 0x000001c006007812 */ /* 0x000fe200078ec0ff */
[----:B------:R-:W-:Y:S01]  /*d8e0*/  IMAD.SHL.U32 R211, R61, 0x2, RZ ;  /* 0x000000023dd37824 */ /* 0x000fe200078e00ff */
[----:B------:R-:W-:Y:S01]  /*d8f0*/  SHF.L.U64.HI R225, R90, 0x1, R225 ;  /* 0x000000015ae17819 */ /* 0x000fe200000102e1 */
[----:B------:R-:W-:Y:S01]  /*d900*/  IMAD.SHL.U32 R6, R7, 0x8, RZ ;  /* 0x0000000807067824 */ /* 0x000fe200078e00ff */
[----:B------:R-:W-:Y:S01]  /*d910*/  LOP3.LUT R5, R0, 0x8, R8, 0xf8, !PT ;  /* 0x0000000800057812 */ /* 0x000fe200078ef808 */
[----:B------:R-:W-:Y:S01]  /*d920*/  STL [R1+0x38], R212 ;  /* 0x000038d401007387 */ /* 0x000fe20000100800 */
[----:B------:R-:W-:Y:S01]  /*d930*/  SHF.R.U32.HI R0, RZ, 0x3, R0 ;  /* 0x00000003ff007819 */ /* 0x000fe20000011600 */
[----:B------:R-:W-:Y:S01]  /*d940*/  UISETP.GT.AND UP0, UPT, UR16, UR4, UPT ;  /* 0x000000041000728c */ /* 0x000fe2000bf04270 */
[----:B------:R-:W-:Y:S01]  /*d950*/  LOP3.LUT R8, R3, 0x8, R6, 0xf8, !PT ;  /* 0x0000000803087812 */ /* 0x000fe200078ef806 */
[----:B------:R-:W-:Y:S01]  /*d960*/  STL [R1+0x4], R211 ;  /* 0x000004d301007387 */ /* 0x000fe20000100800 */
[----:B------:R-:W-:Y:S01]  /*d970*/  SHF.R.U32.HI R6, RZ, 0x3, R3 ;  /* 0x00000003ff067819 */ /* 0x000fe20000011603 */
[----:B------:R-:W-:Y:S01]  /*d980*/  IMAD R3, R209, 0x400, R205 ;  /* 0x00000400d1037824 */ /* 0x000fe200078e02cd */
[----:B------:R-:W-:-:S02]  /*d990*/  LOP3.LUT R0, R5, R0, RZ, 0x3c, !PT ;  /* 0x0000000005007212 */ /* 0x000fc400078e3cff */
[----:B------:R-:W-:-:S03]  /*d9a0*/  LOP3.LUT R204, R8, R6, RZ, 0x3c, !PT ;  /* 0x0000000608cc7212 */ /* 0x000fc600078e3cff */
[----:B------:R-:W-:Y:S02]  /*d9b0*/  IMAD R0, R7, 0x200, R0 ;  /* 0x0000020007007824 */ /* 0x000fe400078e0200 */
[----:B------:R-:W-:Y:S02]  /*d9c0*/  IMAD.IADD R3, R204, 0x1, R3 ;  /* 0x00000001cc037824 */ /* 0x000fe400078e0203 */
[----:B------:R-:W-:Y:S01]  /*d9d0*/  IMAD.SHL.U32 R208, R0, 0x2, RZ ;  /* 0x0000000200d07824 */ /* 0x000fe200078e00ff */
[----:B------:R-:W-:Y:S01]  /*d9e0*/  BAR.SYNC.DEFER_BLOCKING 0x0 ;  /* 0x0000000000007b1d */ /* 0x000fe20000010000 */
[----:B------:R-:W-:Y:S02]  /*d9f0*/  IMAD.SHL.U32 R215, R3, 0x2, RZ ;  /* 0x0000000203d77824 */ /* 0x000fe400078e00ff */
[----:B------:R-:W-:Y:S01]  /*da00*/  IMAD R0, R88, c[0x0][0x208], RZ ;  /* 0x0000820058007a24 */ /* 0x000fe200078e02ff */
[C---:B------:R-:W-:Y:S01]  /*da10*/  IADD3 R5, R208.reuse, 0x3100, RZ ;  /* 0x00003100d0057810 */ /* 0x040fe20007ffe0ff */
[----:B------:R-:W-:Y:S01]  /*da20*/  IMAD.WIDE.U32 R6, R91, c[0x0][0x208], RZ ;  /* 0x000082005b067a25 */ /* 0x000fe200078e00ff */
[----:B------:R-:W-:-:S02]  /*da30*/  IADD3 R219, R208, 0x3120, RZ ;  /* 0x00003120d0db7810 */ /* 0x000fc40007ffe0ff */
[----:B------:R-:W-:Y:S01]  /*da40*/  @P1 IADD3 R219, R5, -0x20, RZ ;  /* 0xffffffe005db1810 */ /* 0x000fe20007ffe0ff */
[----:B------:R-:W-:Y:S01]  /*da50*/  IMAD R0, R91, c[0x0][0x20c], R0 ;  /* 0x000083005b007a24 */ /* 0x000fe200078e0200 */
[----:B------:R-:W-:Y:S01]  /*da60*/  ISETP.GE.AND P1, PT, R90, c[0x0][0x1d4], PT ;  /* 0x000075005a007a0c */ /* 0x000fe20003f26270 */
[----:B------:R-:W-:Y:S01]  /*da70*/  IMAD R3, R89, c[0x0][0x218], RZ ;  /* 0x0000860059037a24 */ /* 0x000fe200078e02ff */
[----:B------:R-:W-:Y:S01]  /*da80*/  IADD3 R224, R219, 0x800, RZ ;  /* 0x00000800dbe07810 */ /* 0x000fe20007ffe0ff */
[----:B------:R-:W-:Y:S01]  /*da90*/  IMAD.IADD R7, R7, 0x1, R0 ;  /* 0x0000000107077824 */ /* 0x000fe200078e0200 */
[----:B------:R-:W-:Y:S01]  /*daa0*/  ISETP.LT.OR P3, PT, R62, 0x1, P1 ;  /* 0x000000013e00780c */ /* 0x000fe20000f61670 */
[----:B------:R-:W-:Y:S01]  /*dab0*/  IMAD R3, R242, c[0x0][0x21c], R3 ;  /* 0x00008700f2037a24 */ /* 0x000fe200078e0203 */
[----:B------:R-:W-:Y:S01]  /*dac0*/  ISETP.LT.OR P4, PT, R62, 0x11, P1 ;  /* 0x000000113e00780c */ /* 0x000fe20000f81670 */
[----:B------:R-:W-:Y:S01]  /*dad0*/  IMAD.WIDE.U32 R6, R242, c[0x0][0x218], R6 ;  /* 0x00008600f2067a25 */ /* 0x000fe200078e0006 */
[----:B------:R-:W-:-:S02]  /*dae0*/  IADD3 R223, R219, 0x1000, RZ ;  /* 0x00001000dbdf7810 */ /* 0x000fc40007ffe0ff */
[C---:B------:R-:W-:Y:S01]  /*daf0*/  IADD3 R222, R219.reuse, 0x1800, RZ ;  /* 0x00001800dbde7810 */ /* 0x040fe20007ffe0ff */
[--C-:B------:R-:W-:Y:S01]  /*db00*/  IMAD R218, R2, 0x2, R215.reuse ;  /* 0x0000000202da7824 */ /* 0x100fe200078e02d7 */
[----:B------:R-:W-:Y:S01]  /*db10*/  IADD3 R0, P0, R6, UR44, RZ ;  /* 0x0000002c06007c10 */ /* 0x000fe2000ff1e0ff */
[----:B------:R-:W-:Y:S01]  /*db20*/  IMAD R216, R4, 0x2, R215 ;  /* 0x0000000204d87824 */ /* 0x000fe200078e02d7 */
[----:B------:R-:W-:Y:S01]  /*db30*/  LDSM.16.M88.4 R20, [R208+0x3100] ;  /* 0x00310000d014783b */ /* 0x000fe20000000200 */
[----:B------:R-:W-:Y:S02]  /*db40*/  IADD3 R221, R219, 0x2000, RZ ;  /* 0x00002000dbdd7810 */ /* 0x000fe40007ffe0ff */
[----:B------:R-:W-:Y:S01]  /*db50*/  IADD3.X R6, R7, UR6, R3, P0, !PT ;  /* 0x0000000607067c10 */ /* 0x000fe200087fe403 */
[----:B------:R-:W1:Y:S01]  /*db60*/  LDSM.16.M88.4 R8, [R215+0x8100] ;  /* 0x00810000d708783b */ /* 0x000e620000000200 */
[----:B------:R-:W-:Y:S01]  /*db70*/  LEA R3, P0, R0, c[0x0][0x1f8], 0x1 ;  /* 0x00007e0000037a11 */ /* 0x000fe200078008ff */
[----:B------:R-:W-:Y:S01]  /*db80*/  IMAD R217, R2, 0x2, R216 ;  /* 0x0000000202d97824 */ /* 0x000fe200078e02d8 */
[----:B------:R-:W-:Y:S01]  /*db90*/  IADD3 R220, R219, 0x2800, RZ ;  /* 0x00002800dbdc7810 */ /* 0x000fe20007ffe0ff */
[----:B------:R-:W2:Y:S01]  /*dba0*/  LDSM.16.M88.4 R16, [R208+0x3900] ;  /* 0x00390000d010783b */ /* 0x000ea20000000200 */
[----:B------:R-:W-:-:S03]  /*dbb0*/  LEA.HI.X R0, R0, c[0x0][0x1fc], R6, 0x1, P0 ;  /* 0x00007f0000007a11 */ /* 0x000fc600000f0c06 */
[----:B------:R-:W-:Y:S04]  /*dbc0*/  LDSM.16.M88.4 R24, [R208+0x4100] ;  /* 0x00410000d018783b */ /* 0x000fe80000000200 */
[----:B------:R-:W-:Y:S04]  /*dbd0*/  LDSM.16.M88.4 R28, [R208+0x4900] ;  /* 0x00490000d01c783b */ /* 0x000fe80000000200 */
[----:B------:R-:W-:Y:S04]  /*dbe0*/  LDSM.16.M88.4 R32, [R208+0x5100] ;  /* 0x00510000d020783b */ /* 0x000fe80000000200 */
[----:B------:R-:W-:Y:S04]  /*dbf0*/  LDSM.16.M88.4 R36, [R208+0x5900] ;  /* 0x00590000d024783b */ /* 0x000fe80000000200 */
[----:B------:R-:W-:Y:S04]  /*dc00*/  LDSM.16.M88.4 R12, [R215+0x6100] ;  /* 0x00610000d70c783b */ /* 0x000fe80000000200 */
[----:B------:R-:W3:Y:S04]  /*dc10*/  SHFL.IDX PT, R6, R3, RZ, 0x181f ;  /* 0x00181fff03067589 */ /* 0x000ee800000e0000 */
[----:B------:R-:W-:Y:S04]  /*dc20*/  SHFL.IDX PT, R5, R3, 0x1, 0x181f ;  /* 0x00381f0003057f89 */ /* 0x000fe800000e0000 */
[----:B------:R-:W4:Y:S01]  /*dc30*/  SHFL.IDX PT, R7, R0, RZ, 0x181f ;  /* 0x00181fff00077589 */ /* 0x000f2200000e0000 */
[C---:B-1----:R-:W-:Y:S03]  /*dc40*/  HMMA.16816.F32.BF16 R84, R8.reuse, R20, RZ ;  /* 0x000000140854723c */ /* 0x042fe600000418ff */
[----:B------:R-:W-:Y:S04]  /*dc50*/  LDSM.16.M88.4 R44, [R219] ;  /* 0x00000000db2c783b */ /* 0x000fe80000000200 */
[----:B------:R-:W-:Y:S01]  /*dc60*/  LDSM.16.M88.4 R40, [R219+0x800] ;  /* 0x00080000db28783b */ /* 0x000fe20000000200 */
[----:B--2---:R-:W-:Y:S01]  /*dc70*/  HMMA.16816.F32.BF16 R80, R8, R16, RZ ;  /* 0x000000100850723c */ /* 0x004fe200000418ff */
[----:B---3--:R-:W-:-:S07]  /*dc80*/  IADD3 R6, P2, R6, R212, RZ ;  /* 0x000000d406067210 */ /* 0x008fce0007f5e0ff */
[----:B------:R-:W-:Y:S01]  /*dc90*/  HMMA.16816.F32.BF16 R72, R8, R24, RZ ;  /* 0x000000180848723c */ /* 0x000fe200000418ff */
[----:B----4-:R-:W-:Y:S01]  /*dca0*/  IMAD.X R7, R7, 0x1, R225, P2 ;  /* 0x0000000107077824 */ /* 0x010fe200010e06e1 */
[----:B------:R-:W-:-:S06]  /*dcb0*/  ISETP.LT.OR P2, PT, R62, 0x21, P1 ;  /* 0x000000213e00780c */ /* 0x000fcc0000f41670 */
[C---:B------:R-:W-:Y:S08]  /*dcc0*/  HMMA.16816.F32.BF16 R64, R8.reuse, R28, RZ ;  /* 0x0000001c0840723c */ /* 0x040ff000000418ff */
[C---:B------:R-:W-:Y:S08]  /*dcd0*/  HMMA.16816.F32.BF16 R48, R8.reuse, R32, RZ ;  /* 0x000000200830723c */ /* 0x040ff000000418ff */
[C---:B------:R-:W-:Y:S08]  /*dce0*/  HMMA.16816.F32.BF16 R76, R8.reuse, R36, RZ ;  /* 0x00000024084c723c */ /* 0x040ff000000418ff */
[C---:B------:R-:W-:Y:S08]  /*dcf0*/  HMMA.16816.F32.BF16 R92, R8.reuse, R22, RZ ;  /* 0x00000016085c723c */ /* 0x040ff000000418ff */
[C---:B------:R-:W-:Y:S08]  /*dd00*/  HMMA.16816.F32.BF16 R100, R8.reuse, R18, RZ ;  /* 0x000000120864723c */ /* 0x040ff000000418ff */
[C---:B------:R-:W-:Y:S08]  /*dd10*/  HMMA.16816.F32.BF16 R96, R8.reuse, R26, RZ ;  /* 0x0000001a0860723c */ /* 0x040ff000000418ff */
[C---:B------:R-:W-:Y:S08]  /*dd20*/  HMMA.16816.F32.BF16 R128, R8.reuse, R30, RZ ;  /* 0x0000001e0880723c */ /* 0x040ff000000418ff */
[C---:B------:R-:W-:Y:S08]  /*dd30*/  HMMA.16816.F32.BF16 R136, R8.reuse, R34, RZ ;  /* 0x000000220888723c */ /* 0x040ff000000418ff */
[----:B------:R-:W-:Y:S01]  /*dd40*/  HMMA.16816.F32.BF16 R172, R8, R38, RZ ;  /* 0x0000002608ac723c */ /* 0x000fe200000418ff */
[----:B------:R-:W-:Y:S04]  /*dd50*/  SHFL.IDX PT, R9, R0, 0x1, 0x181f ;  /* 0x00381f0000097f89 */ /* 0x000fe800000e0000 */
[----:B------:R-:W-:Y:S03]  /*dd60*/  SHFL.IDX PT, R8, R3, 0x2, 0x181f ;  /* 0x00581f0003087f89 */ /* 0x000fe600000e0000 */
[C---:B------:R-:W-:Y:S01]  /*dd70*/  HMMA.16816.F32.BF16 R176, R12.reuse, R20, RZ ;  /* 0x000000140cb0723c */ /* 0x040fe200000418ff */
[----:B------:R-:W-:Y:S04]  /*dd80*/  SHFL.IDX PT, R20, R3, 0x3, 0x181f ;  /* 0x00781f0003147f89 */ /* 0x000fe800000e0000 */
[----:B------:R-:W-:Y:S03]  /*dd90*/  SHFL.IDX PT, R21, R3, 0x4, 0x181f ;  /* 0x00981f0003157f89 */ /* 0x000fe600000e0000 */
[C---:B------:R-:W-:Y:S01]  /*dda0*/  HMMA.16816.F32.BF16 R144, R12.reuse, R22, RZ ;  /* 0x000000160c90723c */ /* 0x040fe200000418ff */
[----:B------:R-:W-:Y:S04]  /*ddb0*/  SHFL.IDX PT, R23, R0, 0x3, 0x181f ;  /* 0x00781f0000177f89 */ /* 0x000fe800000e0000 */
[----:B------:R-:W-:Y:S03]  /*ddc0*/  SHFL.IDX PT, R22, R0, 0x4, 0x181f ;  /* 0x00981f0000167f89 */ /* 0x000fe600000e0000 */
[C---:B------:R-:W-:Y:S01]  /*ddd0*/  HMMA.16816.F32.BF16 R132, R12.reuse, R16, RZ ;  /* 0x000000100c84723c */ /* 0x040fe200000418ff */
[----:B------:R-:W-:Y:S07]  /*dde0*/  SHFL.IDX PT, R3, R3, 0x5, 0x181f ;  /* 0x00b81f0003037f89 */ /* 0x000fee00000e0000 */
[C---:B------:R-:W-:Y:S01]  /*ddf0*/  HMMA.16816.F32.BF16 R140, R12.reuse, R18, RZ ;  /* 0x000000120c8c723c */ /* 0x040fe200000418ff */
[----:B------:R-:W1:Y:S07]  /*de00*/  LDSM.16.M88.4 R16, [R218+0x8100] ;  /* 0x00810000da10783b */ /* 0x000e6e0000000200 */
[C---:B------:R-:W-:Y:S08]  /*de10*/  HMMA.16816.F32.BF16 R124, R12.reuse, R24, RZ ;  /* 0x000000180c7c723c */ /* 0x040ff000000418ff */
[C---:B------:R-:W-:Y:S01]  /*de20*/  HMMA.16816.F32.BF16 R148, R12.reuse, R26, RZ ;  /* 0x0000001a0c94723c */ /* 0x040fe200000418ff */
[----:B------:R-:W-:Y:S07]  /*de30*/  LDSM.16.M88.4 R24, [R219+0x2800] ;  /* 0x00280000db18783b */ /* 0x000fee0000000200 */
[C---:B------:R-:W-:Y:S08]  /*de40*/  HMMA.16816.F32.BF16 R120, R12.reuse, R28, RZ ;  /* 0x0000001c0c78723c */ /* 0x040ff000000418ff */
[C---:B------:R-:W-:Y:S01]  /*de50*/  HMMA.16816.F32.BF16 R164, R12.reuse, R30, RZ ;  /* 0x0000001e0ca4723c */ /* 0x040fe200000418ff */
[----:B------:R-:W-:Y:S07]  /*de60*/  LDSM.16.M88.4 R28, [R219+0x2000] ;  /* 0x00200000db1c783b */ /* 0x000fee0000000200 */
[C---:B------:R-:W-:Y:S08]  /*de70*/  HMMA.16816.F32.BF16 R116, R12.reuse, R32, RZ ;  /* 0x000000200c74723c */ /* 0x040ff000000418ff */
[C---:B------:R-:W-:Y:S01]  /*de80*/  HMMA.16816.F32.BF16 R112, R12.reuse, R34, RZ ;  /* 0x000000220c70723c */ /* 0x040fe200000418ff */
[----:B------:R-:W-:Y:S07]  /*de90*/  LDSM.16.M88.4 R32, [R219+0x1800] ;  /* 0x00180000db20783b */ /* 0x000fee0000000200 */
[C---:B------:R-:W-:Y:S08]  /*dea0*/  HMMA.16816.F32.BF16 R108, R12.reuse, R36, RZ ;  /* 0x000000240c6c723c */ /* 0x040ff000000418ff */
[----:B------:R-:W-:Y:S01]  /*deb0*/  HMMA.16816.F32.BF16 R104, R12, R38, RZ ;  /* 0x000000260c68723c */ /* 0x000fe200000418ff */
[----:B------:R-:W2:Y:S04]  /*dec0*/  SHFL.IDX PT, R15, R0, 0x2, 0x181f ;  /* 0x00581f00000f7f89 */ /* 0x000ea800000e0000 */
[----:B------:R-:W3:Y:S02]  /*ded0*/  LDSM.16.M88.4 R36, [R219+0x1000] ;  /* 0x00100000db24783b */ /* 0x000ee40000000200 */
[-C--:B------:R-:W-:Y:S01]  /*dee0*/  IADD3 R12, P0, R5, R212.reuse, RZ ;  /* 0x000000d4050c7210 */ /* 0x080fe20007f1e0ff */
[----:B-1----:R-:W-:Y:S01]  /*def0*/  HMMA.16816.F32.BF16 R84, R16, R44, R84 ;  /* 0x0000002c1054723c */ /* 0x002fe20000041854 */
[----:B------:R1:W4:Y:S03]  /*df00*/  SHFL.IDX PT, R5, R0, 0x5, 0x181f ;  /* 0x00b81f0000057f89 */ /* 0x00032600000e0000 */
[----:B------:R-:W-:Y:S01]  /*df10*/  IMAD.X R13, R9, 0x1, R225, P0 ;  /* 0x00000001090d7824 */ /* 0x000fe200000e06e1 */
[----:B------:R-:W-:-:S02]  /*df20*/  IADD3 R14, P0, R8, R212, RZ ;  /* 0x000000d4080e7210 */ /* 0x000fc40007f1e0ff */
[----:B------:R-:W5:Y:S01]  /*df30*/  LDSM.16.M88.4 R8, [R218+0x6100] ;  /* 0x00610000da08783b */ /* 0x000f620000000200 */
[----:B------:R-:W-:Y:S03]  /*df40*/  HMMA.16816.F32.BF16 R80, R16, R40, R80 ;  /* 0x000000281050723c */ /* 0x000fe60000041850 */
[----:B------:R-:W-:Y:S01]  /*df50*/  @!PT LDS RZ, [RZ] ;  /* 0x00000000fffff984 */ /* 0x000fe20000000800 */
[----:B------:R-:W-:Y:S01]  /*df60*/  @!PT LDS RZ, [RZ] ;  /* 0x00000000fffff984 */ /* 0x000fe20000000800 */
[----:B------:R-:W-:Y:S01]  /*df70*/  @!PT LDS RZ, [RZ] ;  /* 0x00000000fffff984 */ /* 0x000fe20000000800 */
[----:B------:R3:W-:Y:S01]  /*df80*/  LDGSTS.E.BYPASS.LTC128B.128 [R211+0x100], [R6.64], !P3 ;  /* 0x0010000006d37fae */ /* 0x0007e2000d901d5a */
[----:B------:R-:W-:-:S03]  /*df90*/  ISETP.LT.OR P3, PT, R62, 0x41, P1 ;  /* 0x000000413e00780c */ /* 0x000fc60000f61670 */
[----:B------:R4:W-:Y:S01]  /*dfa0*/  LDGSTS.E.BYPASS.LTC128B.128 [R211+0x900], [R12.64], !P4 ;  /* 0x009000000cd37fae */ /* 0x0009e2000e101d5a */
[C---:B------:R-:W-:Y:S01]  /*dfb0*/  ISETP.LT.OR P4, PT, R62.reuse, 0x31, P1 ;  /* 0x000000313e00780c */ /* 0x040fe20000f81670 */
[----:B--2---:R-:W-:Y:S01]  /*dfc0*/  IMAD.X R15, R15, 0x1, R225, P0 ;  /* 0x000000010f0f7824 */ /* 0x004fe200000e06e1 */
[----:B------:R-:W-:Y:S01]  /*dfd0*/  ISETP.LT.OR P1, PT, R62, 0x51, P1 ;  /* 0x000000513e00780c */ /* 0x000fe20000f21670 */
[----:B------:R-:W-:Y:S03]  /*dfe0*/  HMMA.16816.F32.BF16 R64, R16, R32, R64 ;  /* 0x000000201040723c */ /* 0x000fe60000041840 */
[----:B------:R2:W-:Y:S01]  /*dff0*/  LDGSTS.E.BYPASS.LTC128B.128 [R211+0x1100], [R14.64], !P2 ;  /* 0x011000000ed37fae */ /* 0x0005e2000d101d5a */
[----:B------:R-:W-:Y:S01]  /*e000*/  LOP3.LUT P2, RZ, R63, 0x4, RZ, 0xc0, !PT ;  /* 0x000000043fff7812 */ /* 0x000fe2000784c0ff */
[----:B-1----:R-:W-:-:S03]  /*e010*/  IMAD.MOV.U32 R0, RZ, RZ, 0x40 ;  /* 0x00000040ff007424 */ /* 0x002fc600078e00ff */
[----:B------:R-:W-:Y:S02]  /*e020*/  HMMA.16816.F32.BF16 R76, R16, R24, R76 ;  /* 0x00000018104c723c */ /* 0x000fe4000004184c */
[----:B------:R-:W-:-:S05]  /*e030*/  SEL R0, R0, 0xffffffc0, !P2 ;  /* 0xffffffc000007807 */ /* 0x000fca0005000000 */
[----:B------:R-:W-:Y:S01]  /*e040*/  IMAD.IADD R214, R208, 0x1, R0 ;  /* 0x00000001d0d67824 */ /* 0x000fe200078e0200 */
[----:B------:R-:W-:Y:S01]  /*e050*/  HMMA.16816.F32.BF16 R92, R16, R46, R92 ;  /* 0x0000002e105c723c */ /* 0x000fe2000004185c */
[----:B------:R-:W-:Y:S01]  /*e060*/  IMAD.IADD R213, R0, 0x1, R219 ;  /* 0x0000000100d57824 */ /* 0x000fe200078e02db */
[----:B------:R-:W-:Y:S02]  /*e070*/  LOP3.LUT R0, R204, R205, RZ, 0xfc, !PT ;  /* 0x000000cdcc007212 */ /* 0x000fe400078efcff */
[----:B---3--:R-:W-:-:S04]  /*e080*/  IADD3 R6, P0, R20, R212, RZ ;  /* 0x000000d414067210 */ /* 0x008fc80007f1e0ff */
[----:B------:R-:W-:Y:S01]  /*e090*/  HMMA.16816.F32.BF16 R72, R16, R36, R72 ;  /* 0x000000241048723c */ /* 0x000fe20000041848 */
[----:B------:R-:W-:Y:S01]  /*e0a0*/  IMAD.X R7, R23, 0x1, R225, P0 ;  /* 0x0000000117077824 */ /* 0x000fe200000e06e1 */
[----:B----4-:R-:W-:-:S04]  /*e0b0*/  IADD3 R12, P0, R21, R212, RZ ;  /* 0x000000d4150c7210 */ /* 0x010fc80007f1e0ff */
[----:B------:R1:W-:Y:S01]  /*e0c0*/  LDGSTS.E.BYPASS.LTC128B.128 [R211+0x1900], [R6.64], !P4 ;  /* 0x0190000006d37fae */ /* 0x0003e2000e101d5a */
[----:B------:R-:W-:Y:S01]  /*e0d0*/  IMAD.X R13, R22, 0x1, R225, P0 ;  /* 0x00000001160d7824 */ /* 0x000fe200000e06e1 */
[C---:B------:R-:W-:Y:S04]  /*e0e0*/  HMMA.16816.F32.BF16 R100, R16.reuse, R42, R100 ;  /* 0x0000002a1064723c */ /* 0x040fe80000041864 */
[----:B------:R2:W-:Y:S04]  /*e0f0*/  LDGSTS.E.BYPASS.LTC128B.128 [R211+0x2100], [R12.64], !P3 ;  /* 0x021000000cd37fae */ /* 0x0005e8000d901d5a */
[C---:B------:R-:W-:Y:S08]  /*e100*/  HMMA.16816.F32.BF16 R96, R16.reuse, R38, R96 ;  /* 0x000000261060723c */ /* 0x040ff00000041860 */
[C---:B------:R-:W-:Y:S08]  /*e110*/  HMMA.16816.F32.BF16 R128, R16.reuse, R34, R128 ;  /* 0x000000221080723c */ /* 0x040ff00000041880 */
[----:B------:R-:W-:Y:S01]  /*e120*/  HMMA.16816.F32.BF16 R188, R16, R30, R136 ;  /* 0x0000001e10bc723c */ /* 0x000fe20000041888 */
[----:B-1----:R-:W-:-:S02]  /*e130*/  IADD3 R6, P0, R3, R212, RZ ;  /* 0x000000d403067210 */ /* 0x002fc40007f1e0ff */
[----:B------:R-:W-:-:S03]  /*e140*/  IADD3 R3, R211, 0x100, RZ ;  /* 0x00000100d3037810 */ /* 0x000fc60007ffe0ff */
[----:B------:R-:W-:Y:S01]  /*e150*/  IMAD.X R7, R5, 0x1, R225, P0 ;  /* 0x0000000105077824 */ /* 0x000fe200000e06e1 */
[----:B------:R-:W-:Y:S01]  /*e160*/  PLOP3.LUT P0, PT, PT, PT, UP0, 0x80, 0x0 ;  /* 0x000000000000781c */ /* 0x000fe20003f0f008 */
[C---:B--2---:R-:W-:Y:S01]  /*e170*/  HMMA.16816.F32.BF16 R12, R16.reuse, R28, R48 ;  /* 0x0000001c100c723c */ /* 0x044fe20000041830 */
[----:B------:R-:W-:Y:S04]  /*e180*/  STL [R1+0x8], R3 ;  /* 0x0000080301007387 */ /* 0x000fe80000100800 */
[----:B------:R1:W-:Y:S03]  /*e190*/  LDGSTS.E.BYPASS.LTC128B.128 [R211+0x2900], [R6.64], !P1 ;  /* 0x0290000006d37fae */ /* 0x0003e6000c901d5a */
[----:B------:R-:W-:Y:S01]  /*e1a0*/  HMMA.16816.F32.BF16 R172, R16, R26, R172 ;  /* 0x0000001a10ac723c */ /* 0x000fe200000418ac */
[----:B------:R-:W-:Y:S04]  /*e1b0*/  LDSM.16.M88.4 R20, [R216+0x8100] ;  /* 0x00810000d814783b */ /* 0x000fe80000000200 */
[----:B------:R-:W2:Y:S03]  /*e1c0*/  LDSM.16.M88.4 R68, [R214+0x5100] ;  /* 0x00510000d644783b */ /* 0x000ea60000000200 */
[C---:B-----5:R-:W-:Y:S01]  /*e1d0*/  HMMA.16816.F32.BF16 R192, R8.reuse, R32, R120 ;  /* 0x0000002008c0723c */ /* 0x060fe20000041878 */
[----:B------:R-:W3:Y:S04]  /*e1e0*/  LDSM.16.M88.4 R60, [R214+0x3100] ;  /* 0x00310000d63c783b */ /* 0x000ee80000000200 */
[----:B------:R-:W4:Y:S03]  /*e1f0*/  LDSM.16.M88.4 R56, [R214+0x3900] ;  /* 0x00390000d638783b */ /* 0x000f260000000200 */
[C---:B------:R-:W-:Y:S01]  /*e200*/  HMMA.16816.F32.BF16 R176, R8.reuse, R44, R176 ;  /* 0x0000002c08b0723c */ /* 0x040fe200000418b0 */
[----:B------:R-:W-:Y:S04]  /*e210*/  LDSM.16.M88.4 R52, [R214+0x4100] ;  /* 0x00410000d634783b */ /* 0x000fe80000000200 */
[----:B------:R-:W5:Y:S03]  /*e220*/  LDSM.16.M88.4 R88, [R214+0x5900] ;  /* 0x00590000d658783b */ /* 0x000f660000000200 */
[C---:B------:R-:W-:Y:S01]  /*e230*/  HMMA.16816.F32.BF16 R180, R8.reuse, R40, R132 ;  /* 0x0000002808b4723c */ /* 0x040fe20000041884 */
[----:B------:R-:W1:Y:S04]  /*e240*/  LDSM.16.M88.4 R48, [R214+0x4900] ;  /* 0x00490000d630783b */ /* 0x000e680000000200 */
[----:B------:R-:W1:Y:S03]  /*e250*/  LDSM.16.M88.4 R16, [R216+0x6100] ;  /* 0x00610000d810783b */ /* 0x000e660000000200 */
[C---:B------:R-:W-:Y:S01]  /*e260*/  HMMA.16816.F32.BF16 R120, R8.reuse, R46, R144 ;  /* 0x0000002e0878723c */ /* 0x040fe20000041890 */
[----:B------:R-:W-:Y:S04]  /*e270*/  LDSM.16.M88.4 R44, [R213] ;  /* 0x00000000d52c783b */ /* 0x000fe80000000200 */
[----:B------:R-:W0:Y:S03]  /*e280*/  LDGDEPBAR ;  /* 0x00000000000079af */ /* 0x000e260000000000 */
[C---:B------:R-:W-:Y:S01]  /*e290*/  HMMA.16816.F32.BF16 R140, R8.reuse, R42, R140 ;  /* 0x0000002a088c723c */ /* 0x040fe2000004188c */
[----:B------:R-:W-:Y:S07]  /*e2a0*/  LDSM.16.M88.4 R40, [R213+0x800] ;  /* 0x00080000d528783b */ /* 0x000fee0000000200 */
        /* <DEDUP_REMOVED lines=11> */
[----:B------:R-:W1:Y:S03]  /*e360*/  LDSM.16.M88.4 R24, [R213+0x2800] ;  /* 0x00280000d518783b */ /* 0x000e660000000200 */
[----:B--2---:R-:W-:Y:S01]  /*e370*/  HMMA.16816.F32.BF16 R132, R20, R68, R12 ;  /* 0x000000441484723c */ /* 0x004fe2000004180c */
[----:B------:R-:W2:Y:S01]  /*e380*/  LDSM.16.M88.4 R12, [R217+0x6100] ;  /* 0x00610000d90c783b */ /* 0x000ea20000000200 */
[----:B------:R-:W-:-:S06]  /*e390*/  DEPBAR.LE SB0, 0x0 ;  /* 0x000080000000791a */ /* 0x000fcc0000000000 */
[C---:B---3--:R-:W-:Y:S08]  /*e3a0*/  HMMA.16816.F32.BF16 R156, R20.reuse, R60, R84 ;  /* 0x0000003c149c723c */ /* 0x048ff00000041854 */
[C---:B----4-:R-:W-:Y:S08]  /*e3b0*/  HMMA.16816.F32.BF16 R152, R20.reuse, R56, R80 ;  /* 0x000000381498723c */ /* 0x050ff00000041850 */
[C---:B-----5:R-:W-:Y:S08]  /*e3c0*/  HMMA.16816.F32.BF16 R124, R20.reuse, R88, R76 ;  /* 0x00000058147c723c */ /* 0x060ff0000004184c */
[C---:B------:R-:W-:Y:S08]  /*e3d0*/  HMMA.16816.F32.BF16 R116, R20.reuse, R62, R92 ;  /* 0x0000003e1474723c */ /* 0x040ff0000004185c */
[C---:B------:R-:W-:Y:S08]  /*e3e0*/  HMMA.16816.F32.BF16 R108, R20.reuse, R54, R96 ;  /* 0x00000036146c723c */ /* 0x040ff00000041860 */
[C---:B------:R-:W-:Y:S08]  /*e3f0*/  HMMA.16816.F32.BF16 R144, R20.reuse, R52, R72 ;  /* 0x000000341490723c */ /* 0x040ff00000041848 */
[C---:B-1----:R-:W-:Y:S08]  /*e400*/  HMMA.16816.F32.BF16 R136, R20.reuse, R48, R64 ;  /* 0x000000301488723c */ /* 0x042ff00000041840 */
[C---:B------:R-:W-:Y:S08]  /*e410*/  HMMA.16816.F32.BF16 R112, R20.reuse, R58, R100 ;  /* 0x0000003a1470723c */ /* 0x040ff00000041864 */
[----:B------:R-:W-:Y:S08]  /*e420*/  HMMA.16816.F32.BF16 R96, R20, R90, R172 ;  /* 0x0000005a1460723c */ /* 0x000ff000000418ac */
[C---:B------:R-:W-:Y:S08]  /*e430*/  HMMA.16816.F32.BF16 R92, R16.reuse, R60, R176 ;  /* 0x0000003c105c723c */ /* 0x040ff000000418b0 */
[C---:B------:R-:W-:Y:S08]  /*e440*/  HMMA.16816.F32.BF16 R84, R16.reuse, R62, R120 ;  /* 0x0000003e1054723c */ /* 0x040ff00000041878 */
[C---:B------:R-:W-:Y:S08]  /*e450*/  HMMA.16816.F32.BF16 R80, R16.reuse, R56, R180 ;  /* 0x000000381050723c */ /* 0x040ff000000418b4 */
[----:B------:R-:W-:Y:S08]  /*e460*/  HMMA.16816.F32.BF16 R76, R16, R58, R140 ;  /* 0x0000003a104c723c */ /* 0x000ff0000004188c */
[C---:B------:R-:W-:Y:S08]  /*e470*/  HMMA.16816.F32.BF16 R104, R20.reuse, R50, R128 ;  /* 0x000000321468723c */ /* 0x040ff00000041880 */
        /* <DEDUP_REMOVED lines=15> */
[C---:B--2---:R-:W-:Y:S08]  /*e570*/  HMMA.16816.F32.BF16 R108, R12.reuse, R44, R92 ;  /* 0x0000002c0c6c723c */ /* 0x044ff0000004185c */
[----:B------:R-:W-:Y:S08]  /*e580*/  HMMA.16816.F32.BF16 R96, R12, R40, R80 ;  /* 0x000000280c60723c */ /* 0x000ff00000041850 */
[----:B------:R-:W-:Y:S08]  /*e590*/  HMMA.16816.F32.BF16 R184, R8, R44, R156 ;  /* 0x0000002c08b8723c */ /* 0x000ff0000004189c */
        /* <DEDUP_REMOVED lines=17> */
[----:B------:R-:W-:Y:S01]  /*e6b0*/  IMAD.U32 R3, RZ, RZ, UR19 ;  /* 0x00000013ff037e24 */ /* 0x000fe2000f8e00ff */
[----:B------:R-:W-:Y:S01]  /*e6c0*/  ISETP.NE.AND P4, PT, R230, 0x1, PT ;  /* 0x00000001e600780c */ /* 0x000fe20003f85270 */
[----:B------:R-:W-:-:S03]  /*e6d0*/  IMAD.MOV.U32 R242, RZ, RZ, RZ ;  /* 0x000000fffff27224 */ /* 0x000fc600078e00ff */
[----:B------:R-:W-:-:S04]  /*e6e0*/  IADD3 R3, R227, UR10, R3 ;  /* 0x0000000ae3037c10 */ /* 0x000fc8000fffe003 */
[----:B------:R-:W-:-:S05]  /*e6f0*/  IADD3 R5, R3, -0x60, RZ ;  /* 0xffffffa003057810 */ /* 0x000fca0007ffe0ff */
[----:B------:R-:W-:-:S04]  /*e700*/  @P4 IMAD.HI.U32 R6, R5, c[0x0][0x2bc], RZ ;  /* 0x0000af0005064a27 */ /* 0x000fc800078e00ff */
[----:B------:R-:W-:Y:S01]  /*e710*/  IMAD.MOV.U32 R3, RZ, RZ, R5 ;  /* 0x000000ffff037224 */ /* 0x000fe200078e0005 */
[----:B------:R-:W-:-:S04]  /*e720*/  @P4 SHF.R.U32.HI R3, RZ, c[0x0][0x2c0], R6 ;  /* 0x0000b000ff034a19 */ /* 0x000fc80000011606 */
[----:B------:R-:W-:-:S04]  /*e730*/  @!P5 IADD3 R7, P0, R3, R228, RZ ;  /* 0x000000e40307d210 */ /* 0x000fc80007f1e0ff */
[----:B------:R-:W-:Y:S02]  /*e740*/  @!P5 LEA.HI.X.SX32 R8, R3, R226, 0x1, P0 ;  /* 0x000000e20308d211 */ /* 0x000fe400000f0eff */
[----:B------:R-:W-:-:S04]  /*e750*/  @!P5 LEA R6, P0, R7, c[0x0][0x2a0], 0x2 ;  /* 0x0000a8000706da11 */ /* 0x000fc800078010ff */
[----:B------:R-:W-:-:S05]  /*e760*/  @!P5 LEA.HI.X R7, R7, c[0x0][0x2a4], R8, 0x2, P0 ;  /* 0x0000a9000707da11 */ /* 0x000fca00000f1408 */
[----:B------:R1:W2:Y:S01]  /*e770*/  @!P5 LDG.E R242, [R6.64] ;  /* 0x0000001a06f2d981 */ /* 0x0002a2000c1e1900 */
[----:B------:R-:W-:-:S04]  /*e780*/  IMAD.MOV R3, RZ, RZ, -R3 ;  /* 0x000000ffff037224 */ /* 0x000fc800078e0a03 */
[----:B------:R-:W-:-:S05]  /*e790*/  IMAD R5, R3, c[0x0][0x2b8], R5 ;  /* 0x0000ae0003057a24 */ /* 0x000fca00078e0205 */
[----:B------:R-:W-:Y:S01]  /*e7a0*/  SHF.R.S32.HI R3, RZ, 0x1f, R5 ;  /* 0x0000001fff037819 */ /* 0x000fe20000011405 */
[----:B------:R3:W-:Y:S04]  /*e7b0*/  STL [R1], R5 ;  /* 0x0000000501007387 */ /* 0x0007e80000100800 */
[----:B------:R-:W-:-:S04]  /*e7c0*/  IMAD R3, R3, c[0x0][0x1e0], RZ ;  /* 0x0000780003037a24 */ /* 0x000fc800078e02ff */
[C---:B------:R-:W-:Y:S02]  /*e7d0*/  IMAD R3, R5.reuse, c[0x0][0x1e4], R3 ;  /* 0x0000790005037a24 */ /* 0x040fe400078e0203 */
[----:B-1----:R-:W-:-:S04]  /*e7e0*/  IMAD.WIDE.U32 R6, R5, c[0x0][0x1e0], RZ ;  /* 0x0000780005067a25 */ /* 0x002fc800078e00ff */
[----:B------:R-:W-:Y:S01]  /*e7f0*/  IMAD.IADD R7, R7, 0x1, R3 ;  /* 0x0000000107077824 */ /* 0x000fe200078e0203 */
[----:B--2---:R-:W-:-:S03]  /*e800*/  SHF.R.S32.HI R3, RZ, 0x1f, R242 ;  /* 0x0000001fff037819 */ /* 0x004fc600000114f2 */
[----:B------:R-:W-:-:S04]  /*e810*/  IMAD.WIDE.U32 R6, R242, c[0x0][0x1f0], R6 ;  /* 0x00007c00f2067a25 */ /* 0x000fc800078e0006 */
[----:B------:R-:W-:-:S04]  /*e820*/  IMAD R3, R3, c[0x0][0x1f0], RZ ;  /* 0x00007c0003037a24 */ /* 0x000fc800078e02ff */
[----:B---3--:R-:W-:Y:S01]  /*e830*/  IMAD R5, R242, c[0x0][0x1f4], R3 ;  /* 0x00007d00f2057a24 */ /* 0x008fe200078e0203 */
        /* <DEDUP_REMOVED lines=34> */
.L_x_434:
[----:B------:R-:W-:Y:S01]  /*ea60*/  FMUL.FTZ R3, R104, c[0x0][0x320] ;  /* 0x0000c80068037a20 */ /* 0x000fe20000410000 */
[----:B-1----:R-:W-:Y:S01]  /*ea70*/  SHF.R.S32.HI R7, RZ, 0x1f, R209 ;  /* 0x0000001fff077819 */ /* 0x002fe200000114d1 */
[----:B------:R-:W-:Y:S01]  /*ea80*/  FMUL.FTZ R5, R68, c[0x0][0x320] ;  /* 0x0000c80044057a20 */ /* 0x000fe20000410000 */
[----:B------:R-:W-:Y:S01]  /*ea90*/  LEA.HI R6, R210, R207, RZ, 0x2 ;  /* 0x000000cfd2067211 */ /* 0x000fe200078f10ff */
[----:B------:R1:W2:Y:S01]  /*eaa0*/  MUFU.TANH R55, R3 ;  /* 0x0000000300377308 */ /* 0x0002a20000002400 */
[----:B------:R-:W-:Y:S01]  /*eab0*/  FMUL.FTZ R9, R69, c[0x0][0x320] ;  /* 0x0000c80045097a20 */ /* 0x000fe20000410000 */
[----:B------:R-:W-:Y:S01]  /*eac0*/  UISETP.NE.AND UP1, UPT, UR24, URZ, UPT ;  /* 0x0000003f1800728c */ /* 0x000fe2000bf25270 */
[----:B------:R-:W-:Y:S01]  /*ead0*/  LOP3.LUT R6, R6, 0xfffffffc, RZ, 0xc0, !PT ;  /* 0xfffffffc06067812 */ /* 0x000fe200078ec0ff */
[----:B------:R-:W-:Y:S01]  /*eae0*/  FMUL.FTZ R10, R84, c[0x0][0x320] ;  /* 0x0000c800540a7a20 */ /* 0x000fe20000410000 */
[----:B------:R-:W-:Y:S01]  /*eaf0*/  UISETP.NE.AND UP0, UPT, UR23, URZ, UPT ;  /* 0x0000003f1700728c */ /* 0x000fe2000bf05270 */
[----:B------:R-:W0:Y:S01]  /*eb00*/  LDGDEPBAR ;  /* 0x00000000000079af */ /* 0x000e220000000000 */
[----:B------:R-:W-:Y:S01]  /*eb10*/  ULDC UR7, c[0x0][0x324] ;  /* 0x0000c90000077ab9 */ /* 0x000fe20000000800 */
[----:B------:R3:W4:Y:S01]  /*eb20*/  MUFU.TANH R17, R5 ;  /* 0x0000000500117308 */ /* 0x0007220000002400 */
[----:B------:R-:W-:Y:S01]  /*eb30*/  PLOP3.LUT P1, PT, PT, PT, UP1, 0x80, 0x0 ;  /* 0x000000000000781c */ /* 0x000fe20003f2f018 */
[----:B------:R-:W-:Y:S01]  /*eb40*/  ULOP3.LUT UR7, URZ, UR7, URZ, 0x33, !UPT ;  /* 0x000000073f077292 */ /* 0x000fe2000f8e333f */
[----:B------:R-:W-:Y:S01]  /*eb50*/  PLOP3.LUT P0, PT, PT, PT, UP1, 0x80, 0x0 ;  /* 0x000000000000781c */ /* 0x000fe20003f0f018 */
[----:B-1----:R-:W-:-:S04]  /*eb60*/  FMUL.FTZ R3, R105, c[0x0][0x320] ;  /* 0x0000c80069037a20 */ /* 0x002fc80000410000 */
[----:B------:R1:W1:Y:S01]  /*eb70*/  MUFU.TANH R16, R9 ;  /* 0x0000000900107308 */ /* 0x0002620000002400 */
[----:B---3--:R-:W-:-:S07]  /*eb80*/  LEA.HI R5, R7, R209, RZ, 0x2 ;  /* 0x000000d107057211 */ /* 0x008fce00078f10ff */
[----:B------:R3:W2:Y:S01]  /*eb90*/  MUFU.TANH R54, R3 ;  /* 0x0000000300367308 */ /* 0x0006a20000002400 */
[----:B------:R-:W-:Y:S02]  /*eba0*/  LOP3.LUT R8, R5, 0xffffffc, RZ, 0xc0, !PT ;  /* 0x0ffffffc05087812 */ /* 0x000fe400078ec0ff */
[----:B------:R-:W-:-:S03]  /*ebb0*/  IADD3 R5, -R6, R207, RZ ;  /* 0x000000cf06057210 */ /* 0x000fc60007ffe1ff */
[----:B-1----:R-:W-:Y:S01]  /*ebc0*/  IMAD.IADD R9, R209, 0x1, -R8 ;  /* 0x00000001d1097824 */ /* 0x002fe200078e0a08 */
[----:B------:R-:W-:Y:S01]  /*ebd0*/  LEA.HI R6, R5, R5, RZ, 0x1 ;  /* 0x0000000505067211 */ /* 0x000fe200078f08ff */
[----:B------:R1:W1:Y:S01]  /*ebe0*/  MUFU.TANH R15, R10 ;  /* 0x0000000a000f7308 */ /* 0x0002620000002400 */
[----:B---3--:R-:W-:-:S07]  /*ebf0*/  FMUL.FTZ R3, R96, c[0x0][0x320] ;  /* 0x0000c80060037a20 */ /* 0x008fce0000410000 */
[----:B------:R3:W2:Y:S01]  /*ec00*/  MUFU.TANH R53, R3 ;  /* 0x0000000300357308 */ /* 0x0006a20000002400 */
[----:B-1----:R-:W-:-:S07]  /*ec10*/  FMUL.FTZ R10, R85, c[0x0][0x320] ;  /* 0x0000c800550a7a20 */ /* 0x002fce0000410000 */
        /* <DEDUP_REMOVED lines=37> */
[----:B------:R-:W-:-:S03]  /*ee70*/  IADD3 R8, R5, -R9, RZ ;  /* 0x8000000905087210 */ /* 0x000fc60007ffe0ff */
[----:B------:R-:W-:-:S05]  /*ee80*/  IMAD.IADD R5, R6, 0x1, R11 ;  /* 0x0000000106057824 */ /* 0x000fca00078e020b */
[----:B------:R-:W-:Y:S01]  /*ee90*/  LEA R12, R8, R5, 0x3 ;  /* 0x00000005080c7211 */ /* 0x000fe200078e18ff */
[----:B------:R-:W-:Y:S01]  /*eea0*/  FMUL.FTZ R5, R76, c[0x0][0x320] ;  /* 0x0000c8004c057a20 */ /* 0x000fe20000410000 */
[----:B------:R-:W-:Y:S01]  /*eeb0*/  SHF.L.U32 R8, R7, 0x1, RZ ;  /* 0x0000000107087819 */ /* 0x000fe200000006ff */
[----:B------:R-:W-:Y:S02]  /*eec0*/  FMUL.FTZ R7, R88, c[0x0][0x320] ;  /* 0x0000c80058077a20 */ /* 0x000fe40000410000 */
[----:B------:R-:W-:Y:S01]  /*eed0*/  @P1 IMAD.HI.U32 R6, R12, c[0x0][0x2c8], RZ ;  /* 0x0000b2000c061a27 */ /* 0x000fe200078e00ff */
[----:B------:R3:W1:Y:S01]  /*eee0*/  MUFU.TANH R13, R5 ;  /* 0x00000005000d7308 */ /* 0x0006620000002400 */
[----:B------:R5:W-:Y:S01]  /*eef0*/  STL [R1+0x28], R12 ;  /* 0x0000280c01007387 */ /* 0x000be20000100800 */
[----:B------:R-:W-:Y:S01]  /*ef00*/  IADD3 R3, -R8, 0x1, R3 ;  /* 0x0000000108037810 */ /* 0x000fe20007ffe103 */
[----:B------:R-:W-:Y:S01]  /*ef10*/  IMAD.MOV.U32 R19, RZ, RZ, R12 ;  /* 0x000000ffff137224 */ /* 0x000fe200078e000c */
[----:B------:R-:W-:Y:S01]  /*ef20*/  @P0 SHF.R.U32.HI R19, RZ, c[0x0][0x2cc], R6 ;  /* 0x0000b300ff130a19 */ /* 0x000fe20000011606 */
[----:B------:R-:W-:Y:S01]  /*ef30*/  STL [R1+0x10], R8 ;  /* 0x0000100801007387 */ /* 0x000fe20000100800 */
[----:B------:R-:W-:-:S02]  /*ef40*/  PLOP3.LUT P0, PT, PT, PT, UP0, 0x40, 0x0 ;  /* 0x000000000000781c */ /* 0x000fc40003f0e808 */
[----:B------:R-:W-:Y:S01]  /*ef50*/  IADD3 R3, R3, -UR21, RZ ;  /* 0x8000001503037c10 */ /* 0x000fe2000fffe0ff */
[----:B------:R-:W1:Y:S01]  /*ef60*/  SHFL.IDX PT, R6, R19, RZ, 0x1c1f ;  /* 0x001c1fff13067589 */ /* 0x000e6200000e0000 */
[----:B------:R-:W1:Y:S01]  /*ef70*/  MUFU.TANH R9, R7 ;  /* 0x0000000700097308 */ /* 0x000e620000002400 */
[----:B------:R-:W-:Y:S02]  /*ef80*/  IADD3 R23, -R8, UR38, RZ ;  /* 0x0000002608177c10 */ /* 0x000fe4000fffe1ff */
[C---:B------:R-:W-:Y:S02]  /*ef90*/  IADD3 R20, R3.reuse, c[0x0][0x328], RZ ;  /* 0x0000ca0003147a10 */ /* 0x040fe40007ffe0ff */
[----:B------:R-:W-:Y:S01]  /*efa0*/  IADD3 R22, R3, UR7, RZ ;  /* 0x0000000703167c10 */ /* 0x000fe2000fffe0ff */
[----:B---3--:R-:W-:-:S04]  /*efb0*/  FMUL.FTZ R5, R77, c[0x0][0x320] ;  /* 0x0000c8004d057a20 */ /* 0x008fc80000410000 */
[----:B-----5:R3:W2:Y:S01]  /*efc0*/  MUFU.TANH R12, R5 ;  /* 0x00000005000c7308 */ /* 0x0206a20000002400 */
[----:B-1----:R-:W-:Y:S02]  /*efd0*/  IMAD.IADD R3, R22, 0x1, R6 ;  /* 0x0000000116037824 */ /* 0x002fe400078e0206 */
[----:B---3--:R-:W-:-:S05]  /*efe0*/  FMUL.FTZ R5, R108, c[0x0][0x320] ;  /* 0x0000c8006c057a20 */ /* 0x008fca0000410000 */
[----:B------:R1:W3:Y:S02]  /*eff0*/  MUFU.TANH R11, R5 ;  /* 0x00000005000b7308 */ /* 0x0002e40000002400 */
        /* <DEDUP_REMOVED lines=19> */
.L_x_437:
[----:B------:R-:W-:-:S04]  /*f130*/  MOV R7, c[0x0][0x32c] ;  /* 0x0000cb0000077a02 */ /* 0x000fc80000000f00 */
[----:B------:R-:W-:-:S13]  /*f140*/  ISETP.NE.AND P0, PT, R7, 0x1, PT ;  /* 0x000000010700780c */ /* 0x000fda0003f05270 */
[----:B------:R-:W-:-:S05]  /*f150*/  @P0 IMAD.HI.U32 R7, R6, c[0x0][0x330], RZ ;  /* 0x0000cc0006070a27 */ /* 0x000fca00078e00ff */
[----:B------:R-:W-:Y:S02]  /*f160*/  @P0 SHF.R.U32.HI R6, RZ, c[0x0][0x334], R7 ;  /* 0x0000cd00ff060a19 */ /* 0x000fe40000011607 */
.L_x_438:
[----:B------:R-:W-:Y:S05]  /*f170*/  BSYNC B0 ;  /* 0x0000000000007941 */ /* 0x000fea0003800000 */
.L_x_436:
[----:B------:R-:W-:-:S05]  /*f180*/  IMAD R6, R6, c[0x0][0x32c], R23 ;  /* 0x0000cb0006067a24 */ /* 0x000fca00078e0217 */
[----:B------:R-:W-:Y:S02]  /*f190*/  IADD3 R7, R6, c[0x0][0x32c], RZ ;  /* 0x0000cb0006077a10 */ /* 0x000fe40007ffe0ff */
[----:B------:R-:W-:Y:S02]  /*f1a0*/  IMNMX R3, R3, R6, !PT ;  /* 0x0000000603037217 */ /* 0x000fe40007800200 */
[----:B------:R-:W-:Y:S02]  /*f1b0*/  IMNMX R5, R5, R7, PT ;  /* 0x0000000705057217 */ /* 0x000fe40003800200 */
.L_x_435:
[----:B--234-:R-:W-:Y:S01]  /*f1c0*/  FMUL.FTZ R6, R95, c[0x0][0x320] ;  /* 0x0000c8005f067a20 */ /* 0x01cfe20000410000 */
[----:B------:R-:W-:Y:S01]  /*f1d0*/  UISETP.GE.AND UP0, UPT, UR38, 0x1, UPT ;  /* 0x000000012600788c */ /* 0x000fe2000bf06270 */
[----:B------:R-:W-:Y:S01]  /*f1e0*/  FMUL.FTZ R8, R107, c[0x0][0x320] ;  /* 0x0000c8006b087a20 */ /* 0x000fe20000410000 */
[----:B------:R-:W-:Y:S01]  /*f1f0*/  UISETP.GE.AND UP3, UPT, UR38, 0x2, UPT ;  /* 0x000000022600788c */ /* 0x000fe2000bf66270 */
[----:B------:R1:W2:Y:S01]  /*f200*/  MUFU.TANH R64, R6 ;  /* 0x0000000600407308 */ /* 0x0002a20000002400 */
[----:B------:R-:W-:Y:S01]  /*f210*/  UISETP.GE.AND UP2, UPT, UR38, 0x9, UPT ;  /* 0x000000092600788c */ /* 0x000fe2000bf46270 */
[----:B------:R-:W-:Y:S01]  /*f220*/  FMUL.FTZ R7, R94, c[0x0][0x320] ;  /* 0x0000c8005e077a20 */ /* 0x000fe20000410000 */
[----:B------:R-:W-:Y:S01]  /*f230*/  UP2UR UR37, UPR, URZ, 0x1 ;  /* 0x000000013f257883 */ /* 0x000fe20008000000 */
[----:B------:R-:W-:Y:S01]  /*f240*/  PLOP3.LUT P0, PT, PT, PT, UP0, 0x40, 0x0 ;  /* 0x000000000000781c */ /* 0x000fe20003f0e808 */
[----:B------:R-:W-:Y:S01]  /*f250*/  UISETP.GE.AND UP0, UPT, UR38, 0x11, UPT ;  /* 0x000000112600788c */ /* 0x000fe2000bf06270 */
[----:B------:R-:W-:Y:S01]  /*f260*/  PLOP3.LUT P1, PT, PT, PT, UP3, 0x40, 0x0 ;  /* 0x000000000000781c */ /* 0x000fe20003f2e838 */
[----:B------:R-:W-:Y:S01]  /*f270*/  UISETP.GE.AND UP1, UPT, UR38, 0xa, UPT ;  /* 0x0000000a2600788c */ /* 0x000fe2000bf26270 */
[----:B------:R-:W-:Y:S01]  /*f280*/  PLOP3.LUT P3, PT, PT, PT, UP2, 0x40, 0x0 ;  /* 0x000000000000781c */ /* 0x000fe20003f6e828 */
[----:B------:R-:W-:Y:S01]  /*f290*/  UP2UR UR33, UPR, URZ, 0x1 ;  /* 0x000000013f217883 */ /* 0x000fe20008000000 */
[C---:B------:R-:W-:Y:S01]  /*f2a0*/  ISETP.GT.AND P0, PT, R3.reuse, RZ, P0 ;  /* 0x000000ff0300720c */ /* 0x040fe20000704270 */
[----:B------:R-:W-:Y:S01]  /*f2b0*/  UISETP.GE.AND UP6, UPT, UR38, 0x42, UPT ;  /* 0x000000422600788c */ /* 0x000fe2000bfc6270 */
[C---:B------:R-:W-:Y:S01]  /*f2c0*/  ISETP.GT.AND P4, PT, R3.reuse, 0x1, P1 ;  /* 0x000000010300780c */ /* 0x040fe20000f84270 */
[----:B------:R-:W-:Y:S01]  /*f2d0*/  UISETP.GE.AND UP5, UPT, UR38, 0x49, UPT ;  /* 0x000000492600788c */ /* 0x000fe2000bfa6270 */
[----:B------:R-:W-:Y:S01]  /*f2e0*/  ISETP.GT.AND P1, PT, R3, 0x8, P3 ;  /* 0x000000080300780c */ /* 0x000fe20001f24270 */
[----:B------:R-:W-:Y:S01]  /*f2f0*/  UISETP.GE.AND UP4, UPT, UR38, 0x4a, UPT ;  /* 0x0000004a2600788c */ /* 0x000fe2000bf86270 */
[----:B-1----:R-:W-:Y:S01]  /*f300*/  FMUL.FTZ R6, R82, c[0x0][0x320] ;  /* 0x0000c80052067a20 */ /* 0x002fe20000410000 */
[----:B------:R-:W-:Y:S01]  /*f310*/  PLOP3.LUT P3, PT, PT, PT, UP0, 0x40, 0x0 ;  /* 0x000000000000781c */ /* 0x000fe20003f6e808 */
[----:B------:R-:W-:Y:S01]  /*f320*/  UISETP.GE.AND UP0, UPT, UR38, 0x12, UPT ;  /* 0x000000122600788c */ /* 0x000fe2000bf06270 */
[C---:B------:R-:W-:Y:S01]  /*f330*/  ISETP.LT.OR P2, PT, R5.reuse, 0x1, P0 ;  /* 0x000000010500780c */ /* 0x040fe20000741670 */
[----:B------:R1:W3:Y:S01]  /*f340*/  MUFU.TANH R63, R6 ;  /* 0x00000006003f7308 */ /* 0x0002e20000002400 */
[----:B------:R-:W-:Y:S01]  /*f350*/  PLOP3.LUT P0, PT, PT, PT, UP1, 0x40, 0x0 ;  /* 0x000000000000781c */ /* 0x000fe20003f0e818 */
[----:B------:R-:W-:Y:S01]  /*f360*/  UP2UR UR32, UPR, URZ, 0x1 ;  /* 0x000000013f207883 */ /* 0x000fe20008000000 */
[----:B------:R-:W-:Y:S01]  /*f370*/  ISETP.LT.OR P5, PT, R5, 0x2, P4 ;  /* 0x000000020500780c */ /* 0x000fe200027a1670 */
[----:B------:R-:W-:Y:S01]  /*f380*/  UP2UR UR35, UPR, URZ, 0x4 ;  /* 0x000000043f237883 */ /* 0x000fe20008000000 */
[----:B------:R-:W-:Y:S01]  /*f390*/  ISETP.GT.AND P4, PT, R3, 0x9, P0 ;  /* 0x000000090300780c */ /* 0x000fe20000784270 */
[----:B------:R-:W-:Y:S01]  /*f3a0*/  UP2UR UR34, UPR, URZ, 0x2 ;  /* 0x000000023f227883 */ /* 0x000fe20008000000 */
[----:B------:R-:W-:Y:S01]  /*f3b0*/  PLOP3.LUT P0, PT, PT, PT, UP0, 0x40, 0x0 ;  /* 0x000000000000781c */ /* 0x000fe20003f0e808 */
[----:B------:R-:W-:Y:S01]  /*f3c0*/  UISETP.GE.AND UP0, UPT, UR38, 0x19, UPT ;  /* 0x000000192600788c */ /* 0x000fe2000bf06270 */
[----:B------:R-:W4:Y:S01]  /*f3d0*/  MUFU.TANH R18, R8 ;  /* 0x0000000800127308 */ /* 0x000f220000002400 */
[----:B------:R-:W-:-:S02]  /*f3e0*/  UISETP.GE.AND UP2, UPT, UR38, 0x52, UPT ;  /* 0x000000522600788c */ /* 0x000fc4000bf46270 */
[----:B------:R-:W-:Y:S02]  /*f3f0*/  UP2UR UR31, UPR, URZ, 0x1 ;  /* 0x000000013f1f7883 */ /* 0x000fe40008000000 */
[----:B------:R-:W-:Y:S01]  /*f400*/  UISETP.GE.AND UP1, UPT, UR38, 0x59, UPT ;  /* 0x000000592600788c */ /* 0x000fe2000bf26270 */
[----:B-1----:R-:W-:Y:S01]  /*f410*/  FMUL.FTZ R6, R83, c[0x0][0x320] ;  /* 0x0000c80053067a20 */ /* 0x002fe20000410000 */
[----:B------:R-:W-:Y:S02]  /*f420*/  UP2UR UR39, UPR, URZ, 0x40 ;  /* 0x000000403f277883 */ /* 0x000fe40008000000 */
[----:B------:R-:W-:Y:S01]  /*f430*/  UP2UR UR36, UPR, URZ, 0x8 ;  /* 0x000000083f247883 */ /* 0x000fe20008000000 */
[----:B------:R1:W1:Y:S01]  /*f440*/  MUFU.TANH R61, R6 ;  /* 0x00000006003d7308 */ /* 0x0002620000002400 */
[----:B------:R-:W-:Y:S01]  /*f450*/  UISETP.GE.AND UP3, UPT, UR38, 0x51, UPT ;  /* 0x000000512600788c */ /* 0x000fe2000bf66270 */
        /* <DEDUP_REMOVED lines=16> */
[----:B------:R-:W-:-:S03]  /*f560*/  ISETP.LT.OR P5, PT, R5, 0xa, P4 ;  /* 0x0000000a0500780c */ /* 0x000fc600027a1670 */
[----:B------:R1:W1:Y:S01]  /*f570*/  MUFU.TANH R47, R6 ;  /* 0x00000006002f7308 */ /* 0x0002620000002400 */
[----:B------:R-:W-:Y:S02]  /*f580*/  ISETP.GT.AND P4, PT, R3, 0x11, P0 ;  /* 0x000000110300780c */ /* 0x000fe40000784270 */
[----:B------:R-:W-:Y:S02]  /*f590*/  FSEL R76, R54, -INF , !P5 ;  /* 0xff800000364c7808 */ /* 0x000fe40006800000 */
[----:B------:R-:W-:-:S04]  /*f5a0*/  ISETP.LT.OR P5, PT, R5, 0x12, P4 ;  /* 0x000000120500780c */ /* 0x000fc800027a1670 */
[----:B------:R-:W-:Y:S01]  /*f5b0*/  FSEL R83, R52, -INF , !P5 ;  /* 0xff80000034537808 */ /* 0x000fe20006800000 */
[----:B-1----:R-:W-:-:S04]  /*f5c0*/  FMUL.FTZ R6, R110, c[0x0][0x320] ;  /* 0x0000c8006e067a20 */ /* 0x002fc80000410000 */
[----:B------:R1:W1:Y:S02]  /*f5d0*/  MUFU.TANH R28, R6 ;  /* 0x00000006001c7308 */ /* 0x0002640000002400 */
[----:B-1----:R-:W-:Y:S01]  /*f5e0*/  FMUL.FTZ R6, R70, c[0x0][0x320] ;  /* 0x0000c80046067a20 */ /* 0x002fe20000410000 */
[----:B------:R-:W-:Y:S02]  /*f5f0*/  FSEL R70, R11, -INF , !P2 ;  /* 0xff8000000b467808 */ /* 0x000fe40005000000 */
[----:B------:R-:W-:-:S03]  /*f600*/  ISETP.LT.OR P2, PT, R5, 0x9, P1 ;  /* 0x000000090500780c */ /* 0x000fc60000f41670 */
[----:B------:R1:W1:Y:S01]  /*f610*/  MUFU.TANH R41, R6 ;  /* 0x0000000600297308 */ /* 0x0002620000002400 */
[----:B------:R-:W-:Y:S02]  /*f620*/  ISETP.GT.AND P1, PT, R3, 0x10, P3 ;  /* 0x000000100300780c */ /* 0x000fe40001f24270 */
[----:B------:R-:W-:Y:S01]  /*f630*/  PLOP3.LUT P3, PT, PT, PT, UP0, 0x40, 0x0 ;  /* 0x000000000000781c */ /* 0x000fe20003f6e808 */
[----:B------:R-:W-:Y:S01]  /*f640*/  UISETP.GE.AND UP0, UPT, UR38, 0x1a, UPT ;  /* 0x0000001a2600788c */ /* 0x000fe2000bf06270 */
[----:B------:R-:W-:Y:S02]  /*f650*/  FSEL R75, R55, -INF , !P2 ;  /* 0xff800000374b7808 */ /* 0x000fe40005000000 */
[----:B------:R-:W-:Y:S01]  /*f660*/  ISETP.LT.OR P2, PT, R5, 0x11, P1 ;  /* 0x000000110500780c */ /* 0x000fe20000f41670 */
[----:B------:R-:W-:Y:S01]  /*f670*/  UP2UR UR30, UPR, URZ, 0x1 ;  /* 0x000000013f1e7883 */ /* 0x000fe20008000000 */
[----:B------:R-:W-:Y:S02]  /*f680*/  ISETP.GT.AND P1, PT, R3, 0x18, P3 ;  /* 0x000000180300780c */ /* 0x000fe40001f24270 */
[----:B------:R-:W-:Y:S01]  /*f690*/  PLOP3.LUT P0, PT, PT, PT, UP0, 0x40, 0x0 ;  /* 0x000000000000781c */ /* 0x000fe20003f0e808 */
[----:B------:R-:W-:Y:S01]  /*f6a0*/  UISETP.GE.AND UP0, UPT, UR38, 0x21, UPT ;  /* 0x000000212600788c */ /* 0x000fe2000bf06270 */
[----:B------:R-:W-:-:S02]  /*f6b0*/  FSEL R82, R53, -INF , !P2 ;  /* 0xff80000035527808 */ /* 0x000fc40005000000 */
[----:B------:R-:W-:Y:S01]  /*f6c0*/  ISETP.GT.AND P4, PT, R3, 0x19, P0 ;  /* 0x000000190300780c */ /* 0x000fe20000784270 */
[----:B------:R-:W-:Y:S01]  /*f6d0*/  UP2UR UR29, UPR, URZ, 0x1 ;  /* 0x000000013f1d7883 */ /* 0x000fe20008000000 */
[----:B------:R-:W-:Y:S01]  /*f6e0*/  ISETP.LT.OR P2, PT, R5, 0x19, P1 ;  /* 0x000000190500780c */ /* 0x000fe20000f41670 */
[----:B-1----:R-:W-:Y:S01]  /*f6f0*/  FMUL.FTZ R6, R71, c[0x0][0x320] ;  /* 0x0000c80047067a20 */ /* 0x002fe20000410000 */
        /* <DEDUP_REMOVED lines=32> */
[----:B------:R-:W-:Y:S01]  /*f900*/  FSEL R110, R42, -INF , !P2 ;  /* 0xff8000002a6e7808 */ /* 0x000fe20005000000 */
        /* <DEDUP_REMOVED lines=16> */
[----:B------:R-:W-:Y:S01]  /*fa10*/  PLOP3.LUT P2, PT, PT, PT, UP6, 0x40, 0x0 ;  /* 0x000000000000781c */ /* 0x000fe20003f4e868 */
[----:B-1----:R-:W-:Y:S01]  /*fa20*/  FMUL.FTZ R6, R86, c[0x0][0x320] ;  /* 0x0000c80056067a20 */ /* 0x002fe20000410000 */
[----:B------:R-:W-:Y:S01]  /*fa30*/  ISETP.GT.AND P4, PT, R3, 0x39, P0 ;  /* 0x000000390300780c */ /* 0x000fe20000784270 */
[----:B------:R-:W-:Y:S01]  /*fa40*/  UP2UR UR7, UPR, URZ, 0x1 ;  /* 0x000000013f077883 */ /* 0x000fe20008000000 */
[----:B------:R-:W-:Y:S01]  /*fa50*/  ISETP.LT.OR P0, PT, R5, 0x39, P1 ;  /* 0x000000390500780c */ /* 0x000fe20000f01670 */
[----:B------:R1:W1:Y:S01]  /*fa60*/  MUFU.TANH R40, R6 ;  /* 0x0000000600287308 */ /* 0x0002620000002400 */
[----:B------:R-:W-:Y:S01]  /*fa70*/  PLOP3.LUT P1, PT, PT, PT, UP5, 0x40, 0x0 ;  /* 0x000000000000781c */ /* 0x000fe20003f2e858 */
[----:B------:R-:W-:Y:S01]  /*fa80*/  UISETP.NE.AND UP6, UPT, UR23, URZ, UPT ;  /* 0x0000003f1700728c */ /* 0x000fe2000bfc5270 */
[----:B------:R-:W-:-:S02]  /*fa90*/  FSEL R144, R34, -INF , !P0 ;  /* 0xff80000022907808 */ /* 0x000fc40004000000 */
[----:B------:R-:W-:Y:S02]  /*faa0*/  PLOP3.LUT P0, PT, PT, PT, UP4, 0x40, 0x0 ;  /* 0x000000000000781c */ /* 0x000fe40003f0e848 */
[C---:B------:R-:W-:Y:S02]  /*fab0*/  ISETP.GT.AND P2, PT, R3.reuse, 0x41, P2 ;  /* 0x000000410300780c */ /* 0x040fe40001744270 */
[C---:B------:R-:W-:Y:S02]  /*fac0*/  ISETP.GT.AND P1, PT, R3.reuse, 0x48, P1 ;  /* 0x000000480300780c */ /* 0x040fe40000f24270 */
[----:B------:R-:W-:Y:S02]  /*fad0*/  ISETP.GT.AND P0, PT, R3, 0x49, P0 ;  /* 0x000000490300780c */ /* 0x000fe40000704270 */
[----:B------:R-:W-:Y:S01]  /*fae0*/  PLOP3.LUT P3, PT, PT, PT, UP0, 0x40, 0x0 ;  /* 0x000000000000781c */ /* 0x000fe20003f6e808 */
[----:B------:R-:W-:Y:S01]  /*faf0*/  UISETP.GE.AND UP0, UPT, UR38, 0x5a, UPT ;  /* 0x0000005a2600788c */ /* 0x000fe2000bf06270 */
[----:B------:R-:W-:Y:S01]  /*fb00*/  ISETP.LT.OR P2, PT, R5, 0x42, P2 ;  /* 0x000000420500780c */ /* 0x000fe20001741670 */
[----:B-1----:R-:W-:Y:S01]  /*fb10*/  FMUL.FTZ R6, R87, c[0x0][0x320] ;  /* 0x0000c80057067a20 */ /* 0x002fe20000410000 */
[----:B------:R-:W-:-:S02]  /*fb20*/  ISETP.LT.OR P1, PT, R5, 0x49, P1 ;  /* 0x000000490500780c */ /* 0x000fc40000f21670 */
[----:B------:R-:W-:Y:S01]  /*fb30*/  ISETP.LT.OR P0, PT, R5, 0x4a, P0 ;  /* 0x0000004a0500780c */ /* 0x000fe20000701670 */
[----:B------:R1:W1:Y:S01]  /*fb40*/  MUFU.TANH R44, R6 ;  /* 0x00000006002c7308 */ /* 0x0002620000002400 */
[----:B------:R-:W-:Y:S02]  /*fb50*/  ISETP.GT.AND P3, PT, R3, 0x40, P3 ;  /* 0x000000400300780c */ /* 0x000fe40001f64270 */
[----:B------:R-:W-:Y:S02]  /*fb60*/  FSEL R192, R31, -INF , !P2 ;  /* 0xff8000001fc07808 */ /* 0x000fe40005000000 */
[----:B------:R-:W-:Y:S02]  /*fb70*/  PLOP3.LUT P2, PT, PT, PT, UP2, 0x40, 0x0 ;  /* 0x000000000000781c */ /* 0x000fe40003f4e828 */
[----:B------:R-:W-:Y:S02]  /*fb80*/  FSEL R191, R17, -INF , !P1 ;  /* 0xff80000011bf7808 */ /* 0x000fe40004800000 */
[----:B------:R-:W-:Y:S01]  /*fb90*/  PLOP3.LUT P1, PT, PT, PT, UP1, 0x40, 0x0 ;  /* 0x000000000000781c */ /* 0x000fe20003f2e818 */
[----:B------:R-:W2:Y:S01]  /*fba0*/  MUFU.TANH R17, R7 ;  /* 0x0000000700117308 */ /* 0x000ea20000002400 */
[----:B------:R-:W-:-:S02]  /*fbb0*/  FSEL R193, R16, -INF , !P0 ;  /* 0xff80000010c17808 */ /* 0x000fc40004000000 */
[----:B------:R-:W-:Y:S02]  /*fbc0*/  PLOP3.LUT P0, PT, PT, PT, UP0, 0x40, 0x0 ;  /* 0x000000000000781c */ /* 0x000fe40003f0e808 */
[----:B------:R-:W-:Y:S01]  /*fbd0*/  ISETP.LT.OR P3, PT, R5, 0x41, P3 ;  /* 0x000000410500780c */ /* 0x000fe20001f61670 */
[----:B-1----:R-:W-:Y:S01]  /*fbe0*/  FMUL.FTZ R6, R103, c[0x0][0x320] ;  /* 0x0000c80067067a20 */ /* 0x002fe20000410000 */
[C---:B------:R-:W-:Y:S02]  /*fbf0*/  ISETP.GT.AND P2, PT, R3.reuse, 0x51, P2 ;  /* 0x000000510300780c */ /* 0x040fe40001744270 */
[C---:B------:R-:W-:Y:S01]  /*fc00*/  ISETP.GT.AND P1, PT, R3.reuse, 0x58, P1 ;  /* 0x000000580300780c */ /* 0x040fe20000f24270 */
[----:B------:R1:W1:Y:S01]  /*fc10*/  MUFU.TANH R25, R6 ;  /* 0x0000000600197308 */ /* 0x0002620000002400 */
[----:B------:R-:W-:Y:S02]  /*fc20*/  ISETP.GT.AND P0, PT, R3, 0x59, P0 ;  /* 0x000000590300780c */ /* 0x000fe40000704270 */
[----:B------:R-:W-:-:S02]  /*fc30*/  ISETP.LT.OR P4, PT, R5, 0x3a, P4 ;  /* 0x0000003a0500780c */ /* 0x000fc40002781670 */
[----:B------:R-:W-:Y:S02]  /*fc40*/  FSEL R152, R32, -INF , !P3 ;  /* 0xff80000020987808 */ /* 0x000fe40005800000 */
[C---:B------:R-:W-:Y:S02]  /*fc50*/  ISETP.LT.OR P3, PT, R5.reuse, 0x52, P2 ;  /* 0x000000520500780c */ /* 0x040fe40001761670 */
[C---:B------:R-:W-:Y:S02]  /*fc60*/  ISETP.LT.OR P2, PT, R5.reuse, 0x59, P1 ;  /* 0x000000590500780c */ /* 0x040fe40000f41670 */
[----:B------:R-:W-:Y:S02]  /*fc70*/  ISETP.LT.OR P1, PT, R5, 0x5a, P0 ;  /* 0x0000005a0500780c */ /* 0x000fe40000721670 */
[----:B------:R-:W-:Y:S02]  /*fc80*/  FSEL R148, R33, -INF , !P4 ;  /* 0xff80000021947808 */ /* 0x000fe40006000000 */
[----:B------:R-:W-:Y:S01]  /*fc90*/  PLOP3.LUT P0, PT, PT, PT, UP6, 0x40, 0x0 ;  /* 0x000000000000781c */ /* 0x000fe20003f0e868 */
[----:B-1----:R-:W-:Y:S01]  /*fca0*/  FMUL.FTZ R6, R78, c[0x0][0x320] ;  /* 0x0000c8004e067a20 */ /* 0x002fe20000410000 */
[----:B------:R-:W-:Y:S01]  /*fcb0*/  PLOP3.LUT P4, PT, PT, PT, UP3, 0x40, 0x0 ;  /* 0x000000000000781c */ /* 0x000fe20003f8e838 */
[----:B------:R-:W-:Y:S01]  /*fcc0*/  UISETP.NE.AND UP6, UPT, UR39, URZ, UPT ;  /* 0x0000003f2700728c */ /* 0x000fe2000bfc5270 */
[----:B------:R-:W-:Y:S01]  /*fcd0*/  FSEL R141, R36, -INF , !P5 ;  /* 0xff800000248d7808 */ /* 0x000fe20006800000 */
[----:B------:R1:W1:Y:S01]  /*fce0*/  MUFU.TANH R37, R6 ;  /* 0x0000000600257308 */ /* 0x0002620000002400 */
[----:B------:R-:W-:-:S02]  /*fcf0*/  ISETP.GT.AND P4, PT, R3, 0x50, P4 ;  /* 0x000000500300780c */ /* 0x000fc40002784270 */
[----:B------:R-:W-:Y:S02]  /*fd00*/  FSEL R234, R14, -INF , !P3 ;  /* 0xff8000000eea7808 */ /* 0x000fe40005800000 */
[----:B------:R-:W-:Y:S02]  /*fd10*/  ISETP.LT.OR P4, PT, R5, 0x51, P4 ;  /* 0x000000510500780c */ /* 0x000fe40002781670 */
[----:B------:R-:W-:Y:S02]  /*fd20*/  FSEL R233, R13, -INF , !P2 ;  /* 0xff8000000de97808 */ /* 0x000fe40005000000 */
[----:B------:R-:W-:Y:S02]  /*fd30*/  FSEL R235, R15, -INF , !P4 ;  /* 0xff8000000feb7808 */ /* 0x000fe40006000000 */
[----:B------:R-:W-:Y:S01]  /*fd40*/  FSEL R232, R12, -INF , !P1 ;  /* 0xff8000000ce87808 */ /* 0x000fe20004800000 */
[----:B-1----:R-:W-:-:S04]  /*fd50*/  FMUL.FTZ R6, R79, c[0x0][0x320] ;  /* 0x0000c8004f067a20 */ /* 0x002fc80000410000 */
[----:B------:R1:W1:Y:S02]  /*fd60*/  MUFU.TANH R35, R6 ;  /* 0x0000000600237308 */ /* 0x0002640000002400 */
[----:B-1----:R-:W-:-:S06]  /*fd70*/  FMUL.FTZ R6, R106, c[0x0][0x320] ;  /* 0x0000c8006a067a20 */ /* 0x002fcc0000410000 */
[----:B------:R1:W1:Y:S02]  /*fd80*/  MUFU.TANH R24, R6 ;  /* 0x0000000600187308 */ /* 0x0002640000002400 */
[----:B-1----:R-:W1:Y:S02]  /*fd90*/  SHFL.IDX PT, R6, R19, 0x1, 0x1c1f ;  /* 0x003c1f0013067f89 */ /* 0x002e6400000e0000 */
[--C-:B-1----:R-:W-:Y:S02]  /*fda0*/  IMAD.IADD R5, R20, 0x1, R6.reuse ;  /* 0x0000000114057824 */ /* 0x102fe400078e0206 */
        /* <DEDUP_REMOVED lines=15> */
.L_x_441:
[----:B------:R-:W-:-:S04]  /*fea0*/  MOV R7, c[0x0][0x32c] ;  /* 0x0000cb0000077a02 */ /* 0x000fc80000000f00 */
[----:B------:R-:W-:-:S13]  /*feb0*/  ISETP.NE.AND P0, PT, R7, 0x1, PT ;  /* 0x000000010700780c */ /* 0x000fda0003f05270 */
[----:B------:R-:W-:-:S05]  /*fec0*/  @P0 IMAD.HI.U32 R7, R6, c[0x0][0x330], RZ ;  /* 0x0000cc0006070a27 */ /* 0x000fca00078e00ff */
[----:B------:R-:W-:Y:S02]  /*fed0*/  @P0 SHF.R.U32.HI R6, RZ, c[0x0][0x334], R7 ;  /* 0x0000cd00ff060a19 */ /* 0x000fe40000011607 */
.L_x_442:
[----:B------:R-:W-:Y:S05]  /*fee0*/  BSYNC B0 ;  /* 0x0000000000007941 */ /* 0x000fea0003800000 */
.L_x_440:
[----:B------:R-:W-:-:S05]  /*fef0*/  IMAD R6, R6, c[0x0][0x32c], R23 ;  /* 0x0000cb0006067a24 */ /* 0x000fca00078e0217 */
[----:B------:R-:W-:Y:S02]  /*ff00*/  IADD3 R7, R6, c[0x0][0x32c], RZ ;  /* 0x0000cb0006077a10 */ /* 0x000fe40007ffe0ff */
[----:B------:R-:W-:Y:S02]  /*ff10*/  IMNMX R3, R3, R6, !PT ;  /* 0x0000000603037217 */ /* 0x000fe40007800200 */
[----:B------:R-:W-:Y:S02]  /*ff20*/  IMNMX R5, R5, R7, PT ;  /* 0x0000000705057217 */ /* 0x000fe40003800200 */
.L_x_439:
        /* <DEDUP_REMOVED lines=12> */
[----:B------:R-:W-:Y:S01]  /*fff0*/  PLOP3.LUT P0, PT, PT, PT, UP4, 0x40, 0x0 ;  /* 0x000000000000781c */ /* 0x000fe20003f0e848 */
[----:B------:R-:W-:Y:S01]  /*10000*/  UP2UR UR41, UPR, URZ, 0x8 ;  /* 0x000000083f297883 */ /* 0x000fe20008000000 */
[C---:B------:R-:W-:Y:S01]  /*10010*/  ISETP.GT.AND P1, PT, R3.reuse, RZ, P1 ;  /* 0x000000ff0300720c */ /* 0x040fe20000f24270 */
[----:B------:R-:W-:Y:S01]  /*10020*/  UISETP.NE.AND UP3, UPT, UR34, URZ, UPT ;  /* 0x0000003f2200728c */ /* 0x000fe2000bf65270 */
[----:B------:R-:W-:Y:S01]  /*10030*/  ISETP.GT.AND P0, PT, R3, 0x1, P0 ;  /* 0x000000010300780c */ /* 0x000fe20000704270 */
[----:B------:R-:W-:Y:S01]  /*10040*/  UP2UR UR39, UPR, URZ, 0x2 ;  /* 0x000000023f277883 */ /* 0x000fe20008000000 */
[C---:B------:R-:W-:Y:S01]  /*10050*/  ISETP.LT.OR P1, PT, R5.reuse, 0x1, P1 ;  /* 0x000000010500780c */ /* 0x040fe20000f21670 */
[----:B------:R-:W-:Y:S01]  /*10060*/  UISETP.NE.AND UP1, UPT, UR33, URZ, UPT ;  /* 0x0000003f2100728c */ /* 0x000fe2000bf25270 */
[----:B------:R-:W-:Y:S01]  /*10070*/  PLOP3.LUT P4, PT, PT, PT, UP2, 0x40, 0x0 ;  /* 0x000000000000781c */ /* 0x000fe20003f8e828 */
[----:B------:R-:W-:Y:S01]  /*10080*/  UISETP.NE.AND UP0, UPT, UR32, URZ, UPT ;  /* 0x0000003f2000728c */ /* 0x000fe2000bf05270 */
[----:B------:R-:W-:Y:S01]  /*10090*/  ISETP.LT.OR P2, PT, R5, 0x2, P0 ;  /* 0x000000020500780c */ /* 0x000fe20000741670 */
[----:B-1----:R-:W-:Y:S01]  /*100a0*/  FMUL.FTZ R6, R173, c[0x0][0x320] ;  /* 0x0000c800ad067a20 */ /* 0x002fe20000410000 */
[----:B------:R-:W-:Y:S01]  /*100b0*/  FSEL R57, R28, -INF , !P1 ;  /* 0xff8000001c397808 */ /* 0x000fe20004800000 */
[----:B------:R-:W-:Y:S01]  /*100c0*/  UISETP.NE.AND UP2, UPT, UR30, URZ, UPT ;  /* 0x0000003f1e00728c */ /* 0x000fe2000bf45270 */
[----:B------:R-:W-:Y:S01]  /*100d0*/  PLOP3.LUT P3, PT, PT, PT, UP3, 0x40, 0x0 ;  /* 0x000000000000781c */ /* 0x000fe20003f6e838 */
[----:B------:R-:W-:Y:S01]  /*100e0*/  UISETP.NE.AND UP3, UPT, UR31, URZ, UPT ;  /* 0x0000003f1f00728c */ /* 0x000fe2000bf65270 */
[----:B------:R-:W-:Y:S01]  /*100f0*/  ISETP.GT.AND P1, PT, R3, 0x8, P4 ;  /* 0x000000080300780c */ /* 0x000fe20002724270 */
[----:B------:R1:W3:Y:S01]  /*10100*/  MUFU.TANH R56, R6 ;  /* 0x0000000600387308 */ /* 0x0002e20000002400 */
[----:B------:R-:W-:Y:S01]  /*10110*/  FSEL R59, R27, -INF , !P2 ;  /* 0xff8000001b3b7808 */ /* 0x000fe20005000000 */
[----:B------:R-:W-:Y:S01]  /*10120*/  UISETP.NE.AND UP4, UPT, UR42, URZ, UPT ;  /* 0x0000003f2a00728c */ /* 0x000fe2000bf85270 */
[----:B------:R-:W-:Y:S01]  /*10130*/  PLOP3.LUT P0, PT, PT, PT, UP1, 0x40, 0x0 ;  /* 0x000000000000781c */ /* 0x000fe20003f0e818 */
[----:B------:R-:W-:Y:S01]  /*10140*/  UISETP.NE.AND UP1, UPT, UR29, URZ, UPT ;  /* 0x0000003f1d00728c */ /* 0x000fe2000bf25270 */
[----:B------:R-:W-:Y:S01]  /*10150*/  ISETP.GT.AND P2, PT, R3, 0x9, P3 ;  /* 0x000000090300780c */ /* 0x000fe20001f44270 */
[----:B------:R-:W-:Y:S01]  /*10160*/  FMUL.FTZ R16, R125, c[0x0][0x320] ;  /* 0x0000c8007d107a20 */ /* 0x000fe20000410000 */
[----:B------:R-:W-:Y:S01]  /*10170*/  ISETP.LT.OR P1, PT, R5, 0x9, P1 ;  /* 0x000000090500780c */ /* 0x000fe20000f21670 */
[----:B------:R4:W2:Y:S01]  /*10180*/  MUFU.TANH R46, R11 ;  /* 0x0000000b002e7308 */ /* 0x0008a20000002400 */
[----:B------:R-:W-:Y:S01]  /*10190*/  PLOP3.LUT P5, PT, PT, PT, UP0, 0x40, 0x0 ;  /* 0x000000000000781c */ /* 0x000fe20003fae808 */
[----:B------:R-:W-:Y:S01]  /*101a0*/  UISETP.NE.AND UP0, UPT, UR28, URZ, UPT ;  /* 0x0000003f1c00728c */ /* 0x000fe2000bf05270 */
[----:B------:R-:W-:Y:S01]  /*101b0*/  ISETP.GT.AND P0, PT, R3, 0x10, P0 ;  /* 0x000000100300780c */ /* 0x000fe20000704270 */
[----:B------:R-:W-:Y:S01]  /*101c0*/  FMUL.FTZ R15, R121, c[0x0][0x320] ;  /* 0x0000c800790f7a20 */ /* 0x000fe20000410000 */
[----:B------:R-:W-:Y:S01]  /*101d0*/  ISETP.LT.OR P2, PT, R5, 0xa, P2 ;  /* 0x0000000a0500780c */ /* 0x000fe20001741670 */
[----:B------:R-:W-:Y:S01]  /*101e0*/  FMUL.FTZ R13, R129, c[0x0][0x320] ;  /* 0x0000c800810d7a20 */ /* 0x000fe20000410000 */
[----:B------:R-:W-:Y:S01]  /*101f0*/  FSEL R65, R24, -INF , !P1 ;  /* 0xff80000018417808 */ /* 0x000fe20004800000 */
[----:B-1----:R-:W-:Y:S01]  /*10200*/  FMUL.FTZ R6, R161, c[0x0][0x320] ;  /* 0x0000c800a1067a20 */ /* 0x002fe20000410000 */
[----:B------:R-:W-:Y:S01]  /*10210*/  ISETP.GT.AND P1, PT, R3, 0x11, P5 ;  /* 0x000000110300780c */ /* 0x000fe20002f24270 */
[----:B------:R-:W-:Y:S01]  /*10220*/  FMUL.FTZ R10, R172, c[0x0][0x320] ;  /* 0x0000c800ac0a7a20 */ /* 0x000fe20000410000 */
[----:B------:R-:W-:Y:S01]  /*10230*/  PLOP3.LUT P4, PT, PT, PT, UP3, 0x40, 0x0 ;  /* 0x000000000000781c */ /* 0x000fe20003f8e838 */
[----:B------:R1:W1:Y:S01]  /*10240*/  MUFU.TANH R53, R6 ;  /* 0x0000000600357308 */ /* 0x0002620000002400 */
[C---:B------:R-:W-:Y:S01]  /*10250*/  ISETP.LT.OR P0, PT, R5.reuse, 0x11, P0 ;  /* 0x000000110500780c */ /* 0x040fe20000701670 */
[----:B------:R-:W-:Y:S01]  /*10260*/  UISETP.NE.AND UP3, UPT, UR14, URZ, UPT ;  /* 0x0000003f0e00728c */ /* 0x000fe2000bf65270 */
[----:B------:R-:W-:Y:S01]  /*10270*/  FSEL R66, R18, -INF , !P2 ;  /* 0xff80000012427808 */ /* 0x000fe20005000000 */
[----:B------:R-:W-:Y:S01]  /*10280*/  FMUL.FTZ R9, R116, c[0x0][0x320] ;  /* 0x0000c80074097a20 */ /* 0x000fe20000410000 */
[----:B------:R-:W-:Y:S01]  /*10290*/  ISETP.LT.OR P2, PT, R5, 0x12, P1 ;  /* 0x000000120500780c */ /* 0x000fe20000f41670 */
[----:B------:R-:W-:Y:S01]  /*102a0*/  FMUL.FTZ R8, R117, c[0x0][0x320] ;  /* 0x0000c80075087a20 */ /* 0x000fe20000410000 */
[----:B------:R-:W-:Y:S01]  /*102b0*/  PLOP3.LUT P3, PT, PT, PT, UP2, 0x40, 0x0 ;  /* 0x000000000000781c */ /* 0x000fe20003f6e828 */
[----:B------:R-:W-:Y:S01]  /*102c0*/  UISETP.NE.AND UP2, UPT, UR25, URZ, UPT ;  /* 0x0000003f1900728c */ /* 0x000fe2000bf45270 */
[----:B------:R-:W-:Y:S01]  /*102d0*/  ISETP.GT.AND P1, PT, R3, 0x18, P4 ;  /* 0x000000180300780c */ /* 0x000fe20002724270 */
[----:B------:R-:W-:Y:S01]  /*102e0*/  FMUL.FTZ R7, R169, c[0x0][0x320] ;  /* 0x0000c800a9077a20 */ /* 0x000fe20000410000 */
[----:B------:R-:W-:Y:S01]  /*102f0*/  FSEL R80, R30, -INF , !P0 ;  /* 0xff8000001e507808 */ /* 0x000fe20004000000 */
[----:B----4-:R-:W-:Y:S01]  /*10300*/  FMUL.FTZ R11, R132, c[0x0][0x320] ;  /* 0x0000c800840b7a20 */ /* 0x010fe20000410000 */
[----:B------:R-:W-:Y:S01]  /*10310*/  PLOP3.LUT P0, PT, PT, PT, UP1, 0x40, 0x0 ;  /* 0x000000000000781c */ /* 0x000fe20003f0e818 */
[----:B------:R-:W-:Y:S01]  /*10320*/  UISETP.NE.AND UP1, UPT, UR20, URZ, UPT ;  /* 0x0000003f1400728c */ /* 0x000fe2000bf25270 */
[----:B------:R-:W-:Y:S01]  /*10330*/  FSEL R81, R29, -INF , !P2 ;  /* 0xff8000001d517808 */ /* 0x000fe20005000000 */
[----:B-1----:R-:W-:Y:S01]  /*10340*/  FMUL.FTZ R6, R137, c[0x0][0x320] ;  /* 0x0000c80089067a20 */ /* 0x002fe20000410000 */
[----:B------:R-:W-:Y:S01]  /*10350*/  ISETP.GT.AND P2, PT, R3, 0x19, P3 ;  /* 0x000000190300780c */ /* 0x000fe20001f44270 */
[----:B------:R-:W1:Y:S01]  /*10360*/  MUFU.TANH R49, R16 ;  /* 0x0000001000317308 */ /* 0x000e620000002400 */
[----:B------:R-:W-:-:S02]  /*10370*/  ISETP.LT.OR P1, PT, R5, 0x19, P1 ;  /* 0x000000190500780c */ /* 0x000fc40000f21670 */
[----:B------:R-:W-:Y:S01]  /*10380*/  PLOP3.LUT P5, PT, PT, PT, UP0, 0x40, 0x0 ;  /* 0x000000000000781c */ /* 0x000fe20003fae808 */
[----:B------:R-:W-:Y:S01]  /*10390*/  UISETP.NE.AND UP0, UPT, UR16, URZ, UPT ;  /* 0x0000003f1000728c */ /* 0x000fe2000bf05270 */
[----:B------:R-:W-:Y:S02]  /*103a0*/  ISETP.GT.AND P0, PT, R3, 0x20, P0 ;  /* 0x000000200300780c */ /* 0x000fe40000704270 */
[----:B------:R-:W-:Y:S01]  /*103b0*/  ISETP.LT.OR P2, PT, R5, 0x1a, P2 ;  /* 0x0000001a0500780c */ /* 0x000fe20001741670 */
[----:B------:R4:W1:Y:S01]  /*103c0*/  MUFU.TANH R55, R6 ;  /* 0x0000000600377308 */ /* 0x0008620000002400 */
[----:B------:R-:W-:Y:S02]  /*103d0*/  FSEL R96, R26, -INF , !P1 ;  /* 0xff8000001a607808 */ /* 0x000fe40004800000 */
[----:B------:R-:W-:Y:S02]  /*103e0*/  ISETP.GT.AND P1, PT, R3, 0x21, P5 ;  /* 0x000000210300780c */ /* 0x000fe40002f24270 */
[----:B------:R-:W-:Y:S01]  /*103f0*/  PLOP3.LUT P4, PT, PT, PT, UP2, 0x40, 0x0 ;  /* 0x000000000000781c */ /* 0x000fe20003f8e828 */
[----:B------:R-:W-:Y:S01]  /*10400*/  UISETP.NE.AND UP2, UPT, UR11, URZ, UPT ;  /* 0x0000003f0b00728c */ /* 0x000fe2000bf45270 */
[----:B------:R-:W-:Y:S01]  /*10410*/  ISETP.LT.OR P0, PT, R5, 0x21, P0 ;  /* 0x000000210500780c */ /* 0x000fe20000701670 */
[----:B------:R-:W1:Y:S01]  /*10420*/  MUFU.TANH R34, R15 ;  /* 0x0000000f00227308 */ /* 0x000e620000002400 */
[----:B------:R-:W-:-:S02]  /*10430*/  FSEL R97, R25, -INF , !P2 ;  /* 0xff80000019617808 */ /* 0x000fc40005000000 */
[----:B------:R-:W-:Y:S02]  /*10440*/  ISETP.LT.OR P2, PT, R5, 0x22, P1 ;  /* 0x000000220500780c */ /* 0x000fe40000f41670 */
[----:B------:R-:W-:Y:S01]  /*10450*/  PLOP3.LUT P3, PT, PT, PT, UP1, 0x40, 0x0 ;  /* 0x000000000000781c */ /* 0x000fe20003f6e818 */
[----:B------:R-:W-:Y:S01]  /*10460*/  UISETP.NE.AND UP1, UPT, UR10, URZ, UPT ;  /* 0x0000003f0a00728c */ /* 0x000fe2000bf25270 */
[----:B------:R-:W-:Y:S01]  /*10470*/  ISETP.GT.AND P1, PT, R3, 0x28, P4 ;  /* 0x000000280300780c */ /* 0x000fe20002724270 */
[----:B----4-:R-:W-:Y:S01]  /*10480*/  FMUL.FTZ R6, R185, c[0x0][0x320] ;  /* 0x0000c800b9067a20 */ /* 0x010fe20000410000 */
[----:B------:R-:W-:Y:S01]  /*10490*/  FSEL R104, R17, -INF , !P0 ;  /* 0xff80000011687808 */ /* 0x000fe20004000000 */
[----:B------:R-:W4:Y:S01]  /*104a0*/  MUFU.TANH R33, R14 ;  /* 0x0000000e00217308 */ /* 0x000f220000002400 */
[----:B------:R-:W-:Y:S01]  /*104b0*/  PLOP3.LUT P0, PT, PT, PT, UP0, 0x40, 0x0 ;  /* 0x000000000000781c */ /* 0x000fe20003f0e808 */
[----:B------:R-:W-:Y:S01]  /*104c0*/  UISETP.NE.AND UP0, UPT, UR7, URZ, UPT ;  /* 0x0000003f0700728c */ /* 0x000fe2000bf05270 */
[----:B------:R-:W-:-:S02]  /*104d0*/  FSEL R105, R64, -INF , !P2 ;  /* 0xff80000040697808 */ /* 0x000fc40005000000 */
[----:B------:R-:W-:Y:S02]  /*104e0*/  ISETP.GT.AND P2, PT, R3, 0x29, P3 ;  /* 0x000000290300780c */ /* 0x000fe40001f44270 */
[----:B------:R-:W-:Y:S01]  /*104f0*/  ISETP.LT.OR P1, PT, R5, 0x29, P1 ;  /* 0x000000290500780c */ /* 0x000fe20000f21670 */
[----:B------:R5:W1:Y:S01]  /*10500*/  MUFU.TANH R50, R6 ;  /* 0x0000000600327308 */ /* 0x000a620000002400 */
[----:B------:R-:W-:Y:S01]  /*10510*/  PLOP3.LUT P5, PT, PT, PT, UP3, 0x40, 0x0 ;  /* 0x000000000000781c */ /* 0x000fe20003fae838 */
[----:B------:R-:W-:Y:S01]  /*10520*/  UISETP.NE.AND UP3, UPT, UR41, URZ, UPT ;  /* 0x0000003f2900728c */ /* 0x000fe2000bf65270 */
[----:B------:R-:W-:Y:S02]  /*10530*/  ISETP.GT.AND P0, PT, R3, 0x30, P0 ;  /* 0x000000300300780c */ /* 0x000fe40000704270 */
[----:B------:R-:W-:Y:S02]  /*10540*/  ISETP.LT.OR P2, PT, R5, 0x2a, P2 ;  /* 0x0000002a0500780c */ /* 0x000fe40001741670 */
[----:B------:R-:W-:Y:S01]  /*10550*/  FSEL R106, R63, -INF , !P1 ;  /* 0xff8000003f6a7808 */ /* 0x000fe20004800000 */
[----:B------:R-:W1:Y:S01]  /*10560*/  MUFU.TANH R32, R13 ;  /* 0x0000000d00207308 */ /* 0x000e620000002400 */
[----:B------:R-:W-:-:S02]  /*10570*/  ISETP.GT.AND P1, PT, R3, 0x31, P5 ;  /* 0x000000310300780c */ /* 0x000fc40002f24270 */
[----:B------:R-:W-:Y:S01]  /*10580*/  PLOP3.LUT P4, PT, PT, PT, UP2, 0x40, 0x0 ;  /* 0x000000000000781c */ /* 0x000fe20003f8e828 */
[----:B------:R-:W-:Y:S01]  /*10590*/  UISETP.NE.AND UP2, UPT, UR40, URZ, UPT ;  /* 0x0000003f2800728c */ /* 0x000fe2000bf45270 */
[----:B------:R-:W-:Y:S02]  /*105a0*/  ISETP.LT.OR P0, PT, R5, 0x31, P0 ;  /* 0x000000310500780c */ /* 0x000fe40000701670 */
[----:B------:R-:W-:Y:S01]  /*105b0*/  FSEL R109, R61, -INF , !P2 ;  /* 0xff8000003d6d7808 */ /* 0x000fe20005000000 */
[----:B-----5:R-:W-:Y:S01]  /*105c0*/  FMUL.FTZ R6, R112, c[0x0][0x320] ;  /* 0x0000c80070067a20 */ /* 0x020fe20000410000 */
[----:B------:R-:W-:Y:S01]  /*105d0*/  ISETP.LT.OR P2, PT, R5, 0x32, P1 ;  /* 0x000000320500780c */ /* 0x000fe20000f41670 */
[----:B------:R-:W1:Y:S01]  /*105e0*/  MUFU.TANH R30, R10 ;  /* 0x0000000a001e7308 */ /* 0x000e620000002400 */
[----:B------:R-:W-:Y:S01]  /*105f0*/  PLOP3.LUT P3, PT, PT, PT, UP1, 0x40, 0x0 ;  /* 0x000000000000781c */ /* 0x000fe20003f6e818 */
[----:B------:R-:W-:Y:S01]  /*10600*/  UISETP.NE.AND UP1, UPT, UR39, URZ, UPT ;  /* 0x0000003f2700728c */ /* 0x000fe2000bf25270 */
[----:B------:R-:W-:-:S02]  /*10610*/  FSEL R164, R58, -INF , !P0 ;  /* 0xff8000003aa47808 */ /* 0x000fc40004000000 */
[C---:B------:R-:W-:Y:S02]  /*10620*/  ISETP.GT.AND P1, PT, R3.reuse, 0x38, P4 ;  /* 0x000000380300780c */ /* 0x040fe40002724270 */
[----:B------:R-:W-:Y:S01]  /*10630*/  PLOP3.LUT P0, PT, PT, PT, UP0, 0x40, 0x0 ;  /* 0x000000000000781c */ /* 0x000fe20003f0e808 */
[----:B------:R5:W1:Y:S01]  /*10640*/  MUFU.TANH R54, R6 ;  /* 0x0000000600367308 */ /* 0x000a620000002400 */
[----:B------:R-:W-:Y:S01]  /*10650*/  FSEL R166, R60, -INF , !P2 ;  /* 0xff8000003ca67808 */ /* 0x000fe20005000000 */
[----:B------:R-:W-:Y:S01]  /*10660*/  UISETP.NE.AND UP0, UPT, UR38, URZ, UPT ;  /* 0x0000003f2600728c */ /* 0x000fe2000bf05270 */
[----:B------:R-:W-:Y:S01]  /*10670*/  ISETP.GT.AND P2, PT, R3, 0x39, P3 ;  /* 0x000000390300780c */ /* 0x000fe20001f44270 */
[----:B------:R-:W-:Y:S01]  /*10680*/  UP2UR UR38, UPR, URZ, 0x40 ;  /* 0x000000403f267883 */ /* 0x000fe20008000000 */
[----:B------:R-:W-:Y:S02]  /*10690*/  ISETP.LT.OR P1, PT, R5, 0x39, P1 ;  /* 0x000000390500780c */ /* 0x000fe40000f21670 */
[----:B------:R-:W-:Y:S01]  /*106a0*/  ISETP.GT.AND P0, PT, R3, 0x40, P0 ;  /* 0x000000400300780c */ /* 0x000fe20000704270 */
[----:B------:R-:W1:Y:S01]  /*106b0*/  MUFU.TANH R31, R9 ;  /* 0x00000009001f7308 */ /* 0x000e620000002400 */
[----:B------:R-:W-:-:S02]  /*106c0*/  ISETP.LT.OR P2, PT, R5, 0x3a, P2 ;  /* 0x0000003a0500780c */ /* 0x000fc40001741670 */
[----:B------:R-:W-:Y:S02]  /*106d0*/  FSEL R165, R51, -INF , !P1 ;  /* 0xff80000033a57808 */ /* 0x000fe40004800000 */
[----:B------:R-:W-:Y:S01]  /*106e0*/  PLOP3.LUT P4, PT, PT, PT, UP6, 0x40, 0x0 ;  /* 0x000000000000781c */ /* 0x000fe20003f8e868 */
[----:B------:R-:W-:Y:S01]  /*106f0*/  UISETP.NE.AND UP6, UPT, UR23, URZ, UPT ;  /* 0x0000003f1700728c */ /* 0x000fe2000bfc5270 */
[----:B------:R-:W-:Y:S01]  /*10700*/  ISETP.LT.OR P1, PT, R5, 0x41, P0 ;  /* 0x000000410500780c */ /* 0x000fe20000721670 */
[----:B-----5:R-:W-:Y:S01]  /*10710*/  FMUL.FTZ R6, R113, c[0x0][0x320] ;  /* 0x0000c80071067a20 */ /* 0x020fe20000410000 */
[----:B------:R-:W-:Y:S01]  /*10720*/  PLOP3.LUT P3, PT, PT, PT, UP5, 0x40, 0x0 ;  /* 0x000000000000781c */ /* 0x000fe20003f6e858 */
[----:B------:R-:W1:Y:S01]  /*10730*/  MUFU.TANH R29, R8 ;  /* 0x00000008001d7308 */ /* 0x000e620000002400 */
[----:B------:R-:W-:Y:S02]  /*10740*/  PLOP3.LUT P0, PT, PT, PT, UP4, 0x40, 0x0 ;  /* 0x000000000000781c */ /* 0x000fe40003f0e848 */
[----:B------:R-:W-:-:S02]  /*10750*/  FSEL R168, R48, -INF , !P2 ;  /* 0xff80000030a87808 */ /* 0x000fc40005000000 */
[----:B------:R-:W-:Y:S02]  /*10760*/  FSEL R179, R45, -INF , !P1 ;  /* 0xff8000002db37808 */ /* 0x000fe40004800000 */
[C---:B------:R-:W-:Y:S01]  /*10770*/  ISETP.GT.AND P2, PT, R3.reuse, 0x41, P4 ;  /* 0x000000410300780c */ /* 0x040fe20002744270 */
[----:B------:R5:W1:Y:S01]  /*10780*/  MUFU.TANH R52, R6 ;  /* 0x0000000600347308 */ /* 0x000a620000002400 */
[C---:B------:R-:W-:Y:S02]  /*10790*/  ISETP.GT.AND P1, PT, R3.reuse, 0x48, P3 ;  /* 0x000000480300780c */ /* 0x040fe40001f24270 */
[----:B------:R-:W-:Y:S02]  /*107a0*/  ISETP.GT.AND P0, PT, R3, 0x49, P0 ;  /* 0x000000490300780c */ /* 0x000fe40000704270 */
[C---:B------:R-:W-:Y:S02]  /*107b0*/  ISETP.LT.OR P2, PT, R5.reuse, 0x42, P2 ;  /* 0x000000420500780c */ /* 0x040fe40001741670 */
[C---:B------:R-:W-:Y:S01]  /*107c0*/  ISETP.LT.OR P1, PT, R5.reuse, 0x49, P1 ;  /* 0x000000490500780c */ /* 0x040fe20000f21670 */
[----:B------:R-:W1:Y:S01]  /*107d0*/  MUFU.TANH R28, R7 ;  /* 0x00000007001c7308 */ /* 0x000e620000002400 */
[----:B------:R-:W-:-:S02]  /*107e0*/  ISETP.LT.OR P0, PT, R5, 0x4a, P0 ;  /* 0x0000004a0500780c */ /* 0x000fc40000701670 */
[----:B------:R-:W-:Y:S02]  /*107f0*/  FSEL R180, R47, -INF , !P2 ;  /* 0xff8000002fb47808 */ /* 0x000fe40005000000 */
[----:B------:R-:W-:Y:S02]  /*10800*/  PLOP3.LUT P2, PT, PT, PT, UP2, 0x40, 0x0 ;  /* 0x000000000000781c */ /* 0x000fe40003f4e828 */
[----:B------:R-:W-:Y:S01]  /*10810*/  FSEL R182, R41, -INF , !P1 ;  /* 0xff80000029b67808 */ /* 0x000fe20004800000 */
[----:B-----5:R-:W-:Y:S01]  /*10820*/  FMUL.FTZ R6, R156, c[0x0][0x320] ;  /* 0x0000c8009c067a20 */ /* 0x020fe20000410000 */
[----:B------:R-:W-:Y:S01]  /*10830*/  PLOP3.LUT P1, PT, PT, PT, UP1, 0x40, 0x0 ;  /* 0x000000000000781c */ /* 0x000fe20003f2e818 */
[----:B------:R-:W1:Y:S01]  /*10840*/  MUFU.TANH R26, R12 ;  /* 0x0000000c001a7308 */ /* 0x000e620000002400 */
[----:B------:R-:W-:Y:S02]  /*10850*/  FSEL R184, R38, -INF , !P0 ;  /* 0xff80000026b87808 */ /* 0x000fe40004000000 */
[----:B------:R-:W-:-:S02]  /*10860*/  PLOP3.LUT P0, PT, PT, PT, UP0, 0x40, 0x0 ;  /* 0x000000000000781c */ /* 0x000fc40003f0e808 */
[C---:B------:R-:W-:Y:S02]  /*10870*/  ISETP.GT.AND P2, PT, R3.reuse, 0x51, P2 ;  /* 0x000000510300780c */ /* 0x040fe40001744270 */
[C---:B------:R-:W-:Y:S01]  /*10880*/  ISETP.GT.AND P1, PT, R3.reuse, 0x58, P1 ;  /* 0x000000580300780c */ /* 0x040fe20000f24270 */
[----:B------:R5:W1:Y:S01]  /*10890*/  MUFU.TANH R43, R6 ;  /* 0x00000006002b7308 */ /* 0x000a620000002400 */
[----:B------:R-:W-:Y:S02]  /*108a0*/  ISETP.GT.AND P0, PT, R3, 0x59, P0 ;  /* 0x000000590300780c */ /* 0x000fe40000704270 */
[C---:B------:R-:W-:Y:S02]  /*108b0*/  ISETP.LT.OR P3, PT, R5.reuse, 0x52, P2 ;  /* 0x000000520500780c */ /* 0x040fe40001761670 */
[C---:B------:R-:W-:Y:S02]  /*108c0*/  ISETP.LT.OR P2, PT, R5.reuse, 0x59, P1 ;  /* 0x000000590500780c */ /* 0x040fe40000f41670 */
[----:B------:R-:W-:Y:S01]  /*108d0*/  ISETP.LT.OR P1, PT, R5, 0x5a, P0 ;  /* 0x0000005a0500780c */ /* 0x000fe20000721670 */
[----:B------:R-:W1:Y:S01]  /*108e0*/  MUFU.TANH R25, R11 ;  /* 0x0000000b00197308 */ /* 0x000e620000002400 */
[----:B------:R-:W-:Y:S01]  /*108f0*/  PLOP3.LUT P0, PT, PT, PT, UP6, 0x40, 0x0 ;  /* 0x000000000000781c */ /* 0x000fe20003f0e868 */
[----:B------:R-:W-:Y:S01]  /*10900*/  UISETP.NE.AND UP6, UPT, UR38, URZ, UPT ;  /* 0x0000003f2600728c */ /* 0x000fe2000bfc5270 */
[----:B------:R-:W-:-:S02]  /*10910*/  PLOP3.LUT P5, PT, PT, PT, UP3, 0x40, 0x0 ;  /* 0x000000000000781c */ /* 0x000fc40003fae838 */
[----:B------:R-:W-:Y:S02]  /*10920*/  FSEL R204, R44, -INF , !P3 ;  /* 0xff8000002ccc7808 */ /* 0x000fe40005800000 */
[----:B------:R-:W-:Y:S01]  /*10930*/  ISETP.GT.AND P4, PT, R3, 0x50, P5 ;  /* 0x000000500300780c */ /* 0x000fe20002f84270 */
[----:B-----5:R-:W-:Y:S01]  /*10940*/  FMUL.FTZ R6, R157, c[0x0][0x320] ;  /* 0x0000c8009d067a20 */ /* 0x020fe20000410000 */
[----:B------:R-:W-:Y:S01]  /*10950*/  FSEL R203, R37, -INF , !P2 ;  /* 0xff80000025cb7808 */ /* 0x000fe20005000000 */
[----:B------:R-:W-:Y:S01]  /*10960*/  FMUL.FTZ R3, R136, c[0x0][0x320] ;  /* 0x0000c80088037a20 */ /* 0x000fe20000410000 */
[----:B------:R-:W-:Y:S01]  /*10970*/  ISETP.LT.OR P4, PT, R5, 0x51, P4 ;  /* 0x000000510500780c */ /* 0x000fe20002781670 */
[----:B------:R5:W1:Y:S01]  /*10980*/  MUFU.TANH R42, R6 ;  /* 0x00000006002a7308 */ /* 0x000a620000002400 */
[----:B------:R-:W-:Y:S02]  /*10990*/  FSEL R202, R35, -INF , !P1 ;  /* 0xff80000023ca7808 */ /* 0x000fe40004800000 */
[----:B------:R-:W-:-:S05]  /*109a0*/  FSEL R205, R40, -INF , !P4 ;  /* 0xff80000028cd7808 */ /* 0x000fca0006000000 */
[----:B------:R-:W1:Y:S01]  /*109b0*/  MUFU.TANH R24, R3 ;  /* 0x0000000300187308 */ /* 0x000e620000002400 */
[----:B-----5:R-:W-:-:S07]  /*109c0*/  FMUL.FTZ R6, R128, c[0x0][0x320] ;  /* 0x0000c80080067a20 */ /* 0x020fce0000410000 */
[----:B------:R5:W1:Y:S02]  /*109d0*/  MUFU.TANH R39, R6 ;  /* 0x0000000600277308 */ /* 0x000a640000002400 */
[----:B-----5:R-:W-:-:S06]  /*109e0*/  FMUL.FTZ R6, R120, c[0x0][0x320] ;  /* 0x0000c80078067a20 */ /* 0x020fcc0000410000 */
[----:B------:R5:W1:Y:S02]  /*109f0*/  MUFU.TANH R36, R6 ;  /* 0x0000000600247308 */ /* 0x000a640000002400 */
[----:B-----5:R-:W-:-:S06]  /*10a00*/  FMUL.FTZ R6, R160, c[0x0][0x320] ;  /* 0x0000c800a0067a20 */ /* 0x020fcc0000410000 */
[----:B------:R5:W1:Y:S02]  /*10a10*/  MUFU.TANH R27, R6 ;  /* 0x00000006001b7308 */ /* 0x000a640000002400 */
[----:B-----5:R-:W5:Y:S02]  /*10a20*/  SHFL.IDX PT, R6, R19, 0x2, 0x1c1f ;  /* 0x005c1f0013067f89 */ /* 0x020f6400000e0000 */
[--C-:B-----5:R-:W-:Y:S02]  /*10a30*/  IMAD.IADD R5, R20, 0x1, R6.reuse ;  /* 0x0000000114057824 */ /* 0x120fe400078e0206 */
        /* <DEDUP_REMOVED lines=15> */
.L_x_445:
[----:B------:R-:W-:-:S04]  /*10b30*/  MOV R7, c[0x0][0x32c] ;  /* 0x0000cb0000077a02 */ /* 0x000fc80000000f00 */
[----:B------:R-:W-:-:S13]  /*10b40*/  ISETP.NE.AND P0, PT, R7, 0x1, PT ;  /* 0x000000010700780c */ /* 0x000fda0003f05270 */
[----:B------:R-:W-:-:S05]  /*10b50*/  @P0 IMAD.HI.U32 R7, R6, c[0x0][0x330], RZ ;  /* 0x0000cc0006070a27 */ /* 0x000fca00078e00ff */
[----:B------:R-:W-:Y:S02]  /*10b60*/  @P0 SHF.R.U32.HI R6, RZ, c[0x0][0x334], R7 ;  /* 0x0000cd00ff060a19 */ /* 0x000fe40000011607 */
.L_x_446:
[----:B------:R-:W-:Y:S05]  /*10b70*/  BSYNC B0 ;  /* 0x0000000000007941 */ /* 0x000fea0003800000 */
.L_x_444:
[----:B------:R-:W-:-:S05]  /*10b80*/  IMAD R6, R6, c[0x0][0x32c], R23 ;  /* 0x0000cb0006067a24 */ /* 0x000fca00078e0217 */
[----:B------:R-:W-:Y:S02]  /*10b90*/  IADD3 R7, R6, c[0x0][0x32c], RZ ;  /* 0x0000cb0006077a10 */ /* 0x000fe40007ffe0ff */
[----:B------:R-:W-:Y:S02]  /*10ba0*/  IMNMX R3, R3, R6, !PT ;  /* 0x0000000603037217 */ /* 0x000fe40007800200 */
[----:B------:R-:W-:Y:S02]  /*10bb0*/  IMNMX R5, R5, R7, PT ;  /* 0x0000000705057217 */ /* 0x000fe40003800200 */
.L_x_443:
[----:B-1234-:R-:W-:Y:S01]  /*10bc0*/  UP2UR UR42, UPR, URZ, 0x10 ;  /* 0x000000103f2a7883 */ /* 0x01efe20008000000 */
        /* <DEDUP_REMOVED lines=17> */
[----:B------:R-:W-:Y:S01]  /*10ce0*/  PLOP3.LUT P0, PT, PT, PT, UP2, 0x40, 0x0 ;  /* 0x000000000000781c */ /* 0x000fe20003f0e828 */
[----:B------:R-:W-:Y:S01]  /*10cf0*/  UISETP.NE.AND UP1, UPT, UR33, URZ, UPT ;  /* 0x0000003f2100728c */ /* 0x000fe2000bf25270 */
[C---:B------:R-:W-:Y:S01]  /*10d00*/  ISETP.GT.AND P1, PT, R3.reuse, 0x1, P1 ;  /* 0x000000010300780c */ /* 0x040fe20000f24270 */
[----:B------:R-:W-:Y:S01]  /*10d10*/  UISETP.NE.AND UP3, UPT, UR32, URZ, UPT ;  /* 0x0000003f2000728c */ /* 0x000fe2000bf65270 */
[----:B------:R-:W-:Y:S01]  /*10d20*/  PLOP3.LUT P3, PT, PT, PT, UP0, 0x40, 0x0 ;  /* 0x000000000000781c */ /* 0x000fe20003f6e808 */
[----:B------:R-:W-:Y:S01]  /*10d30*/  UISETP.NE.AND UP2, UPT, UR31, URZ, UPT ;  /* 0x0000003f1f00728c */ /* 0x000fe2000bf45270 */
[----:B------:R-:W-:Y:S01]  /*10d40*/  FSEL R100, R26, -INF , !P2 ;  /* 0xff8000001a647808 */ /* 0x000fe20005000000 */
[----:B------:R-:W-:Y:S01]  /*10d50*/  UISETP.NE.AND UP0, UPT, UR29, URZ, UPT ;  /* 0x0000003f1d00728c */ /* 0x000fe2000bf05270 */
[----:B------:R-:W-:Y:S01]  /*10d60*/  ISETP.GT.AND P2, PT, R3, 0x8, P0 ;  /* 0x000000080300780c */ /* 0x000fe20000744270 */
[----:B-1----:R-:W-:Y:S01]  /*10d70*/  FMUL.FTZ R6, R162, c[0x0][0x320] ;  /* 0x0000c800a2067a20 */ /* 0x002fe20000410000 */
[----:B------:R-:W-:Y:S01]  /*10d80*/  ISETP.LT.OR P0, PT, R5, 0x2, P1 ;  /* 0x000000020500780c */ /* 0x000fe20000f01670 */
[----:B------:R-:W-:Y:S01]  /*10d90*/  UISETP.NE.AND UP4, UPT, UR42, URZ, UPT ;  /* 0x0000003f2a00728c */ /* 0x000fe2000bf85270 */
[----:B------:R-:W-:Y:S01]  /*10da0*/  PLOP3.LUT P5, PT, PT, PT, UP1, 0x40, 0x0 ;  /* 0x000000000000781c */ /* 0x000fe20003fae818 */
[----:B------:R-:W-:Y:S01]  /*10db0*/  UISETP.NE.AND UP1, UPT, UR30, URZ, UPT ;  /* 0x0000003f1e00728c */ /* 0x000fe2000bf25270 */
[----:B------:R-:W-:Y:S01]  /*10dc0*/  ISETP.GT.AND P1, PT, R3, 0x9, P3 ;  /* 0x000000090300780c */ /* 0x000fe20001f24270 */
[----:B------:R1:W3:Y:S01]  /*10dd0*/  MUFU.TANH R74, R6 ;  /* 0x00000006004a7308 */ /* 0x0002e20000002400 */
[----:B------:R-:W-:Y:S01]  /*10de0*/  ISETP.LT.OR P2, PT, R5, 0x9, P2 ;  /* 0x000000090500780c */ /* 0x000fe20001741670 */
[----:B------:R-:W-:Y:S01]  /*10df0*/  FMUL.FTZ R13, R118, c[0x0][0x320] ;  /* 0x0000c800760d7a20 */ /* 0x000fe20000410000 */
[----:B------:R-:W-:Y:S01]  /*10e00*/  FSEL R101, R50, -INF , !P0 ;  /* 0xff80000032657808 */ /* 0x000fe20004000000 */
[----:B------:R-:W-:Y:S01]  /*10e10*/  FMUL.FTZ R12, R119, c[0x0][0x320] ;  /* 0x0000c800770c7a20 */ /* 0x000fe20000410000 */
[----:B------:R-:W-:Y:S01]  /*10e20*/  ISETP.GT.AND P0, PT, R3, 0x10, P5 ;  /* 0x000000100300780c */ /* 0x000fe20002f04270 */
[----:B------:R-:W-:Y:S01]  /*10e30*/  FMUL.FTZ R11, R135, c[0x0][0x320] ;  /* 0x0000c800870b7a20 */ /* 0x000fe20000410000 */
[----:B------:R-:W-:Y:S01]  /*10e40*/  ISETP.LT.OR P1, PT, R5, 0xa, P1 ;  /* 0x0000000a0500780c */ /* 0x000fe20000f21670 */
[----:B------:R-:W-:Y:S01]  /*10e50*/  FMUL.FTZ R18, R131, c[0x0][0x320] ;  /* 0x0000c80083127a20 */ /* 0x000fe20000410000 */
[----:B------:R-:W-:Y:S01]  /*10e60*/  PLOP3.LUT P4, PT, PT, PT, UP3, 0x40, 0x0 ;  /* 0x000000000000781c */ /* 0x000fe20003f8e838 */
[----:B------:R-:W-:Y:S01]  /*10e70*/  UISETP.NE.AND UP3, UPT, UR28, URZ, UPT ;  /* 0x0000003f1c00728c */ /* 0x000fe2000bf65270 */
[----:B------:R-:W-:Y:S01]  /*10e80*/  FSEL R102, R27, -INF , !P2 ;  /* 0xff8000001b667808 */ /* 0x000fe20005000000 */
[----:B------:R-:W-:Y:S01]  /*10e90*/  FMUL.FTZ R14, R134, c[0x0][0x320] ;  /* 0x0000c800860e7a20 */ /* 0x000fe20000410000 */
[----:B------:R-:W-:Y:S01]  /*10ea0*/  ISETP.LT.OR P2, PT, R5, 0x11, P0 ;  /* 0x000000110500780c */ /* 0x000fe20000741670 */
[----:B------:R-:W-:Y:S01]  /*10eb0*/  FMUL.FTZ R15, R158, c[0x0][0x320] ;  /* 0x0000c8009e0f7a20 */ /* 0x000fe20000410000 */
[----:B------:R-:W-:Y:S01]  /*10ec0*/  FSEL R103, R53, -INF , !P1 ;  /* 0xff80000035677808 */ /* 0x000fe20004800000 */
[----:B-1----:R-:W-:Y:S01]  /*10ed0*/  FMUL.FTZ R6, R114, c[0x0][0x320] ;  /* 0x0000c80072067a20 */ /* 0x002fe20000410000 */
[----:B------:R-:W-:Y:S01]  /*10ee0*/  PLOP3.LUT P3, PT, PT, PT, UP2, 0x40, 0x0 ;  /* 0x000000000000781c */ /* 0x000fe20003f6e828 */
[----:B------:R-:W-:Y:S01]  /*10ef0*/  UISETP.NE.AND UP2, UPT, UR25, URZ, UPT ;  /* 0x0000003f1900728c */ /* 0x000fe2000bf45270 */
[----:B------:R-:W-:Y:S01]  /*10f00*/  ISETP.GT.AND P1, PT, R3, 0x11, P4 ;  /* 0x000000110300780c */ /* 0x000fe20002724270 */
[----:B------:R1:W4:Y:S01]  /*10f10*/  MUFU.TANH R47, R6 ;  /* 0x00000006002f7308 */ /* 0x0003220000002400 */
        /* <DEDUP_REMOVED lines=8> */
[----:B------:R-:W-:Y:S01]  /*10fa0*/  PLOP3.LUT P0, PT, PT, PT, UP1, 0x40, 0x0 ;  /* 0x000000000000781c */ /* 0x000fe20003f0e818 */
[----:B------:R-:W-:Y:S01]  /*10fb0*/  UISETP.NE.AND UP1, UPT, UR20, URZ, UPT ;  /* 0x0000003f1400728c */ /* 0x000fe2000bf25270 */
[----:B------:R-:W-:Y:S01]  /*10fc0*/  ISETP.LT.OR P2, PT, R5, 0x19, P2 ;  /* 0x000000190500780c */ /* 0x000fe20001741670 */
[----:B------:R5:W2:Y:S01]  /*10fd0*/  MUFU.TANH R116, R7 ;  /* 0x0000000700747308 */ /* 0x000aa20000002400 */
[----:B------:R-:W-:-:S02]  /*10fe0*/  FSEL R113, R56, -INF , !P1 ;  /* 0xff80000038717808 */ /* 0x000fc40004800000 */
[----:B------:R-:W-:Y:S01]  /*10ff0*/  ISETP.GT.AND P1, PT, R3, 0x20, P5 ;  /* 0x000000200300780c */ /* 0x000fe20002f24270 */
[----:B-1----:R-:W-:Y:S01]  /*11000*/  FMUL.FTZ R6, R115, c[0x0][0x320] ;  /* 0x0000c80073067a20 */ /* 0x002fe20000410000 */
[----:B------:R-:W-:Y:S02]  /*11010*/  ISETP.GT.AND P0, PT, R3, 0x19, P0 ;  /* 0x000000190300780c */ /* 0x000fe40000704270 */
[----:B------:R-:W-:Y:S01]  /*11020*/  PLOP3.LUT P4, PT, PT, PT, UP3, 0x40, 0x0 ;  /* 0x000000000000781c */ /* 0x000fe20003f8e838 */
[----:B------:R1:W1:Y:S01]  /*11030*/  MUFU.TANH R48, R6 ;  /* 0x0000000600307308 */ /* 0x0002620000002400 */
[----:B------:R-:W-:Y:S01]  /*11040*/  FSEL R114, R33, -INF , !P2 ;  /* 0xff80000021727808 */ /* 0x000fe20005000000 */
[----:B------:R-:W-:Y:S01]  /*11050*/  UISETP.NE.AND UP3, UPT, UR14, URZ, UPT ;  /* 0x0000003f0e00728c */ /* 0x000fe2000bf65270 */
[C---:B------:R-:W-:Y:S02]  /*11060*/  ISETP.LT.OR P2, PT, R5.reuse, 0x21, P1 ;  /* 0x000000210500780c */ /* 0x040fe40000f41670 */
[----:B------:R-:W-:-:S02]  /*11070*/  ISETP.LT.OR P0, PT, R5, 0x1a, P0 ;  /* 0x0000001a0500780c */ /* 0x000fc40000701670 */
[----:B------:R-:W-:Y:S01]  /*11080*/  PLOP3.LUT P3, PT, PT, PT, UP2, 0x40, 0x0 ;  /* 0x000000000000781c */ /* 0x000fe20003f6e828 */
[----:B------:R-:W-:Y:S01]  /*11090*/  UISETP.NE.AND UP2, UPT, UR11, URZ, UPT ;  /* 0x0000003f0b00728c */ /* 0x000fe2000bf45270 */
[----:B------:R-:W-:Y:S01]  /*110a0*/  ISETP.GT.AND P1, PT, R3, 0x21, P4 ;  /* 0x000000210300780c */ /* 0x000fe20002724270 */
[----:B-----5:R-:W-:Y:S01]  /*110b0*/  FMUL.FTZ R7, R170, c[0x0][0x320] ;  /* 0x0000c800aa077a20 */ /* 0x020fe20000410000 */
[----:B------:R-:W-:Y:S01]  /*110c0*/  FSEL R167, R43, -INF , !P2 ;  /* 0xff8000002ba77808 */ /* 0x000fe20005000000 */
[----:B------:R-:W2:Y:S01]  /*110d0*/  MUFU.TANH R18, R18 ;  /* 0x0000001200127308 */ /* 0x000ea20000002400 */
[----:B------:R-:W-:Y:S02]  /*110e0*/  FSEL R115, R28, -INF , !P0 ;  /* 0xff8000001c737808 */ /* 0x000fe40004000000 */
[----:B------:R-:W-:Y:S01]  /*110f0*/  ISETP.GT.AND P2, PT, R3, 0x28, P3 ;  /* 0x000000280300780c */ /* 0x000fe20001f44270 */
[----:B-1----:R-:W-:Y:S01]  /*11100*/  FMUL.FTZ R6, R163, c[0x0][0x320] ;  /* 0x0000c800a3067a20 */ /* 0x002fe20000410000 */
[----:B------:R-:W-:-:S02]  /*11110*/  ISETP.LT.OR P1, PT, R5, 0x22, P1 ;  /* 0x000000220500780c */ /* 0x000fc40000f21670 */
[----:B------:R-:W-:Y:S01]  /*11120*/  PLOP3.LUT P0, PT, PT, PT, UP1, 0x40, 0x0 ;  /* 0x000000000000781c */ /* 0x000fe20003f0e818 */
[----:B------:R1:W1:Y:S01]  /*11130*/  MUFU.TANH R44, R6 ;  /* 0x00000006002c7308 */ /* 0x0002620000002400 */
[----:B------:R-:W-:Y:S01]  /*11140*/  PLOP3.LUT P5, PT, PT, PT, UP0, 0x40, 0x0 ;  /* 0x000000000000781c */ /* 0x000fe20003fae808 */
[----:B------:R-:W-:Y:S01]  /*11150*/  UISETP.NE.AND UP1, UPT, UR10, URZ, UPT ;  /* 0x0000003f0a00728c */ /* 0x000fe2000bf25270 */
[----:B------:R-:W-:Y:S01]  /*11160*/  ISETP.LT.OR P2, PT, R5, 0x29, P2 ;  /* 0x000000290500780c */ /* 0x000fe20001741670 */
[----:B------:R-:W-:Y:S01]  /*11170*/  UISETP.NE.AND UP0, UPT, UR7, URZ, UPT ;  /* 0x0000003f0700728c */ /* 0x000fe2000bf05270 */
[----:B------:R-:W-:Y:S02]  /*11180*/  FSEL R169, R42, -INF , !P1 ;  /* 0xff8000002aa97808 */ /* 0x000fe40004800000 */
[C---:B------:R-:W-:Y:S01]  /*11190*/  ISETP.GT.AND P0, PT, R3.reuse, 0x29, P0 ;  /* 0x000000290300780c */ /* 0x040fe20000704270 */
[----:B------:R-:W2:Y:S01]  /*111a0*/  MUFU.TANH R43, R13 ;  /* 0x0000000d002b7308 */ /* 0x000ea20000002400 */
[----:B------:R-:W-:-:S02]  /*111b0*/  ISETP.GT.AND P1, PT, R3, 0x30, P5 ;  /* 0x000000300300780c */ /* 0x000fc40002f24270 */
[----:B------:R-:W-:Y:S02]  /*111c0*/  FSEL R174, R39, -INF , !P2 ;  /* 0xff80000027ae7808 */ /* 0x000fe40005000000 */
[----:B------:R-:W-:Y:S01]  /*111d0*/  PLOP3.LUT P4, PT, PT, PT, UP3, 0x40, 0x0 ;  /* 0x000000000000781c */ /* 0x000fe20003f8e838 */
[----:B------:R-:W-:Y:S01]  /*111e0*/  UISETP.NE.AND UP3, UPT, UR41, URZ, UPT ;  /* 0x0000003f2900728c */ /* 0x000fe2000bf65270 */
[C---:B------:R-:W-:Y:S01]  /*111f0*/  ISETP.LT.OR P0, PT, R5.reuse, 0x2a, P0 ;  /* 0x0000002a0500780c */ /* 0x040fe20000701670 */
[----:B-1----:R-:W-:Y:S01]  /*11200*/  FMUL.FTZ R6, R186, c[0x0][0x320] ;  /* 0x0000c800ba067a20 */ /* 0x002fe20000410000 */
[----:B------:R-:W-:Y:S01]  /*11210*/  ISETP.LT.OR P2, PT, R5, 0x31, P1 ;  /* 0x000000310500780c */ /* 0x000fe20000f41670 */
[----:B------:R-:W1:Y:S01]  /*11220*/  MUFU.TANH R39, R12 ;  /* 0x0000000c00277308 */ /* 0x000e620000002400 */
[----:B------:R-:W-:Y:S01]  /*11230*/  PLOP3.LUT P3, PT, PT, PT, UP2, 0x40, 0x0 ;  /* 0x000000000000781c */ /* 0x000fe20003f6e828 */
[----:B------:R-:W-:Y:S01]  /*11240*/  UISETP.NE.AND UP2, UPT, UR40, URZ, UPT ;  /* 0x0000003f2800728c */ /* 0x000fe2000bf45270 */
[----:B------:R-:W-:-:S02]  /*11250*/  FSEL R175, R32, -INF , !P0 ;  /* 0xff80000020af7808 */ /* 0x000fc40004000000 */
[C---:B------:R-:W-:Y:S02]  /*11260*/  ISETP.GT.AND P1, PT, R3.reuse, 0x31, P4 ;  /* 0x000000310300780c */ /* 0x040fe40002724270 */
[----:B------:R-:W-:Y:S01]  /*11270*/  FSEL R198, R24, -INF , !P2 ;  /* 0xff80000018c67808 */ /* 0x000fe20005000000 */
[----:B------:R5:W1:Y:S01]  /*11280*/  MUFU.TANH R41, R6 ;  /* 0x0000000600297308 */ /* 0x000a620000002400 */
[----:B------:R-:W-:Y:S01]  /*11290*/  PLOP3.LUT P0, PT, PT, PT, UP1, 0x40, 0x0 ;  /* 0x000000000000781c */ /* 0x000fe20003f0e818 */
[----:B------:R-:W-:Y:S01]  /*112a0*/  UISETP.NE.AND UP1, UPT, UR39, URZ, UPT ;  /* 0x0000003f2700728c */ /* 0x000fe2000bf25270 */
[----:B------:R-:W-:Y:S02]  /*112b0*/  ISETP.GT.AND P2, PT, R3, 0x38, P3 ;  /* 0x000000380300780c */ /* 0x000fe40001f44270 */
[----:B------:R-:W-:Y:S01]  /*112c0*/  PLOP3.LUT P5, PT, PT, PT, UP0, 0x40, 0x0 ;  /* 0x000000000000781c */ /* 0x000fe20003fae808 */
[----:B------:R-:W-:Y:S01]  /*112d0*/  UISETP.NE.AND UP0, UPT, UR38, URZ, UPT ;  /* 0x0000003f2600728c */ /* 0x000fe2000bf05270 */
[----:B------:R-:W-:Y:S01]  /*112e0*/  ISETP.LT.OR P3, PT, R5, 0x32, P1 ;  /* 0x000000320500780c */ /* 0x000fe20000f61670 */
[----:B------:R-:W-:Y:S01]  /*112f0*/  UP2UR UR38, UPR, URZ, 0x40 ;  /* 0x000000403f267883 */ /* 0x000fe20008000000 */
[----:B------:R-:W-:Y:S01]  /*11300*/  ISETP.GT.AND P0, PT, R3, 0x39, P0 ;  /* 0x000000390300780c */ /* 0x000fe20000704270 */
[----:B------:R-:W1:Y:S01]  /*11310*/  MUFU.TANH R13, R11 ;  /* 0x0000000b000d7308 */ /* 0x000e620000002400 */
[----:B------:R-:W-:-:S02]  /*11320*/  ISETP.LT.OR P1, PT, R5, 0x39, P2 ;  /* 0x000000390500780c */ /* 0x000fc40001721670 */
[----:B------:R-:W-:Y:S02]  /*11330*/  ISETP.GT.AND P2, PT, R3, 0x40, P5 ;  /* 0x000000400300780c */ /* 0x000fe40002f44270 */
[----:B------:R-:W-:Y:S01]  /*11340*/  FSEL R197, R55, -INF , !P3 ;  /* 0xff80000037c57808 */ /* 0x000fe20005800000 */
[----:B-----5:R-:W-:Y:S01]  /*11350*/  FMUL.FTZ R6, R187, c[0x0][0x320] ;  /* 0x0000c800bb067a20 */ /* 0x020fe20000410000 */
[C---:B------:R-:W-:Y:S01]  /*11360*/  ISETP.LT.OR P3, PT, R5.reuse, 0x3a, P0 ;  /* 0x0000003a0500780c */ /* 0x040fe20000761670 */
[----:B------:R-:W1:Y:S01]  /*11370*/  MUFU.TANH R12, R10 ;  /* 0x0000000a000c7308 */ /* 0x000e620000002400 */
[----:B------:R-:W-:Y:S02]  /*11380*/  FSEL R196, R36, -INF , !P1 ;  /* 0xff80000024c47808 */ /* 0x000fe40004800000 */
[----:B------:R-:W-:Y:S01]  /*11390*/  PLOP3.LUT P4, PT, PT, PT, UP6, 0x40, 0x0 ;  /* 0x000000000000781c */ /* 0x000fe20003f8e868 */
[----:B------:R-:W-:Y:S01]  /*113a0*/  UISETP.NE.AND UP6, UPT, UR23, URZ, UPT ;  /* 0x0000003f1700728c */ /* 0x000fe2000bfc5270 */
[----:B------:R-:W-:-:S02]  /*113b0*/  ISETP.LT.OR P1, PT, R5, 0x41, P2 ;  /* 0x000000410500780c */ /* 0x000fc40001721670 */
[----:B------:R-:W-:Y:S01]  /*113c0*/  PLOP3.LUT P0, PT, PT, PT, UP5, 0x40, 0x0 ;  /* 0x000000000000781c */ /* 0x000fe20003f0e858 */
[----:B------:R5:W1:Y:S01]  /*113d0*/  MUFU.TANH R40, R6 ;  /* 0x0000000600287308 */ /* 0x000a620000002400 */
[----:B------:R-:W-:Y:S02]  /*113e0*/  PLOP3.LUT P2, PT, PT, PT, UP4, 0x40, 0x0 ;  /* 0x000000000000781c */ /* 0x000fe40003f4e848 */
[----:B------:R-:W-:Y:S02]  /*113f0*/  FSEL R201, R34, -INF , !P3 ;  /* 0xff80000022c97808 */ /* 0x000fe40005800000 */
[----:B------:R-:W-:Y:S02]  /*11400*/  ISETP.GT.AND P3, PT, R3, 0x41, P4 ;  /* 0x000000410300780c */ /* 0x000fe40002764270 */
[----:B------:R-:W-:Y:S01]  /*11410*/  FSEL R227, R25, -INF , !P1 ;  /* 0xff80000019e37808 */ /* 0x000fe20004800000 */
[----:B------:R-:W1:Y:S01]  /*11420*/  MUFU.TANH R11, R9 ;  /* 0x00000009000b7308 */ /* 0x000e620000002400 */
[----:B------:R-:W-:-:S02]  /*11430*/  ISETP.GT.AND P1, PT, R3, 0x48, P0 ;  /* 0x000000480300780c */ /* 0x000fc40000724270 */
[----:B------:R-:W-:Y:S02]  /*11440*/  ISETP.GT.AND P0, PT, R3, 0x49, P2 ;  /* 0x000000490300780c */ /* 0x000fe40001704270 */
[C---:B------:R-:W-:Y:S02]  /*11450*/  ISETP.LT.OR P2, PT, R5.reuse, 0x42, P3 ;  /* 0x000000420500780c */ /* 0x040fe40001f41670 */
[C---:B------:R-:W-:Y:S01]  /*11460*/  ISETP.LT.OR P1, PT, R5.reuse, 0x49, P1 ;  /* 0x000000490500780c */ /* 0x040fe20000f21670 */
[----:B-----5:R-:W-:Y:S01]  /*11470*/  FMUL.FTZ R6, R122, c[0x0][0x320] ;  /* 0x0000c8007a067a20 */ /* 0x020fe20000410000 */
[----:B------:R-:W-:Y:S01]  /*11480*/  ISETP.LT.OR P0, PT, R5, 0x4a, P0 ;  /* 0x0000004a0500780c */ /* 0x000fe20000701670 */
[----:B------:R-:W1:Y:S01]  /*11490*/  MUFU.TANH R17, R17 ;  /* 0x0000001100117308 */ /* 0x000e620000002400 */
[----:B------:R-:W-:Y:S02]  /*114a0*/  FSEL R226, R62, -INF , !P2 ;  /* 0xff8000003ee27808 */ /* 0x000fe40005000000 */
[----:B------:R-:W-:-:S02]  /*114b0*/  PLOP3.LUT P2, PT, PT, PT, UP2, 0x40, 0x0 ;  /* 0x000000000000781c */ /* 0x000fc40003f4e828 */
[----:B------:R-:W-:Y:S02]  /*114c0*/  FSEL R228, R54, -INF , !P1 ;  /* 0xff80000036e47808 */ /* 0x000fe40004800000 */
[----:B------:R-:W-:Y:S01]  /*114d0*/  PLOP3.LUT P1, PT, PT, PT, UP1, 0x40, 0x0 ;  /* 0x000000000000781c */ /* 0x000fe20003f2e818 */
[----:B------:R5:W1:Y:S01]  /*114e0*/  MUFU.TANH R38, R6 ;  /* 0x0000000600267308 */ /* 0x000a620000002400 */
[----:B------:R-:W-:Y:S02]  /*114f0*/  FSEL R229, R52, -INF , !P0 ;  /* 0xff80000034e57808 */ /* 0x000fe40004000000 */
[----:B------:R-:W-:Y:S02]  /*11500*/  PLOP3.LUT P0, PT, PT, PT, UP0, 0x40, 0x0 ;  /* 0x000000000000781c */ /* 0x000fe40003f0e808 */
[C---:B------:R-:W-:Y:S02]  /*11510*/  ISETP.GT.AND P2, PT, R3.reuse, 0x51, P2 ;  /* 0x000000510300780c */ /* 0x040fe40001744270 */
[C---:B------:R-:W-:Y:S01]  /*11520*/  ISETP.GT.AND P1, PT, R3.reuse, 0x58, P1 ;  /* 0x000000580300780c */ /* 0x040fe20000f24270 */
[----:B------:R-:W1:Y:S01]  /*11530*/  MUFU.TANH R16, R16 ;  /* 0x0000001000107308 */ /* 0x000e620000002400 */
[----:B------:R-:W-:-:S02]  /*11540*/  ISETP.GT.AND P0, PT, R3, 0x59, P0 ;  /* 0x000000590300780c */ /* 0x000fc40000704270 */
[C---:B------:R-:W-:Y:S02]  /*11550*/  ISETP.LT.OR P3, PT, R5.reuse, 0x52, P2 ;  /* 0x000000520500780c */ /* 0x040fe40001761670 */
[C---:B------:R-:W-:Y:S02]  /*11560*/  ISETP.LT.OR P2, PT, R5.reuse, 0x59, P1 ;  /* 0x000000590500780c */ /* 0x040fe40000f41670 */
[----:B------:R-:W-:Y:S01]  /*11570*/  ISETP.LT.OR P1, PT, R5, 0x5a, P0 ;  /* 0x0000005a0500780c */ /* 0x000fe20000721670 */
[----:B-----5:R-:W-:Y:S01]  /*11580*/  FMUL.FTZ R6, R123, c[0x0][0x320] ;  /* 0x0000c8007b067a20 */ /* 0x020fe20000410000 */
[----:B------:R-:W-:Y:S01]  /*11590*/  PLOP3.LUT P0, PT, PT, PT, UP6, 0x40, 0x0 ;  /* 0x000000000000781c */ /* 0x000fe20003f0e868 */
[----:B------:R-:W1:Y:S01]  /*115a0*/  MUFU.TANH R15, R15 ;  /* 0x0000000f000f7308 */ /* 0x000e620000002400 */
[----:B------:R-:W-:Y:S01]  /*115b0*/  PLOP3.LUT P4, PT, PT, PT, UP3, 0x40, 0x0 ;  /* 0x000000000000781c */ /* 0x000fe20003f8e838 */
[----:B------:R-:W-:Y:S01]  /*115c0*/  UISETP.NE.AND UP6, UPT, UR38, URZ, UPT ;  /* 0x0000003f2600728c */ /* 0x000fe2000bfc5270 */
[----:B------:R-:W-:-:S02]  /*115d0*/  FSEL R206, R49, -INF , !P3 ;  /* 0xff80000031ce7808 */ /* 0x000fc40005800000 */
[----:B------:R-:W-:Y:S02]  /*115e0*/  ISETP.GT.AND P4, PT, R3, 0x50, P4 ;  /* 0x000000500300780c */ /* 0x000fe40002784270 */
[----:B------:R-:W-:Y:S01]  /*115f0*/  FSEL R230, R31, -INF , !P2 ;  /* 0xff8000001fe67808 */ /* 0x000fe20005000000 */
[----:B------:R5:W1:Y:S01]  /*11600*/  MUFU.TANH R37, R6 ;  /* 0x0000000600257308 */ /* 0x000a620000002400 */
[----:B------:R-:W-:Y:S02]  /*11610*/  ISETP.LT.OR P4, PT, R5, 0x51, P4 ;  /* 0x000000510500780c */ /* 0x000fe40002781670 */
[----:B------:R-:W-:Y:S02]  /*11620*/  FSEL R231, R29, -INF , !P1 ;  /* 0xff8000001de77808 */ /* 0x000fe40004800000 */
[----:B------:R-:W-:-:S03]  /*11630*/  FSEL R207, R46, -INF , !P4 ;  /* 0xff8000002ecf7808 */ /* 0x000fc60006000000 */
[----:B------:R-:W1:Y:S01]  /*11640*/  MUFU.TANH R14, R14 ;  /* 0x0000000e000e7308 */ /* 0x000e620000002400 */
[----:B-----5:R-:W-:-:S07]  /*11650*/  FMUL.FTZ R6, R130, c[0x0][0x320] ;  /* 0x0000c80082067a20 */ /* 0x020fce0000410000 */
[----:B------:R-:W1:Y:S08]  /*11660*/  MUFU.TANH R10, R8 ;  /* 0x00000008000a7308 */ /* 0x000e700000002400 */
[----:B------:R5:W1:Y:S08]  /*11670*/  MUFU.TANH R35, R6 ;  /* 0x0000000600237308 */ /* 0x000a700000002400 */
[----:B------:R-:W1:Y:S01]  /*11680*/  MUFU.TANH R9, R7 ;  /* 0x0000000700097308 */ /* 0x000e620000002400 */
[----:B-----5:R-:W-:-:S07]  /*11690*/  FMUL.FTZ R6, R127, c[0x0][0x320] ;  /* 0x0000c8007f067a20 */ /* 0x020fce0000410000 */
        /* <DEDUP_REMOVED lines=18> */
.L_x_449:
[----:B------:R-:W-:-:S04]  /*117c0*/  MOV R7, c[0x0][0x32c] ;  /* 0x0000cb0000077a02 */ /* 0x000fc80000000f00 */
[----:B------:R-:W-:-:S13]  /*117d0*/  ISETP.NE.AND P0, PT, R7, 0x1, PT ;  /* 0x000000010700780c */ /* 0x000fda0003f05270 */
[----:B------:R-:W-:-:S05]  /*117e0*/  @P0 IMAD.HI.U32 R7, R6, c[0x0][0x330], RZ ;  /* 0x0000cc0006070a27 */ /* 0x000fca00078e00ff */
[----:B------:R-:W-:Y:S02]  /*117f0*/  @P0 SHF.R.U32.HI R6, RZ, c[0x0][0x334], R7 ;  /* 0x0000cd00ff060a19 */ /* 0x000fe40000011607 */
.L_x_450:
[----:B------:R-:W-:Y:S05]  /*11800*/  BSYNC B0 ;  /* 0x0000000000007941 */ /* 0x000fea0003800000 */
.L_x_448:
[----:B------:R-:W-:-:S05]  /*11810*/  IMAD R6, R6, c[0x0][0x32c], R23 ;  /* 0x0000cb0006067a24 */ /* 0x000fca00078e0217 */
[----:B------:R-:W-:Y:S02]  /*11820*/  IADD3 R7, R6, c[0x0][0x32c], RZ ;  /* 0x0000cb0006077a10 */ /* 0x000fe40007ffe0ff */
[----:B------:R-:W-:Y:S02]  /*11830*/  IMNMX R3, R3, R6, !PT ;  /* 0x0000000603037217 */ /* 0x000fe40007800200 */
[----:B------:R-:W-:Y:S02]  /*11840*/  IMNMX R5, R5, R7, PT ;  /* 0x0000000705057217 */ /* 0x000fe40003800200 */
.L_x_447:
        /* <DEDUP_REMOVED lines=21> */
[----:B------:R-:W-:Y:S01]  /*119a0*/  STL [R1+0x4c], R216 ;  /* 0x00004cd801007387 */ /* 0x000fe20000100800 */
[----:B------:R-:W-:Y:S01]  /*119b0*/  FMNMX.FTZ R6, R96, R6, !PT ;  /* 0x0000000660067209 */ /* 0x000fe20007810000 */
[----:B------:R-:W-:Y:S01]  /*119c0*/  IMAD.SHL.U32 R209, R0, 0x2, RZ ;  /* 0x0000000200d17824 */ /* 0x000fe200078e00ff */
[----:B------:R-:W-:Y:S01]  /*119d0*/  FMNMX.FTZ R72, R99, R72, !PT ;  /* 0x0000004863487209 */ /* 0x000fe20007810000 */
[----:B------:R-:W-:Y:S01]  /*119e0*/  STL [R1+0x48], R215 ;  /* 0x000048d701007387 */ /* 0x000fe20000100800 */
[----:B------:R-:W-:Y:S01]  /*119f0*/  FMNMX.FTZ R6, R97, R6, !PT ;  /* 0x0000000661067209 */ /* 0x000fe20007810000 */
[--C-:B------:R-:W-:Y:S01]  /*11a00*/  IMAD R210, R4, 0x2, R209.reuse ;  /* 0x0000000204d27824 */ /* 0x100fe200078e02d1 */
[----:B------:R-:W-:Y:S01]  /*11a10*/  FMNMX.FTZ R72, R107, R72, !PT ;  /* 0x000000486b487209 */ /* 0x000fe20007810000 */
[----:B------:R-:W-:Y:S01]  /*11a20*/  STL [R1+0x44], R214 ;  /* 0x000044d601007387 */ /* 0x000fe20000100800 */
        /* <DEDUP_REMOVED lines=39> */
[----:B------:R-:W-:Y:S01]  /*11ca0*/  PLOP3.LUT P1, PT, PT, PT, UP2, 0x40, 0x0 ;  /* 0x000000000000781c */ /* 0x000fe20003f2e828 */
[----:B------:R-:W1:Y:S01]  /*11cb0*/  SHFL.BFLY PT, R7, R72, 0x2, 0x1f ;  /* 0x0c401f0048077f89 */ /* 0x000e6200000e0000 */
[----:B------:R-:W-:Y:S01]  /*11cc0*/  PLOP3.LUT P2, PT, PT, PT, UP3, 0x40, 0x0 ;  /* 0x000000000000781c */ /* 0x000fe20003f4e838 */
[----:B------:R-:W-:Y:S01]  /*11cd0*/  UISETP.NE.AND UP3, UPT, UR33, URZ, UPT ;  /* 0x0000003f2100728c */ /* 0x000fe2000bf65270 */
[----:B------:R-:W-:Y:S01]  /*11ce0*/  PLOP3.LUT P4, PT, PT, PT, UP4, 0x40, 0x0 ;  /* 0x000000000000781c */ /* 0x000fe20003f8e848 */
[----:B------:R-:W2:Y:S01]  /*11cf0*/  SHFL.BFLY PT, R8, R6, 0x2, 0x1f ;  /* 0x0c401f0006087f89 */ /* 0x000ea200000e0000 */
[----:B------:R-:W-:Y:S01]  /*11d00*/  PLOP3.LUT P5, PT, PT, PT, UP0, 0x40, 0x0 ;  /* 0x000000000000781c */ /* 0x000fe20003fae808 */
[----:B------:R-:W-:Y:S01]  /*11d10*/  UISETP.NE.AND UP2, UPT, UR32, URZ, UPT ;  /* 0x0000003f2000728c */ /* 0x000fe2000bf45270 */
[----:B------:R-:W-:Y:S01]  /*11d20*/  LEA R211, R2, R210, 0x1 ;  /* 0x000000d202d37211 */ /* 0x000fe200078e08ff */
[----:B------:R-:W-:Y:S01]  /*11d30*/  UISETP.NE.AND UP0, UPT, UR30, URZ, UPT ;  /* 0x0000003f1e00728c */ /* 0x000fe2000bf05270 */
[----:B------:R-:W-:Y:S01]  /*11d40*/  PLOP3.LUT P3, PT, PT, PT, UP3, 0x40, 0x0 ;  /* 0x000000000000781c */ /* 0x000fe20003f6e838 */
[----:B------:R-:W-:-:S02]  /*11d50*/  UISETP.NE.AND UP3, UPT, UR29, URZ, UPT ;  /* 0x0000003f1d00728c */ /* 0x000fc4000bf65270 */
[----:B------:R-:W-:Y:S01]  /*11d60*/  UISETP.NE.AND UP4, UPT, UR16, URZ, UPT ;  /* 0x0000003f1000728c */ /* 0x000fe2000bf85270 */
[----:B------:R-:W-:Y:S04]  /*11d70*/  LDSM.16.MT88.4 R88, [R211+0x100] ;  /* 0x00010000d358783b */ /* 0x000fe80000004200 */
[----:B------:R-:W-:Y:S04]  /*11d80*/  LDSM.16.MT88.4 R52, [R211+0x900] ;  /* 0x00090000d334783b */ /* 0x000fe80000004200 */
[----:B------:R-:W-:Y:S01]  /*11d90*/  LDSM.16.MT88.4 R156, [R211+0x1100] ;  /* 0x00110000d39c783b */ /* 0x000fe20000004200 */
[----:B-1----:R-:W-:-:S02]  /*11da0*/  FMNMX.FTZ R72, R72, R7, !PT ;  /* 0x0000000748487209 */ /* 0x002fc40007810000 */
[----:B--2---:R-:W-:-:S03]  /*11db0*/  FMNMX.FTZ R6, R6, R8, !PT ;  /* 0x0000000806067209 */ /* 0x004fc60007810000 */
[----:B------:R-:W1:Y:S04]  /*11dc0*/  SHFL.BFLY PT, R7, R72, 0x1, 0x1f ;  /* 0x0c201f0048077f89 */ /* 0x000e6800000e0000 */
[----:B------:R-:W2:Y:S01]  /*11dd0*/  SHFL.BFLY PT, R71, R6, 0x1, 0x1f ;  /* 0x0c201f0006477f89 */ /* 0x000ea200000e0000 */
[----:B-1----:R-:W-:Y:S02]  /*11de0*/  FMNMX.FTZ R72, R72, R7, !PT ;  /* 0x0000000748487209 */ /* 0x002fe40007810000 */
[----:B--2---:R-:W-:-:S03]  /*11df0*/  FMNMX.FTZ R71, R6, R71, !PT ;  /* 0x0000004706477209 */ /* 0x004fc60007810000 */
[C---:B------:R-:W-:Y:S01]  /*11e00*/  FMUL.FTZ R7, R72.reuse, c[0x0][0x2d0] ;  /* 0x0000b40048077a20 */ /* 0x040fe20000410000 */
[----:B------:R-:W-:Y:S01]  /*11e10*/  FSETP.NEU.FTZ.AND P0, PT, R72, -INF , PT ;  /* 0xff8000004800780b */ /* 0x000fe20003f1d000 */
[----:B------:R-:W-:-:S03]  /*11e20*/  FMUL.FTZ R6, R71, c[0x0][0x2d0] ;  /* 0x0000b40047067a20 */ /* 0x000fc60000410000 */
[----:B------:R-:W-:Y:S02]  /*11e30*/  FSEL R7, R7, RZ, P0 ;  /* 0x000000ff07077208 */ /* 0x000fe40000000000 */
[----:B------:R-:W-:-:S03]  /*11e40*/  FSETP.NEU.FTZ.AND P0, PT, R71, -INF , PT ;  /* 0xff8000004700780b */ /* 0x000fc60003f1d000 */
[----:B------:R-:W-:Y:S01]  /*11e50*/  FFMA.FTZ R8, R70, c[0x0][0x2d0], -R7 ;  /* 0x0000b40046087a23 */ /* 0x000fe20000010807 */
[----:B------:R-:W-:Y:S02]  /*11e60*/  FSEL R6, R6, RZ, P0 ;  /* 0x000000ff06067208 */ /* 0x000fe40000000000 */
[----:B------:R-:W-:Y:S01]  /*11e70*/  ISETP.GT.AND P0, PT, R3, RZ, P1 ;  /* 0x000000ff0300720c */ /* 0x000fe20000f04270 */
[----:B------:R1:W-:Y:S01]  /*11e80*/  MUFU.EX2 R150, R8 ;  /* 0x0000000800967308 */ /* 0x0003e20000000800 */
[----:B------:R-:W-:Y:S01]  /*11e90*/  PLOP3.LUT P1, PT, PT, PT, UP2, 0x40, 0x0 ;  /* 0x000000000000781c */ /* 0x000fe20003f2e828 */
[----:B------:R-:W-:Y:S01]  /*11ea0*/  UISETP.NE.AND UP2, UPT, UR28, URZ, UPT ;  /* 0x0000003f1c00728c */ /* 0x000fe2000bf45270 */
[----:B------:R-:W-:-:S04]  /*11eb0*/  ISETP.LT.OR P0, PT, R5, 0x1, P0 ;  /* 0x000000010500780c */ /* 0x000fc80000701670 */
[----:B------:R-:W-:Y:S02]  /*11ec0*/  FSEL R69, R41, -INF , !P0 ;  /* 0xff80000029457808 */ /* 0x000fe40004000000 */
[----:B------:R-:W-:Y:S02]  /*11ed0*/  ISETP.GT.AND P0, PT, R3, 0x1, P2 ;  /* 0x000000010300780c */ /* 0x000fe40001704270 */
[----:B------:R-:W-:Y:S01]  /*11ee0*/  PLOP3.LUT P2, PT, PT, PT, UP3, 0x40, 0x0 ;  /* 0x000000000000781c */ /* 0x000fe20003f4e838 */
[----:B------:R-:W-:Y:S01]  /*11ef0*/  UISETP.NE.AND UP3, UPT, UR14, URZ, UPT ;  /* 0x0000003f0e00728c */ /* 0x000fe2000bf65270 */
[----:B------:R-:W-:Y:S01]  /*11f00*/  ISETP.LT.OR P0, PT, R5, 0x2, P0 ;  /* 0x000000020500780c */ /* 0x000fe20000701670 */
[----:B-1----:R-:W-:-:S03]  /*11f10*/  FFMA.FTZ R8, R67, c[0x0][0x2d0], -R7 ;  /* 0x0000b40043087a23 */ /* 0x002fc60000010807 */
[----:B------:R-:W-:Y:S02]  /*11f20*/  FSEL R68, R40, -INF , !P0 ;  /* 0xff80000028447808 */ /* 0x000fe40004000000 */
[----:B------:R-:W-:Y:S01]  /*11f30*/  ISETP.GT.AND P0, PT, R3, 0x8, P4 ;  /* 0x000000080300780c */ /* 0x000fe20002704270 */
[----:B------:R1:W2:Y:S01]  /*11f40*/  MUFU.EX2 R149, R8 ;  /* 0x0000000800957308 */ /* 0x0002a20000000800 */
[----:B------:R-:W-:Y:S01]  /*11f50*/  PLOP3.LUT P4, PT, PT, PT, UP1, 0x40, 0x0 ;  /* 0x000000000000781c */ /* 0x000fe20003f8e818 */
[----:B------:R-:W-:Y:S01]  /*11f60*/  UISETP.NE.AND UP1, UPT, UR25, URZ, UPT ;  /* 0x0000003f1900728c */ /* 0x000fe2000bf25270 */
[----:B------:R-:W-:-:S04]  /*11f70*/  ISETP.LT.OR P0, PT, R5, 0x9, P0 ;  /* 0x000000090500780c */ /* 0x000fc80000701670 */
[----:B------:R-:W-:Y:S02]  /*11f80*/  FSEL R74, R74, -INF , !P0 ;  /* 0xff8000004a4a7808 */ /* 0x000fe40004000000 */
[----:B------:R-:W-:Y:S02]  /*11f90*/  ISETP.GT.AND P0, PT, R3, 0x9, P5 ;  /* 0x000000090300780c */ /* 0x000fe40002f04270 */
[----:B------:R-:W-:Y:S01]  /*11fa0*/  PLOP3.LUT P5, PT, PT, PT, UP0, 0x40, 0x0 ;  /* 0x000000000000781c */ /* 0x000fe20003fae808 */
[----:B------:R-:W-:Y:S01]  /*11fb0*/  UISETP.NE.AND UP0, UPT, UR20, URZ, UPT ;  /* 0x0000003f1400728c */ /* 0x000fe2000bf05270 */
[----:B------:R-:W-:Y:S02]  /*11fc0*/  ISETP.LT.OR P0, PT, R5, 0xa, P0 ;  /* 0x0000000a0500780c */ /* 0x000fe40000701670 */
[----:B-1----:R-:W-:Y:S02]  /*11fd0*/  FMNMX.FTZ R8, R100, R101, !PT ;  /* 0x0000006564087209 */ /* 0x002fe40007810000 */
[----:B------:R-:W-:-:S02]  /*11fe0*/  FSEL R73, R44, -INF , !P0 ;  /* 0xff8000002c497808 */ /* 0x000fc40004000000 */
[----:B------:R-:W-:Y:S02]  /*11ff0*/  ISETP.GT.AND P0, PT, R3, 0x10, P3 ;  /* 0x000000100300780c */ /* 0x000fe40001f04270 */
[----:B------:R-:W-:Y:S01]  /*12000*/  PLOP3.LUT P3, PT, PT, PT, UP1, 0x40, 0x0 ;  /* 0x000000000000781c */ /* 0x000fe20003f6e818 */
[----:B------:R-:W-:Y:S01]  /*12010*/  UISETP.NE.AND UP1, UPT, UR10, URZ, UPT ;  /* 0x0000003f0a00728c */ /* 0x000fe2000bf25270 */
[----:B------:R-:W-:Y:S02]  /*12020*/  ISETP.LT.OR P0, PT, R5, 0x11, P0 ;  /* 0x000000110500780c */ /* 0x000fe40000701670 */
[----:B------:R-:W-:Y:S02]  /*12030*/  FMNMX.FTZ R8, R102, R8, !PT ;  /* 0x0000000866087209 */ /* 0x000fe40007810000 */
[----:B------:R-:W-:Y:S02]  /*12040*/  FSEL R92, R17, -INF , !P0 ;  /* 0xff800000115c7808 */ /* 0x000fe40004000000 */
[----:B------:R-:W-:-:S02]  /*12050*/  ISETP.GT.AND P0, PT, R3, 0x11, P1 ;  /* 0x000000110300780c */ /* 0x000fc40000f04270 */
[----:B------:R-:W-:Y:S01]  /*12060*/  PLOP3.LUT P1, PT, PT, PT, UP2, 0x40, 0x0 ;  /* 0x000000000000781c */ /* 0x000fe20003f2e828 */
[----:B------:R-:W-:Y:S01]  /*12070*/  UISETP.NE.AND UP2, UPT, UR11, URZ, UPT ;  /* 0x0000003f0b00728c */ /* 0x000fe2000bf45270 */
[----:B------:R-:W-:Y:S02]  /*12080*/  ISETP.LT.OR P0, PT, R5, 0x12, P0 ;  /* 0x000000120500780c */ /* 0x000fe40000701670 */
[----:B------:R-:W-:Y:S01]  /*12090*/  PLOP3.LUT P6, PT, PT, PT, UP1, 0x40, 0x0 ;  /* 0x000000000000781c */ /* 0x000fe20003fce818 */
[----:B------:R-:W-:Y:S01]  /*120a0*/  UISETP.NE.AND UP1, UPT, UR39, URZ, UPT ;  /* 0x0000003f2700728c */ /* 0x000fe2000bf25270 */
[----:B------:R-:W-:Y:S01]  /*120b0*/  FSEL R93, R16, -INF , !P0 ;  /* 0xff800000105d7808 */ /* 0x000fe20004000000 */
[----:B------:R-:W-:Y:S01]  /*120c0*/  ULDC.64 UR10, c[0x0][0x2c8] ;  /* 0x0000b200000a7ab9 */ /* 0x000fe20000000a00 */
[----:B------:R-:W-:Y:S02]  /*120d0*/  ISETP.GT.AND P0, PT, R3, 0x18, P4 ;  /* 0x000000180300780c */ /* 0x000fe40002704270 */
[----:B------:R-:W-:Y:S01]  /*120e0*/  PLOP3.LUT P4, PT, PT, PT, UP2, 0x40, 0x0 ;  /* 0x000000000000781c */ /* 0x000fe20003f8e828 */
[----:B------:R-:W-:Y:S01]  /*120f0*/  UISETP.NE.AND UP2, UPT, UR36, URZ, UPT ;  /* 0x0000003f2400728c */ /* 0x000fe2000bf45270 */
[----:B------:R-:W-:-:S04]  /*12100*/  ISETP.LT.OR P0, PT, R5, 0x19, P0 ;  /* 0x000000190500780c */ /* 0x000fc80000701670 */
[----:B------:R-:W-:Y:S01]  /*12110*/  FSEL R94, R9, -INF , !P0 ;  /* 0xff800000095e7808 */ /* 0x000fe20004000000 */
[----:B------:R-:W-:Y:S01]  /*12120*/  FFMA.FTZ R9, R75, c[0x0][0x2d0], -R7 ;  /* 0x0000b4004b097a23 */ /* 0x000fe20000010807 */
[----:B------:R-:W-:Y:S02]  /*12130*/  ISETP.GT.AND P0, PT, R3, 0x19, P5 ;  /* 0x000000190300780c */ /* 0x000fe40002f04270 */
[----:B------:R-:W-:Y:S01]  /*12140*/  PLOP3.LUT P5, PT, PT, PT, UP0, 0x40, 0x0 ;  /* 0x000000000000781c */ /* 0x000fe20003fae808 */
[----:B------:R1:W-:Y:S01]  /*12150*/  MUFU.EX2 R208, R9 ;  /* 0x0000000900d07308 */ /* 0x0003e20000000800 */
[----:B------:R-:W-:Y:S01]  /*12160*/  ISETP.LT.OR P0, PT, R5, 0x1a, P0 ;  /* 0x0000001a0500780c */ /* 0x000fe20000701670 */
[----:B------:R-:W-:-:S03]  /*12170*/  UISETP.NE.AND UP0, UPT, UR7, URZ, UPT ;  /* 0x0000003f0700728c */ /* 0x000fc6000bf05270 */
[----:B------:R-:W-:Y:S02]  /*12180*/  FSEL R95, R45, -INF , !P0 ;  /* 0xff8000002d5f7808 */ /* 0x000fe40004000000 */
[----:B------:R-:W-:Y:S02]  /*12190*/  ISETP.GT.AND P0, PT, R3, 0x20, P2 ;  /* 0x000000200300780c */ /* 0x000fe40001704270 */
        /* <DEDUP_REMOVED lines=8> */
[----:B-1----:R-:W-:Y:S01]  /*12220*/  FMNMX.FTZ R9, R103, R8, !PT ;  /* 0x0000000867097209 */ /* 0x002fe20007810000 */
[----:B------:R-:W-:Y:S01]  /*12230*/  FFMA.FTZ R8, R76, c[0x0][0x2d0], -R7 ;  /* 0x0000b4004c087a23 */ /* 0x000fe20000010807 */
[----:B------:R-:W-:Y:S01]  /*12240*/  FSEL R161, R12, -INF , !P0 ;  /* 0xff8000000ca17808 */ /* 0x000fe20004000000 */
[----:B------:R-:W-:Y:S01]  /*12250*/  LDSM.16.MT88.4 R76, [R212+0x100] ;  /* 0x00010000d44c783b */ /* 0x000fe20000004200 */
[----:B------:R-:W-:Y:S01]  /*12260*/  ISETP.GT.AND P0, PT, R3, 0x28, P3 ;  /* 0x000000280300780c */ /* 0x000fe20001f04270 */
[----:B------:R1:W3:Y:S01]  /*12270*/  MUFU.EX2 R154, R8 ;  /* 0x00000008009a7308 */ /* 0x0002e20000000800 */
[----:B------:R-:W-:-:S02]  /*12280*/  FMNMX.FTZ R9, R112, R9, !PT ;  /* 0x0000000970097209 */ /* 0x000fc40007810000 */
[----:B------:R-:W-:Y:S02]  /*12290*/  ISETP.LT.OR P0, PT, R5, 0x29, P0 ;  /* 0x000000290500780c */ /* 0x000fe40000701670 */
[----:B------:R-:W-:Y:S02]  /*122a0*/  FMNMX.FTZ R0, R113, R9, !PT ;  /* 0x0000000971007209 */ /* 0x000fe40007810000 */
[----:B------:R-:W-:Y:S02]  /*122b0*/  FSEL R162, R35, -INF , !P0 ;  /* 0xff80000023a27808 */ /* 0x000fe40004000000 */
[----:B------:R-:W-:Y:S02]  /*122c0*/  ISETP.GT.AND P0, PT, R3, 0x29, P5 ;  /* 0x000000290300780c */ /* 0x000fe40002f04270 */
[----:B------:R-:W-:Y:S02]  /*122d0*/  FMNMX.FTZ R9, R69, R68, !PT ;  /* 0x0000004445097209 */ /* 0x000fe40007810000 */
[----:B------:R-:W-:-:S02]  /*122e0*/  ISETP.LT.OR P0, PT, R5, 0x2a, P0 ;  /* 0x0000002a0500780c */ /* 0x000fc40000701670 */
[----:B------:R-:W-:Y:S01]  /*122f0*/  FMNMX.FTZ R0, R114, R0, !PT ;  /* 0x0000000072007209 */ /* 0x000fe20007810000 */
[----:B-1----:R-:W-:Y:S01]  /*12300*/  FFMA.FTZ R8, R57, c[0x0][0x2d0], -R6 ;  /* 0x0000b40039087a23 */ /* 0x002fe20000010806 */
[----:B------:R-:W-:Y:S02]  /*12310*/  FSEL R163, R18, -INF , !P0 ;  /* 0xff80000012a37808 */ /* 0x000fe40004000000 */
[----:B------:R-:W-:Y:S01]  /*12320*/  ISETP.GT.AND P0, PT, R3, 0x30, P2 ;  /* 0x000000300300780c */ /* 0x000fe20001704270 */
[----:B------:R1:W-:Y:S01]  /*12330*/  MUFU.EX2 R215, R8 ;  /* 0x0000000800d77308 */ /* 0x0003e20000000800 */
[----:B------:R-:W-:Y:S02]  /*12340*/  FMNMX.FTZ R9, R74, R9, !PT ;  /* 0x000000094a097209 */ /* 0x000fe40007810000 */
[----:B------:R-:W-:Y:S02]  /*12350*/  ISETP.LT.OR P0, PT, R5, 0x31, P0 ;  /* 0x000000310500780c */ /* 0x000fe40000701670 */
[----:B------:R-:W-:-:S02]  /*12360*/  FMNMX.FTZ R0, R115, R0, !PT ;  /* 0x0000000073007209 */ /* 0x000fc40007810000 */
[----:B------:R-:W-:Y:S02]  /*12370*/  FSEL R176, R11, -INF , !P0 ;  /* 0xff8000000bb07808 */ /* 0x000fe40004000000 */
[----:B------:R-:W-:Y:S02]  /*12380*/  ISETP.GT.AND P0, PT, R3, 0x31, P1 ;  /* 0x000000310300780c */ /* 0x000fe40000f04270 */
[----:B------:R-:W-:Y:S02]  /*12390*/  FMNMX.FTZ R9, R73, R9, !PT ;  /* 0x0000000949097209 */ /* 0x000fe40007810000 */
[----:B------:R-:W-:Y:S02]  /*123a0*/  ISETP.LT.OR P0, PT, R5, 0x32, P0 ;  /* 0x000000320500780c */ /* 0x000fe40000701670 */
[----:B------:R-:W-:Y:S01]  /*123b0*/  PLOP3.LUT P2, PT, PT, PT, UP0, 0x40, 0x0 ;  /* 0x000000000000781c */ /* 0x000fe20003f4e808 */
[----:B-1----:R-:W-:Y:S01]  /*123c0*/  FFMA.FTZ R8, R59, c[0x0][0x2d0], -R6 ;  /* 0x0000b4003b087a23 */ /* 0x002fe20000010806 */
[----:B------:R-:W-:Y:S01]  /*123d0*/  FSEL R183, R10, -INF , !P0 ;  /* 0xff8000000ab77808 */ /* 0x000fe20004000000 */
[----:B------:R-:W-:Y:S01]  /*123e0*/  UISETP.NE.AND UP0, UPT, UR37, URZ, UPT ;  /* 0x0000003f2500728c */ /* 0x000fe2000bf05270 */
[----:B------:R-:W-:Y:S01]  /*123f0*/  ISETP.GT.AND P0, PT, R3, 0x38, P4 ;  /* 0x000000380300780c */ /* 0x000fe20002704270 */
[----:B------:R1:W4:Y:S01]  /*12400*/  MUFU.EX2 R216, R8 ;  /* 0x0000000800d87308 */ /* 0x0003220000000800 */
[----:B------:R-:W-:Y:S01]  /*12410*/  PLOP3.LUT P3, PT, PT, PT, UP6, 0x40, 0x0 ;  /* 0x000000000000781c */ /* 0x000fe20003f6e868 */
[----:B------:R-:W2:Y:S01]  /*12420*/  LDSM.16.MT88.4 R56, [R209+0x100] ;  /* 0x00010000d138783b */ /* 0x000ea20000004200 */
[----:B------:R-:W-:Y:S01]  /*12430*/  ISETP.LT.OR P0, PT, R5, 0x39, P0 ;  /* 0x000000390500780c */ /* 0x000fe20000701670 */
[----:B------:R-:W-:Y:S01]  /*12440*/  UISETP.NE.AND UP6, UPT, UR23, URZ, UPT ;  /* 0x0000003f1700728c */ /* 0x000fe2000bfc5270 */
[----:B------:R-:W-:-:S02]  /*12450*/  FMNMX.FTZ R0, R167, R0, !PT ;  /* 0x00000000a7007209 */ /* 0x000fc40007810000 */
[----:B------:R-:W-:Y:S02]  /*12460*/  FSEL R185, R38, -INF , !P0 ;  /* 0xff80000026b97808 */ /* 0x000fe40004000000 */
[----:B------:R-:W-:Y:S02]  /*12470*/  ISETP.GT.AND P0, PT, R3, 0x39, P6 ;  /* 0x000000390300780c */ /* 0x000fe40003704270 */
[----:B------:R-:W-:Y:S02]  /*12480*/  FMNMX.FTZ R9, R92, R9, !PT ;  /* 0x000000095c097209 */ /* 0x000fe40007810000 */
[----:B------:R-:W-:Y:S02]  /*12490*/  ISETP.LT.OR P1, PT, R5, 0x3a, P0 ;  /* 0x0000003a0500780c */ /* 0x000fe40000721670 */
[----:B------:R-:W-:Y:S01]  /*124a0*/  ISETP.GT.AND P2, PT, R3, 0x40, P2 ;  /* 0x000000400300780c */ /* 0x000fe20001744270 */
[----:B-1----:R-:W-:Y:S01]  /*124b0*/  FFMA.FTZ R8, R65, c[0x0][0x2d0], -R6 ;  /* 0x0000b40041087a23 */ /* 0x002fe20000010806 */
[----:B------:R-:W-:-:S02]  /*124c0*/  ISETP.GT.AND P0, PT, R3, 0x41, P3 ;  /* 0x000000410300780c */ /* 0x000fc40001f04270 */
[----:B------:R-:W-:Y:S01]  /*124d0*/  FMNMX.FTZ R0, R169, R0, !PT ;  /* 0x00000000a9007209 */ /* 0x000fe20007810000 */
[----:B------:R1:W-:Y:S01]  /*124e0*/  MUFU.EX2 R146, R8 ;  /* 0x0000000800927308 */ /* 0x0003e20000000800 */
[----:B------:R-:W-:Y:S02]  /*124f0*/  FMNMX.FTZ R4, R93, R9, !PT ;  /* 0x000000095d047209 */ /* 0x000fe40007810000 */
[C---:B------:R-:W-:Y:S02]  /*12500*/  ISETP.LT.OR P3, PT, R5.reuse, 0x41, P2 ;  /* 0x000000410500780c */ /* 0x040fe40001761670 */
[----:B------:R-:W-:Y:S02]  /*12510*/  ISETP.LT.OR P0, PT, R5, 0x42, P0 ;  /* 0x000000420500780c */ /* 0x000fe40000701670 */
[----:B------:R-:W-:Y:S02]  /*12520*/  FMNMX.FTZ R0, R174, R0, !PT ;  /* 0x00000000ae007209 */ /* 0x000fe40007810000 */
[----:B------:R-:W-:Y:S01]  /*12530*/  PLOP3.LUT P5, PT, PT, PT, UP5, 0x40, 0x0 ;  /* 0x000000000000781c */ /* 0x000fe20003fae858 */
[----:B------:R-:W-:Y:S01]  /*12540*/  UISETP.NE.AND UP5, UPT, UR24, URZ, UPT ;  /* 0x0000003f1800728c */ /* 0x000fe2000bfa5270 */
[----:B------:R-:W-:-:S02]  /*12550*/  PLOP3.LUT P2, PT, PT, PT, UP4, 0x40, 0x0 ;  /* 0x000000000000781c */ /* 0x000fc40003f4e848 */
[----:B------:R-:W-:Y:S02]  /*12560*/  FSEL R186, R37, -INF , !P1 ;  /* 0xff80000025ba7808 */ /* 0x000fe40004800000 */
[----:B------:R-:W-:Y:S02]  /*12570*/  FSEL R199, R13, -INF , !P0 ;  /* 0xff8000000dc77808 */ /* 0x000fe40004000000 */
[----:B-1----:R-:W-:Y:S01]  /*12580*/  FMNMX.FTZ R8, R94, R4, !PT ;  /* 0x000000045e087209 */ /* 0x002fe20007810000 */
[----:B------:R-:W-:Y:S01]  /*12590*/  FFMA.FTZ R4, R66, c[0x0][0x2d0], -R6 ;  /* 0x0000b40042047a23 */ /* 0x000fe20000010806 */
[----:B------:R-:W-:Y:S01]  /*125a0*/  FMNMX.FTZ R0, R175, R0, !PT ;  /* 0x00000000af007209 */ /* 0x000fe20007810000 */
[----:B------:R-:W-:Y:S01]  /*125b0*/  LDSM.16.MT88.4 R64, [R212+0x900] ;  /* 0x00090000d440783b */ /* 0x000fe20000004200 */
[C---:B------:R-:W-:Y:S01]  /*125c0*/  ISETP.GT.AND P1, PT, R3.reuse, 0x48, P5 ;  /* 0x000000480300780c */ /* 0x040fe20002f24270 */
[----:B------:R1:W1:Y:S01]  /*125d0*/  MUFU.EX2 R237, R4 ;  /* 0x0000000400ed7308 */ /* 0x0002620000000800 */
[----:B------:R-:W-:-:S02]  /*125e0*/  ISETP.GT.AND P0, PT, R3, 0x49, P2 ;  /* 0x000000490300780c */ /* 0x000fc40001704270 */
[----:B------:R-:W-:Y:S02]  /*125f0*/  FMNMX.FTZ R2, R95, R8, !PT ;  /* 0x000000085f027209 */ /* 0x000fe40007810000 */
[----:B------:R-:W-:Y:S02]  /*12600*/  FMNMX.FTZ R0, R198, R0, !PT ;  /* 0x00000000c6007209 */ /* 0x000fe40007810000 */
[C---:B------:R-:W-:Y:S02]  /*12610*/  ISETP.LT.OR P1, PT, R5.reuse, 0x49, P1 ;  /* 0x000000490500780c */ /* 0x040fe40000f21670 */
[----:B------:R-:W-:Y:S02]  /*12620*/  ISETP.LT.OR P0, PT, R5, 0x4a, P0 ;  /* 0x0000004a0500780c */ /* 0x000fe40000701670 */
[----:B------:R-:W-:Y:S02]  /*12630*/  FMNMX.FTZ R2, R160, R2, !PT ;  /* 0x00000002a0027209 */ /* 0x000fe40007810000 */
[----:B------:R-:W-:-:S02]  /*12640*/  FMNMX.FTZ R0, R197, R0, !PT ;  /* 0x00000000c5007209 */ /* 0x000fc40007810000 */
[----:B------:R-:W-:Y:S01]  /*12650*/  FSEL R200, R14, -INF , !P3 ;  /* 0xff8000000ec87808 */ /* 0x000fe20005800000 */
[----:B-1----:R-:W-:Y:S01]  /*12660*/  FFMA.FTZ R4, R82, c[0x0][0x2d0], -R7 ;  /* 0x0000b40052047a23 */ /* 0x002fe20000010807 */
[----:B------:R-:W-:Y:S02]  /*12670*/  FSEL R195, R47, -INF , !P1 ;  /* 0xff8000002fc37808 */ /* 0x000fe40004800000 */
[----:B------:R-:W-:Y:S01]  /*12680*/  FSEL R194, R48, -INF , !P0 ;  /* 0xff80000030c27808 */ /* 0x000fe20004000000 */
[----:B------:R-:W-:Y:S01]  /*12690*/  MUFU.EX2 R249, R4 ;  /* 0x0000000400f97308 */ /* 0x000fe20000000800 */
[----:B------:R-:W-:Y:S02]  /*126a0*/  PLOP3.LUT P3, PT, PT, PT, UP3, 0x40, 0x0 ;  /* 0x000000000000781c */ /* 0x000fe40003f6e838 */
[----:B------:R-:W-:Y:S02]  /*126b0*/  PLOP3.LUT P4, PT, PT, PT, UP2, 0x40, 0x0 ;  /* 0x000000000000781c */ /* 0x000fe40003f8e828 */
[----:B------:R-:W-:-:S02]  /*126c0*/  PLOP3.LUT P1, PT, PT, PT, UP1, 0x40, 0x0 ;  /* 0x000000000000781c */ /* 0x000fc40003f2e818 */
[----:B------:R-:W-:Y:S02]  /*126d0*/  PLOP3.LUT P0, PT, PT, PT, UP0, 0x40, 0x0 ;  /* 0x000000000000781c */ /* 0x000fe40003f0e808 */
[----:B------:R-:W-:Y:S02]  /*126e0*/  FMNMX.FTZ R2, R161, R2, !PT ;  /* 0x00000002a1027209 */ /* 0x000fe40007810000 */
[----:B------:R-:W-:Y:S02]  /*126f0*/  FMNMX.FTZ R0, R196, R0, !PT ;  /* 0x00000000c4007209 */ /* 0x000fe40007810000 */
[C---:B------:R-:W-:Y:S02]  /*12700*/  ISETP.GT.AND P3, PT, R3.reuse, 0x50, P3 ;  /* 0x000000500300780c */ /* 0x040fe40001f64270 */
[C---:B------:R-:W-:Y:S02]  /*12710*/  ISETP.GT.AND P2, PT, R3.reuse, 0x51, P4 ;  /* 0x000000510300780c */ /* 0x040fe40002744270 */
[----:B------:R-:W-:-:S02]  /*12720*/  ISETP.GT.AND P1, PT, R3, 0x58, P1 ;  /* 0x000000580300780c */ /* 0x000fc40000f24270 */
[----:B------:R-:W-:Y:S02]  /*12730*/  ISETP.GT.AND P0, PT, R3, 0x59, P0 ;  /* 0x000000590300780c */ /* 0x000fe40000704270 */
[----:B------:R-:W-:Y:S02]  /*12740*/  FMNMX.FTZ R3, R162, R2, !PT ;  /* 0x00000002a2037209 */ /* 0x000fe40007810000 */
[----:B------:R-:W-:Y:S01]  /*12750*/  FMNMX.FTZ R2, R201, R0, !PT ;  /* 0x00000000c9027209 */ /* 0x000fe20007810000 */
[----:B------:R-:W-:Y:S01]  /*12760*/  FFMA.FTZ R0, R83, c[0x0][0x2d0], -R7 ;  /* 0x0000b40053007a23 */ /* 0x000fe20000010807 */
[----:B------:R-:W-:Y:S02]  /*12770*/  FMNMX.FTZ R3, R163, R3, !PT ;  /* 0x00000003a3037209 */ /* 0x000fe40007810000 */
[----:B------:R-:W-:Y:S01]  /*12780*/  FMNMX.FTZ R2, R227, R2, !PT ;  /* 0x00000002e3027209 */ /* 0x000fe20007810000 */
[----:B------:R1:W1:Y:S01]  /*12790*/  MUFU.EX2 R240, R0 ;  /* 0x0000000000f07308 */ /* 0x0002620000000800 */
[----:B------:R-:W-:-:S02]  /*127a0*/  FMNMX.FTZ R3, R176, R3, !PT ;  /* 0x00000003b0037209 */ /* 0x000fc40007810000 */
[----:B------:R-:W-:Y:S02]  /*127b0*/  FMNMX.FTZ R2, R226, R2, !PT ;  /* 0x00000002e2027209 */ /* 0x000fe40007810000 */
[----:B------:R-:W-:Y:S02]  /*127c0*/  FMNMX.FTZ R3, R183, R3, !PT ;  /* 0x00000003b7037209 */ /* 0x000fe40007810000 */
[----:B------:R-:W-:Y:S02]  /*127d0*/  ISETP.LT.OR P3, PT, R5, 0x51, P3 ;  /* 0x000000510500780c */ /* 0x000fe40001f61670 */
[----:B------:R-:W-:Y:S02]  /*127e0*/  FMNMX.FTZ R3, R185, R3, !PT ;  /* 0x00000003b9037209 */ /* 0x000fe40007810000 */
[----:B------:R-:W-:Y:S02]  /*127f0*/  ISETP.LT.OR P2, PT, R5, 0x52, P2 ;  /* 0x000000520500780c */ /* 0x000fe40001741670 */
[----:B------:R-:W-:-:S02]  /*12800*/  FMNMX.FTZ R3, R186, R3, !PT ;  /* 0x00000003ba037209 */ /* 0x000fc40007810000 */
[----:B------:R-:W-:Y:S01]  /*12810*/  FSEL R187, R116, -INF , !P3 ;  /* 0xff80000074bb7808 */ /* 0x000fe20005800000 */
[----:B-1----:R-:W-:Y:S01]  /*12820*/  FFMA.FTZ R0, R98, c[0x0][0x2d0], -R7 ;  /* 0x0000b40062007a23 */ /* 0x002fe20000010807 */
[----:B------:R-:W-:Y:S02]  /*12830*/  FMNMX.FTZ R3, R200, R3, !PT ;  /* 0x00000003c8037209 */ /* 0x000fe40007810000 */
[----:B------:R-:W-:Y:S01]  /*12840*/  ISETP.LT.OR P1, PT, R5, 0x59, P1 ;  /* 0x000000590500780c */ /* 0x000fe20000f21670 */
[----:B------:R1:W-:Y:S01]  /*12850*/  MUFU.EX2 R142, R0 ;  /* 0x00000000008e7308 */ /* 0x0003e20000000800 */
[----:B------:R-:W-:Y:S02]  /*12860*/  FMNMX.FTZ R3, R199, R3, !PT ;  /* 0x00000003c7037209 */ /* 0x000fe40007810000 */
[----:B------:R-:W-:Y:S02]  /*12870*/  FSEL R188, R51, -INF , !P2 ;  /* 0xff80000033bc7808 */ /* 0x000fe40005000000 */
[----:B------:R-:W-:-:S02]  /*12880*/  FMNMX.FTZ R3, R195, R3, !PT ;  /* 0x00000003c3037209 */ /* 0x000fc40007810000 */
[----:B------:R-:W-:Y:S02]  /*12890*/  ISETP.LT.OR P0, PT, R5, 0x5a, P0 ;  /* 0x0000005a0500780c */ /* 0x000fe40000701670 */
[----:B------:R-:W-:Y:S02]  /*128a0*/  FMNMX.FTZ R3, R194, R3, !PT ;  /* 0x00000003c2037209 */ /* 0x000fe40007810000 */
[----:B------:R-:W-:Y:S02]  /*128b0*/  FSEL R189, R43, -INF , !P1 ;  /* 0xff8000002bbd7808 */ /* 0x000fe40004800000 */
[----:B------:R-:W-:Y:S02]  /*128c0*/  FMNMX.FTZ R3, R187, R3, !PT ;  /* 0x00000003bb037209 */ /* 0x000fe40007810000 */
[----:B------:R-:W-:Y:S02]  /*128d0*/  FSEL R190, R39, -INF , !P0 ;  /* 0xff80000027be7808 */ /* 0x000fe40004000000 */
[----:B-1----:R-:W-:Y:S01]  /*128e0*/  FMNMX.FTZ R0, R228, R2, !PT ;  /* 0x00000002e4007209 */ /* 0x002fe20007810000 */
[----:B------:R-:W-:Y:S01]  /*128f0*/  FFMA.FTZ R2, R99, c[0x0][0x2d0], -R7 ;  /* 0x0000b40063027a23 */ /* 0x000fe20000010807 */
[----:B------:R-:W-:-:S02]  /*12900*/  FMNMX.FTZ R3, R188, R3, !PT ;  /* 0x00000003bc037209 */ /* 0x000fc40007810000 */
[----:B------:R-:W-:Y:S01]  /*12910*/  FMNMX.FTZ R0, R229, R0, !PT ;  /* 0x00000000e5007209 */ /* 0x000fe20007810000 */
[----:B------:R1:W1:Y:S01]  /*12920*/  MUFU.EX2 R147, R2 ;  /* 0x0000000200937308 */ /* 0x0002620000000800 */
[----:B------:R-:W-:Y:S02]  /*12930*/  FMNMX.FTZ R3, R189, R3, !PT ;  /* 0x00000003bd037209 */ /* 0x000fe40007810000 */
[----:B------:R-:W-:Y:S02]  /*12940*/  FMNMX.FTZ R0, R207, R0, !PT ;  /* 0x00000000cf007209 */ /* 0x000fe40007810000 */
[----:B------:R-:W-:Y:S02]  /*12950*/  FMNMX.FTZ R3, R190, R3, !PT ;  /* 0x00000003be037209 */ /* 0x000fe40007810000 */
[----:B------:R-:W-:Y:S02]  /*12960*/  FMNMX.FTZ R0, R206, R0, !PT ;  /* 0x00000000ce007209 */ /* 0x000fe40007810000 */
[----:B--2---:R-:W-:Y:S01]  /*12970*/  F2FP.BF16.PACK_AB R8, R149, R150 ;  /* 0x000000969508723e */ /* 0x004fe200000010ff */
[----:B------:R-:W2:Y:S01]  /*12980*/  SHFL.BFLY PT, R5, R3, 0x2, 0x1f ;  /* 0x0c401f0003057f89 */ /* 0x000ea200000e0000 */
[----:B------:R-:W-:-:S02]  /*12990*/  FMNMX.FTZ R0, R230, R0, !PT ;  /* 0x00000000e6007209 */ /* 0x000fc40007810000 */
[----:B---3--:R-:W-:Y:S02]  /*129a0*/  F2FP.BF16.PACK_AB R10, R154, R208 ;  /* 0x000000d09a0a723e */ /* 0x008fe400000010ff */
[----:B------:R-:W-:Y:S01]  /*129b0*/  FMNMX.FTZ R0, R231, R0, !PT ;  /* 0x00000000e7007209 */ /* 0x000fe20007810000 */
[----:B-1----:R-:W-:Y:S01]  /*129c0*/  FFMA.FTZ R2, R80, c[0x0][0x2d0], -R6 ;  /* 0x0000b40050027a23 */ /* 0x002fe20000010806 */
[----:B----4-:R-:W-:Y:S02]  /*129d0*/  F2FP.BF16.PACK_AB R9, R216, R215 ;  /* 0x000000d7d809723e */ /* 0x010fe400000010ff */
[----:B------:R-:W-:Y:S01]  /*129e0*/  F2FP.BF16.PACK_AB R11, R237, R146 ;  /* 0x00000092ed0b723e */ /* 0x000fe200000010ff */
[----:B------:R-:W1:Y:S01]  /*129f0*/  SHFL.BFLY PT, R4, R0, 0x2, 0x1f ;  /* 0x0c401f0000047f89 */ /* 0x000e6200000e0000 */
[----:B------:R3:W-:Y:S01]  /*12a00*/  MUFU.EX2 R248, R2 ;  /* 0x0000000200f87308 */ /* 0x0007e20000000800 */
[----:B------:R-:W-:Y:S02]  /*12a10*/  F2FP.BF16.PACK_AB R12, R240, R249 ;  /* 0x000000f9f00c723e */ /* 0x000fe400000010ff */
[----:B------:R-:W-:-:S02]  /*12a20*/  F2FP.BF16.PACK_AB R14, R147, R142 ;  /* 0x0000008e930e723e */ /* 0x000fc400000010ff */
[----:B------:R-:W-:Y:S01]  /*12a30*/  HMMA.16816.F32.BF16 R32, R8, R56, RZ ;  /* 0x000000380820723c */ /* 0x000fe200000418ff */
[----:B--2---:R-:W-:-:S07]  /*12a40*/  FMNMX.FTZ R3, R3, R5, !PT ;  /* 0x0000000503037209 */ /* 0x004fce0007810000 */
[C---:B------:R-:W-:Y:S01]  /*12a50*/  HMMA.16816.F32.BF16 R24, R8.reuse, R84, RZ ;  /* 0x000000540818723c */ /* 0x040fe200000418ff */
[--C-:B---3--:R-:W-:Y:S01]  /*12a60*/  FFMA.FTZ R2, R81, c[0x0][0x2d0], -R6.reuse ;  /* 0x0000b40051027a23 */ /* 0x108fe20000010806 */
[----:B------:R-:W2:Y:S03]  /*12a70*/  SHFL.BFLY PT, R5, R3, 0x1, 0x1f ;  /* 0x0c201f0003057f89 */ /* 0x000ea600000e0000 */
[----:B------:R3:W4:Y:S01]  /*12a80*/  MUFU.EX2 R241, R2 ;  /* 0x0000000200f17308 */ /* 0x0007220000000800 */
[----:B------:R-:W-:Y:S01]  /*12a90*/  LDSM.16.MT88.4 R80, [R209+0x900] ;  /* 0x00090000d150783b */ /* 0x000fe20000004200 */
[----:B-1----:R-:W-:Y:S01]  /*12aa0*/  FMNMX.FTZ R0, R0, R4, !PT ;  /* 0x0000000400007209 */ /* 0x002fe20007810000 */
[C---:B------:R-:W-:Y:S04]  /*12ab0*/  HMMA.16816.F32.BF16 R28, R8.reuse, R76, RZ ;  /* 0x0000004c081c723c */ /* 0x040fe800000418ff */
[----:B------:R-:W1:Y:S04]  /*12ac0*/  SHFL.BFLY PT, R4, R0, 0x1, 0x1f ;  /* 0x0c201f0000047f89 */ /* 0x000e6800000e0000 */
[----:B------:R-:W-:Y:S01]  /*12ad0*/  HMMA.16816.F32.BF16 R16, R8, R88, RZ ;  /* 0x000000580810723c */ /* 0x000fe200000418ff */
[----:B---3--:R-:W-:Y:S01]  /*12ae0*/  FFMA.FTZ R2, R96, c[0x0][0x2d0], -R6 ;  /* 0x0000b40060027a23 */ /* 0x008fe20000010806 */
[----:B----4-:R-:W-:-:S03]  /*12af0*/  F2FP.BF16.PACK_AB R13, R241, R248 ;  /* 0x000000f8f10d723e */ /* 0x010fc600000010ff */
[----:B------:R3:W-:Y:S03]  /*12b00*/  MUFU.EX2 R151, R2 ;  /* 0x0000000200977308 */ /* 0x0007e60000000800 */
[----:B------:R-:W-:Y:S01]  /*12b10*/  HMMA.16816.F32.BF16 R20, R8, R58, RZ ;  /* 0x0000003a0814723c */ /* 0x000fe200000418ff */
[----:B--2---:R-:W-:-:S07]  /*12b20*/  FMNMX.FTZ R3, R5, R3, !PT ;  /* 0x0000000305037209 */ /* 0x004fce0007810000 */
[C---:B------:R-:W-:Y:S01]  /*12b30*/  HMMA.16816.F32.BF16 R36, R8.reuse, R78, RZ ;  /* 0x0000004e0824723c */ /* 0x040fe200000418ff */
[----:B-1----:R-:W-:Y:S01]  /*12b40*/  FMNMX.FTZ R70, R0, R4, !PT ;  /* 0x0000000400467209 */ /* 0x002fe20007810000 */
[--C-:B------:R-:W-:Y:S02]  /*12b50*/  FFMA.FTZ R0, R106, c[0x0][0x2d0], -R6.reuse ;  /* 0x0000b4006a007a23 */ /* 0x100fe40000010806 */
[--C-:B---3--:R-:W-:Y:S01]  /*12b60*/  FFMA.FTZ R2, R97, c[0x0][0x2d0], -R6.reuse ;  /* 0x0000b40061027a23 */ /* 0x108fe20000010806 */
[----:B------:R-:W-:Y:S01]  /*12b70*/  FSETP.NEU.FTZ.AND P0, PT, R70, -INF , PT ;  /* 0xff8000004600780b */ /* 0x000fe20003f1d000 */
[----:B------:R1:W-:Y:S02]  /*12b80*/  MUFU.EX2 R145, R0 ;  /* 0x0000000000917308 */ /* 0x0003e40000000800 */
[C---:B------:R-:W-:Y:S06]  /*12b90*/  HMMA.16816.F32.BF16 R40, R8.reuse, R86, RZ ;  /* 0x000000560828723c */ /* 0x040fec00000418ff */
[----:B------:R2:W3:Y:S02]  /*12ba0*/  MUFU.EX2 R245, R2 ;  /* 0x0000000200f57308 */ /* 0x0004e40000000800 */
[----:B------:R-:W-:Y:S01]  /*12bb0*/  HMMA.16816.F32.BF16 R8, R8, R90, RZ ;  /* 0x0000005a0808723c */ /* 0x000fe200000418ff */
[----:B-1----:R-:W-:-:S05]  /*12bc0*/  FFMA.FTZ R0, R109, c[0x0][0x2d0], -R6 ;  /* 0x0000b4006d007a23 */ /* 0x002fca0000010806 */
[----:B------:R-:W-:Y:S01]  /*12bd0*/  MUFU.EX2 R75, R0 ;  /* 0x00000000004b7308 */ /* 0x000fe20000000800 */
[----:B--2---:R-:W-:Y:S01]  /*12be0*/  FFMA.FTZ R2, R107, c[0x0][0x2d0], -R7 ;  /* 0x0000b4006b027a23 */ /* 0x004fe20000010807 */
[----:B---3--:R-:W-:-:S06]  /*12bf0*/  F2FP.BF16.PACK_AB R15, R245, R151 ;  /* 0x00000097f50f723e */ /* 0x008fcc00000010ff */
[----:B------:R1:W-:Y:S01]  /*12c00*/  MUFU.EX2 R153, R2 ;  /* 0x0000000200997308 */ /* 0x0003e20000000800 */
[C---:B------:R-:W-:Y:S08]  /*12c10*/  HMMA.16816.F32.BF16 R48, R12.reuse, R80, R32 ;  /* 0x000000500c30723c */ /* 0x040ff00000041820 */
[----:B------:R-:W-:Y:S01]  /*12c20*/  HMMA.16816.F32.BF16 R32, R12, R60, R24 ;  /* 0x0000003c0c20723c */ /* 0x000fe20000041818 */
[----:B-1----:R-:W-:-:S04]  /*12c30*/  FFMA.FTZ R2, R108, c[0x0][0x2d0], -R7 ;  /* 0x0000b4006c027a23 */ /* 0x002fc80000010807 */
[----:B------:R1:W2:Y:S03]  /*12c40*/  MUFU.EX2 R247, R2 ;  /* 0x0000000200f77308 */ /* 0x0002a60000000800 */
        /* <DEDUP_REMOVED lines=8> */
[----:B------:R1:W3:Y:S03]  /*12cd0*/  MUFU.EX2 R243, R2 ;  /* 0x0000000200f37308 */ /* 0x0002e60000000800 */
[----:B------:R-:W-:Y:S07]  /*12ce0*/  HMMA.16816.F32.BF16 R12, R12, R54, R8 ;  /* 0x000000360c0c723c */ /* 0x000fee0000041808 */
[----:B--2---:R-:W-:-:S02]  /*12cf0*/  F2FP.BF16.PACK_AB R8, R247, R153 ;  /* 0x00000099f708723e */ /* 0x004fc400000010ff */
[----:B------:R-:W-:Y:S01]  /*12d00*/  F2FP.BF16.PACK_AB R11, R75, R145 ;  /* 0x000000914b0b723e */ /* 0x000fe200000010ff */
[----:B-1----:R-:W-:Y:S01]  /*12d10*/  FFMA.FTZ R2, R104, c[0x0][0x2d0], -R6 ;  /* 0x0000b40068027a23 */ /* 0x002fe20000010806 */
[----:B---3--:R-:W-:-:S03]  /*12d20*/  F2FP.BF16.PACK_AB R10, R243, R143 ;  /* 0x0000008ff30a723e */ /* 0x008fc600000010ff */
[----:B------:R1:W-:Y:S02]  /*12d30*/  MUFU.EX2 R246, R2 ;  /* 0x0000000200f67308 */ /* 0x0003e40000000800 */
[----:B-1----:R-:W-:-:S06]  /*12d40*/  FFMA.FTZ R2, R105, c[0x0][0x2d0], -R6 ;  /* 0x0000b40069027a23 */ /* 0x002fcc0000010806 */
[----:B------:R1:W2:Y:S02]  /*12d50*/  MUFU.EX2 R244, R2 ;  /* 0x0000000200f47308 */ /* 0x0002a40000000800 */
[----:B-1----:R-:W-:Y:S01]  /*12d60*/  FMUL.FTZ R2, R70, c[0x0][0x2d0] ;  /* 0x0000b40046027a20 */ /* 0x002fe20000410000 */
[----:B--2---:R-:W-:-:S04]  /*12d70*/  F2FP.BF16.PACK_AB R9, R244, R246 ;  /* 0x000000f6f409723e */ /* 0x004fc800000010ff */
[----:B------:R-:W-:Y:S02]  /*12d80*/  FSEL R2, R2, RZ, P0 ;  /* 0x000000ff02027208 */ /* 0x000fe40000000000 */
[----:B------:R-:W-:Y:S01]  /*12d90*/  FSETP.NEU.FTZ.AND P0, PT, R3, -INF , PT ;  /* 0xff8000000300780b */ /* 0x000fe20003f1d000 */
[C---:B------:R-:W-:Y:S02]  /*12da0*/  HMMA.16816.F32.BF16 R120, R8.reuse, R136, R32 ;  /* 0x000000880878723c */ /* 0x040fe40000041820 */
[--C-:B------:R-:W-:Y:S02]  /*12db0*/  FFMA.FTZ R0, R100, c[0x0][0x2d0], -R2.reuse ;  /* 0x0000b40064007a23 */ /* 0x100fe40000010802 */
[--C-:B------:R-:W-:Y:S02]  /*12dc0*/  FFMA.FTZ R4, R103, c[0x0][0x2d0], -R2.reuse ;  /* 0x0000b40067047a23 */ /* 0x100fe40000010802 */
[----:B------:R1:W-:Y:S02]  /*12dd0*/  MUFU.EX2 R213, R0 ;  /* 0x0000000000d57308 */ /* 0x0003e40000000800 */
[C---:B------:R-:W-:Y:S06]  /*12de0*/  HMMA.16816.F32.BF16 R116, R8.reuse, R132, R44 ;  /* 0x000000840874723c */ /* 0x040fec000004182c */
[----:B------:R-:W-:Y:S02]  /*12df0*/  MUFU.EX2 R238, R4 ;  /* 0x0000000400ee7308 */ /* 0x000fe40000000800 */
[----:B------:R-:W-:Y:S01]  /*12e00*/  HMMA.16816.F32.BF16 R108, R8, R128, R48 ;  /* 0x00000080086c723c */ /* 0x000fe20000041830 */
[----:B-1----:R-:W-:-:S06]  /*12e10*/  FFMA.FTZ R0, R101, c[0x0][0x2d0], -R2 ;  /* 0x0000b40065007a23 */ /* 0x002fcc0000010802 */
[----:B------:R-:W-:Y:S01]  /*12e20*/  MOV R51, R149 ;  /* 0x0000009500337202 */ /* 0x000fe20000000f00 */
[----:B------:R-:W-:Y:S01]  /*12e30*/  HMMA.16816.F32.BF16 R124, R8, R156, R28 ;  /* 0x0000009c087c723c */ /* 0x000fe2000004181c */
[----:B------:R-:W-:Y:S01]  /*12e40*/  IMAD.MOV.U32 R50, RZ, RZ, R147 ;  /* 0x000000ffff327224 */ /* 0x000fe200078e0093 */
[----:B------:R1:W2:Y:S01]  /*12e50*/  MUFU.EX2 R214, R0 ;  /* 0x0000000000d67308 */ /* 0x0002a20000000800 */
[----:B------:R-:W-:Y:S02]  /*12e60*/  IMAD.MOV.U32 R49, RZ, RZ, R146 ;  /* 0x000000ffff317224 */ /* 0x000fe400078e0092 */
[----:B------:R-:W-:-:S03]  /*12e70*/  IMAD.MOV.U32 R48, RZ, RZ, R145 ;  /* 0x000000ffff307224 */ /* 0x000fc600078e0091 */
[C---:B------:R-:W-:Y:S08]  /*12e80*/  HMMA.16816.F32.BF16 R44, R8.reuse, R130, R24 ;  /* 0x00000082082c723c */ /* 0x040ff00000041818 */
[----:B------:R-:W-:Y:S01]  /*12e90*/  HMMA.16816.F32.BF16 R96, R8, R134, R20 ;  /* 0x000000860860723c */ /* 0x000fe20000041814 */
[----:B-1----:R-:W-:-:S04]  /*12ea0*/  FFMA.FTZ R0, R102, c[0x0][0x2d0], -R2 ;  /* 0x0000b40066007a23 */ /* 0x002fc80000010802 */
[----:B------:R1:W-:Y:S03]  /*12eb0*/  MUFU.EX2 R155, R0 ;  /* 0x00000000009b7308 */ /* 0x0003e60000000800 */
[C---:B------:R-:W-:Y:S08]  /*12ec0*/  HMMA.16816.F32.BF16 R100, R8.reuse, R138, R16 ;  /* 0x0000008a0864723c */ /* 0x040ff00000041810 */
[----:B------:R-:W-:Y:S01]  /*12ed0*/  HMMA.16816.F32.BF16 R104, R8, R158, R12 ;  /* 0x0000009e0868723c */ /* 0x000fe2000004180c */
[----:B-1----:R-:W-:-:S06]  /*12ee0*/  FMUL.FTZ R0, R3, c[0x0][0x2d0] ;  /* 0x0000b40003007a20 */ /* 0x002fcc0000410000 */
[----:B--2---:R-:W-:Y:S02]  /*12ef0*/  F2FP.BF16.PACK_AB R8, R214, R213 ;  /* 0x000000d5d608723e */ /* 0x004fe400000010ff */
[----:B------:R-:W-:-:S05]  /*12f00*/  FSEL R0, R0, RZ, P0 ;  /* 0x000000ff00007208 */ /* 0x000fca0000000000 */
[----:B------:R-:W-:Y:S01]  /*12f10*/  FFMA.FTZ R4, R69, c[0x0][0x2d0], -R0 ;  /* 0x0000b40045047a23 */ /* 0x000fe20000010800 */
[----:B------:R-:W-:-:S03]  /*12f20*/  MOV R69, R143 ;  /* 0x0000008f00457202 */ /* 0x000fc60000000f00 */
[----:B------:R1:W-:Y:S02]  /*12f30*/  MUFU.EX2 R181, R4 ;  /* 0x0000000400b57308 */ /* 0x0003e40000000800 */
[----:B-1----:R-:W-:Y:S02]  /*12f40*/  FFMA.FTZ R4, R68, c[0x0][0x2d0], -R0 ;  /* 0x0000b40044047a23 */ /* 0x002fe40000010800 */
[----:B------:R-:W-:-:S04]  /*12f50*/  IMAD.MOV.U32 R68, RZ, RZ, R142 ;  /* 0x000000ffff447224 */ /* 0x000fc800078e008e */
[----:B------:R1:W2:Y:S02]  /*12f60*/  MUFU.EX2 R178, R4 ;  /* 0x0000000400b27308 */ /* 0x0002a40000000800 */
[----:B-1----:R-:W-:Y:S01]  /*12f70*/  FFMA.FTZ R4, R74, c[0x0][0x2d0], -R0 ;  /* 0x0000b4004a047a23 */ /* 0x002fe20000010800 */
[----:B--2---:R-:W-:-:S05]  /*12f80*/  F2FP.BF16.PACK_AB R9, R178, R181 ;  /* 0x000000b5b209723e */ /* 0x004fca00000010ff */
[----:B------:R1:W-:Y:S02]  /*12f90*/  MUFU.EX2 R239, R4 ;  /* 0x0000000400ef7308 */ /* 0x0003e40000000800 */
[----:B-1----:R-:W-:Y:S02]  /*12fa0*/  FFMA.FTZ R4, R73, c[0x0][0x2d0], -R0 ;  /* 0x0000b40049047a23 */ /* 0x002fe40000010800 */
[----:B------:R-:W-:-:S04]  /*12fb0*/  IMAD.MOV.U32 R73, RZ, RZ, R155 ;  /* 0x000000ffff497224 */ /* 0x000fc800078e009b */
[----:B------:R1:W2:Y:S01]  /*12fc0*/  MUFU.EX2 R177, R4 ;  /* 0x0000000400b17308 */ /* 0x0002a20000000800 */
[----:B------:R-:W-:Y:S01]  /*12fd0*/  F2FP.BF16.PACK_AB R10, R238, R73 ;  /* 0x00000049ee0a723e */ /* 0x000fe200000010ff */
[----:B-1----:R-:W-:Y:S01]  /*12fe0*/  FFMA.FTZ R4, R112, c[0x0][0x2d0], -R2 ;  /* 0x0000b40070047a23 */ /* 0x002fe20000010802 */
[----:B--2---:R-:W-:Y:S02]  /*12ff0*/  F2FP.BF16.PACK_AB R11, R177, R239 ;  /* 0x000000efb10b723e */ /* 0x004fe400000010ff */
[----:B------:R-:W-:-:S03]  /*13000*/  MOV R112, R154 ;  /* 0x0000009a00707202 */ /* 0x000fc60000000f00 */
[----:B------:R1:W-:Y:S02]  /*13010*/  MUFU.EX2 R5, R4 ;  /* 0x0000000400057308 */ /* 0x0003e40000000800 */
[C---:B------:R-:W-:Y:S08]  /*13020*/  HMMA.16816.F32.BF16 R24, R8.reuse, R76, RZ ;  /* 0x0000004c0818723c */ /* 0x040ff000000418ff */
[----:B------:R-:W-:Y:S01]  /*13030*/  HMMA.16816.F32.BF16 R28, R8, R56, RZ ;  /* 0x00000038081c723c */ /* 0x000fe200000418ff */
[----:B-1----:R-:W-:-:S02]  /*13040*/  FFMA.FTZ R4, R113, c[0x0][0x2d0], -R2 ;  /* 0x0000b40071047a23 */ /* 0x002fc40000010802 */
[----:B------:R-:W-:Y:S02]  /*13050*/  IMAD.MOV.U32 R113, RZ, RZ, R153 ;  /* 0x000000ffff717224 */ /* 0x000fe400078e0099 */
[----:B------:R1:W2:Y:S03]  /*13060*/  MUFU.EX2 R33, R4 ;  /* 0x0000000400217308 */ /* 0x0002a60000000800 */
[C---:B------:R-:W-:Y:S08]  /*13070*/  HMMA.16816.F32.BF16 R36, R8.reuse, R78, RZ ;  /* 0x0000004e0824723c */ /* 0x040ff000000418ff */
[----:B------:R-:W-:Y:S01]  /*13080*/  HMMA.16816.F32.BF16 R40, R8, R58, RZ ;  /* 0x0000003a0828723c */ /* 0x000fe200000418ff */
[----:B------:R-:W-:Y:S01]  /*13090*/  LDSM.16.MT88.4 R56, [R209+0x1900] ;  /* 0x00190000d138783b */ /* 0x000fe20000004200 */
[----:B-1----:R-:W-:-:S06]  /*130a0*/  FFMA.FTZ R4, R114, c[0x0][0x2d0], -R2 ;  /* 0x0000b40072047a23 */ /* 0x002fcc0000010802 */
[----:B------:R-:W-:Y:S01]  /*130b0*/  HMMA.16816.F32.BF16 R16, R8, R84, RZ ;  /* 0x000000540810723c */ /* 0x000fe200000418ff */
[----:B--2---:R-:W-:Y:S01]  /*130c0*/  IMAD.MOV.U32 R78, RZ, RZ, R33 ;  /* 0x000000ffff4e7224 */ /* 0x004fe200078e0021 */
[----:B------:R1:W-:Y:S01]  /*130d0*/  MUFU.EX2 R236, R4 ;  /* 0x0000000400ec7308 */ /* 0x0003e20000000800 */
[----:B------:R-:W-:-:S05]  /*130e0*/  IMAD.MOV.U32 R114, RZ, RZ, R151 ;  /* 0x000000ffff727224 */ /* 0x000fca00078e0097 */
[C---:B------:R-:W-:Y:S07]  /*130f0*/  HMMA.16816.F32.BF16 R12, R8.reuse, R88, RZ ;  /* 0x00000058080c723c */ /* 0x040fee00000418ff */
[----:B------:R-:W-:Y:S01]  /*13100*/  IMAD.MOV.U32 R88, RZ, RZ, R249 ;  /* 0x000000ffff587224 */ /* 0x000fe200078e00f9 */
[----:B------:R-:W-:Y:S01]  /*13110*/  HMMA.16816.F32.BF16 R20, R8, R90, RZ ;  /* 0x0000005a0814723c */ /* 0x000fe200000418ff */
[----:B------:R-:W-:Y:S02]  /*13120*/  IMAD.MOV.U32 R89, RZ, RZ, R245 ;  /* 0x000000ffff597224 */ /* 0x000fe400078e00f5 */
[----:B-1----:R-:W-:-:S02]  /*13130*/  FFMA.FTZ R4, R115, c[0x0][0x2d0], -R2 ;  /* 0x0000b40073047a23 */ /* 0x002fc40000010802 */
[----:B------:R-:W-:Y:S02]  /*13140*/  IMAD.MOV.U32 R115, RZ, RZ, R150 ;  /* 0x000000ffff737224 */ /* 0x000fe400078e0096 */
[----:B------:R1:W2:Y:S01]  /*13150*/  MUFU.EX2 R32, R4 ;  /* 0x0000000400207308 */ /* 0x0002a20000000800 */
[----:B------:R-:W-:Y:S02]  /*13160*/  IMAD.MOV.U32 R90, RZ, RZ, R247 ;  /* 0x000000ffff5a7224 */ /* 0x000fe400078e00f7 */
[----:B------:R-:W-:Y:S02]  /*13170*/  IMAD.MOV.U32 R91, RZ, RZ, R248 ;  /* 0x000000ffff5b7224 */ /* 0x000fe400078e00f8 */
[----:B-1----:R-:W-:Y:S01]  /*13180*/  FFMA.FTZ R4, R92, c[0x0][0x2d0], -R0 ;  /* 0x0000b4005c047a23 */ /* 0x002fe20000010800 */
[----:B------:R-:W-:-:S03]  /*13190*/  MOV R92, R246 ;  /* 0x000000f6005c7202 */ /* 0x000fc60000000f00 */
[----:B------:R1:W-:Y:S02]  /*131a0*/  MUFU.EX2 R171, R4 ;  /* 0x0000000400ab7308 */ /* 0x0003e40000000800 */
[----:B-1----:R-:W-:Y:S02]  /*131b0*/  FFMA.FTZ R4, R93, c[0x0][0x2d0], -R0 ;  /* 0x0000b4005d047a23 */ /* 0x002fe40000010800 */
[----:B------:R-:W-:-:S04]  /*131c0*/  IMAD.MOV.U32 R93, RZ, RZ, R113 ;  /* 0x000000ffff5d7224 */ /* 0x000fc800078e0071 */
[----:B------:R1:W3:Y:S02]  /*131d0*/  MUFU.EX2 R170, R4 ;  /* 0x0000000400aa7308 */ /* 0x0002e40000000800 */
[----:B-1----:R-:W-:Y:S02]  /*131e0*/  FFMA.FTZ R4, R94, c[0x0][0x2d0], -R0 ;  /* 0x0000b4005e047a23 */ /* 0x002fe40000010800 */
[----:B--2---:R-:W-:-:S04]  /*131f0*/  IMAD.MOV.U32 R94, RZ, RZ, R32 ;  /* 0x000000ffff5e7224 */ /* 0x004fc800078e0020 */
[----:B------:R1:W-:Y:S01]  /*13200*/  MUFU.EX2 R173, R4 ;  /* 0x0000000400ad7308 */ /* 0x0003e20000000800 */
[----:B------:R-:W-:Y:S07]  /*13210*/  HMMA.16816.F32.BF16 R32, R8, R86, RZ ;  /* 0x000000560820723c */ /* 0x000fee00000418ff */
[----:B------:R-:W-:Y:S02]  /*13220*/  F2FP.BF16.PACK_AB R8, R78, R5 ;  /* 0x000000054e08723e */ /* 0x000fe400000010ff */
[----:B------:R-:W-:-:S02]  /*13230*/  F2FP.BF16.PACK_AB R10, R94, R236 ;  /* 0x000000ec5e0a723e */ /* 0x000fc400000010ff */
[----:B---3--:R-:W-:Y:S01]  /*13240*/  F2FP.BF16.PACK_AB R9, R170, R171 ;  /* 0x000000abaa09723e */ /* 0x008fe200000010ff */
[----:B-1----:R-:W-:Y:S02]  /*13250*/  FFMA.FTZ R4, R95, c[0x0][0x2d0], -R0 ;  /* 0x0000b4005f047a23 */ /* 0x002fe40000010800 */
[----:B------:R-:W-:Y:S02]  /*13260*/  IMAD.MOV.U32 R95, RZ, RZ, R114 ;  /* 0x000000ffff5f7224 */ /* 0x000fe400078e0072 */
[----:B------:R1:W2:Y:S02]  /*13270*/  MUFU.EX2 R172, R4 ;  /* 0x0000000400ac7308 */ /* 0x0002a40000000800 */
[----:B-1----:R-:W-:Y:S01]  /*13280*/  FFMA.FTZ R4, R140, c[0x0][0x2d0], -R7 ;  /* 0x0000b4008c047a23 */ /* 0x002fe20000010807 */
[----:B--2---:R-:W-:-:S05]  /*13290*/  F2FP.BF16.PACK_AB R11, R172, R173 ;  /* 0x000000adac0b723e */ /* 0x004fca00000010ff */
[----:B------:R1:W-:Y:S02]  /*132a0*/  MUFU.EX2 R74, R4 ;  /* 0x00000004004a7308 */ /* 0x0003e40000000800 */
[----:B------:R-:W-:Y:S01]  /*132b0*/  HMMA.16816.F32.BF16 R84, R8, R82, R40 ;  /* 0x000000520854723c */ /* 0x000fe20000041828 */
[----:B-1----:R-:W-:-:S07]  /*132c0*/  FFMA.FTZ R4, R141, c[0x0][0x2d0], -R7 ;  /* 0x0000b4008d047a23 */ /* 0x002fce0000010807 */
[C---:B------:R-:W-:Y:S01]  /*132d0*/  HMMA.16816.F32.BF16 R140, R8.reuse, R80, R28 ;  /* 0x00000050088c723c */ /* 0x040fe2000004181c */
[----:B------:R1:W-:Y:S06]  /*132e0*/  MUFU.EX2 R76, R4 ;  /* 0x00000004004c7308 */ /* 0x0003ec0000000800 */
[----:B------:R-:W-:Y:S01]  /*132f0*/  IMAD.MOV.U32 R31, RZ, RZ, R68 ;  /* 0x000000ffff1f7224 */ /* 0x000fe200078e0044 */
[----:B------:R-:W-:Y:S01]  /*13300*/  MOV R30, R69 ;  /* 0x00000045001e7202 */ /* 0x000fe20000000f00 */
[----:B------:R-:W-:Y:S01]  /*13310*/  IMAD.MOV.U32 R69, RZ, RZ, R48 ;  /* 0x000000ffff457224 */ /* 0x000fe200078e0030 */
[----:B------:R-:W-:Y:S01]  /*13320*/  MOV R28, R51 ;  /* 0x00000033001c7202 */ /* 0x000fe20000000f00 */
[----:B------:R-:W-:Y:S01]  /*13330*/  IMAD.MOV.U32 R68, RZ, RZ, R49 ;  /* 0x000000ffff447224 */ /* 0x000fe200078e0031 */
[----:B------:R-:W-:Y:S01]  /*13340*/  HMMA.16816.F32.BF16 R80, R8, R66, R36 ;  /* 0x000000420850723c */ /* 0x000fe20000041824 */
[----:B------:R-:W-:-:S02]  /*13350*/  IMAD.MOV.U32 R29, RZ, RZ, R50 ;  /* 0x000000ffff1d7224 */ /* 0x000fc400078e0032 */
[----:B------:R-:W-:Y:S01]  /*13360*/  LDSM.16.MT88.4 R48, [R212+0x1900] ;  /* 0x00190000d430783b */ /* 0x000fe20000004200 */
[----:B-1----:R-:W-:-:S04]  /*13370*/  FFMA.FTZ R4, R144, c[0x0][0x2d0], -R7 ;  /* 0x0000b40090047a23 */ /* 0x002fc80000010807 */
[C---:B------:R-:W-:Y:S01]  /*13380*/  HMMA.16816.F32.BF16 R144, R8.reuse, R64, R24 ;  /* 0x000000400890723c */ /* 0x040fe20000041818 */
[----:B------:R1:W-:Y:S07]  /*13390*/  MUFU.EX2 R77, R4 ;  /* 0x00000004004d7308 */ /* 0x0003ee0000000800 */
[----:B------:R-:W-:Y:S01]  /*133a0*/  HMMA.16816.F32.BF16 R64, R8, R62, R32 ;  /* 0x0000003e0840723c */ /* 0x000fe20000041820 */
[----:B-1----:R-:W-:-:S07]  /*133b0*/  FFMA.FTZ R4, R148, c[0x0][0x2d0], -R7 ;  /* 0x0000b40094047a23 */ /* 0x002fce0000010807 */
[----:B------:R-:W-:Y:S01]  /*133c0*/  HMMA.16816.F32.BF16 R148, R8, R60, R16 ;  /* 0x0000003c0894723c */ /* 0x000fe20000041810 */
[----:B------:R-:W1:Y:S01]  /*133d0*/  LDSM.16.MT88.4 R60, [R210+0x1900] ;  /* 0x00190000d23c783b */ /* 0x000e620000004200 */
[----:B------:R2:W3:Y:S05]  /*133e0*/  MUFU.EX2 R79, R4 ;  /* 0x00000004004f7308 */ /* 0x0004ea0000000800 */
[----:B------:R-:W-:Y:S01]  /*133f0*/  IMAD.MOV.U32 R18, RZ, RZ, R244 ;  /* 0x000000ffff127224 */ /* 0x000fe200078e00f4 */
[----:B------:R-:W-:Y:S01]  /*13400*/  MOV R16, R30 ;  /* 0x0000001e00107202 */ /* 0x000fe20000000f00 */
[----:B------:R-:W-:Y:S02]  /*13410*/  IMAD.MOV.U32 R19, RZ, RZ, R243 ;  /* 0x000000ffff137224 */ /* 0x000fe400078e00f3 */
[----:B------:R-:W-:-:S02]  /*13420*/  IMAD.MOV.U32 R17, RZ, RZ, R31 ;  /* 0x000000ffff117224 */ /* 0x000fc400078e001f */
[----:B--2---:R-:W-:Y:S02]  /*13430*/  FFMA.FTZ R4, R152, c[0x0][0x2d0], -R7 ;  /* 0x0000b40098047a23 */ /* 0x004fe40000010807 */
[----:B------:R-:W-:Y:S02]  /*13440*/  HMMA.16816.F32.BF16 R152, R8, R52, R12 ;  /* 0x000000340898723c */ /* 0x000fe4000004180c */
[----:B------:R2:W-:Y:S05]  /*13450*/  MUFU.EX2 R252, R4 ;  /* 0x0000000400fc7308 */ /* 0x0005ea0000000800 */
[----:B------:R-:W-:Y:S02]  /*13460*/  IMAD.MOV.U32 R15, RZ, RZ, R29 ;  /* 0x000000ffff0f7224 */ /* 0x000fe400078e001d */
[----:B--2---:R-:W-:Y:S01]  /*13470*/  FFMA.FTZ R4, R164, c[0x0][0x2d0], -R6 ;  /* 0x0000b400a4047a23 */ /* 0x004fe20000010806 */
[----:B------:R-:W-:-:S03]  /*13480*/  MOV R164, R73 ;  /* 0x0000004900a47202 */ /* 0x000fc60000000f00 */
[----:B------:R2:W-:Y:S02]  /*13490*/  MUFU.EX2 R251, R4 ;  /* 0x0000000400fb7308 */ /* 0x0005e40000000800 */
[----:B--2---:R-:W-:Y:S02]  /*134a0*/  FFMA.FTZ R4, R166, c[0x0][0x2d0], -R6 ;  /* 0x0000b400a6047a23 */ /* 0x004fe40000010806 */
[----:B------:R-:W-:-:S04]  /*134b0*/  IMAD.MOV.U32 R166, RZ, RZ, R92 ;  /* 0x000000ffffa67224 */ /* 0x000fc800078e005c */
[----:B------:R2:W4:Y:S02]  /*134c0*/  MUFU.EX2 R250, R4 ;  /* 0x0000000400fa7308 */ /* 0x0005240000000800 */
[----:B--2---:R-:W-:Y:S02]  /*134d0*/  FFMA.FTZ R4, R165, c[0x0][0x2d0], -R6 ;  /* 0x0000b400a5047a23 */ /* 0x004fe40000010806 */
[----:B---3--:R-:W-:-:S04]  /*134e0*/  IMAD.MOV.U32 R165, RZ, RZ, R79 ;  /* 0x000000ffffa57224 */ /* 0x008fc800078e004f */
[----:B------:R2:W-:Y:S01]  /*134f0*/  MUFU.EX2 R247, R4 ;  /* 0x0000000400f77308 */ /* 0x0005e20000000800 */
[----:B------:R-:W-:Y:S02]  /*13500*/  IMAD.MOV.U32 R79, RZ, RZ, R112 ;  /* 0x000000ffff4f7224 */ /* 0x000fe400078e0070 */
[----:B--2---:R-:W-:-:S05]  /*13510*/  FFMA.FTZ R4, R168, c[0x0][0x2d0], -R6 ;  /* 0x0000b400a8047a23 */ /* 0x004fca0000010806 */
[----:B------:R2:W3:Y:S02]  /*13520*/  MUFU.EX2 R249, R4 ;  /* 0x0000000400f97308 */ /* 0x0004e40000000800 */
[----:B--2---:R-:W-:-:S06]  /*13530*/  FFMA.FTZ R4, R192, c[0x0][0x2d0], -R7 ;  /* 0x0000b400c0047a23 */ /* 0x004fcc0000010807 */
[----:B------:R2:W1:Y:S02]  /*13540*/  MUFU.EX2 R248, R4 ;  /* 0x0000000400f87308 */ /* 0x0004640000000800 */
[----:B--2---:R-:W-:Y:S01]  /*13550*/  FFMA.FTZ R4, R191, c[0x0][0x2d0], -R7 ;  /* 0x0000b400bf047a23 */ /* 0x004fe20000010807 */
[----:B------:R-:W-:Y:S02]  /*13560*/  MOV R191, R115 ;  /* 0x0000007300bf7202 */ /* 0x000fe40000000f00 */
[----:B------:R-:W-:Y:S01]  /*13570*/  HMMA.16816.F32.BF16 R112, R8, R54, R20 ;  /* 0x000000360870723c */ /* 0x000fe20000041814 */
[----:B------:R-:W2:Y:S02]  /*13580*/  LDSM.16.MT88.4 R52, [R211+0x1900] ;  /* 0x00190000d334783b */ /* 0x000ea40000004200 */
[----:B------:R1:W-:Y:S04]  /*13590*/  MUFU.EX2 R246, R4 ;  /* 0x0000000400f67308 */ /* 0x0003e80000000800 */
[----:B------:R-:W-:-:S02]  /*135a0*/  F2FP.BF16.PACK_AB R8, R76, R74 ;  /* 0x0000004a4c08723e */ /* 0x000fc400000010ff */
[----:B----4-:R-:W-:Y:S02]  /*135b0*/  F2FP.BF16.PACK_AB R9, R250, R251 ;  /* 0x000000fbfa09723e */ /* 0x010fe400000010ff */
[----:B------:R-:W-:Y:S02]  /*135c0*/  F2FP.BF16.PACK_AB R10, R165, R77 ;  /* 0x0000004da50a723e */ /* 0x000fe400000010ff */
[----:B---3--:R-:W-:Y:S01]  /*135d0*/  F2FP.BF16.PACK_AB R11, R249, R247 ;  /* 0x000000f7f90b723e */ /* 0x008fe200000010ff */
[----:B-1----:R-:W-:-:S06]  /*135e0*/  FFMA.FTZ R4, R193, c[0x0][0x2d0], -R7 ;  /* 0x0000b400c1047a23 */ /* 0x002fcc0000010807 */
[C---:B------:R-:W-:Y:S01]  /*135f0*/  HMMA.16816.F32.BF16 R24, R8.reuse, R60, R120 ;  /* 0x0000003c0818723c */ /* 0x040fe20000041878 */
[----:B------:R1:W-:Y:S06]  /*13600*/  MUFU.EX2 R245, R4 ;  /* 0x0000000400f57308 */ /* 0x0003ec0000000800 */
[----:B------:R-:W-:Y:S01]  /*13610*/  MOV R123, R238 ;  /* 0x000000ee007b7202 */ /* 0x000fe20000000f00 */
[----:B------:R-:W-:Y:S01]  /*13620*/  HMMA.16816.F32.BF16 R32, R8, R48, R116 ;  /* 0x000000300820723c */ /* 0x000fe20000041874 */
[----:B------:R-:W-:Y:S01]  /*13630*/  IMAD.MOV.U32 R121, RZ, RZ, R91 ;  /* 0x000000ffff797224 */ /* 0x000fe200078e005b */
[----:B------:R-:W-:Y:S01]  /*13640*/  MOV R120, R16 ;  /* 0x0000001000787202 */ /* 0x000fe20000000f00 */
[----:B------:R-:W-:-:S04]  /*13650*/  IMAD.MOV.U32 R122, RZ, RZ, R88 ;  /* 0x000000ffff7a7224 */ /* 0x000fc800078e0058 */
[----:B------:R-:W-:Y:S01]  /*13660*/  MOV R119, R90 ;  /* 0x0000005a00777202 */ /* 0x000fe20000000f00 */
[C---:B------:R-:W-:Y:S01]  /*13670*/  HMMA.16816.F32.BF16 R20, R8.reuse, R62, R100 ;  /* 0x0000003e0814723c */ /* 0x040fe20000041864 */
[----:B------:R-:W-:Y:S01]  /*13680*/  LDSM.16.MT88.4 R100, [R211+0x2100] ;  /* 0x00210000d364783b */ /* 0x000fe20000004200 */
[----:B-1----:R-:W-:Y:S02]  /*13690*/  FFMA.FTZ R4, R179, c[0x0][0x2d0], -R6 ;  /* 0x0000b400b3047a23 */ /* 0x002fe40000010806 */
[----:B------:R-:W-:Y:S02]  /*136a0*/  IMAD.MOV.U32 R179, RZ, RZ, R28 ;  /* 0x000000ffffb37224 */ /* 0x000fe400078e001c */
[----:B------:R1:W-:Y:S01]  /*136b0*/  MUFU.EX2 R244, R4 ;  /* 0x0000000400f47308 */ /* 0x0003e20000000800 */
[----:B------:R-:W-:Y:S01]  /*136c0*/  IMAD.MOV.U32 R116, RZ, RZ, R17 ;  /* 0x000000ffff747224 */ /* 0x000fe200078e0011 */
[----:B------:R-:W-:Y:S01]  /*136d0*/  HMMA.16816.F32.BF16 R28, R8, R50, R96 ;  /* 0x00000032081c723c */ /* 0x000fe20000041860 */
[----:B------:R-:W-:-:S02]  /*136e0*/  IMAD.MOV.U32 R117, RZ, RZ, R18 ;  /* 0x000000ffff757224 */ /* 0x000fc400078e0012 */
[----:B------:R-:W-:-:S04]  /*136f0*/  IMAD.MOV.U32 R118, RZ, RZ, R19 ;  /* 0x000000ffff767224 */ /* 0x000fc800078e0013 */
[----:B------:R-:W-:Y:S01]  /*13700*/  IMAD.MOV.U32 R96, RZ, RZ, R77 ;  /* 0x000000ffff607224 */ /* 0x000fe200078e004d */
[----:B------:R-:W-:Y:S01]  /*13710*/  MOV R98, R94 ;  /* 0x0000005e00627202 */ /* 0x000fe20000000f00 */
[----:B------:R-:W-:Y:S01]  /*13720*/  IMAD.MOV.U32 R77, RZ, RZ, R240 ;  /* 0x000000ffff4d7224 */ /* 0x000fe200078e00f0 */
[----:B------:R-:W-:Y:S01]  /*13730*/  HMMA.16816.F32.BF16 R40, R8, R56, R108 ;  /* 0x000000380828723c */ /* 0x000fe2000004186c */
[----:B------:R-:W-:Y:S02]  /*13740*/  IMAD.MOV.U32 R99, RZ, RZ, R93 ;  /* 0x000000ffff637224 */ /* 0x000fe400078e005d */
[----:B-1----:R-:W-:-:S04]  /*13750*/  FFMA.FTZ R4, R180, c[0x0][0x2d0], -R6 ;  /* 0x0000b400b4047a23 */ /* 0x002fc80000010806 */
[----:B------:R1:W3:Y:S01]  /*13760*/  MUFU.EX2 R243, R4 ;  /* 0x0000000400f37308 */ /* 0x0002e20000000800 */
[C---:B------:R-:W-:Y:S08]  /*13770*/  HMMA.16816.F32.BF16 R36, R8.reuse, R58, R44 ;  /* 0x0000003a0824723c */ /* 0x040ff0000004182c */
[----:B--2---:R-:W-:Y:S01]  /*13780*/  HMMA.16816.F32.BF16 R16, R8, R52, R124 ;  /* 0x000000340810723c */ /* 0x004fe2000004187c */
[----:B-1----:R-:W-:Y:S01]  /*13790*/  FFMA.FTZ R4, R182, c[0x0][0x2d0], -R6 ;  /* 0x0000b400b6047a23 */ /* 0x002fe20000010806 */
[----:B------:R-:W-:Y:S01]  /*137a0*/  MOV R182, R79 ;  /* 0x0000004f00b67202 */ /* 0x000fe20000000f00 */
[----:B------:R-:W-:-:S02]  /*137b0*/  IMAD.MOV.U32 R79, RZ, RZ, R241 ;  /* 0x000000ffff4f7224 */ /* 0x000fc400078e00f1 */
[----:B------:R1:W-:Y:S02]  /*137c0*/  MUFU.EX2 R241, R4 ;  /* 0x0000000400f17308 */ /* 0x0003e40000000800 */
[----:B-1----:R-:W-:-:S06]  /*137d0*/  FFMA.FTZ R4, R184, c[0x0][0x2d0], -R6 ;  /* 0x0000b400b8047a23 */ /* 0x002fcc0000010806 */
[----:B------:R1:W2:Y:S02]  /*137e0*/  MUFU.EX2 R240, R4 ;  /* 0x0000000400f07308 */ /* 0x0002a40000000800 */
[----:B-1----:R-:W-:Y:S01]  /*137f0*/  FFMA.FTZ R4, R167, c[0x0][0x2d0], -R2 ;  /* 0x0000b400a7047a23 */ /* 0x002fe20000010802 */
[----:B------:R-:W-:Y:S01]  /*13800*/  MOV R167, R89 ;  /* 0x0000005900a77202 */ /* 0x000fe20000000f00 */
[----:B------:R-:W-:Y:S02]  /*13810*/  IMAD.MOV.U32 R89, RZ, RZ, R95 ;  /* 0x000000ffff597224 */ /* 0x000fe400078e005f */
[----:B------:R-:W-:Y:S02]  /*13820*/  IMAD.MOV.U32 R95, RZ, RZ, R237 ;  /* 0x000000ffff5f7224 */ /* 0x000fe400078e00ed */
[----:B------:R1:W-:Y:S02]  /*13830*/  MUFU.EX2 R237, R4 ;  /* 0x0000000400ed7308 */ /* 0x0003e40000000800 */
[----:B------:R-:W-:-:S02]  /*13840*/  IMAD.MOV.U32 R97, RZ, RZ, R95 ;  /* 0x000000ffff617224 */ /* 0x000fc400078e005f */
[----:B------:R-:W4:Y:S01]  /*13850*/  LDSM.16.MT88.4 R92, [R210+0x2100] ;  /* 0x00210000d25c783b */ /* 0x000f220000004200 */
[----:B-1----:R-:W-:Y:S02]  /*13860*/  FFMA.FTZ R4, R169, c[0x0][0x2d0], -R2 ;  /* 0x0000b400a9047a23 */ /* 0x002fe40000010802 */
[----:B------:R-:W-:Y:S02]  /*13870*/  IMAD.MOV.U32 R169, RZ, RZ, R15 ;  /* 0x000000ffffa97224 */ /* 0x000fe400078e000f */
[----:B------:R1:W1:Y:S01]  /*13880*/  MUFU.EX2 R238, R4 ;  /* 0x0000000400ee7308 */ /* 0x0002620000000800 */
[----:B------:R-:W-:Y:S07]  /*13890*/  HMMA.16816.F32.BF16 R12, R8, R54, R104 ;  /* 0x00000036080c723c */ /* 0x000fee0000041868 */
[----:B------:R-:W-:Y:S01]  /*138a0*/  IMAD.MOV.U32 R104, RZ, RZ, R236 ;  /* 0x000000ffff687224 */ /* 0x000fe200078e00ec */
[----:B------:R-:W-:Y:S01]  /*138b0*/  MOV R106, R77 ;  /* 0x0000004d006a7202 */ /* 0x000fe20000000f00 */
[----:B------:R-:W-:Y:S01]  /*138c0*/  IMAD.MOV.U32 R107, RZ, RZ, R79 ;  /* 0x000000ffff6b7224 */ /* 0x000fe200078e004f */
[----:B------:R-:W-:Y:S01]  /*138d0*/  F2FP.BF16.PACK_AB R8, R248, R252 ;  /* 0x000000fcf808723e */ /* 0x000fe200000010ff */
[----:B------:R-:W-:Y:S01]  /*138e0*/  IMAD.MOV.U32 R105, RZ, RZ, R76 ;  /* 0x000000ffff697224 */ /* 0x000fe200078e004c */
[----:B---3--:R-:W-:-:S02]  /*138f0*/  F2FP.BF16.PACK_AB R9, R243, R244 ;  /* 0x000000f4f309723e */ /* 0x008fc400000010ff */
[----:B------:R-:W-:Y:S01]  /*13900*/  F2FP.BF16.PACK_AB R10, R245, R246 ;  /* 0x000000f6f50a723e */ /* 0x000fe200000010ff */
[----:B-1----:R-:W-:Y:S01]  /*13910*/  FFMA.FTZ R4, R174, c[0x0][0x2d0], -R2 ;  /* 0x0000b400ae047a23 */ /* 0x002fe20000010802 */
[----:B--2---:R-:W-:Y:S01]  /*13920*/  F2FP.BF16.PACK_AB R11, R240, R241 ;  /* 0x000000f1f00b723e */ /* 0x004fe200000010ff */
[----:B------:R-:W-:Y:S02]  /*13930*/  IMAD.MOV.U32 R174, RZ, RZ, R78 ;  /* 0x000000ffffae7224 */ /* 0x000fe400078e004e */
[----:B------:R1:W-:Y:S01]  /*13940*/  MUFU.EX2 R236, R4 ;  /* 0x0000000400ec7308 */ /* 0x0003e20000000800 */
[----:B------:R-:W2:Y:S03]  /*13950*/  LDSM.16.MT88.4 R76, [R209+0x2100] ;  /* 0x00210000d14c783b */ /* 0x000ea60000004200 */
[C---:B----4-:R-:W-:Y:S08]  /*13960*/  HMMA.16816.F32.BF16 R24, R8.reuse, R92, R24 ;  /* 0x0000005c0818723c */ /* 0x050ff00000041818 */
[----:B------:R-:W-:Y:S01]  /*13970*/  HMMA.16816.F32.BF16 R20, R8, R94, R20 ;  /* 0x0000005e0814723c */ /* 0x000fe20000041814 */
[----:B-1----:R-:W-:Y:S01]  /*13980*/  FFMA.FTZ R4, R175, c[0x0][0x2d0], -R2 ;  /* 0x0000b400af047a23 */ /* 0x002fe20000010802 */
[----:B------:R-:W-:-:S03]  /*13990*/  MOV R175, R239 ;  /* 0x000000ef00af7202 */ /* 0x000fc60000000f00 */
[----:B------:R1:W3:Y:S03]  /*139a0*/  MUFU.EX2 R239, R4 ;  /* 0x0000000400ef7308 */ /* 0x0002e60000000800 */
[C---:B------:R-:W-:Y:S08]  /*139b0*/  HMMA.16816.F32.BF16 R16, R8.reuse, R100, R16 ;  /* 0x000000640810723c */ /* 0x040ff00000041810 */
[----:B------:R-:W-:Y:S01]  /*139c0*/  HMMA.16816.F32.BF16 R12, R8, R102, R12 ;  /* 0x00000066080c723c */ /* 0x000fe2000004180c */
[----:B-1----:R-:W-:-:S02]  /*139d0*/  FFMA.FTZ R4, R160, c[0x0][0x2d0], -R0 ;  /* 0x0000b400a0047a23 */ /* 0x002fc40000010800 */
[----:B------:R-:W-:Y:S02]  /*139e0*/  IMAD.MOV.U32 R160, RZ, RZ, R89 ;  /* 0x000000ffffa07224 */ /* 0x000fe400078e0059 */
[----:B------:R-:W1:Y:S01]  /*139f0*/  LDSM.16.MT88.4 R88, [R212+0x2100] ;  /* 0x00210000d458783b */ /* 0x000e620000004200 */
[----:B------:R4:W-:Y:S02]  /*13a00*/  MUFU.EX2 R73, R4 ;  /* 0x0000000400497308 */ /* 0x0009e40000000800 */
[C---:B--2---:R-:W-:Y:S08]  /*13a10*/  HMMA.16816.F32.BF16 R40, R8.reuse, R76, R40 ;  /* 0x0000004c0828723c */ /* 0x044ff00000041828 */
[----:B------:R-:W-:Y:S01]  /*13a20*/  HMMA.16816.F32.BF16 R36, R8, R78, R36 ;  /* 0x0000004e0824723c */ /* 0x000fe20000041824 */
[----:B----4-:R-:W-:-:S02]  /*13a30*/  FFMA.FTZ R4, R161, c[0x0][0x2d0], -R0 ;  /* 0x0000b400a1047a23 */ /* 0x010fc40000010800 */
[----:B------:R-:W-:Y:S02]  /*13a40*/  IMAD.MOV.U32 R161, RZ, RZ, R74 ;  /* 0x000000ffffa17224 */ /* 0x000fe400078e004a */
[----:B------:R2:W4:Y:S02]  /*13a50*/  MUFU.EX2 R168, R4 ;  /* 0x0000000400a87308 */ /* 0x0005240000000800 */
[--C-:B--2---:R-:W-:Y:S02]  /*13a60*/  FFMA.FTZ R4, R162, c[0x0][0x2d0], -R0.reuse ;  /* 0x0000b400a2047a23 */ /* 0x104fe40000010800 */
[----:B------:R-:W-:Y:S01]  /*13a70*/  IMAD.MOV.U32 R162, RZ, RZ, R75 ;  /* 0x000000ffffa27224 */ /* 0x000fe200078e004b */
[C---:B-1----:R-:W-:Y:S03]  /*13a80*/  HMMA.16816.F32.BF16 R32, R8.reuse, R88, R32 ;  /* 0x000000580820723c */ /* 0x042fe60000041820 */
[----:B------:R1:W-:Y:S05]  /*13a90*/  MUFU.EX2 R75, R4 ;  /* 0x00000004004b7308 */ /* 0x0003ea0000000800 */
[----:B------:R-:W-:Y:S07]  /*13aa0*/  HMMA.16816.F32.BF16 R28, R8, R90, R28 ;  /* 0x0000005a081c723c */ /* 0x000fee000004181c */
[----:B------:R-:W-:Y:S01]  /*13ab0*/  F2FP.BF16.PACK_AB R8, R238, R237 ;  /* 0x000000edee08723e */ /* 0x000fe200000010ff */
[----:B-1----:R-:W-:Y:S01]  /*13ac0*/  FFMA.FTZ R4, R163, c[0x0][0x2d0], -R0 ;  /* 0x0000b400a3047a23 */ /* 0x002fe20000010800 */
[----:B---3--:R-:W-:-:S02]  /*13ad0*/  F2FP.BF16.PACK_AB R10, R239, R236 ;  /* 0x000000ecef0a723e */ /* 0x008fc400000010ff */
[----:B----4-:R-:W-:Y:S01]  /*13ae0*/  F2FP.BF16.PACK_AB R9, R168, R73 ;  /* 0x00000049a809723e */ /* 0x010fe200000010ff */
[----:B------:R1:W2:Y:S01]  /*13af0*/  MUFU.EX2 R74, R4 ;  /* 0x00000004004a7308 */ /* 0x0002a20000000800 */
[----:B------:R-:W-:Y:S01]  /*13b00*/  MOV R163, R175 ;  /* 0x000000af00a37202 */ /* 0x000fe20000000f00 */
[----:B-1----:R-:W-:Y:S01]  /*13b10*/  FFMA.FTZ R4, R235, c[0x0][0x2d0], -R7 ;  /* 0x0000b400eb047a23 */ /* 0x002fe20000010807 */
[----:B--2---:R-:W-:-:S05]  /*13b20*/  F2FP.BF16.PACK_AB R11, R74, R75 ;  /* 0x0000004b4a0b723e */ /* 0x004fca00000010ff */
[----:B------:R1:W-:Y:S02]  /*13b30*/  MUFU.EX2 R192, R4 ;  /* 0x0000000400c07308 */ /* 0x0003e40000000800 */
[C---:B------:R-:W-:Y:S08]  /*13b40*/  HMMA.16816.F32.BF16 R44, R8.reuse, R130, R84 ;  /* 0x00000082082c723c */ /* 0x040ff00000041854 */
[----:B------:R-:W-:Y:S01]  /*13b50*/  HMMA.16816.F32.BF16 R84, R8, R134, R80 ;  /* 0x000000860854723c */ /* 0x000fe20000041850 */
[----:B-1----:R-:W-:-:S06]  /*13b60*/  FFMA.FTZ R4, R234, c[0x0][0x2d0], -R7 ;  /* 0x0000b400ea047a23 */ /* 0x002fcc0000010807 */
[----:B------:R-:W-:Y:S01]  /*13b70*/  IMAD.MOV.U32 R134, RZ, RZ, R69 ;  /* 0x000000ffff867224 */ /* 0x000fe200078e0045 */
[----:B------:R1:W2:Y:S01]  /*13b80*/  MUFU.EX2 R234, R4 ;  /* 0x0000000400ea7308 */ /* 0x0002a20000000800 */
[C---:B------:R-:W-:Y:S08]  /*13b90*/  HMMA.16816.F32.BF16 R80, R8.reuse, R138, R64 ;  /* 0x0000008a0850723c */ /* 0x040ff00000041840 */
[----:B------:R-:W-:Y:S01]  /*13ba0*/  HMMA.16816.F32.BF16 R64, R8, R156, R152 ;  /* 0x0000009c0840723c */ /* 0x000fe20000041898 */
[----:B-1----:R-:W-:-:S07]  /*13bb0*/  FFMA.FTZ R4, R233, c[0x0][0x2d0], -R7 ;  /* 0x0000b400e9047a23 */ /* 0x002fce0000010807 */
[C---:B------:R-:W-:Y:S01]  /*13bc0*/  HMMA.16816.F32.BF16 R156, R8.reuse, R158, R112 ;  /* 0x0000009e089c723c */ /* 0x040fe20000041870 */
[----:B------:R-:W1:Y:S01]  /*13bd0*/  LDSM.16.MT88.4 R112, [R209+0x2900] ;  /* 0x00290000d170783b */ /* 0x000e620000004200 */
[----:B------:R-:W-:Y:S01]  /*13be0*/  FFMA.FTZ R7, R232, c[0x0][0x2d0], -R7 ;  /* 0x0000b400e8077a23 */ /* 0x000fe20000010807 */
[----:B------:R3:W-:Y:S05]  /*13bf0*/  MUFU.EX2 R233, R4 ;  /* 0x0000000400e97308 */ /* 0x0007ea0000000800 */
[C---:B------:R-:W-:Y:S03]  /*13c00*/  HMMA.16816.F32.BF16 R108, R8.reuse, R128, R140 ;  /* 0x00000080086c723c */ /* 0x040fe6000004188c */
[----:B------:R-:W4:Y:S04]  /*13c10*/  MUFU.EX2 R193, R7 ;  /* 0x0000000700c17308 */ /* 0x000f280000000800 */
[----:B------:R-:W-:Y:S01]  /*13c20*/  IMAD.MOV.U32 R129, RZ, RZ, R160 ;  /* 0x000000ffff817224 */ /* 0x000fe200078e00a0 */
[----:B------:R-:W-:Y:S01]  /*13c30*/  MOV R160, R106 ;  /* 0x0000006a00a07202 */ /* 0x000fe20000000f00 */
[C---:B------:R-:W-:Y:S01]  /*13c40*/  HMMA.16816.F32.BF16 R124, R8.reuse, R132, R144 ;  /* 0x00000084087c723c */ /* 0x040fe20000041890 */
[----:B------:R-:W-:Y:S01]  /*13c50*/  MOV R106, R169 ;  /* 0x000000a9006a7202 */ /* 0x000fe20000000f00 */
[----:B---3--:R-:W-:Y:S01]  /*13c60*/  FFMA.FTZ R4, R205, c[0x0][0x2d0], -R6 ;  /* 0x0000b400cd047a23 */ /* 0x008fe20000010806 */
[----:B------:R-:W-:Y:S01]  /*13c70*/  MOV R169, R182 ;  /* 0x000000b600a97202 */ /* 0x000fe20000000f00 */
[----:B------:R-:W-:Y:S02]  /*13c80*/  LDSM.16.MT88.4 R144, [R210+0x2900] ;  /* 0x00290000d290783b */ /* 0x000fe40000004200 */
[----:B------:R3:W-:Y:S01]  /*13c90*/  MUFU.EX2 R180, R4 ;  /* 0x0000000400b47308 */ /* 0x0007e20000000800 */
[----:B------:R-:W-:Y:S01]  /*13ca0*/  IMAD.MOV.U32 R133, RZ, RZ, R160 ;  /* 0x000000ffff857224 */ /* 0x000fe200078e00a0 */
[----:B------:R-:W-:Y:S01]  /*13cb0*/  HMMA.16816.F32.BF16 R140, R8, R136, R148 ;  /* 0x00000088088c723c */ /* 0x000fe20000041894 */
[----:B------:R-:W-:-:S06]  /*13cc0*/  IMAD.MOV.U32 R139, RZ, RZ, R106 ;  /* 0x000000ffff8b7224 */ /* 0x000fcc00078e006a */
[----:B------:R-:W-:Y:S01]  /*13cd0*/  MOV R10, R129 ;  /* 0x00000081000a7202 */ /* 0x000fe20000000f00 */
[----:B------:R-:W-:Y:S01]  /*13ce0*/  IMAD.MOV.U32 R136, RZ, RZ, R169 ;  /* 0x000000ffff887224 */ /* 0x000fe200078e00a9 */
[----:B------:R-:W-:Y:S01]  /*13cf0*/  LDSM.16.MT88.4 R128, [R212+0x2900] ;  /* 0x00290000d480783b */ /* 0x000fe20000004200 */
[----:B------:R-:W-:Y:S01]  /*13d00*/  IMAD.MOV.U32 R9, RZ, RZ, R163 ;  /* 0x000000ffff097224 */ /* 0x000fe200078e00a3 */
[----:B------:R-:W-:Y:S01]  /*13d10*/  MOV R149, R99 ;  /* 0x0000006300957202 */ /* 0x000fe20000000f00 */
[----:B------:R-:W-:Y:S01]  /*13d20*/  IMAD.MOV.U32 R137, RZ, RZ, R97 ;  /* 0x000000ffff897224 */ /* 0x000fe200078e0061 */
[----:B------:R-:W-:Y:S01]  /*13d30*/  MOV R163, R164 ;  /* 0x000000a400a37202 */ /* 0x000fe20000000f00 */
[----:B---3--:R-:W-:Y:S01]  /*13d40*/  FFMA.FTZ R4, R204, c[0x0][0x2d0], -R6 ;  /* 0x0000b400cc047a23 */ /* 0x008fe20000010806 */
[----:B--2---:R-:W-:Y:S01]  /*13d50*/  F2FP.BF16.PACK_AB R164, R234, R192 ;  /* 0x000000c0eaa4723e */ /* 0x004fe200000010ff */
[----:B------:R-:W-:Y:S02]  /*13d60*/  IMAD.MOV.U32 R204, RZ, RZ, R161 ;  /* 0x000000ffffcc7224 */ /* 0x000fe400078e00a1 */
[----:B------:R2:W3:Y:S01]  /*13d70*/  MUFU.EX2 R184, R4 ;  /* 0x0000000400b87308 */ /* 0x0004e20000000800 */
[----:B------:R-:W-:-:S02]  /*13d80*/  IMAD.MOV.U32 R161, RZ, RZ, R105 ;  /* 0x000000ffffa17224 */ /* 0x000fc400078e0069 */
[----:B------:R-:W-:Y:S02]  /*13d90*/  IMAD.MOV.U32 R105, RZ, RZ, R174 ;  /* 0x000000ffff697224 */ /* 0x000fe400078e00ae */
[----:B------:R-:W-:Y:S01]  /*13da0*/  IMAD.MOV.U32 R174, RZ, RZ, R96 ;  /* 0x000000ffffae7224 */ /* 0x000fe200078e0060 */
[----:B------:R-:W-:Y:S01]  /*13db0*/  MOV R205, R161 ;  /* 0x000000a100cd7202 */ /* 0x000fe20000000f00 */
[----:B------:R-:W-:Y:S01]  /*13dc0*/  IMAD.MOV.U32 R96, RZ, RZ, R191 ;  /* 0x000000ffff607224 */ /* 0x000fe200078e00bf */
[----:B------:R-:W-:Y:S01]  /*13dd0*/  MOV R135, R105 ;  /* 0x0000006900877202 */ /* 0x000fe20000000f00 */
[----:B------:R-:W-:Y:S01]  /*13de0*/  IMAD.MOV.U32 R148, RZ, RZ, R98 ;  /* 0x000000ffff947224 */ /* 0x000fe200078e0062 */
[----:B------:R-:W-:Y:S01]  /*13df0*/  MOV R235, R174 ;  /* 0x000000ae00eb7202 */ /* 0x000fe20000000f00 */
[----:B------:R-:W-:Y:S01]  /*13e00*/  IMAD.MOV.U32 R150, RZ, RZ, R165 ;  /* 0x000000ffff967224 */ /* 0x000fe200078e00a5 */
[----:B------:R-:W-:Y:S01]  /*13e10*/  MOV R161, R96 ;  /* 0x0000006000a17202 */ /* 0x000fe20000000f00 */
[----:B------:R-:W-:Y:S01]  /*13e20*/  IMAD.MOV.U32 R151, RZ, RZ, R166 ;  /* 0x000000ffff977224 */ /* 0x000fe200078e00a6 */
[----:B------:R-:W1:Y:S01]  /*13e30*/  LDSM.16.MT88.4 R96, [R211+0x2900] ;  /* 0x00290000d360783b */ /* 0x000e620000004200 */
[----:B----4-:R-:W-:Y:S01]  /*13e40*/  F2FP.BF16.PACK_AB R166, R193, R233 ;  /* 0x000000e9c1a6723e */ /* 0x010fe200000010ff */
[----:B--2---:R-:W-:Y:S01]  /*13e50*/  FFMA.FTZ R4, R203, c[0x0][0x2d0], -R6 ;  /* 0x0000b400cb047a23 */ /* 0x004fe20000010806 */
[----:B------:R-:W-:Y:S01]  /*13e60*/  MOV R203, R162 ;  /* 0x000000a200cb7202 */ /* 0x000fe20000000f00 */
[----:B------:R-:W-:Y:S01]  /*13e70*/  IMAD.MOV.U32 R162, RZ, RZ, R104 ;  /* 0x000000ffffa27224 */ /* 0x000fe200078e0068 */
[----:B---3--:R-:W-:Y:S01]  /*13e80*/  F2FP.BF16.PACK_AB R165, R184, R180 ;  /* 0x000000b4b8a5723e */ /* 0x008fe200000010ff */
[----:B------:R2:W-:Y:S01]  /*13e90*/  MUFU.EX2 R191, R4 ;  /* 0x0000000400bf7308 */ /* 0x0005e20000000800 */
[----:B------:R-:W-:-:S02]  /*13ea0*/  IMAD.MOV.U32 R104, RZ, RZ, R107 ;  /* 0x000000ffff687224 */ /* 0x000fc400078e006b */
[----:B------:R-:W-:Y:S02]  /*13eb0*/  FFMA.FTZ R6, R202, c[0x0][0x2d0], -R6 ;  /* 0x0000b400ca067a23 */ /* 0x000fe40000010806 */
[----:B------:R-:W-:Y:S02]  /*13ec0*/  IMAD.MOV.U32 R107, RZ, RZ, R167 ;  /* 0x000000ffff6b7224 */ /* 0x000fe400078e00a7 */
[----:B------:R-:W-:Y:S01]  /*13ed0*/  IMAD.MOV.U32 R167, RZ, RZ, R179 ;  /* 0x000000ffffa77224 */ /* 0x000fe200078e00b3 */
[----:B------:R-:W3:Y:S01]  /*13ee0*/  MUFU.EX2 R182, R6 ;  /* 0x0000000600b67308 */ /* 0x000ee20000000800 */
[----:B------:R-:W-:Y:S02]  /*13ef0*/  IMAD.MOV.U32 R8, RZ, RZ, R162 ;  /* 0x000000ffff087224 */ /* 0x000fe400078e00a2 */
[----:B------:R-:W-:Y:S02]  /*13f00*/  IMAD.MOV.U32 R162, RZ, RZ, R68 ;  /* 0x000000ffffa27224 */ /* 0x000fe400078e0044 */
[----:B------:R-:W-:-:S02]  /*13f10*/  IMAD.MOV.U32 R160, RZ, RZ, R167 ;  /* 0x000000ffffa07224 */ /* 0x000fc400078e00a7 */
[----:B------:R-:W-:Y:S02]  /*13f20*/  IMAD.MOV.U32 R132, RZ, RZ, R104 ;  /* 0x000000ffff847224 */ /* 0x000fe400078e0068 */
[----:B--2---:R-:W-:Y:S01]  /*13f30*/  FFMA.FTZ R4, R198, c[0x0][0x2d0], -R2 ;  /* 0x0000b400c6047a23 */ /* 0x004fe20000010802 */
[----:B------:R-:W-:Y:S01]  /*13f40*/  MOV R198, R134 ;  /* 0x0000008600c67202 */ /* 0x000fe20000000f00 */
[----:B------:R-:W-:Y:S02]  /*13f50*/  IMAD.MOV.U32 R232, RZ, RZ, R107 ;  /* 0x000000ffffe87224 */ /* 0x000fe400078e006b */
[----:B------:R2:W-:Y:S01]  /*13f60*/  MUFU.EX2 R175, R4 ;  /* 0x0000000400af7308 */ /* 0x0005e20000000800 */
[----:B------:R-:W-:Y:S01]  /*13f70*/  IMAD.MOV.U32 R11, RZ, RZ, R116 ;  /* 0x000000ffff0b7224 */ /* 0x000fe200078e0074 */
[----:B---3--:R-:W-:Y:S01]  /*13f80*/  F2FP.BF16.PACK_AB R167, R182, R191 ;  /* 0x000000bfb6a7723e */ /* 0x008fe200000010ff */
[----:B------:R-:W-:-:S06]  /*13f90*/  IMAD.MOV.U32 R202, RZ, RZ, R118 ;  /* 0x000000ffffca7224 */ /* 0x000fcc00078e0076 */
[----:B-1----:R-:W-:Y:S01]  /*13fa0*/  HMMA.16816.F32.BF16 R104, R164, R112, R40 ;  /* 0x00000070a468723c */ /* 0x002fe20000041828 */
[----:B--2---:R-:W-:-:S06]  /*13fb0*/  FFMA.FTZ R4, R197, c[0x0][0x2d0], -R2 ;  /* 0x0000b400c5047a23 */ /* 0x004fcc0000010802 */
[----:B------:R-:W-:Y:S01]  /*13fc0*/  MOV R41, R136 ;  /* 0x0000008800297202 */ /* 0x000fe20000000f00 */
[----:B------:R-:W-:Y:S01]  /*13fd0*/  IMAD.MOV.U32 R197, RZ, RZ, R120 ;  /* 0x000000ffffc57224 */ /* 0x000fe200078e0078 */
[----:B------:R-:W-:Y:S01]  /*13fe0*/  HMMA.16816.F32.BF16 R152, R164, R96, R16 ;  /* 0x00000060a498723c */ /* 0x000fe20000041810 */
[----:B------:R1:W-:Y:S01]  /*13ff0*/  MUFU.EX2 R179, R4 ;  /* 0x0000000400b37308 */ /* 0x0003e20000000800 */
[----:B------:R-:W-:Y:S01]  /*14000*/  IMAD.MOV.U32 R42, RZ, RZ, R232 ;  /* 0x000000ffff2a7224 */ /* 0x000fe200078e00e8 */
[----:B------:R-:W-:Y:S01]  /*14010*/  MOV R43, R139 ;  /* 0x0000008b002b7202 */ /* 0x000fe20000000f00 */
[----:B------:R-:W-:Y:S02]  /*14020*/  IMAD.MOV.U32 R232, RZ, RZ, R235 ;  /* 0x000000ffffe87224 */ /* 0x000fe400078e00eb */
[----:B------:R-:W-:Y:S02]  /*14030*/  IMAD.MOV.U32 R235, RZ, RZ, R150 ;  /* 0x000000ffffeb7224 */ /* 0x000fe400078e0096 */
[----:B-1----:R-:W-:Y:S01]  /*14040*/  FFMA.FTZ R4, R196, c[0x0][0x2d0], -R2 ;  /* 0x0000b400c4047a23 */ /* 0x002fe20000010802 */
[----:B------:R-:W-:-:S03]  /*14050*/  MOV R196, R117 ;  /* 0x0000007500c47202 */ /* 0x000fc60000000f00 */
[----:B------:R1:W-:Y:S02]  /*14060*/  MUFU.EX2 R169, R4 ;  /* 0x0000000400a97308 */ /* 0x0003e40000000800 */
[----:B-1----:R-:W-:Y:S02]  /*14070*/  FFMA.FTZ R4, R201, c[0x0][0x2d0], -R2 ;  /* 0x0000b400c9047a23 */ /* 0x002fe40000010802 */
[----:B------:R-:W-:-:S04]  /*14080*/  IMAD.MOV.U32 R201, RZ, RZ, R119 ;  /* 0x000000ffffc97224 */ /* 0x000fc800078e0077 */
[----:B------:R1:W2:Y:S01]  /*14090*/  MUFU.EX2 R174, R4 ;  /* 0x0000000400ae7308 */ /* 0x0002a20000000800 */
[----:B------:R-:W-:Y:S07]  /*140a0*/  HMMA.16816.F32.BF16 R116, R164, R114, R36 ;  /* 0x00000072a474723c */ /* 0x000fee0000041824 */
[----:B------:R-:W-:Y:S01]  /*140b0*/  MOV R37, R121 ;  /* 0x0000007900257202 */ /* 0x000fe20000000f00 */
[----:B------:R-:W-:Y:S02]  /*140c0*/  IMAD.MOV.U32 R38, RZ, RZ, R122 ;  /* 0x000000ffff267224 */ /* 0x000fe400078e007a */
[----:B------:R-:W-:-:S02]  /*140d0*/  IMAD.MOV.U32 R39, RZ, RZ, R123 ;  /* 0x000000ffff277224 */ /* 0x000fc400078e007b */
[----:B------:R-:W-:Y:S01]  /*140e0*/  HMMA.16816.F32.BF16 R120, R164, R128, R32 ;  /* 0x00000080a478723c */ /* 0x000fe20000041820 */
[----:B-1----:R-:W-:Y:S01]  /*140f0*/  FFMA.FTZ R4, R176, c[0x0][0x2d0], -R0 ;  /* 0x0000b400b0047a23 */ /* 0x002fe20000010800 */
[----:B--2---:R-:W-:Y:S01]  /*14100*/  F2FP.BF16.PACK_AB R6, R174, R169 ;  /* 0x000000a9ae06723e */ /* 0x004fe200000010ff */
[----:B------:R-:W-:Y:S02]  /*14110*/  IMAD.MOV.U32 R176, RZ, RZ, R151 ;  /* 0x000000ffffb07224 */ /* 0x000fe400078e0097 */
[----:B------:R1:W-:Y:S02]  /*14120*/  MUFU.EX2 R68, R4 ;  /* 0x0000000400447308 */ /* 0x0003e40000000800 */
[----:B------:R-:W-:Y:S01]  /*14130*/  MOV R35, R5 ;  /* 0x0000000500237202 */ /* 0x000fe20000000f00 */
[----:B------:R-:W-:Y:S01]  /*14140*/  IMAD.MOV.U32 R33, RZ, RZ, R132 ;  /* 0x000000ffff217224 */ /* 0x000fe200078e0084 */
[----:B------:R-:W-:Y:S01]  /*14150*/  MOV R32, R135 ;  /* 0x0000008700207202 */ /* 0x000fe20000000f00 */
[----:B------:R-:W-:-:S02]  /*14160*/  IMAD.MOV.U32 R34, RZ, RZ, R133 ;  /* 0x000000ffff227224 */ /* 0x000fc400078e0085 */
[----:B------:R-:W-:Y:S01]  /*14170*/  HMMA.16816.F32.BF16 R132, R164, R130, R28 ;  /* 0x00000082a484723c */ /* 0x000fe2000004181c */
[----:B-1----:R-:W-:Y:S01]  /*14180*/  FFMA.FTZ R4, R183, c[0x0][0x2d0], -R0 ;  /* 0x0000b400b7047a23 */ /* 0x002fe20000010800 */
[----:B------:R-:W-:-:S03]  /*14190*/  MOV R183, R149 ;  /* 0x0000009500b77202 */ /* 0x000fc60000000f00 */
[----:B------:R1:W2:Y:S02]  /*141a0*/  MUFU.EX2 R69, R4 ;  /* 0x0000000400457308 */ /* 0x0002a40000000800 */
[----:B-1----:R-:W-:Y:S01]  /*141b0*/  FFMA.FTZ R4, R185, c[0x0][0x2d0], -R0 ;  /* 0x0000b400b9047a23 */ /* 0x002fe20000010800 */
[----:B--2---:R-:W-:Y:S01]  /*141c0*/  F2FP.BF16.PACK_AB R5, R69, R68 ;  /* 0x000000444505723e */ /* 0x004fe200000010ff */
[----:B------:R-:W-:-:S04]  /*141d0*/  IMAD.MOV.U32 R185, RZ, RZ, R148 ;  /* 0x000000ffffb97224 */ /* 0x000fc800078e0094 */
[----:B------:R1:W-:Y:S01]  /*141e0*/  MUFU.EX2 R40, R4 ;  /* 0x0000000400287308 */ /* 0x0003e20000000800 */
[----:B------:R-:W-:Y:S01]  /*141f0*/  HMMA.16816.F32.BF16 R148, R164, R146, R20 ;  /* 0x00000092a494723c */ /* 0x000fe20000041814 */
[----:B-1----:R-:W-:Y:S02]  /*14200*/  FFMA.FTZ R4, R186, c[0x0][0x2d0], -R0 ;  /* 0x0000b400ba047a23 */ /* 0x002fe40000010800 */
[----:B------:R-:W-:-:S04]  /*14210*/  IMAD.MOV.U32 R186, RZ, RZ, R137 ;  /* 0x000000ffffba7224 */ /* 0x000fc800078e0089 */
[----:B------:R1:W2:Y:S01]  /*14220*/  MUFU.EX2 R36, R4 ;  /* 0x0000000400247308 */ /* 0x0002a20000000800 */
[C---:B------:R-:W-:Y:S08]  /*14230*/  HMMA.16816.F32.BF16 R136, R164.reuse, R144, R24 ;  /* 0x00000090a488723c */ /* 0x040ff00000041818 */
[----:B------:R-:W-:Y:S01]  /*14240*/  HMMA.16816.F32.BF16 R164, R164, R98, R12 ;  /* 0x00000062a4a4723c */ /* 0x000fe2000004180c */
[----:B-1----:R-:W-:-:S02]  /*14250*/  F2FP.BF16.PACK_AB R4, R179, R175 ;  /* 0x000000afb304723e */ /* 0x002fc400000010ff */
[----:B--2---:R-:W-:-:S07]  /*14260*/  F2FP.BF16.PACK_AB R7, R36, R40 ;  /* 0x000000282407723e */ /* 0x004fce00000010ff */
[C---:B------:R-:W-:Y:S07]  /*14270*/  HMMA.16816.F32.BF16 R108, R4.reuse, R56, R108 ;  /* 0x00000038046c723c */ /* 0x040fee000004186c */
[----:B------:R-:W-:Y:S01]  /*14280*/  MOV R56, R8 ;  /* 0x0000000800387202 */ /* 0x000fe20000000f00 */
[----:B------:R-:W-:Y:S01]  /*14290*/  FFMA.FTZ R8, R227, c[0x0][0x2d0], -R2 ;  /* 0x0000b400e3087a23 */ /* 0x000fe20000010802 */
[----:B------:R-:W-:Y:S01]  /*142a0*/  HMMA.16816.F32.BF16 R16, R4, R50, R84 ;  /* 0x000000320410723c */ /* 0x000fe20000041854 */
[----:B------:R-:W-:-:S06]  /*142b0*/  IMAD.MOV.U32 R57, RZ, RZ, R43 ;  /* 0x000000ffff397224 */ /* 0x000fcc00078e002b */
[----:B------:R-:W-:Y:S01]  /*142c0*/  IMAD.MOV.U32 R86, RZ, RZ, R37 ;  /* 0x000000ffff567224 */ /* 0x000fe200078e0025 */
[----:B------:R-:W-:Y:S01]  /*142d0*/  MOV R85, R38 ;  /* 0x0000002600557202 */ /* 0x000fe20000000f00 */
[----:B------:R1:W-:Y:S01]  /*142e0*/  MUFU.EX2 R37, R8 ;  /* 0x0000000800257308 */ /* 0x0003e20000000800 */
[----:B------:R-:W-:Y:S01]  /*142f0*/  MOV R50, R41 ;  /* 0x0000002900327202 */ /* 0x000fe20000000f00 */
[----:B------:R-:W-:Y:S01]  /*14300*/  IMAD.MOV.U32 R51, RZ, RZ, R186 ;  /* 0x000000ffff337224 */ /* 0x000fe200078e00ba */
[----:B------:R-:W-:Y:S01]  /*14310*/  HMMA.16816.F32.BF16 R12, R4, R58, R44 ;  /* 0x0000003a040c723c */ /* 0x000fe2000004182c */
[----:B------:R-:W-:Y:S02]  /*14320*/  IMAD.MOV.U32 R186, RZ, RZ, R42 ;  /* 0x000000ffffba7224 */ /* 0x000fe400078e002a */
[----:B------:R-:W-:Y:S02]  /*14330*/  IMAD.MOV.U32 R87, RZ, RZ, R35 ;  /* 0x000000ffff577224 */ /* 0x000fe400078e0023 */
[----:B------:R-:W-:-:S02]  /*14340*/  IMAD.MOV.U32 R84, RZ, RZ, R39 ;  /* 0x000000ffff547224 */ /* 0x000fc400078e0027 */
[----:B------:R-:W-:Y:S01]  /*14350*/  IMAD.MOV.U32 R58, RZ, RZ, R32 ;  /* 0x000000ffff3a7224 */ /* 0x000fe200078e0020 */
[C---:B------:R-:W-:Y:S01]  /*14360*/  HMMA.16816.F32.BF16 R124, R4.reuse, R48, R124 ;  /* 0x00000030047c723c */ /* 0x040fe2000004187c */
[----:B------:R-:W-:Y:S01]  /*14370*/  IMAD.MOV.U32 R47, RZ, RZ, R9 ;  /* 0x000000ffff2f7224 */ /* 0x000fe200078e0009 */
[----:B------:R-:W-:Y:S01]  /*14380*/  MOV R59, R11 ;  /* 0x0000000b003b7202 */ /* 0x000fe20000000f00 */
[----:B------:R-:W-:Y:S02]  /*14390*/  IMAD.MOV.U32 R46, RZ, RZ, R10 ;  /* 0x000000ffff2e7224 */ /* 0x000fe400078e000a */
[----:B-1----:R-:W-:Y:S02]  /*143a0*/  FFMA.FTZ R8, R226, c[0x0][0x2d0], -R2 ;  /* 0x0000b400e2087a23 */ /* 0x002fe40000010802 */
[----:B------:R-:W-:Y:S01]  /*143b0*/  IMAD.MOV.U32 R49, RZ, RZ, R33 ;  /* 0x000000ffff317224 */ /* 0x000fe200078e0021 */
[----:B------:R-:W-:Y:S01]  /*143c0*/  MOV R48, R34 ;  /* 0x0000002200307202 */ /* 0x000fe20000000f00 */
[----:B------:R1:W-:Y:S01]  /*143d0*/  MUFU.EX2 R38, R8 ;  /* 0x0000000800267308 */ /* 0x0003e20000000800 */
[C---:B------:R-:W-:Y:S07]  /*143e0*/  HMMA.16816.F32.BF16 R140, R4.reuse, R60, R140 ;  /* 0x0000003c048c723c */ /* 0x040fee000004188c */
[----:B------:R-:W-:Y:S01]  /*143f0*/  IMAD.MOV.U32 R60, RZ, RZ, R162 ;  /* 0x000000ffff3c7224 */ /* 0x000fe200078e00a2 */
[----:B------:R-:W-:Y:S01]  /*14400*/  HMMA.16816.F32.BF16 R20, R4, R62, R80 ;  /* 0x0000003e0414723c */ /* 0x000fe20000041850 */
[----:B------:R-:W-:-:S02]  /*14410*/  IMAD.MOV.U32 R61, RZ, RZ, R163 ;  /* 0x000000ffff3d7224 */ /* 0x000fc400078e00a3 */
[----:B-1----:R-:W-:-:S05]  /*14420*/  FFMA.FTZ R8, R228, c[0x0][0x2d0], -R2 ;  /* 0x0000b400e4087a23 */ /* 0x002fca0000010802 */
[----:B------:R-:W-:Y:S01]  /*14430*/  HMMA.16816.F32.BF16 R24, R4, R52, R64 ;  /* 0x000000340418723c */ /* 0x000fe20000041840 */
[----:B------:R-:W-:Y:S01]  /*14440*/  MOV R83, R161 ;  /* 0x000000a100537202 */ /* 0x000fe20000000f00 */
[----:B------:R-:W-:Y:S01]  /*14450*/  IMAD.MOV.U32 R82, RZ, RZ, R160 ;  /* 0x000000ffff527224 */ /* 0x000fe200078e00a0 */
[----:B------:R1:W-:Y:S02]  /*14460*/  MUFU.EX2 R41, R8 ;  /* 0x0000000800297308 */ /* 0x0003e40000000800 */
[----:B-1----:R-:W-:-:S06]  /*14470*/  FFMA.FTZ R8, R229, c[0x0][0x2d0], -R2 ;  /* 0x0000b400e5087a23 */ /* 0x002fcc0000010802 */
[----:B------:R1:W-:Y:S02]  /*14480*/  MUFU.EX2 R42, R8 ;  /* 0x00000008002a7308 */ /* 0x0003e40000000800 */
[----:B-1----:R-:W-:-:S06]  /*14490*/  FFMA.FTZ R8, R207, c[0x0][0x2d0], -R2 ;  /* 0x0000b400cf087a23 */ /* 0x002fcc0000010802 */
[----:B------:R1:W-:Y:S02]  /*144a0*/  MUFU.EX2 R44, R8 ;  /* 0x00000008002c7308 */ /* 0x0003e40000000800 */
[----:B-1----:R-:W-:-:S06]  /*144b0*/  FFMA.FTZ R8, R206, c[0x0][0x2d0], -R2 ;  /* 0x0000b400ce087a23 */ /* 0x002fcc0000010802 */
        /* <DEDUP_REMOVED lines=14> */
[----:B------:R1:W-:Y:S08]  /*145a0*/  MUFU.EX2 R43, R8 ;  /* 0x00000008002b7308 */ /* 0x0003f00000000800 */
[----:B------:R4:W2:Y:S01]  /*145b0*/  MUFU.EX2 R39, R2 ;  /* 0x0000000200277308 */ /* 0x0008a20000000800 */
[----:B-1----:R-:W-:Y:S07]  /*145c0*/  HMMA.16816.F32.BF16 R8, R4, R54, R156 ;  /* 0x000000360408723c */ /* 0x002fee000004189c */
[----:B------:R-:W-:Y:S01]  /*145d0*/  F2FP.BF16.PACK_AB R4, R38, R37 ;  /* 0x000000252604723e */ /* 0x000fe200000010ff */
[----:B----4-:R-:W-:Y:S01]  /*145e0*/  FFMA.FTZ R2, R187, c[0x0][0x2d0], -R0 ;  /* 0x0000b400bb027a23 */ /* 0x010fe20000010800 */
[----:B------:R-:W-:-:S02]  /*145f0*/  F2FP.BF16.PACK_AB R6, R42, R41 ;  /* 0x000000292a06723e */ /* 0x000fc400000010ff */
[----:B--2---:R-:W-:Y:S01]  /*14600*/  F2FP.BF16.PACK_AB R5, R33, R32 ;  /* 0x000000202105723e */ /* 0x004fe200000010ff */
[----:B------:R1:W-:Y:S01]  /*14610*/  MUFU.EX2 R31, R2 ;  /* 0x00000002001f7308 */ /* 0x0003e20000000800 */
[----:B---3--:R-:W-:Y:S01]  /*14620*/  F2FP.BF16.PACK_AB R7, R35, R34 ;  /* 0x000000222307723e */ /* 0x008fe200000010ff */
[----:B------:R-:W-:Y:S01]  /*14630*/  @UP5 UMOV UR7, UR29 ;  /* 0x0000001d00075c82 */ /* 0x000fe20008000000 */
[----:B------:R-:W-:-:S05]  /*14640*/  F2FP.BF16.PACK_AB R162, R39, R43 ;  /* 0x0000002b27a2723e */ /* 0x000fca00000010ff */
[----:B------:R-:W-:Y:S01]  /*14650*/  HMMA.16816.F32.BF16 R108, R4, R76, R108 ;  /* 0x0000004c046c723c */ /* 0x000fe2000004186c */
[----:B-1----:R-:W-:-:S07]  /*14660*/  FFMA.FTZ R2, R188, c[0x0][0x2d0], -R0 ;  /* 0x0000b400bc027a23 */ /* 0x002fce0000010800 */
[C---:B------:R-:W-:Y:S01]  /*14670*/  HMMA.16816.F32.BF16 R12, R4.reuse, R78, R12 ;  /* 0x0000004e040c723c */ /* 0x040fe2000004180c */
[----:B------:R1:W2:Y:S07]  /*14680*/  MUFU.EX2 R30, R2 ;  /* 0x00000002001e7308 */ /* 0x0002ae0000000800 */
[C---:B------:R-:W-:Y:S08]  /*14690*/  HMMA.16816.F32.BF16 R124, R4.reuse, R88, R124 ;  /* 0x00000058047c723c */ /* 0x040ff0000004187c */
        /* <DEDUP_REMOVED lines=8> */
[----:B-1----:R-:W-:-:S07]  /*14720*/  FADD.FTZ R2, R215, R216 ;  /* 0x000000d8d7027221 */ /* 0x002fce0000010000 */
[----:B------:R-:W-:Y:S01]  /*14730*/  HMMA.16816.F32.BF16 R24, R4, R100, R24 ;  /* 0x000000640418723c */ /* 0x000fe20000041818 */
[----:B------:R1:W5:Y:S01]  /*14740*/  LDL.LU R216, [R1+0x4c] ;  /* 0x00004c0001d87983 */ /* 0x0003620000300800 */
[----:B------:R-:W-:-:S03]  /*14750*/  FADD.FTZ R2, R60, R2 ;  /* 0x000000023c027221 */ /* 0x000fc60000010000 */
[----:B------:R1:W5:Y:S01]  /*14760*/  LDL.LU R215, [R1+0x48] ;  /* 0x0000480001d77983 */ /* 0x0003620000300800 */
[----:B--2---:R-:W-:Y:S02]  /*14770*/  FADD.FTZ R0, R83, R82 ;  /* 0x0000005253007221 */ /* 0x004fe40000010000 */
[----:B------:R-:W-:Y:S01]  /*14780*/  HMMA.16816.F32.BF16 R8, R4, R102, R8 ;  /* 0x000000660408723c */ /* 0x000fe20000041808 */
[----:B------:R-:W-:Y:S01]  /*14790*/  FADD.FTZ R2, R51, R2 ;  /* 0x0000000233027221 */ /* 0x000fe20000010000 */
[----:B---3--:R-:W-:Y:S01]  /*147a0*/  F2FP.BF16.PACK_AB R163, R28, R29 ;  /* 0x0000001d1ca3723e */ /* 0x008fe200000010ff */
[----:B------:R-:W-:-:S04]  /*147b0*/  FADD.FTZ R0, R208, R0 ;  /* 0x00000000d0007221 */ /* 0x000fc80000010000 */
        /* <DEDUP_REMOVED lines=14> */
[----:B------:R-:W-:Y:S01]  /*148a0*/  UIADD3 UR18, UR13, UR18, URZ ;  /* 0x000000120d127290 */ /* 0x000fe2000fffe03f */
        /* <DEDUP_REMOVED lines=11> */
[----:B------:R-:W-:Y:S01]  /*14960*/  ULDC UR7, c[0x0][0x328] ;  /* 0x0000ca0000077ab9 */ /* 0x000fe20000000800 */
        /* <DEDUP_REMOVED lines=74> */
[----:B------:R-:W-:Y:S01]  /*14e10*/  HMMA.16816.F32.BF16 R128, R160, R130, R16 ;  /* 0x00000082a080723c */ /* 0x000fe20000041810 */
[----:B------:R-:W-:-:S02]  /*14e20*/  UIADD3 UR12, UR12, -0x2, URZ ;  /* 0xfffffffe0c0c7890 */ /* 0x000fc4000fffe03f */
[----:B------:R-:W-:-:S05]  /*14e30*/  UIADD3 UR7, UR18, UR7, URZ ;  /* 0x0000000712077290 */ /* 0x000fca000fffe03f */
        /* <DEDUP_REMOVED lines=10> */
[----:B------:R-:W-:Y:S02]  /*14ee0*/  UIADD3 UR13, -UR18, URZ, URZ ;  /* 0x0000003f120d7290 */ /* 0x000fe4000fffe13f */
[----:B------:R-:W-:Y:S02]  /*14ef0*/  ULDC.64 UR10, c[0x0][0x330] ;  /* 0x0000cc00000a7ab9 */ /* 0x000fe40000000a00 */
[----:B------:R-:W-:-:S07]  /*14f00*/  UIMAD.WIDE.U32 UR28, UR13, UR10, URZ ;  /* 0x0000000a0d1c72a5 */ /* 0x000fce000f8e003f */
[----:B------:R-:W-:Y:S02]  /*14f10*/  @UP0 UMOV UR25, UR29 ;  /* 0x0000001d00190c82 */ /* 0x000fe40008000000 */
[----:B------:R-:W-:-:S04]  /*14f20*/  @UP0 USHF.R.U32.HI UR13, URZ, UR11, UR25 ;  /* 0x0000000b3f0d0299 */ /* 0x000fc80008011619 */
[----:B------:R-:W-:Y:S01]  /*14f30*/  ULOP3.LUT UR13, URZ, UR13, URZ, 0x33, !UPT ;  /* 0x0000000d3f0d7292 */ /* 0x000fe2000f8e333f */
[----:B------:R-:W-:Y:S05]  /*14f40*/  BRA `(.L_x_453) ;  /* 0x0000007000007947 */ /* 0x000fea0003800000 */
.L_x_452:
[----:B------:R-:W-:Y:S02]  /*14f50*/  UMOV UR11, 0x1 ;  /* 0x00000001000b7882 */ /* 0x000fe40000000000 */
[----:B------:R-:W-:Y:S02]  /*14f60*/  ULDC UR10, c[0x0][0x32c] ;  /* 0x0000cb00000a7ab9 */ /* 0x000fe40000000800 */
[----:B------:R-:W-:-:S03]  /*14f70*/  UISETP.NE.AND UP0, UPT, UR11, UR10, UPT ;  /* 0x0000000a0b00728c */ /* 0x000fc6000bf05270 */
[----:B------:R-:W-:Y:S02]  /*14f80*/  ULDC.64 UR10, c[0x0][0x330] ;  /* 0x0000cc00000a7ab9 */ /* 0x000fe40000000a00 */
[----:B------:R-:W-:-:S07]  /*14f90*/  UIMAD.WIDE.U32 UR28, UR13, UR10, URZ ;  /* 0x0000000a0d1c72a5 */ /* 0x000fce000f8e003f */
[----:B------:R-:W-:Y:S02]  /*14fa0*/  @UP0 UMOV UR25, UR29 ;  /* 0x0000001d00190c82 */ /* 0x000fe40008000000 */
[----:B------:R-:W-:Y:S02]  /*14fb0*/  @UP0 USHF.R.U32.HI UR13, URZ, UR11, UR25 ;  /* 0x0000000b3f0d0299 */ /* 0x000fe40008011619 */
.L_x_453:
[----:B------:R-:W-:Y:S02]  /*14fc0*/  ULDC UR10, c[0x0][0x32c] ;  /* 0x0000cb00000a7ab9 */ /* 0x000fe40000000800 */
[----:B------:R-:W-:-:S04]  /*14fd0*/  UIMAD UR10, UR13, UR10, UR10 ;  /* 0x0000000a0d0a72a4 */ /* 0x000fc8000f8e020a */
[----:B------:R-:W-:-:S04]  /*14fe0*/  UISETP.LT.AND UP0, UPT, UR7, UR10, UPT ;  /* 0x0000000a0700728c */ /* 0x000fc8000bf01270 */
[----:B------:R-:W-:-:S04]  /*14ff0*/  USEL UR7, UR7, UR10, UP0 ;  /* 0x0000000a07077287 */ /* 0x000fc80008000000 */
.L_x_451:
        /* <DEDUP_REMOVED lines=11> */
[----:B------:R-:W-:Y:S01]  /*150b0*/  MOV R102, R70 ;  /* 0x0000004600667202 */ /* 0x000fe20000000f00 */
[----:B------:R-:W-:Y:S02]  /*150c0*/  ULDC UR7, c[0x0][0x324] ;  /* 0x0000c90000077ab9 */ /* 0x000fe40000000800 */
[----:B------:R-:W-:Y:S02]  /*150d0*/  ULOP3.LUT UR7, URZ, UR7, URZ, 0x33, !UPT ;  /* 0x000000073f077292 */ /* 0x000fe4000f8e333f */
.L_x_473:
[----:B-1----:R-:W2:Y:S01]  /*150e0*/  LDL R0, [R1+0xc] ;  /* 0x00000c0001007983 */ /* 0x002ea20000100800 */
[----:B------:R-:W-:Y:S04]  /*150f0*/  DEPBAR.LE SB0, 0x0 ;  /* 0x000080000000791a */ /* 0x000fe80000000000 */
[----:B------:R-:W-:Y:S01]  /*15100*/  BAR.SYNC.DEFER_BLOCKING 0x0 ;  /* 0x0000000000007b1d */ /* 0x000fe20000010000 */
[----:B------:R-:W-:Y:S05]  /*15110*/  UISETP.GT.AND UP0, UPT, UR4, UR12, UPT ;  /* 0x0000000c0400728c */ /* 0x000fea000bf04270 */
[----:B-----5:R1:W5:Y:S01]  /*15120*/  LDL R226, [R1+0x38] ;  /* 0x0000380001e27983 */ /* 0x0203620000100800 */
[----:B------:R-:W-:Y:S03]  /*15130*/  PLOP3.LUT P0, PT, PT, PT, UP0, 0x80, 0x0 ;  /* 0x000000000000781c */ /* 0x000fe60003f0f008 */
        /* <DEDUP_REMOVED lines=16> */
[----:B--2---:R-:W-:Y:S01]  /*15240*/  ISETP.GE.AND P4, PT, R0, c[0x0][0x1d4], PT ;  /* 0x0000750000007a0c */ /* 0x004fe20003f86270 */
[----:B------:R-:W-:-:S05]  /*15250*/  @P0 BRA `(.L_x_455) ;  /* 0x000002d000000947 */ /* 0x000fca0003800000 */
[----:B-1-34-:R-:W2:Y:S04]  /*15260*/  LDL R4, [R1] ;  /* 0x0000000001047983 */ /* 0x01aea80000100800 */
[----:B------:R-:W3:Y:S01]  /*15270*/  LDL R15, [R1+0x8] ;  /* 0x00000800010f7983 */ /* 0x000ee20000100800 */
[----:B--2---:R-:W-:Y:S01]  /*15280*/  SHF.R.S32.HI R0, RZ, 0x1f, R4 ;  /* 0x0000001fff007819 */ /* 0x004fe20000011404 */
[----:B------:R-:W-:Y:S04]  /*15290*/  IMAD.WIDE.U32 R2, R4, c[0x0][0x208], RZ ;  /* 0x0000820004027a25 */ /* 0x000fe800078e00ff */
[----:B------:R-:W-:Y:S04]  /*152a0*/  IMAD R0, R0, c[0x0][0x208], RZ ;  /* 0x0000820000007a24 */ /* 0x000fe800078e02ff */
[----:B------:R-:W-:Y:S01]  /*152b0*/  IMAD R0, R4, c[0x0][0x20c], R0 ;  /* 0x0000830004007a24 */ /* 0x000fe200078e0200 */
[----:B------:R-:W-:Y:S03]  /*152c0*/  SHF.R.S32.HI R4, RZ, 0x1f, R242 ;  /* 0x0000001fff047819 */ /* 0x000fe600000114f2 */
[----:B------:R-:W-:Y:S02]  /*152d0*/  IMAD.IADD R3, R3, 0x1, R0 ;  /* 0x0000000103037824 */ /* 0x000fe400078e0200 */
[----:B------:R-:W-:Y:S02]  /*152e0*/  IMAD R4, R4, c[0x0][0x218], RZ ;  /* 0x0000860004047a24 */ /* 0x000fe400078e02ff */
[C---:B------:R-:W-:Y:S04]  /*152f0*/  IMAD.WIDE.U32 R2, R242.reuse, c[0x0][0x218], R2 ;  /* 0x00008600f2027a25 */ /* 0x040fe800078e0002 */
[----:B------:R-:W-:Y:S01]  /*15300*/  IMAD R4, R242, c[0x0][0x21c], R4 ;  /* 0x00008700f2047a24 */ /* 0x000fe200078e0204 */
[----:B------:R-:W-:Y:S04]  /*15310*/  IADD3 R0, P0, R2, UR44, RZ ;  /* 0x0000002c02007c10 */ /* 0x000fe8000ff1e0ff */
[----:B------:R-:W-:Y:S02]  /*15320*/  IADD3.X R3, R3, UR6, R4, P0, !PT ;  /* 0x0000000603037c10 */ /* 0x000fe400087fe404 */
[C---:B------:R-:W-:Y:S04]  /*15330*/  LEA R2, P0, R0.reuse, c[0x0][0x1f8], 0x1 ;  /* 0x00007e0000027a11 */ /* 0x040fe800078008ff */
[----:B------:R-:W-:Y:S01]  /*15340*/  LEA.HI.X R0, R0, c[0x0][0x1fc], R3, 0x1, P0 ;  /* 0x00007f0000007a11 */ /* 0x000fe200000f0c03 */
[----:B------:R-:W1:Y:S04]  /*15350*/  SHFL.IDX PT, R4, R2, RZ, 0x181f ;  /* 0x00181fff02047589 */ /* 0x000e6800000e0000 */
[----:B------:R-:W2:Y:S04]  /*15360*/  SHFL.IDX PT, R3, R0, RZ, 0x181f ;  /* 0x00181fff00037589 */ /* 0x000ea800000e0000 */
[----:B------:R-:W4:Y:S04]  /*15370*/  SHFL.IDX PT, R10, R2, 0x1, 0x181f ;  /* 0x00381f00020a7f89 */ /* 0x000f2800000e0000 */
[----:B------:R-:W3:Y:S04]  /*15380*/  SHFL.IDX PT, R8, R2, 0x2, 0x181f ;  /* 0x00581f0002087f89 */ /* 0x000ee800000e0000 */
[----:B------:R-:W3:Y:S04]  /*15390*/  SHFL.IDX PT, R7, R0, 0x1, 0x181f ;  /* 0x00381f0000077f89 */ /* 0x000ee800000e0000 */
[----:B------:R-:W3:Y:S04]  /*153a0*/  SHFL.IDX PT, R6, R2, 0x3, 0x181f ;  /* 0x00781f0002067f89 */ /* 0x000ee800000e0000 */
[----:B------:R-:W-:Y:S01]  /*153b0*/  SHFL.IDX PT, R9, R2, 0x4, 0x181f ;  /* 0x00981f0002097f89 */ /* 0x000fe200000e0000 */
[-C--:B-1---5:R-:W-:Y:S03]  /*153c0*/  IADD3 R4, P0, R4, R226.reuse, RZ ;  /* 0x000000e204047210 */ /* 0x0a2fe60007f1e0ff */
[----:B------:R-:W-:Y:S02]  /*153d0*/  SHFL.IDX PT, R14, R0, 0x2, 0x181f ;  /* 0x00581f00000e7f89 */ /* 0x000fe400000e0000 */
[--C-:B--2---:R-:W-:Y:S02]  /*153e0*/  IMAD.X R5, R3, 0x1, R225.reuse, P0 ;  /* 0x0000000103057824 */ /* 0x104fe400000e06e1 */
[----:B------:R-:W1:Y:S01]  /*153f0*/  SHFL.IDX PT, R13, R0, 0x3, 0x181f ;  /* 0x00781f00000d7f89 */ /* 0x000e6200000e0000 */
[-C--:B----4-:R-:W-:Y:S03]  /*15400*/  IADD3 R10, P0, R10, R226.reuse, RZ ;  /* 0x000000e20a0a7210 */ /* 0x090fe60007f1e0ff */
[----:B---3--:R2:W-:Y:S01]  /*15410*/  LDGSTS.E.BYPASS.LTC128B.128 [R15], [R4.64], !P4 ;  /* 0x00000000040f7fae */ /* 0x0085e2000e101d5a */
[-C--:B------:R-:W-:Y:S03]  /*15420*/  IADD3 R8, P3, R8, R226.reuse, RZ ;  /* 0x000000e208087210 */ /* 0x080fe60007f7e0ff */
[----:B------:R-:W3:Y:S01]  /*15430*/  SHFL.IDX PT, R2, R2, 0x5, 0x181f ;  /* 0x00b81f0002027f89 */ /* 0x000ee200000e0000 */
[--C-:B------:R-:W-:Y:S03]  /*15440*/  IMAD.X R11, R7, 0x1, R225.reuse, P0 ;  /* 0x00000001070b7824 */ /* 0x100fe600000e06e1 */
[----:B------:R-:W4:Y:S01]  /*15450*/  SHFL.IDX PT, R12, R0, 0x4, 0x181f ;  /* 0x00981f00000c7f89 */ /* 0x000f2200000e0000 */
[-C--:B------:R-:W-:Y:S03]  /*15460*/  IADD3 R6, P2, R6, R226.reuse, RZ ;  /* 0x000000e206067210 */ /* 0x080fe60007f5e0ff */
[----:B------:R-:W4:Y:S04]  /*15470*/  SHFL.IDX PT, R0, R0, 0x5, 0x181f ;  /* 0x00b81f0000007f89 */ /* 0x000f2800000e0000 */
[----:B------:R4:W-:Y:S01]  /*15480*/  LDGSTS.E.BYPASS.LTC128B.128 [R15+0x800], [R10.64], !P4 ;  /* 0x008000000a0f7fae */ /* 0x0009e2000e101d5a */
[--C-:B-1----:R-:W-:Y:S01]  /*15490*/  IMAD.X R7, R13, 0x1, R225.reuse, P2 ;  /* 0x000000010d077824 */ /* 0x102fe200010e06e1 */
[-C--:B--2---:R-:W-:Y:S02]  /*154a0*/  IADD3 R4, P1, R9, R226.reuse, RZ ;  /* 0x000000e209047210 */ /* 0x084fe40007f3e0ff */
[-C--:B------:R-:W-:Y:S02]  /*154b0*/  IADD3.X R9, R14, R225.reuse, RZ, P3, !PT ;  /* 0x000000e10e097210 */ /* 0x080fe40001ffe4ff */
[----:B---3--:R-:W-:Y:S01]  /*154c0*/  IADD3 R2, P0, R2, R226, RZ ;  /* 0x000000e202027210 */ /* 0x008fe20007f1e0ff */
[----:B----4-:R-:W-:Y:S02]  /*154d0*/  IMAD.X R5, R12, 0x1, R225, P1 ;  /* 0x000000010c057824 */ /* 0x010fe400008e06e1 */
[----:B------:R1:W-:Y:S01]  /*154e0*/  LDGSTS.E.BYPASS.LTC128B.128 [R15+0x1000], [R8.64], !P4 ;  /* 0x01000000080f7fae */ /* 0x0003e2000e101d5a */
[----:B------:R-:W-:Y:S03]  /*154f0*/  IADD3.X R3, R0, R225, RZ, P0, !PT ;  /* 0x000000e100037210 */ /* 0x000fe600007fe4ff */
[----:B------:R1:W-:Y:S04]  /*15500*/  LDGSTS.E.BYPASS.LTC128B.128 [R15+0x1800], [R6.64], !P4 ;  /* 0x01800000060f7fae */ /* 0x0003e8000e101d5a */
[----:B------:R1:W-:Y:S04]  /*15510*/  LDGSTS.E.BYPASS.LTC128B.128 [R15+0x2000], [R4.64], !P4 ;  /* 0x02000000040f7fae */ /* 0x0003e8000e101d5a */
[----:B------:R1:W-:Y:S02]  /*15520*/  LDGSTS.E.BYPASS.LTC128B.128 [R15+0x2800], [R2.64], !P4 ;  /* 0x02800000020f7fae */ /* 0x0003e4000e101d5a */
.L_x_455:
[----:B-1-34-:R-:W-:Y:S01]  /*15530*/  LDSM.16.M88.4 R204, [R214+0x5900] ;  /* 0x00590000d6cc783b */ /* 0x01afe20000000200 */
[-C--:B------:R-:W-:Y:S01]  /*15540*/  HMMA.16816.F32.BF16 R4, R96, R16.reuse, RZ ;  /* 0x000000106004723c */ /* 0x080fe200000418ff */
[----:B------:R-:W-:Y:S06]  /*15550*/  UISETP.GT.AND UP0, UPT, UR12, UR4, UPT ;  /* 0x000000040c00728c */ /* 0x000fec000bf04270 */
[----:B------:R-:W0:Y:S01]  /*15560*/  LDGDEPBAR ;  /* 0x00000000000079af */ /* 0x000e220000000000 */
[C---:B------:R-:W-:Y:S01]  /*15570*/  HMMA.16816.F32.BF16 R8, R92.reuse, R16, RZ ;  /* 0x000000105c08723c */ /* 0x040fe200000418ff */
[----:B------:R-:W-:Y:S07]  /*15580*/  PLOP3.LUT P0, PT, PT, PT, UP0, 0x80, 0x0 ;  /* 0x000000000000781c */ /* 0x000fee0003f0f008 */
        /* <DEDUP_REMOVED lines=47> */
[----:B------:R-:W1:Y:S07]  /*15880*/  LDSM.16.M88.4 R196, [R214+0x4900] ;  /* 0x00490000d6c4783b */ /* 0x000e6e0000000200 */
        /* <DEDUP_REMOVED lines=75> */
[----:B------:R-:W2:Y:S01]  /*15d40*/  MUFU.TANH R17, R17 ;  /* 0x0000001100117308 */ /* 0x000ea20000002400 */
        /* <DEDUP_REMOVED lines=20> */
[-C--:B--2---:R-:W-:Y:S03]  /*15e90*/  HMMA.16816.F32.BF16 R52, R172, R4.reuse, R52 ;  /* 0x00000004ac34723c */ /* 0x084fe60000041834 */
[----:B------:R4:W2:Y:S01]  /*15ea0*/  MUFU.TANH R16, R21 ;  /* 0x0000001500107308 */ /* 0x0008a20000002400 */
        /* <DEDUP_REMOVED lines=160> */
[----:B------:R-:W-:Y:S01]  /*168b0*/  UIMAD UR10, UR12, 0x60, UR19 ;  /* 0x000000600c0a78a4 */ /* 0x000fe2000f8e0213 */
[----:B------:R-:W-:Y:S01]  /*168c0*/  IMAD.MOV.U32 R2, RZ, RZ, c[0x0][0x2b8] ;  /* 0x0000ae00ff027624 */ /* 0x000fe200078e00ff */
[----:B------:R-:W3:Y:S04]  /*168d0*/  LDL.64 R228, [R1+0x30] ;  /* 0x0000300001e47983 */ /* 0x000ee80000100a00 */
[----:B------:R-:W4:Y:S01]  /*168e0*/  LDL R227, [R1+0x2c] ;  /* 0x00002c0001e37983 */ /* 0x000f220000100800 */
[----:B------:R-:W-:Y:S01]  /*168f0*/  ISETP.NE.AND P2, PT, R2, 0x1, PT ;  /* 0x000000010200780c */ /* 0x000fe20003f45270 */
[----:B------:R-:W-:Y:S02]  /*16900*/  IMAD.U32 R2, RZ, RZ, UR10 ;  /* 0x0000000aff027e24 */ /* 0x000fe4000f8e00ff */
[----:B------:R-:W3:Y:S03]  /*16910*/  LDL R19, [R1+0x4] ;  /* 0x0000040001137983 */ /* 0x000ee60000100800 */
[----:B--2---:R-:W-:Y:S02]  /*16920*/  IADD3 R2, R2, -0x60, R0 ;  /* 0xffffffa002027810 */ /* 0x004fe40007ffe000 */
[----:B------:R-:W-:Y:S05]  /*16930*/  ISETP.GT.AND P1, PT, R0, 0x5f, PT ;  /* 0x0000005f0000780c */ /* 0x000fea0003f24270 */
[----:B------:R-:W-:Y:S04]  /*16940*/  @P2 IMAD.HI.U32 R3, R2, c[0x0][0x2bc], RZ ;  /* 0x0000af0002032a27 */ /* 0x000fe800078e00ff */
[----:B------:R-:W-:Y:S01]  /*16950*/  IMAD.MOV.U32 R0, RZ, RZ, R2 ;  /* 0x000000ffff007224 */ /* 0x000fe200078e0002 */
[----:B------:R-:W-:Y:S04]  /*16960*/  @P2 SHF.R.U32.HI R0, RZ, c[0x0][0x2c0], R3 ;  /* 0x0000b000ff002a19 */ /* 0x000fe80000011603 */
[C---:B---3--:R-:W-:Y:S04]  /*16970*/  @!P1 IADD3 R3, P0, R0.reuse, R228, RZ ;  /* 0x000000e400039210 */ /* 0x048fe80007f1e0ff */
[----:B----4-:R-:W-:Y:S01]  /*16980*/  @!P1 LEA.HI.X.SX32 R5, R0, R227, 0x1, P0 ;  /* 0x000000e300059211 */ /* 0x010fe200000f0eff */
[----:B------:R-:W-:Y:S01]  /*16990*/  IMAD.MOV R0, RZ, RZ, -R0 ;  /* 0x000000ffff007224 */ /* 0x000fe200078e0a00 */
[C---:B------:R-:W-:Y:S03]  /*169a0*/  @!P1 LEA R4, P0, R3.reuse, c[0x0][0x2a0], 0x2 ;  /* 0x0000a80003049a11 */ /* 0x040fe600078010ff */
[----:B------:R-:W-:Y:S01]  /*169b0*/  IMAD R6, R0, c[0x0][0x2b8], R2 ;  /* 0x0000ae0000067a24 */ /* 0x000fe200078e0202 */
[----:B------:R-:W-:Y:S03]  /*169c0*/  @!P1 LEA.HI.X R5, R3, c[0x0][0x2a4], R5, 0x2, P0 ;  /* 0x0000a90003059a11 */ /* 0x000fe600000f1405 */
[----:B------:R-:W-:Y:S01]  /*169d0*/  IMAD.WIDE.U32 R2, R6, c[0x0][0x1e0], RZ ;  /* 0x0000780006027a25 */ /* 0x000fe200078e00ff */
[----:B------:R-:W-:Y:S01]  /*169e0*/  STL [R1], R6 ;  /* 0x0000000601007387 */ /* 0x000fe20000100800 */
[----:B------:R-:W-:Y:S03]  /*169f0*/  SHF.R.S32.HI R0, RZ, 0x1f, R6 ;  /* 0x0000001fff007819 */ /* 0x000fe60000011406 */
[----:B------:R-:W2:Y:S02]  /*16a00*/  @!P1 LDG.E R242, [R4.64] ;  /* 0x0000001a04f29981 */ /* 0x000ea4000c1e1900 */
        /* <DEDUP_REMOVED lines=13> */
[----:B------:R-:W4:Y:S04]  /*16ae0*/  SHFL.IDX PT, R10, R2, 0x1, 0x181f ;  /* 0x00381f00020a7f89 */ /* 0x000f2800000e0000 */
[----:B------:R-:W1:Y:S04]  /*16af0*/  SHFL.IDX PT, R8, R2, 0x2, 0x181f ;  /* 0x00581f0002087f89 */ /* 0x000e6800000e0000 */
[----:B------:R-:W1:Y:S04]  /*16b00*/  SHFL.IDX PT, R7, R0, 0x1, 0x181f ;  /* 0x00381f0000077f89 */ /* 0x000e6800000e0000 */
[----:B------:R-:W1:Y:S04]  /*16b10*/  SHFL.IDX PT, R6, R2, 0x3, 0x181f ;  /* 0x00781f0002067f89 */ /* 0x000e6800000e0000 */
[----:B------:R-:W-:Y:S01]  /*16b20*/  SHFL.IDX PT, R9, R2, 0x4, 0x181f ;  /* 0x00981f0002097f89 */ /* 0x000fe200000e0000 */
[-C--:B--2--5:R-:W-:Y:S03]  /*16b30*/  IADD3 R4, P0, R4, R226.reuse, RZ ;  /* 0x000000e204047210 */ /* 0x0a4fe60007f1e0ff */
[----:B------:R-:W-:Y:S02]  /*16b40*/  SHFL.IDX PT, R14, R0, 0x2, 0x181f ;  /* 0x00581f00000e7f89 */ /* 0x000fe400000e0000 */
[--C-:B---3--:R-:W-:Y:S02]  /*16b50*/  IMAD.X R5, R3, 0x1, R225.reuse, P0 ;  /* 0x0000000103057824 */ /* 0x108fe400000e06e1 */
[----:B------:R-:W2:Y:S01]  /*16b60*/  SHFL.IDX PT, R13, R0, 0x3, 0x181f ;  /* 0x00781f00000d7f89 */ /* 0x000ea200000e0000 */
[-C--:B----4-:R-:W-:Y:S03]  /*16b70*/  IADD3 R10, P0, R10, R226.reuse, RZ ;  /* 0x000000e20a0a7210 */ /* 0x090fe60007f1e0ff */
[----:B------:R3:W-:Y:S01]  /*16b80*/  LDGSTS.E.BYPASS.LTC128B.128 [R19+0x3100], [R4.64], !P4 ;  /* 0x0310000004137fae */ /* 0x0007e2000e101d5a */
[-C--:B-1----:R-:W-:Y:S03]  /*16b90*/  IADD3 R8, P3, R8, R226.reuse, RZ ;  /* 0x000000e208087210 */ /* 0x082fe60007f7e0ff */
[----:B------:R-:W1:Y:S01]  /*16ba0*/  SHFL.IDX PT, R2, R2, 0x5, 0x181f ;  /* 0x00b81f0002027f89 */ /* 0x000e6200000e0000 */
[--C-:B------:R-:W-:Y:S03]  /*16bb0*/  IMAD.X R11, R7, 0x1, R225.reuse, P0 ;  /* 0x00000001070b7824 */ /* 0x100fe600000e06e1 */
[----:B------:R-:W4:Y:S01]  /*16bc0*/  SHFL.IDX PT, R12, R0, 0x4, 0x181f ;  /* 0x00981f00000c7f89 */ /* 0x000f2200000e0000 */
[-C--:B------:R-:W-:Y:S03]  /*16bd0*/  IADD3 R6, P2, R6, R226.reuse, RZ ;  /* 0x000000e206067210 */ /* 0x080fe60007f5e0ff */
[----:B------:R-:W4:Y:S04]  /*16be0*/  SHFL.IDX PT, R0, R0, 0x5, 0x181f ;  /* 0x00b81f0000007f89 */ /* 0x000f2800000e0000 */
[----:B------:R4:W-:Y:S01]  /*16bf0*/  LDGSTS.E.BYPASS.LTC128B.128 [R19+0x3900], [R10.64], !P4 ;  /* 0x039000000a137fae */ /* 0x0009e2000e101d5a */
[--C-:B--2---:R-:W-:Y:S01]  /*16c00*/  IMAD.X R7, R13, 0x1, R225.reuse, P2 ;  /* 0x000000010d077824 */ /* 0x104fe200010e06e1 */
[-C--:B---3--:R-:W-:Y:S01]  /*16c10*/  IADD3 R4, P1, R9, R226.reuse, RZ ;  /* 0x000000e209047210 */ /* 0x088fe20007f3e0ff */
[--C-:B------:R-:W-:Y:S01]  /*16c20*/  IMAD.X R9, R14, 0x1, R225.reuse, P3 ;  /* 0x000000010e097824 */ /* 0x100fe200018e06e1 */
[----:B-1----:R-:W-:Y:S03]  /*16c30*/  IADD3 R2, P0, R2, R226, RZ ;  /* 0x000000e202027210 */ /* 0x002fe60007f1e0ff */
[--C-:B----4-:R-:W-:Y:S01]  /*16c40*/  IMAD.X R5, R12, 0x1, R225.reuse, P1 ;  /* 0x000000010c057824 */ /* 0x110fe200008e06e1 */
[----:B------:R1:W-:Y:S01]  /*16c50*/  LDGSTS.E.BYPASS.LTC128B.128 [R19+0x4100], [R8.64], !P4 ;  /* 0x0410000008137fae */ /* 0x0003e2000e101d5a */
[----:B------:R-:W-:Y:S03]  /*16c60*/  IMAD.X R3, R0, 0x1, R225, P0 ;  /* 0x0000000100037824 */ /* 0x000fe600000e06e1 */
[----:B------:R1:W-:Y:S04]  /*16c70*/  LDGSTS.E.BYPASS.LTC128B.128 [R19+0x4900], [R6.64], !P4 ;  /* 0x0490000006137fae */ /* 0x0003e8000e101d5a */
[----:B------:R1:W-:Y:S04]  /*16c80*/  LDGSTS.E.BYPASS.LTC128B.128 [R19+0x5100], [R4.64], !P4 ;  /* 0x0510000004137fae */ /* 0x0003e8000e101d5a */
[----:B------:R1:W-:Y:S02]  /*16c90*/  LDGSTS.E.BYPASS.LTC128B.128 [R19+0x5900], [R2.64], !P4 ;  /* 0x0590000002137fae */ /* 0x0003e4000e101d5a */
.L_x_456:
        /* <DEDUP_REMOVED lines=36> */
.L_x_459:
[----:B------:R-:W-:Y:S04]  /*16ee0*/  MOV R7, c[0x0][0x32c] ;  /* 0x0000cb0000077a02 */ /* 0x000fe80000000f00 */
[----:B------:R-:W-:Y:S11]  /*16ef0*/  ISETP.NE.AND P0, PT, R7, 0x1, PT ;  /* 0x000000010700780c */ /* 0x000ff60003f05270 */
[----:B------:R-:W-:Y:S02]  /*16f00*/  @!UPT UIADD3 URZ, URZ, URZ, URZ ;  /* 0x0000003f3f3ff290 */ /* 0x000fe4000fffe03f */
[----:B------:R-:W-:Y:S05]  /*16f10*/  @P0 IMAD.HI.U32 R7, R3, c[0x0][0x330], RZ ;  /* 0x0000cc0003070a27 */ /* 0x000fea00078e00ff */
[----:B------:R-:W-:Y:S02]  /*16f20*/  @P0 SHF.R.U32.HI R3, RZ, c[0x0][0x334], R7 ;  /* 0x0000cd00ff030a19 */ /* 0x000fe40000011607 */
.L_x_460:
[----:B------:R-:W-:Y:S05]  /*16f30*/  BSYNC B0 ;  /* 0x0000000000007941 */ /* 0x000fea0003800000 */
.L_x_458:
[----:B------:R-:W-:Y:S05]  /*16f40*/  IADD3 R7, -R9, UR10, RZ ;  /* 0x0000000a09077c10 */ /* 0x000fea000fffe1ff */
[----:B------:R-:W-:Y:S05]  /*16f50*/  IMAD R3, R3, c[0x0][0x32c], R7 ;  /* 0x0000cb0003037a24 */ /* 0x000fea00078e0207 */
[----:B------:R-:W-:Y:S02]  /*16f60*/  IADD3 R7, R3, c[0x0][0x32c], RZ ;  /* 0x0000cb0003077a10 */ /* 0x000fe40007ffe0ff */
[----:B------:R-:W-:Y:S02]  /*16f70*/  IMNMX R0, R0, R3, !PT ;  /* 0x0000000300007217 */ /* 0x000fe40007800200 */
[----:B------:R-:W-:Y:S02]  /*16f80*/  IMNMX R2, R2, R7, PT ;  /* 0x0000000702027217 */ /* 0x000fe40003800200 */
.L_x_457:
        /* <DEDUP_REMOVED lines=8> */
[----:B------:R-:W-:Y:S01]  /*17010*/  PLOP3.LUT P3, PT, PT, PT, UP2, 0x40, 0x0 ;  /* 0x000000000000781c */ /* 0x000fe20003f6e828 */
[----:B------:R-:W-:Y:S01]  /*17020*/  UISETP.GE.AND UP1, UPT, UR10, 0xa, UPT ;  /* 0x0000000a0a00788c */ /* 0x000fe2000bf26270 */
[C---:B------:R-:W-:Y:S01]  /*17030*/  ISETP.GT.AND P0, PT, R0.reuse, RZ, P0 ;  /* 0x000000ff0000720c */ /* 0x040fe20000704270 */
[----:B------:R-:W-:Y:S01]  /*17040*/  UP2UR UR34, UPR, URZ, 0x1 ;  /* 0x000000013f227883 */ /* 0x000fe20008000000 */
[C---:B------:R-:W-:Y:S01]  /*17050*/  ISETP.GT.AND P4, PT, R0.reuse, 0x1, P1 ;  /* 0x000000010000780c */ /* 0x040fe20000f84270 */
[----:B------:R-:W-:Y:S01]  /*17060*/  UISETP.GE.AND UP6, UPT, UR10, 0x42, UPT ;  /* 0x000000420a00788c */ /* 0x000fe2000bfc6270 */
[----:B------:R-:W-:Y:S01]  /*17070*/  ISETP.GT.AND P1, PT, R0, 0x8, P3 ;  /* 0x000000080000780c */ /* 0x000fe20001f24270 */
[----:B------:R-:W-:Y:S01]  /*17080*/  UISETP.GE.AND UP5, UPT, UR10, 0x49, UPT ;  /* 0x000000490a00788c */ /* 0x000fe2000bfa6270 */
[----:B------:R-:W-:Y:S01]  /*17090*/  PLOP3.LUT P3, PT, PT, PT, UP0, 0x40, 0x0 ;  /* 0x000000000000781c */ /* 0x000fe20003f6e808 */
[----:B------:R-:W-:Y:S01]  /*170a0*/  UISETP.GE.AND UP0, UPT, UR10, 0x12, UPT ;  /* 0x000000120a00788c */ /* 0x000fe2000bf06270 */
[C---:B------:R-:W-:Y:S01]  /*170b0*/  ISETP.LT.OR P2, PT, R2.reuse, 0x1, P0 ;  /* 0x000000010200780c */ /* 0x040fe20000741670 */
[----:B------:R-:W-:Y:S01]  /*170c0*/  UISETP.GE.AND UP4, UPT, UR10, 0x4a, UPT ;  /* 0x0000004a0a00788c */ /* 0x000fe2000bf86270 */
        /* <DEDUP_REMOVED lines=8> */
[----:B------:R-:W-:Y:S01]  /*17150*/  FSEL R11, R189, -INF , !P2 ;  /* 0xff800000bd0b7808 */ /* 0x000fe20005000000 */
[----:B------:R-:W-:Y:S01]  /*17160*/  UISETP.GE.AND UP2, UPT, UR10, 0x52, UPT ;  /* 0x000000520a00788c */ /* 0x000fe2000bf46270 */
[----:B------:R-:W-:Y:S01]  /*17170*/  ISETP.LT.OR P2, PT, R2, 0x9, P1 ;  /* 0x000000090200780c */ /* 0x000fe20000f41670 */
[----:B------:R-:W-:Y:S01]  /*17180*/  UP2UR UR32, UPR, URZ, 0x1 ;  /* 0x000000013f207883 */ /* 0x000fe20008000000 */
[----:B------:R-:W-:Y:S01]  /*17190*/  ISETP.GT.AND P1, PT, R0, 0x10, P3 ;  /* 0x000000100000780c */ /* 0x000fe20001f24270 */
[----:B------:R-:W-:Y:S01]  /*171a0*/  UISETP.GE.AND UP1, UPT, UR10, 0x59, UPT ;  /* 0x000000590a00788c */ /* 0x000fe2000bf26270 */
[----:B------:R-:W-:Y:S01]  /*171b0*/  PLOP3.LUT P3, PT, PT, PT, UP0, 0x40, 0x0 ;  /* 0x000000000000781c */ /* 0x000fe20003f6e808 */
[----:B------:R-:W-:Y:S01]  /*171c0*/  UISETP.GE.AND UP0, UPT, UR10, 0x1a, UPT ;  /* 0x0000001a0a00788c */ /* 0x000fe2000bf06270 */
[----:B------:R-:W-:Y:S01]  /*171d0*/  FSEL R19, R187, -INF , !P5 ;  /* 0xff800000bb137808 */ /* 0x000fe20006800000 */
        /* <DEDUP_REMOVED lines=53> */
[----:B------:R-:W-:Y:S02]  /*17530*/  FSEL R176, R15, -INF , !P2 ;  /* 0xff8000000fb07808 */ /* 0x000fe40005000000 */
[----:B------:R-:W-:Y:S02]  /*17540*/  ISETP.GT.AND P4, PT, R0, 0x31, P0 ;  /* 0x000000310000780c */ /* 0x000fe40000784270 */
[----:B------:R-:W-:Y:S02]  /*17550*/  ISETP.LT.OR P2, PT, R2, 0x31, P1 ;  /* 0x000000310200780c */ /* 0x000fe40000f41670 */
[----:B------:R-:W-:Y:S01]  /*17560*/  PLOP3.LUT P0, PT, PT, PT, UP0, 0x40, 0x0 ;  /* 0x000000000000781c */ /* 0x000fe20003f0e808 */
[----:B------:R-:W-:Y:S01]  /*17570*/  UISETP.GE.AND UP0, UPT, UR10, 0x41, UPT ;  /* 0x000000410a00788c */ /* 0x000fe2000bf06270 */
[----:B------:R-:W-:Y:S02]  /*17580*/  ISETP.GT.AND P1, PT, R0, 0x38, P3 ;  /* 0x000000380000780c */ /* 0x000fe40001f24270 */
[----:B------:R-:W-:Y:S01]  /*17590*/  FSEL R177, R49, -INF , !P5 ;  /* 0xff80000031b17808 */ /* 0x000fe20006800000 */
[----:B------:R-:W-:Y:S01]  /*175a0*/  UP2UR UR13, UPR, URZ, 0x1 ;  /* 0x000000013f0d7883 */ /* 0x000fe20008000000 */
[----:B------:R-:W-:Y:S02]  /*175b0*/  ISETP.LT.OR P5, PT, R2, 0x32, P4 ;  /* 0x000000320200780c */ /* 0x000fe400027a1670 */
[----:B------:R-:W-:Y:S02]  /*175c0*/  ISETP.GT.AND P4, PT, R0, 0x39, P0 ;  /* 0x000000390000780c */ /* 0x000fe40000784270 */
[----:B------:R-:W-:Y:S02]  /*175d0*/  ISETP.LT.OR P0, PT, R2, 0x39, P1 ;  /* 0x000000390200780c */ /* 0x000fe40000f01670 */
[----:B------:R-:W-:Y:S02]  /*175e0*/  FSEL R179, R52, -INF , !P2 ;  /* 0xff80000034b37808 */ /* 0x000fe40005000000 */
[----:B------:R-:W-:Y:S01]  /*175f0*/  PLOP3.LUT P2, PT, PT, PT, UP6, 0x40, 0x0 ;  /* 0x000000000000781c */ /* 0x000fe20003f4e868 */
[----:B------:R-:W-:Y:S01]  /*17600*/  UISETP.NE.AND UP6, UPT, UR23, URZ, UPT ;  /* 0x0000003f1700728c */ /* 0x000fe2000bfc5270 */
[----:B------:R-:W-:Y:S02]  /*17610*/  FSEL R196, R64, -INF , !P0 ;  /* 0xff80000040c47808 */ /* 0x000fe40004000000 */
[----:B------:R-:W-:Y:S02]  /*17620*/  PLOP3.LUT P1, PT, PT, PT, UP5, 0x40, 0x0 ;  /* 0x000000000000781c */ /* 0x000fe40003f2e858 */
[----:B------:R-:W-:Y:S02]  /*17630*/  PLOP3.LUT P0, PT, PT, PT, UP4, 0x40, 0x0 ;  /* 0x000000000000781c */ /* 0x000fe40003f0e848 */
[C---:B------:R-:W-:Y:S02]  /*17640*/  ISETP.GT.AND P2, PT, R0.reuse, 0x41, P2 ;  /* 0x000000410000780c */ /* 0x040fe40001744270 */
[C---:B------:R-:W-:Y:S02]  /*17650*/  ISETP.GT.AND P1, PT, R0.reuse, 0x48, P1 ;  /* 0x000000480000780c */ /* 0x040fe40000f24270 */
[----:B------:R-:W-:Y:S02]  /*17660*/  ISETP.GT.AND P0, PT, R0, 0x49, P0 ;  /* 0x000000490000780c */ /* 0x000fe40000704270 */
[----:B------:R-:W-:Y:S01]  /*17670*/  PLOP3.LUT P3, PT, PT, PT, UP0, 0x40, 0x0 ;  /* 0x000000000000781c */ /* 0x000fe20003f6e808 */
[----:B------:R-:W-:Y:S01]  /*17680*/  UISETP.GE.AND UP0, UPT, UR10, 0x5a, UPT ;  /* 0x0000005a0a00788c */ /* 0x000fe2000bf06270 */
[C---:B------:R-:W-:Y:S02]  /*17690*/  ISETP.LT.OR P2, PT, R2.reuse, 0x42, P2 ;  /* 0x000000420200780c */ /* 0x040fe40001741670 */
[C---:B------:R-:W-:Y:S02]  /*176a0*/  ISETP.LT.OR P1, PT, R2.reuse, 0x49, P1 ;  /* 0x000000490200780c */ /* 0x040fe40000f21670 */
[----:B------:R-:W-:Y:S02]  /*176b0*/  ISETP.LT.OR P0, PT, R2, 0x4a, P0 ;  /* 0x0000004a0200780c */ /* 0x000fe40000701670 */
[----:B------:R-:W-:Y:S02]  /*176c0*/  ISETP.GT.AND P3, PT, R0, 0x40, P3 ;  /* 0x000000400000780c */ /* 0x000fe40001f64270 */
[----:B------:R-:W-:Y:S02]  /*176d0*/  FSEL R230, R69, -INF , !P2 ;  /* 0xff80000045e67808 */ /* 0x000fe40005000000 */
[----:B------:R-:W-:Y:S02]  /*176e0*/  PLOP3.LUT P2, PT, PT, PT, UP2, 0x40, 0x0 ;  /* 0x000000000000781c */ /* 0x000fe40003f4e828 */
[----:B------:R-:W-:Y:S02]  /*176f0*/  FSEL R233, R80, -INF , !P1 ;  /* 0xff80000050e97808 */ /* 0x000fe40004800000 */
[----:B------:R-:W-:Y:S02]  /*17700*/  PLOP3.LUT P1, PT, PT, PT, UP1, 0x40, 0x0 ;  /* 0x000000000000781c */ /* 0x000fe40003f2e818 */
[----:B------:R-:W-:Y:S02]  /*17710*/  FSEL R234, R81, -INF , !P0 ;  /* 0xff80000051ea7808 */ /* 0x000fe40004000000 */
[----:B------:R-:W-:Y:S02]  /*17720*/  PLOP3.LUT P0, PT, PT, PT, UP0, 0x40, 0x0 ;  /* 0x000000000000781c */ /* 0x000fe40003f0e808 */
[----:B------:R-:W-:Y:S02]  /*17730*/  ISETP.LT.OR P3, PT, R2, 0x41, P3 ;  /* 0x000000410200780c */ /* 0x000fe40001f61670 */
[C---:B------:R-:W-:Y:S02]  /*17740*/  ISETP.GT.AND P2, PT, R0.reuse, 0x51, P2 ;  /* 0x000000510000780c */ /* 0x040fe40001744270 */
[C---:B------:R-:W-:Y:S02]  /*17750*/  ISETP.GT.AND P1, PT, R0.reuse, 0x58, P1 ;  /* 0x000000580000780c */ /* 0x040fe40000f24270 */
[----:B------:R-:W-:Y:S02]  /*17760*/  ISETP.GT.AND P0, PT, R0, 0x59, P0 ;  /* 0x000000590000780c */ /* 0x000fe40000704270 */
[----:B------:R-:W-:Y:S02]  /*17770*/  ISETP.LT.OR P4, PT, R2, 0x3a, P4 ;  /* 0x0000003a0200780c */ /* 0x000fe40002781670 */
[----:B------:R-:W-:Y:S02]  /*17780*/  FSEL R198, R68, -INF , !P3 ;  /* 0xff80000044c67808 */ /* 0x000fe40005800000 */
[C---:B------:R-:W-:Y:S02]  /*17790*/  ISETP.LT.OR P3, PT, R2.reuse, 0x52, P2 ;  /* 0x000000520200780c */ /* 0x040fe40001761670 */
[C---:B------:R-:W-:Y:S02]  /*177a0*/  ISETP.LT.OR P2, PT, R2.reuse, 0x59, P1 ;  /* 0x000000590200780c */ /* 0x040fe40000f41670 */
[----:B------:R-:W-:Y:S02]  /*177b0*/  ISETP.LT.OR P1, PT, R2, 0x5a, P0 ;  /* 0x0000005a0200780c */ /* 0x000fe40000721670 */
[----:B------:R-:W-:Y:S01]  /*177c0*/  PLOP3.LUT P0, PT, PT, PT, UP6, 0x40, 0x0 ;  /* 0x000000000000781c */ /* 0x000fe20003f0e868 */
[----:B------:R-:W-:Y:S01]  /*177d0*/  UISETP.NE.AND UP6, UPT, UR39, URZ, UPT ;  /* 0x0000003f2700728c */ /* 0x000fe2000bfc5270 */
[----:B------:R-:W-:Y:S02]  /*177e0*/  FSEL R197, R65, -INF , !P4 ;  /* 0xff80000041c57808 */ /* 0x000fe40006000000 */
[----:B------:R-:W-:Y:S02]  /*177f0*/  PLOP3.LUT P4, PT, PT, PT, UP3, 0x40, 0x0 ;  /* 0x000000000000781c */ /* 0x000fe40003f8e838 */
[----:B------:R-:W-:Y:S02]  /*17800*/  FSEL R189, R53, -INF , !P5 ;  /* 0xff80000035bd7808 */ /* 0x000fe40006800000 */
[----:B------:R-:W-:Y:S01]  /*17810*/  ISETP.GT.AND P4, PT, R0, 0x50, P4 ;  /* 0x000000500000780c */ /* 0x000fe20002784270 */
[--C-:B-1----:R-:W-:Y:S01]  /*17820*/  IMAD.IADD R0, R6, 0x1, R3.reuse ;  /* 0x0000000106007824 */ /* 0x102fe200078e0203 */
[----:B------:R-:W-:Y:S02]  /*17830*/  FSEL R244, R85, -INF , !P3 ;  /* 0xff80000055f47808 */ /* 0x000fe40005800000 */
[----:B------:R-:W-:Y:S01]  /*17840*/  ISETP.LT.OR P4, PT, R2, 0x51, P4 ;  /* 0x000000510200780c */ /* 0x000fe20002781670 */
[----:B------:R-:W-:Y:S01]  /*17850*/  IMAD.IADD R2, R5, 0x1, R3 ;  /* 0x0000000105027824 */ /* 0x000fe200078e0203 */
        /* <DEDUP_REMOVED lines=18> */
.L_x_463:
[----:B------:R-:W-:Y:S04]  /*17980*/  MOV R2, c[0x0][0x32c] ;  /* 0x0000cb0000027a02 */ /* 0x000fe80000000f00 */
[----:B------:R-:W-:Y:S11]  /*17990*/  ISETP.NE.AND P0, PT, R2, 0x1, PT ;  /* 0x000000010200780c */ /* 0x000ff60003f05270 */
[----:B------:R-:W-:Y:S02]  /*179a0*/  @!UPT UIADD3 URZ, URZ, URZ, URZ ;  /* 0x0000003f3f3ff290 */ /* 0x000fe4000fffe03f */
[----:B------:R-:W-:Y:S05]  /*179b0*/  @P0 IMAD.HI.U32 R2, R0, c[0x0][0x330], RZ ;  /* 0x0000cc0000020a27 */ /* 0x000fea00078e00ff */
[----:B------:R-:W-:Y:S02]  /*179c0*/  @P0 SHF.R.U32.HI R0, RZ, c[0x0][0x334], R2 ;  /* 0x0000cd00ff000a19 */ /* 0x000fe40000011602 */
.L_x_464:
[----:B------:R-:W-:Y:S05]  /*179d0*/  BSYNC B0 ;  /* 0x0000000000007941 */ /* 0x000fea0003800000 */
.L_x_462:
        /* <DEDUP_REMOVED lines=11> */
.L_x_461:
        /* <DEDUP_REMOVED lines=19> */
[----:B------:R-:W-:Y:S01]  /*17bc0*/  FSEL R10, R193, -INF , !P2 ;  /* 0xff800000c10a7808 */ /* 0x000fe20005000000 */
[----:B------:R-:W-:Y:S01]  /*17bd0*/  UISETP.NE.AND UP2, UPT, UR33, URZ, UPT ;  /* 0x0000003f2100728c */ /* 0x000fe2000bf45270 */
[C---:B------:R-:W-:Y:S01]  /*17be0*/  ISETP.GT.AND P4, PT, R0.reuse, 0x1, P1 ;  /* 0x000000010000780c */ /* 0x040fe20000f84270 */
[----:B------:R-:W-:Y:S01]  /*17bf0*/  UISETP.NE.AND UP1, UPT, UR32, URZ, UPT ;  /* 0x0000003f2000728c */ /* 0x000fe2000bf25270 */
[----:B------:R-:W-:Y:S01]  /*17c00*/  ISETP.GT.AND P1, PT, R0, 0x8, P3 ;  /* 0x000000080000780c */ /* 0x000fe20001f24270 */
[----:B------:R-:W-:Y:S01]  /*17c10*/  UISETP.NE.AND UP0, UPT, UR31, URZ, UPT ;  /* 0x0000003f1f00728c */ /* 0x000fe2000bf05270 */
[----:B------:R-:W-:Y:S01]  /*17c20*/  PLOP3.LUT P0, PT, PT, PT, UP3, 0x40, 0x0 ;  /* 0x000000000000781c */ /* 0x000fe20003f0e838 */
[----:B------:R-:W-:Y:S01]  /*17c30*/  UISETP.NE.AND UP3, UPT, UR30, URZ, UPT ;  /* 0x0000003f1e00728c */ /* 0x000fe2000bf65270 */
[----:B------:R-:W-:Y:S01]  /*17c40*/  PLOP3.LUT P3, PT, PT, PT, UP4, 0x40, 0x0 ;  /* 0x000000000000781c */ /* 0x000fe20003f6e848 */
[----:B------:R-:W-:Y:S01]  /*17c50*/  UISETP.NE.AND UP4, UPT, UR20, URZ, UPT ;  /* 0x0000003f1400728c */ /* 0x000fe2000bf85270 */
[----:B------:R-:W-:Y:S02]  /*17c60*/  ISETP.LT.OR P5, PT, R2, 0x2, P4 ;  /* 0x000000020200780c */ /* 0x000fe400027a1670 */
[----:B------:R-:W-:Y:S02]  /*17c70*/  ISETP.GT.AND P4, PT, R0, 0x9, P0 ;  /* 0x000000090000780c */ /* 0x000fe40000784270 */
[----:B------:R-:W-:Y:S02]  /*17c80*/  ISETP.LT.OR P2, PT, R2, 0x9, P1 ;  /* 0x000000090200780c */ /* 0x000fe40000f41670 */
[----:B------:R-:W-:Y:S01]  /*17c90*/  PLOP3.LUT P0, PT, PT, PT, UP2, 0x40, 0x0 ;  /* 0x000000000000781c */ /* 0x000fe20003f0e828 */
[----:B------:R-:W-:Y:S01]  /*17ca0*/  UISETP.NE.AND UP2, UPT, UR29, URZ, UPT ;  /* 0x0000003f1d00728c */ /* 0x000fe2000bf45270 */
[----:B------:R-:W-:Y:S02]  /*17cb0*/  ISETP.GT.AND P1, PT, R0, 0x10, P3 ;  /* 0x000000100000780c */ /* 0x000fe40001f24270 */
[----:B------:R-:W-:Y:S01]  /*17cc0*/  PLOP3.LUT P3, PT, PT, PT, UP1, 0x40, 0x0 ;  /* 0x000000000000781c */ /* 0x000fe20003f6e818 */
[----:B------:R-:W-:Y:S01]  /*17cd0*/  UISETP.NE.AND UP1, UPT, UR28, URZ, UPT ;  /* 0x0000003f1c00728c */ /* 0x000fe2000bf25270 */
[----:B------:R-:W-:Y:S02]  /*17ce0*/  FSEL R17, R192, -INF , !P5 ;  /* 0xff800000c0117808 */ /* 0x000fe40006800000 */
[----:B------:R-:W-:Y:S02]  /*17cf0*/  ISETP.LT.OR P5, PT, R2, 0xa, P4 ;  /* 0x0000000a0200780c */ /* 0x000fe400027a1670 */
[----:B------:R-:W-:Y:S02]  /*17d00*/  FSEL R20, R183, -INF , !P2 ;  /* 0xff800000b7147808 */ /* 0x000fe40005000000 */
        /* <DEDUP_REMOVED lines=35> */
[----:B------:R-:W-:Y:S02]  /*17f40*/  FSEL R174, R50, -INF , !P2 ;  /* 0xff80000032ae7808 */ /* 0x000fe40005000000 */
[----:B------:R-:W-:Y:S01]  /*17f50*/  PLOP3.LUT P2, PT, PT, PT, UP2, 0x40, 0x0 ;  /* 0x000000000000781c */ /* 0x000fe20003f4e828 */
[----:B------:R-:W-:Y:S01]  /*17f60*/  UISETP.NE.AND UP2, UPT, UR41, URZ, UPT ;  /* 0x0000003f2900728c */ /* 0x000fe2000bf45270 */
        /* <DEDUP_REMOVED lines=8> */
[C---:B------:R-:W-:Y:S01]  /*17ff0*/  ISETP.LT.OR P4, PT, R2.reuse, 0x2a, P4 ;  /* 0x0000002a0200780c */ /* 0x040fe20002781670 */
[----:B------:R-:W-:Y:S01]  /*18000*/  UP2UR UR39, UPR, URZ, 0x40 ;  /* 0x000000403f277883 */ /* 0x000fe20008000000 */
[----:B------:R-:W-:Y:S02]  /*18010*/  ISETP.LT.OR P3, PT, R2, 0x32, P3 ;  /* 0x000000320200780c */ /* 0x000fe40001f61670 */
[----:B------:R-:W-:Y:S02]  /*18020*/  ISETP.GT.AND P1, PT, R0, 0x39, P1 ;  /* 0x000000390000780c */ /* 0x000fe40000f24270 */
[----:B------:R-:W-:Y:S02]  /*18030*/  ISETP.LT.OR P2, PT, R2, 0x39, P2 ;  /* 0x000000390200780c */ /* 0x000fe40001741670 */
[----:B------:R-:W-:Y:S02]  /*18040*/  ISETP.GT.AND P0, PT, R0, 0x40, P0 ;  /* 0x000000400000780c */ /* 0x000fe40000704270 */
[----:B------:R-:W-:Y:S02]  /*18050*/  FSEL R175, R51, -INF , !P4 ;  /* 0xff80000033af7808 */ /* 0x000fe40006000000 */
[----:B------:R-:W-:Y:S02]  /*18060*/  FSEL R183, R55, -INF , !P3 ;  /* 0xff80000037b77808 */ /* 0x000fe40005800000 */
[----:B------:R-:W-:Y:S01]  /*18070*/  PLOP3.LUT P4, PT, PT, PT, UP6, 0x40, 0x0 ;  /* 0x000000000000781c */ /* 0x000fe20003f8e868 */
[----:B------:R-:W-:Y:S01]  /*18080*/  UISETP.NE.AND UP6, UPT, UR23, URZ, UPT ;  /* 0x0000003f1700728c */ /* 0x000fe2000bfc5270 */
[----:B------:R-:W-:Y:S02]  /*18090*/  ISETP.LT.OR P1, PT, R2, 0x3a, P1 ;  /* 0x0000003a0200780c */ /* 0x000fe40000f21670 */
[----:B------:R-:W-:Y:S02]  /*180a0*/  FSEL R193, R66, -INF , !P2 ;  /* 0xff80000042c17808 */ /* 0x000fe40005000000 */
[----:B------:R-:W-:Y:S02]  /*180b0*/  PLOP3.LUT P3, PT, PT, PT, UP5, 0x40, 0x0 ;  /* 0x000000000000781c */ /* 0x000fe40003f6e858 */
[----:B------:R-:W-:Y:S02]  /*180c0*/  ISETP.LT.OR P2, PT, R2, 0x41, P0 ;  /* 0x000000410200780c */ /* 0x000fe40000741670 */
[----:B------:R-:W-:Y:S02]  /*180d0*/  PLOP3.LUT P0, PT, PT, PT, UP4, 0x40, 0x0 ;  /* 0x000000000000781c */ /* 0x000fe40003f0e848 */
[----:B------:R-:W-:Y:S02]  /*180e0*/  FSEL R195, R67, -INF , !P1 ;  /* 0xff80000043c37808 */ /* 0x000fe40004800000 */
[----:B------:R-:W-:Y:S02]  /*180f0*/  ISETP.GT.AND P1, PT, R0, 0x41, P4 ;  /* 0x000000410000780c */ /* 0x000fe40002724270 */
[----:B------:R-:W-:Y:S02]  /*18100*/  FSEL R200, R70, -INF , !P2 ;  /* 0xff80000046c87808 */ /* 0x000fe40005000000 */
[C---:B------:R-:W-:Y:S02]  /*18110*/  ISETP.GT.AND P2, PT, R0.reuse, 0x48, P3 ;  /* 0x000000480000780c */ /* 0x040fe40001f44270 */
[----:B------:R-:W-:Y:S02]  /*18120*/  ISETP.GT.AND P0, PT, R0, 0x49, P0 ;  /* 0x000000490000780c */ /* 0x000fe40000704270 */
[C---:B------:R-:W-:Y:S02]  /*18130*/  ISETP.LT.OR P3, PT, R2.reuse, 0x42, P1 ;  /* 0x000000420200780c */ /* 0x040fe40000f61670 */
[C---:B------:R-:W-:Y:S02]  /*18140*/  ISETP.LT.OR P1, PT, R2.reuse, 0x49, P2 ;  /* 0x000000490200780c */ /* 0x040fe40001721670 */
[----:B------:R-:W-:Y:S02]  /*18150*/  ISETP.LT.OR P0, PT, R2, 0x4a, P0 ;  /* 0x0000004a0200780c */ /* 0x000fe40000701670 */
[----:B------:R-:W-:Y:S02]  /*18160*/  PLOP3.LUT P2, PT, PT, PT, UP2, 0x40, 0x0 ;  /* 0x000000000000781c */ /* 0x000fe40003f4e828 */
[----:B------:R-:W-:Y:S02]  /*18170*/  FSEL R231, R82, -INF , !P1 ;  /* 0xff80000052e77808 */ /* 0x000fe40004800000 */
[----:B------:R-:W-:Y:S02]  /*18180*/  PLOP3.LUT P1, PT, PT, PT, UP1, 0x40, 0x0 ;  /* 0x000000000000781c */ /* 0x000fe40003f2e818 */
[----:B------:R-:W-:Y:S02]  /*18190*/  FSEL R232, R83, -INF , !P0 ;  /* 0xff80000053e87808 */ /* 0x000fe40004000000 */
[----:B------:R-:W-:Y:S02]  /*181a0*/  PLOP3.LUT P0, PT, PT, PT, UP0, 0x40, 0x0 ;  /* 0x000000000000781c */ /* 0x000fe40003f0e808 */
[C---:B------:R-:W-:Y:S02]  /*181b0*/  ISETP.GT.AND P2, PT, R0.reuse, 0x51, P2 ;  /* 0x000000510000780c */ /* 0x040fe40001744270 */
[C---:B------:R-:W-:Y:S02]  /*181c0*/  ISETP.GT.AND P1, PT, R0.reuse, 0x58, P1 ;  /* 0x000000580000780c */ /* 0x040fe40000f24270 */
[----:B------:R-:W-:Y:S02]  /*181d0*/  ISETP.GT.AND P0, PT, R0, 0x59, P0 ;  /* 0x000000590000780c */ /* 0x000fe40000704270 */
[----:B------:R-:W-:Y:S02]  /*181e0*/  FSEL R227, R71, -INF , !P3 ;  /* 0xff80000047e37808 */ /* 0x000fe40005800000 */
[C---:B------:R-:W-:Y:S02]  /*181f0*/  ISETP.LT.OR P3, PT, R2.reuse, 0x52, P2 ;  /* 0x000000520200780c */ /* 0x040fe40001761670 */
[C---:B------:R-:W-:Y:S02]  /*18200*/  ISETP.LT.OR P2, PT, R2.reuse, 0x59, P1 ;  /* 0x000000590200780c */ /* 0x040fe40000f41670 */
[----:B------:R-:W-:Y:S02]  /*18210*/  ISETP.LT.OR P1, PT, R2, 0x5a, P0 ;  /* 0x0000005a0200780c */ /* 0x000fe40000721670 */
[----:B------:R-:W-:Y:S01]  /*18220*/  PLOP3.LUT P0, PT, PT, PT, UP6, 0x40, 0x0 ;  /* 0x000000000000781c */ /* 0x000fe20003f0e868 */
[----:B------:R-:W-:Y:S01]  /*18230*/  UISETP.NE.AND UP6, UPT, UR39, URZ, UPT ;  /* 0x0000003f2700728c */ /* 0x000fe2000bfc5270 */
[----:B------:R-:W-:Y:S02]  /*18240*/  PLOP3.LUT P4, PT, PT, PT, UP3, 0x40, 0x0 ;  /* 0x000000000000781c */ /* 0x000fe40003f8e838 */
[----:B------:R-:W-:Y:S02]  /*18250*/  FSEL R95, R39, -INF , !P5 ;  /* 0xff800000275f7808 */ /* 0x000fe40006800000 */
[----:B------:R-:W-:Y:S02]  /*18260*/  ISETP.GT.AND P4, PT, R0, 0x50, P4 ;  /* 0x000000500000780c */ /* 0x000fe40002784270 */
[----:B------:R-:W-:Y:S02]  /*18270*/  IADD3 R0, -R8, UR15, R7 ;  /* 0x0000000f08007c10 */ /* 0x000fe4000fffe107 */
        /* <DEDUP_REMOVED lines=24> */
.L_x_467:
[----:B------:R-:W-:Y:S04]  /*18400*/  MOV R7, c[0x0][0x32c] ;  /* 0x0000cb0000077a02 */ /* 0x000fe80000000f00 */
[----:B------:R-:W-:Y:S11]  /*18410*/  ISETP.NE.AND P0, PT, R7, 0x1, PT ;  /* 0x000000010700780c */ /* 0x000ff60003f05270 */
[----:B------:R-:W-:Y:S02]  /*18420*/  @!UPT UIADD3 URZ, URZ, URZ, URZ ;  /* 0x0000003f3f3ff290 */ /* 0x000fe4000fffe03f */
[----:B------:R-:W-:Y:S05]  /*18430*/  @P0 IMAD.HI.U32 R7, R3, c[0x0][0x330], RZ ;  /* 0x0000cc0003070a27 */ /* 0x000fea00078e00ff */
[----:B------:R-:W-:Y:S02]  /*18440*/  @P0 SHF.R.U32.HI R3, RZ, c[0x0][0x334], R7 ;  /* 0x0000cd00ff030a19 */ /* 0x000fe40000011607 */
.L_x_468:
[----:B------:R-:W-:Y:S05]  /*18450*/  BSYNC B0 ;  /* 0x0000000000007941 */ /* 0x000fea0003800000 */
.L_x_466:
[----:B------:R-:W-:Y:S05]  /*18460*/  MOV R7, UR12 ;  /* 0x0000000c00077c02 */ /* 0x000fea0008000f00 */
[----:B------:R-:W-:Y:S04]  /*18470*/  IMAD R7, R7, -0x60, -R9 ;  /* 0xffffffa007077824 */ /* 0x000fe800078e0a09 */
[----:B------:R-:W-:Y:S05]  /*18480*/  IMAD R3, R3, c[0x0][0x32c], R7 ;  /* 0x0000cb0003037a24 */ /* 0x000fea00078e0207 */
[----:B------:R-:W-:Y:S02]  /*18490*/  IADD3 R7, R3, c[0x0][0x32c], RZ ;  /* 0x0000cb0003077a10 */ /* 0x000fe40007ffe0ff */
[----:B------:R-:W-:Y:S02]  /*184a0*/  IMNMX R0, R0, R3, !PT ;  /* 0x0000000300007217 */ /* 0x000fe40007800200 */
[----:B------:R-:W-:Y:S02]  /*184b0*/  IMNMX R2, R2, R7, PT ;  /* 0x0000000702027217 */ /* 0x000fe40003800200 */
.L_x_465:
        /* <DEDUP_REMOVED lines=63> */
[----:B------:R-:W-:Y:S02]  /*188b0*/  ISETP.LT.OR P5, PT, R2, 0x22, P4 ;  /* 0x000000220200780c */ /* 0x000fe400027a1670 */
[----:B------:R-:W-:Y:S02]  /*188c0*/  FSEL R98, R18, -INF , !P2 ;  /* 0xff80000012627808 */ /* 0x000fe40005000000 */
[----:B------:R-:W-:Y:S02]  /*188d0*/  ISETP.GT.AND P4, PT, R0, 0x29, P0 ;  /* 0x000000290000780c */ /* 0x000fe40000784270 */
[----:B------:R-:W-:Y:S02]  /*188e0*/  ISETP.LT.OR P0, PT, R2, 0x29, P1 ;  /* 0x000000290200780c */ /* 0x000fe40000f01670 */
[----:B------:R-:W-:Y:S01]  /*188f0*/  PLOP3.LUT P2, PT, PT, PT, UP3, 0x40, 0x0 ;  /* 0x000000000000781c */ /* 0x000fe20003f4e838 */
[----:B------:R-:W-:Y:S01]  /*18900*/  UISETP.NE.AND UP3, UPT, UR42, URZ, UPT ;  /* 0x0000003f2a00728c */ /* 0x000fe2000bf65270 */
[----:B------:R-:W-:Y:S01]  /*18910*/  PLOP3.LUT P3, PT, PT, PT, UP4, 0x40, 0x0 ;  /* 0x000000000000781c */ /* 0x000fe20003f6e848 */
[----:B------:R-:W-:Y:S01]  /*18920*/  UISETP.NE.AND UP4, UPT, UR43, URZ, UPT ;  /* 0x0000003f2b00728c */ /* 0x000fe2000bf85270 */
[----:B------:R-:W-:Y:S02]  /*18930*/  FSEL R170, R170, -INF , !P0 ;  /* 0xff800000aaaa7808 */ /* 0x000fe40004000000 */
[----:B------:R-:W-:Y:S01]  /*18940*/  PLOP3.LUT P1, PT, PT, PT, UP2, 0x40, 0x0 ;  /* 0x000000000000781c */ /* 0x000fe20003f2e828 */
[----:B------:R-:W-:Y:S01]  /*18950*/  UISETP.NE.AND UP2, UPT, UR41, URZ, UPT ;  /* 0x0000003f2900728c */ /* 0x000fe2000bf45270 */
[C---:B------:R-:W-:Y:S02]  /*18960*/  ISETP.GT.AND P2, PT, R0.reuse, 0x31, P2 ;  /* 0x000000310000780c */ /* 0x040fe40001744270 */
[----:B------:R-:W-:Y:S01]  /*18970*/  PLOP3.LUT P0, PT, PT, PT, UP1, 0x40, 0x0 ;  /* 0x000000000000781c */ /* 0x000fe20003f0e818 */
[----:B------:R-:W-:Y:S01]  /*18980*/  UISETP.NE.AND UP1, UPT, UR40, URZ, UPT ;  /* 0x0000003f2800728c */ /* 0x000fe2000bf25270 */
[----:B------:R-:W-:Y:S02]  /*18990*/  ISETP.GT.AND P3, PT, R0, 0x30, P3 ;  /* 0x000000300000780c */ /* 0x000fe40001f64270 */
[----:B------:R-:W-:Y:S02]  /*189a0*/  ISETP.LT.OR P4, PT, R2, 0x2a, P4 ;  /* 0x0000002a0200780c */ /* 0x000fe40002781670 */
[----:B------:R-:W-:Y:S02]  /*189b0*/  ISETP.GT.AND P1, PT, R0, 0x38, P1 ;  /* 0x000000380000780c */ /* 0x000fe40000f24270 */
[----:B------:R-:W-:Y:S02]  /*189c0*/  ISETP.LT.OR P2, PT, R2, 0x32, P2 ;  /* 0x000000320200780c */ /* 0x000fe40001741670 */
[----:B------:R-:W-:Y:S02]  /*189d0*/  ISETP.GT.AND P0, PT, R0, 0x39, P0 ;  /* 0x000000390000780c */ /* 0x000fe40000704270 */
[C---:B------:R-:W-:Y:S02]  /*189e0*/  ISETP.LT.OR P3, PT, R2.reuse, 0x31, P3 ;  /* 0x000000310200780c */ /* 0x040fe40001f61670 */
[----:B------:R-:W-:Y:S02]  /*189f0*/  FSEL R172, R45, -INF , !P4 ;  /* 0xff8000002dac7808 */ /* 0x000fe40006000000 */
[----:B------:R-:W-:Y:S01]  /*18a00*/  PLOP3.LUT P4, PT, PT, PT, UP0, 0x40, 0x0 ;  /* 0x000000000000781c */ /* 0x000fe20003f8e808 */
[----:B------:R-:W-:Y:S01]  /*18a10*/  UISETP.NE.AND UP0, UPT, UR39, URZ, UPT ;  /* 0x0000003f2700728c */ /* 0x000fe2000bf05270 */
[C---:B------:R-:W-:Y:S01]  /*18a20*/  ISETP.LT.OR P1, PT, R2.reuse, 0x39, P1 ;  /* 0x000000390200780c */ /* 0x040fe20000f21670 */
[----:B------:R-:W-:Y:S01]  /*18a30*/  UP2UR UR39, UPR, URZ, 0x40 ;  /* 0x000000403f277883 */ /* 0x000fe20008000000 */
[----:B------:R-:W-:Y:S02]  /*18a40*/  FSEL R185, R57, -INF , !P2 ;  /* 0xff80000039b97808 */ /* 0x000fe40005000000 */
[----:B------:R-:W-:Y:S02]  /*18a50*/  ISETP.LT.OR P2, PT, R2, 0x3a, P0 ;  /* 0x0000003a0200780c */ /* 0x000fe40000741670 */
[----:B------:R-:W-:Y:S02]  /*18a60*/  FSEL R182, R56, -INF , !P3 ;  /* 0xff80000038b67808 */ /* 0x000fe40005800000 */
[----:B------:R-:W-:Y:S01]  /*18a70*/  PLOP3.LUT P3, PT, PT, PT, UP6, 0x40, 0x0 ;  /* 0x000000000000781c */ /* 0x000fe20003f6e868 */
[----:B------:R-:W-:Y:S01]  /*18a80*/  UISETP.NE.AND UP6, UPT, UR23, URZ, UPT ;  /* 0x0000003f1700728c */ /* 0x000fe2000bfc5270 */
[----:B------:R-:W-:Y:S02]  /*18a90*/  FSEL R187, R60, -INF , !P1 ;  /* 0xff8000003cbb7808 */ /* 0x000fe40004800000 */
[----:B------:R-:W-:Y:S02]  /*18aa0*/  PLOP3.LUT P0, PT, PT, PT, UP5, 0x40, 0x0 ;  /* 0x000000000000781c */ /* 0x000fe40003f0e858 */
[C---:B------:R-:W-:Y:S02]  /*18ab0*/  ISETP.GT.AND P1, PT, R0.reuse, 0x40, P4 ;  /* 0x000000400000780c */ /* 0x040fe40002724270 */
[----:B------:R-:W-:Y:S02]  /*18ac0*/  FSEL R190, R61, -INF , !P2 ;  /* 0xff8000003dbe7808 */ /* 0x000fe40005000000 */
[----:B------:R-:W-:Y:S02]  /*18ad0*/  PLOP3.LUT P2, PT, PT, PT, UP4, 0x40, 0x0 ;  /* 0x000000000000781c */ /* 0x000fe40003f4e848 */
[----:B------:R-:W-:Y:S02]  /*18ae0*/  ISETP.GT.AND P3, PT, R0, 0x41, P3 ;  /* 0x000000410000780c */ /* 0x000fe40001f64270 */
[----:B------:R-:W-:Y:S02]  /*18af0*/  ISETP.LT.OR P4, PT, R2, 0x41, P1 ;  /* 0x000000410200780c */ /* 0x000fe40000f81670 */
[C---:B------:R-:W-:Y:S02]  /*18b00*/  ISETP.GT.AND P1, PT, R0.reuse, 0x48, P0 ;  /* 0x000000480000780c */ /* 0x040fe40000724270 */
[----:B------:R-:W-:Y:S02]  /*18b10*/  ISETP.GT.AND P0, PT, R0, 0x49, P2 ;  /* 0x000000490000780c */ /* 0x000fe40001704270 */
[C---:B------:R-:W-:Y:S02]  /*18b20*/  ISETP.LT.OR P2, PT, R2.reuse, 0x42, P3 ;  /* 0x000000420200780c */ /* 0x040fe40001f41670 */
[C---:B------:R-:W-:Y:S02]  /*18b30*/  ISETP.LT.OR P1, PT, R2.reuse, 0x49, P1 ;  /* 0x000000490200780c */ /* 0x040fe40000f21670 */
[----:B------:R-:W-:Y:S02]  /*18b40*/  ISETP.LT.OR P0, PT, R2, 0x4a, P0 ;  /* 0x0000004a0200780c */ /* 0x000fe40000701670 */
[----:B-----5:R-:W-:Y:S02]  /*18b50*/  FSEL R226, R73, -INF , !P2 ;  /* 0xff80000049e27808 */ /* 0x020fe40005000000 */
        /* <DEDUP_REMOVED lines=39> */
.L_x_471:
[----:B------:R-:W-:Y:S04]  /*18dd0*/  MOV R2, c[0x0][0x32c] ;  /* 0x0000cb0000027a02 */ /* 0x000fe80000000f00 */
[----:B------:R-:W-:Y:S11]  /*18de0*/  ISETP.NE.AND P0, PT, R2, 0x1, PT ;  /* 0x000000010200780c */ /* 0x000ff60003f05270 */
[----:B------:R-:W-:Y:S02]  /*18df0*/  @!UPT UIADD3 URZ, URZ, URZ, URZ ;  /* 0x0000003f3f3ff290 */ /* 0x000fe4000fffe03f */
[----:B------:R-:W-:Y:S05]  /*18e00*/  @P0 IMAD.HI.U32 R2, R0, c[0x0][0x330], RZ ;  /* 0x0000cc0000020a27 */ /* 0x000fea00078e00ff */
[----:B------:R-:W-:Y:S02]  /*18e10*/  @P0 SHF.R.U32.HI R0, RZ, c[0x0][0x334], R2 ;  /* 0x0000cd00ff000a19 */ /* 0x000fe40000011602 */
.L_x_472:
[----:B------:R-:W-:Y:S05]  /*18e20*/  BSYNC B0 ;  /* 0x0000000000007941 */ /* 0x000fea0003800000 */
.L_x_470:
        /* <DEDUP_REMOVED lines=11> */
.L_x_469:
        /* <DEDUP_REMOVED lines=33> */
[----:B------:R-:W-:Y:S01]  /*190f0*/  PLOP3.LUT P0, PT, PT, PT, UP5, 0x40, 0x0 ;  /* 0x000000000000781c */ /* 0x000fe20003f0e858 */
[----:B------:R-:W-:Y:S01]  /*19100*/  UISETP.NE.AND UP5, UPT, UR10, URZ, UPT ;  /* 0x0000003f0a00728c */ /* 0x000fe2000bfa5270 */
[----:B------:R-:W-:Y:S02]  /*19110*/  FMNMX.FTZ R72, R176, R72, !PT ;  /* 0x00000048b0487209 */ /* 0x000fe40007810000 */
[----:B------:R-:W-:Y:S02]  /*19120*/  FMNMX.FTZ R3, R95, R3, !PT ;  /* 0x000000035f037209 */ /* 0x000fe40007810000 */
[----:B------:R-:W-:Y:S02]  /*19130*/  FMNMX.FTZ R72, R177, R72, !PT ;  /* 0x00000048b1487209 */ /* 0x000fe40007810000 */
[----:B------:R-:W-:Y:S02]  /*19140*/  ISETP.GT.AND P0, PT, R0, RZ, P0 ;  /* 0x000000ff0000720c */ /* 0x000fe40000704270 */
[----:B------:R-:W-:Y:S02]  /*19150*/  FMNMX.FTZ R72, R179, R72, !PT ;  /* 0x00000048b3487209 */ /* 0x000fe40007810000 */
[----:B------:R-:W-:Y:S02]  /*19160*/  FMNMX.FTZ R3, R174, R3, !PT ;  /* 0x00000003ae037209 */ /* 0x000fe40007810000 */
[----:B------:R-:W-:Y:S02]  /*19170*/  FMNMX.FTZ R72, R189, R72, !PT ;  /* 0x00000048bd487209 */ /* 0x000fe40007810000 */
[----:B------:R-:W-:Y:S02]  /*19180*/  ISETP.LT.OR P0, PT, R2, 0x1, P0 ;  /* 0x000000010200780c */ /* 0x000fe40000701670 */
[----:B------:R-:W-:Y:S01]  /*19190*/  PLOP3.LUT P1, PT, PT, PT, UP1, 0x40, 0x0 ;  /* 0x000000000000781c */ /* 0x000fe20003f2e818 */
[----:B------:R-:W-:Y:S01]  /*191a0*/  UISETP.NE.AND UP1, UPT, UR32, URZ, UPT ;  /* 0x0000003f2000728c */ /* 0x000fe2000bf25270 */
[----:B------:R-:W-:Y:S02]  /*191b0*/  FMNMX.FTZ R72, R196, R72, !PT ;  /* 0x00000048c4487209 */ /* 0x000fe40007810000 */
[----:B------:R-:W-:Y:S02]  /*191c0*/  FMNMX.FTZ R3, R175, R3, !PT ;  /* 0x00000003af037209 */ /* 0x000fe40007810000 */
[----:B------:R-:W-:Y:S02]  /*191d0*/  FSEL R9, R250, -INF , !P0 ;  /* 0xff800000fa097808 */ /* 0x000fe40004000000 */
[----:B------:R-:W-:Y:S02]  /*191e0*/  ISETP.GT.AND P0, PT, R0, 0x1, P1 ;  /* 0x000000010000780c */ /* 0x000fe40000f04270 */
        /* <DEDUP_REMOVED lines=38> */
[----:B------:R-:W-:Y:S01]  /*19450*/  ISETP.LT.OR P0, PT, R2, 0x12, P0 ;  /* 0x000000120200780c */ /* 0x000fe20000701670 */
[----:B------:R-:W1:Y:S01]  /*19460*/  SHFL.BFLY PT, R5, R72, 0x2, 0x1f ;  /* 0x0c401f0048057f89 */ /* 0x000e6200000e0000 */
[----:B------:R-:W-:Y:S01]  /*19470*/  PLOP3.LUT P1, PT, PT, PT, UP1, 0x40, 0x0 ;  /* 0x000000000000781c */ /* 0x000fe20003f2e818 */
[----:B------:R-:W-:Y:S01]  /*19480*/  UISETP.NE.AND UP1, UPT, UR28, URZ, UPT ;  /* 0x0000003f1c00728c */ /* 0x000fe2000bf25270 */
[----:B------:R-:W-:Y:S02]  /*19490*/  FMNMX.FTZ R3, R237, R3, !PT ;  /* 0x00000003ed037209 */ /* 0x000fe40007810000 */
[----:B------:R-:W-:Y:S02]  /*194a0*/  FSEL R58, R201, -INF , !P0 ;  /* 0xff800000c93a7808 */ /* 0x000fe40004000000 */
[----:B------:R-:W-:Y:S02]  /*194b0*/  ISETP.GT.AND P0, PT, R0, 0x18, P1 ;  /* 0x000000180000780c */ /* 0x000fe40000f04270 */
[----:B------:R-:W-:Y:S02]  /*194c0*/  FMNMX.FTZ R3, R243, R3, !PT ;  /* 0x00000003f3037209 */ /* 0x000fe40007810000 */
[----:B------:R-:W-:Y:S02]  /*194d0*/  ISETP.LT.OR P0, PT, R2, 0x19, P0 ;  /* 0x000000190200780c */ /* 0x000fe40000701670 */
[----:B------:R-:W-:Y:S01]  /*194e0*/  PLOP3.LUT P5, PT, PT, PT, UP0, 0x40, 0x0 ;  /* 0x000000000000781c */ /* 0x000fe20003fae808 */
[----:B------:R-:W-:Y:S01]  /*194f0*/  UISETP.NE.AND UP0, UPT, UR25, URZ, UPT ;  /* 0x0000003f1900728c */ /* 0x000fe2000bf05270 */
[----:B------:R-:W-:Y:S02]  /*19500*/  FMNMX.FTZ R3, R245, R3, !PT ;  /* 0x00000003f5037209 */ /* 0x000fe40007810000 */
[----:B------:R-:W-:Y:S02]  /*19510*/  FSEL R62, R199, -INF , !P0 ;  /* 0xff800000c73e7808 */ /* 0x000fe40004000000 */
[----:B------:R-:W-:Y:S01]  /*19520*/  ISETP.GT.AND P0, PT, R0, 0x19, P5 ;  /* 0x000000190000780c */ /* 0x000fe20002f04270 */
[----:B------:R-:W2:Y:S01]  /*19530*/  SHFL.BFLY PT, R6, R3, 0x2, 0x1f ;  /* 0x0c401f0003067f89 */ /* 0x000ea200000e0000 */
[----:B------:R-:W-:Y:S01]  /*19540*/  PLOP3.LUT P4, PT, PT, PT, UP3, 0x40, 0x0 ;  /* 0x000000000000781c */ /* 0x000fe20003f8e838 */
[----:B------:R-:W-:Y:S01]  /*19550*/  UISETP.NE.AND UP3, UPT, UR18, URZ, UPT ;  /* 0x0000003f1200728c */ /* 0x000fe2000bf65270 */
[----:B------:R-:W-:Y:S02]  /*19560*/  ISETP.LT.OR P0, PT, R2, 0x1a, P0 ;  /* 0x0000001a0200780c */ /* 0x000fe40000701670 */
[----:B------:R-:W-:Y:S01]  /*19570*/  PLOP3.LUT P2, PT, PT, PT, UP2, 0x40, 0x0 ;  /* 0x000000000000781c */ /* 0x000fe20003f4e828 */
[----:B------:R-:W-:Y:S01]  /*19580*/  UISETP.NE.AND UP2, UPT, UR16, URZ, UPT ;  /* 0x0000003f1000728c */ /* 0x000fe2000bf45270 */
[----:B------:R-:W-:Y:S02]  /*19590*/  FSEL R88, R194, -INF , !P0 ;  /* 0xff800000c2587808 */ /* 0x000fe40004000000 */
[----:B------:R-:W-:Y:S02]  /*195a0*/  ISETP.GT.AND P0, PT, R0, 0x20, P4 ;  /* 0x000000200000780c */ /* 0x000fe40002704270 */
[----:B------:R-:W-:Y:S02]  /*195b0*/  FMNMX.FTZ R4, R8, R102, !PT ;  /* 0x0000006608047209 */ /* 0x000fe40007810000 */
[----:B------:R-:W-:Y:S02]  /*195c0*/  ISETP.LT.OR P0, PT, R2, 0x21, P0 ;  /* 0x000000210200780c */ /* 0x000fe40000701670 */
[----:B------:R-:W-:Y:S01]  /*195d0*/  PLOP3.LUT P1, PT, PT, PT, UP1, 0x40, 0x0 ;  /* 0x000000000000781c */ /* 0x000fe20003f2e818 */
[----:B------:R-:W-:Y:S01]  /*195e0*/  UISETP.NE.AND UP1, UPT, UR14, URZ, UPT ;  /* 0x0000003f0e00728c */ /* 0x000fe2000bf25270 */
[----:B------:R-:W-:Y:S02]  /*195f0*/  FSEL R99, R184, -INF , !P0 ;  /* 0xff800000b8637808 */ /* 0x000fe40004000000 */
[----:B------:R-:W-:Y:S02]  /*19600*/  ISETP.GT.AND P0, PT, R0, 0x21, P2 ;  /* 0x000000210000780c */ /* 0x000fe40001704270 */
[----:B------:R-:W-:Y:S02]  /*19610*/  FMNMX.FTZ R4, R12, R4, !PT ;  /* 0x000000040c047209 */ /* 0x000fe40007810000 */
[----:B------:R-:W-:Y:S02]  /*19620*/  ISETP.LT.OR P0, PT, R2, 0x22, P0 ;  /* 0x000000220200780c */ /* 0x000fe40000701670 */
[----:B-1----:R-:W-:Y:S02]  /*19630*/  FMNMX.FTZ R72, R72, R5, !PT ;  /* 0x0000000548487209 */ /* 0x002fe40007810000 */
[----:B------:R-:W-:Y:S02]  /*19640*/  FSEL R169, R43, -INF , !P0 ;  /* 0xff8000002ba97808 */ /* 0x000fe40004000000 */
[----:B------:R-:W-:Y:S01]  /*19650*/  ISETP.GT.AND P0, PT, R0, 0x28, P1 ;  /* 0x000000280000780c */ /* 0x000fe20000f04270 */
[----:B------:R-:W1:Y:S01]  /*19660*/  SHFL.BFLY PT, R7, R72, 0x1, 0x1f ;  /* 0x0c201f0048077f89 */ /* 0x000e6200000e0000 */
[----:B------:R-:W-:Y:S02]  /*19670*/  FMNMX.FTZ R5, R9, R103, !PT ;  /* 0x0000006709057209 */ /* 0x000fe40007810000 */
[----:B------:R-:W-:Y:S02]  /*19680*/  ISETP.LT.OR P0, PT, R2, 0x29, P0 ;  /* 0x000000290200780c */ /* 0x000fe40000701670 */
[----:B------:R-:W-:Y:S02]  /*19690*/  FMNMX.FTZ R4, R13, R4, !PT ;  /* 0x000000040d047209 */ /* 0x000fe40007810000 */
[----:B------:R-:W-:Y:S01]  /*196a0*/  PLOP3.LUT P5, PT, PT, PT, UP0, 0x40, 0x0 ;  /* 0x000000000000781c */ /* 0x000fe20003fae808 */
[----:B------:R-:W-:Y:S01]  /*196b0*/  UISETP.NE.AND UP0, UPT, UR13, URZ, UPT ;  /* 0x0000003f0d00728c */ /* 0x000fe2000bf05270 */
[----:B--2---:R-:W-:Y:S02]  /*196c0*/  FMNMX.FTZ R3, R3, R6, !PT ;  /* 0x0000000603037209 */ /* 0x004fe40007810000 */
[----:B------:R-:W-:Y:S02]  /*196d0*/  FMNMX.FTZ R5, R14, R5, !PT ;  /* 0x000000050e057209 */ /* 0x000fe40007810000 */
[----:B------:R-:W-:Y:S01]  /*196e0*/  FSEL R171, R46, -INF , !P0 ;  /* 0xff8000002eab7808 */ /* 0x000fe20004000000 */
[----:B------:R-:W2:Y:S01]  /*196f0*/  SHFL.BFLY PT, R71, R3, 0x1, 0x1f ;  /* 0x0c201f0003477f89 */ /* 0x000ea200000e0000 */
[----:B------:R-:W-:Y:S02]  /*19700*/  ISETP.GT.AND P0, PT, R0, 0x29, P5 ;  /* 0x000000290000780c */ /* 0x000fe40002f04270 */
[----:B------:R-:W-:Y:S02]  /*19710*/  FMNMX.FTZ R4, R15, R4, !PT ;  /* 0x000000040f047209 */ /* 0x000fe40007810000 */
[----:B------:R-:W-:Y:S02]  /*19720*/  FMNMX.FTZ R5, R16, R5, !PT ;  /* 0x0000000510057209 */ /* 0x000fe40007810000 */
[----:B------:R-:W-:Y:S02]  /*19730*/  ISETP.LT.OR P0, PT, R2, 0x2a, P0 ;  /* 0x0000002a0200780c */ /* 0x000fe40000701670 */
[----:B------:R-:W-:Y:S02]  /*19740*/  FMNMX.FTZ R4, R32, R4, !PT ;  /* 0x0000000420047209 */ /* 0x000fe40007810000 */
[----:B------:R-:W-:Y:S01]  /*19750*/  PLOP3.LUT P3, PT, PT, PT, UP4, 0x40, 0x0 ;  /* 0x000000000000781c */ /* 0x000fe20003f6e848 */
[----:B------:R-:W-:Y:S01]  /*19760*/  UISETP.NE.AND UP4, UPT, UR38, URZ, UPT ;  /* 0x0000003f2600728c */ /* 0x000fe2000bf85270 */
[----:B------:R-:W-:Y:S02]  /*19770*/  FMNMX.FTZ R5, R18, R5, !PT ;  /* 0x0000000512057209 */ /* 0x000fe40007810000 */
[----:B------:R-:W-:Y:S02]  /*19780*/  FSEL R173, R47, -INF , !P0 ;  /* 0xff8000002fad7808 */ /* 0x000fe40004000000 */
[----:B------:R-:W-:Y:S02]  /*19790*/  ISETP.GT.AND P0, PT, R0, 0x30, P3 ;  /* 0x000000300000780c */ /* 0x000fe40001f04270 */
[----:B------:R-:W-:Y:S02]  /*197a0*/  FMNMX.FTZ R4, R40, R4, !PT ;  /* 0x0000000428047209 */ /* 0x000fe40007810000 */
[----:B------:R-:W-:Y:S02]  /*197b0*/  FMNMX.FTZ R5, R56, R5, !PT ;  /* 0x0000000538057209 */ /* 0x000fe40007810000 */
[----:B-1----:R-:W-:Y:S02]  /*197c0*/  FMNMX.FTZ R72, R72, R7, !PT ;  /* 0x0000000748487209 */ /* 0x002fe40007810000 */
[----:B------:R-:W-:Y:S02]  /*197d0*/  ISETP.LT.OR P0, PT, R2, 0x31, P0 ;  /* 0x000000310200780c */ /* 0x000fe40000701670 */
[----:B------:R-:W-:Y:S01]  /*197e0*/  FMNMX.FTZ R4, R41, R4, !PT ;  /* 0x0000000429047209 */ /* 0x000fe20007810000 */
[----:B------:R-:W-:Y:S01]  /*197f0*/  FMUL.FTZ R74, R72, c[0x0][0x2d0] ;  /* 0x0000b400484a7a20 */ /* 0x000fe20000410000 */
[----:B------:R-:W-:Y:S01]  /*19800*/  PLOP3.LUT P2, PT, PT, PT, UP3, 0x40, 0x0 ;  /* 0x000000000000781c */ /* 0x000fe20003f4e838 */
[----:B------:R-:W-:Y:S01]  /*19810*/  UISETP.NE.AND UP3, UPT, UR33, URZ, UPT ;  /* 0x0000003f2100728c */ /* 0x000fe2000bf65270 */
[----:B------:R-:W-:Y:S02]  /*19820*/  FMNMX.FTZ R5, R58, R5, !PT ;  /* 0x000000053a057209 */ /* 0x000fe40007810000 */
[----:B------:R-:W-:Y:S02]  /*19830*/  FSEL R181, R181, -INF , !P0 ;  /* 0xff800000b5b57808 */ /* 0x000fe40004000000 */
[----:B------:R-:W-:Y:S02]  /*19840*/  ISETP.GT.AND P0, PT, R0, 0x31, P2 ;  /* 0x000000310000780c */ /* 0x000fe40001704270 */
[----:B------:R-:W-:Y:S02]  /*19850*/  FMNMX.FTZ R4, R44, R4, !PT ;  /* 0x000000042c047209 */ /* 0x000fe40007810000 */
[----:B------:R-:W-:Y:S02]  /*19860*/  FSETP.NEU.FTZ.AND P2, PT, R72, -INF , PT ;  /* 0xff8000004800780b */ /* 0x000fe40003f5d000 */
[----:B------:R-:W-:Y:S02]  /*19870*/  FMNMX.FTZ R5, R62, R5, !PT ;  /* 0x000000053e057209 */ /* 0x000fe40007810000 */
[----:B------:R-:W-:Y:S02]  /*19880*/  FMNMX.FTZ R4, R98, R4, !PT ;  /* 0x0000000462047209 */ /* 0x000fe40007810000 */
[----:B------:R-:W-:Y:S02]  /*19890*/  FSEL R74, R74, RZ, P2 ;  /* 0x000000ff4a4a7208 */ /* 0x000fe40001000000 */
[----:B------:R-:W-:Y:S02]  /*198a0*/  FMNMX.FTZ R5, R88, R5, !PT ;  /* 0x0000000558057209 */ /* 0x000fe40007810000 */
[----:B------:R-:W-:Y:S01]  /*198b0*/  FMNMX.FTZ R4, R168, R4, !PT ;  /* 0x00000004a8047209 */ /* 0x000fe20007810000 */
[--C-:B------:R-:W-:Y:S01]  /*198c0*/  FFMA.FTZ R48, R48, c[0x0][0x2d0], -R74.reuse ;  /* 0x0000b40030307a23 */ /* 0x100fe2000001084a */
[----:B--2---:R-:W-:Y:S02]  /*198d0*/  FMNMX.FTZ R71, R3, R71, !PT ;  /* 0x0000004703477209 */ /* 0x004fe40007810000 */
[----:B------:R-:W-:Y:S01]  /*198e0*/  FMNMX.FTZ R3, R99, R5, !PT ;  /* 0x0000000563037209 */ /* 0x000fe20007810000 */
[--C-:B------:R-:W-:Y:S01]  /*198f0*/  FFMA.FTZ R5, R19, c[0x0][0x2d0], -R74.reuse ;  /* 0x0000b40013057a23 */ /* 0x100fe2000001084a */
[----:B------:R-:W-:Y:S02]  /*19900*/  FMNMX.FTZ R4, R170, R4, !PT ;  /* 0x00000004aa047209 */ /* 0x000fe40007810000 */
[----:B------:R-:W-:Y:S01]  /*19910*/  ISETP.LT.OR P0, PT, R2, 0x32, P0 ;  /* 0x000000320200780c */ /* 0x000fe20000701670 */
[----:B------:R1:W-:Y:S01]  /*19920*/  MUFU.EX2 R50, R5 ;  /* 0x0000000500327308 */ /* 0x0003e20000000800 */
        /* <DEDUP_REMOVED lines=8> */
[----:B------:R-:W-:Y:S02]  /*199b0*/  FMNMX.FTZ R3, R173, R3, !PT ;  /* 0x00000003ad037209 */ /* 0x000fe40007810000 */
[----:B------:R-:W-:Y:S02]  /*199c0*/  FMNMX.FTZ R4, R190, R4, !PT ;  /* 0x00000004be047209 */ /* 0x000fe40007810000 */
[----:B------:R-:W-:Y:S02]  /*199d0*/  FSEL R184, R59, -INF , !P0 ;  /* 0xff8000003bb87808 */ /* 0x000fe40004000000 */
[----:B------:R-:W-:Y:S02]  /*199e0*/  FMNMX.FTZ R4, R203, R4, !PT ;  /* 0x00000004cb047209 */ /* 0x000fe40007810000 */
[----:B------:R-:W-:Y:S01]  /*199f0*/  ISETP.GT.AND P0, PT, R0, 0x38, P1 ;  /* 0x000000380000780c */ /* 0x000fe20000f04270 */
[--C-:B-1----:R-:W-:Y:S01]  /*19a00*/  FFMA.FTZ R5, R21, c[0x0][0x2d0], -R74.reuse ;  /* 0x0000b40015057a23 */ /* 0x102fe2000001084a */
        /* <DEDUP_REMOVED lines=16> */
[----:B-1----:R-:W-:Y:S01]  /*19b10*/  FMNMX.FTZ R5, R186, R3, !PT ;  /* 0x00000003ba057209 */ /* 0x002fe20007810000 */
[--C-:B------:R-:W-:Y:S01]  /*19b20*/  FFMA.FTZ R3, R23, c[0x0][0x2d0], -R74.reuse ;  /* 0x0000b40017037a23 */ /* 0x100fe2000001084a */
[----:B------:R-:W-:Y:S01]  /*19b30*/  FSEL R178, R63, -INF , !P0 ;  /* 0xff8000003fb27808 */ /* 0x000fe20004000000 */
[----:B------:R-:W1:Y:S01]  /*19b40*/  SHFL.BFLY PT, R6, R4, 0x2, 0x1f ;  /* 0x0c401f0004067f89 */ /* 0x000e6200000e0000 */
[----:B------:R-:W-:Y:S01]  /*19b50*/  PLOP3.LUT P5, PT, PT, PT, UP0, 0x40, 0x0 ;  /* 0x000000000000781c */ /* 0x000fe20003fae808 */
[----:B------:R2:W3:Y:S01]  /*19b60*/  MUFU.EX2 R61, R3 ;  /* 0x00000003003d7308 */ /* 0x0004e20000000800 */
[----:B------:R-:W-:Y:S01]  /*19b70*/  PLOP3.LUT P4, PT, PT, PT, UP6, 0x40, 0x0 ;  /* 0x000000000000781c */ /* 0x000fe20003f8e868 */
[----:B------:R-:W-:Y:S01]  /*19b80*/  UISETP.NE.AND UP0, UPT, UR37, URZ, UPT ;  /* 0x0000003f2500728c */ /* 0x000fe2000bf05270 */
[C---:B------:R-:W-:Y:S02]  /*19b90*/  ISETP.GT.AND P0, PT, R0.reuse, 0x40, P5 ;  /* 0x000000400000780c */ /* 0x040fe40002f04270 */
[----:B------:R-:W-:Y:S02]  /*19ba0*/  ISETP.GT.AND P1, PT, R0, 0x41, P4 ;  /* 0x000000410000780c */ /* 0x000fe40002724270 */
[----:B------:R-:W-:Y:S02]  /*19bb0*/  ISETP.LT.OR P0, PT, R2, 0x41, P0 ;  /* 0x000000410200780c */ /* 0x000fe40000701670 */
[----:B------:R-:W-:Y:S02]  /*19bc0*/  PLOP3.LUT P3, PT, PT, PT, UP5, 0x40, 0x0 ;  /* 0x000000000000781c */ /* 0x000fe40003f6e858 */
[----:B------:R-:W-:Y:S02]  /*19bd0*/  FSEL R188, R188, -INF , !P0 ;  /* 0xff800000bcbc7808 */ /* 0x000fe40004000000 */
[----:B------:R-:W-:Y:S02]  /*19be0*/  PLOP3.LUT P0, PT, PT, PT, UP4, 0x40, 0x0 ;  /* 0x000000000000781c */ /* 0x000fe40003f0e848 */
[----:B------:R-:W-:Y:S02]  /*19bf0*/  ISETP.LT.OR P1, PT, R2, 0x42, P1 ;  /* 0x000000420200780c */ /* 0x000fe40000f21670 */
[C---:B------:R-:W-:Y:S02]  /*19c00*/  ISETP.GT.AND P3, PT, R0.reuse, 0x48, P3 ;  /* 0x000000480000780c */ /* 0x040fe40001f64270 */
[----:B------:R-:W-:Y:S02]  /*19c10*/  ISETP.GT.AND P0, PT, R0, 0x49, P0 ;  /* 0x000000490000780c */ /* 0x000fe40000704270 */
[----:B------:R-:W-:Y:S02]  /*19c20*/  FMNMX.FTZ R5, R178, R5, !PT ;  /* 0x00000005b2057209 */ /* 0x000fe40007810000 */
[----:B------:R-:W-:Y:S02]  /*19c30*/  ISETP.LT.OR P0, PT, R2, 0x4a, P0 ;  /* 0x0000004a0200780c */ /* 0x000fe40000701670 */
[----:B-1----:R-:W-:Y:S01]  /*19c40*/  FMNMX.FTZ R4, R4, R6, !PT ;  /* 0x0000000604047209 */ /* 0x002fe20007810000 */
[----:B------:R-:W-:Y:S01]  /*19c50*/  FFMA.FTZ R6, R11, c[0x0][0x2d0], -R74 ;  /* 0x0000b4000b067a23 */ /* 0x000fe2000001084a */
[----:B------:R-:W-:Y:S01]  /*19c60*/  FSEL R191, R75, -INF , !P1 ;  /* 0xff8000004bbf7808 */ /* 0x000fe20004800000 */
[----:B------:R-:W-:Y:S01]  /*19c70*/  FMUL.FTZ R75, R71, c[0x0][0x2d0] ;  /* 0x0000b400474b7a20 */ /* 0x000fe20000410000 */
[----:B------:R-:W-:Y:S01]  /*19c80*/  ISETP.LT.OR P1, PT, R2, 0x49, P3 ;  /* 0x000000490200780c */ /* 0x000fe20001f21670 */
[----:B------:R-:W-:Y:S01]  /*19c90*/  MUFU.EX2 R38, R6 ;  /* 0x0000000600267308 */ /* 0x000fe20000000800 */
[----:B------:R-:W-:Y:S01]  /*19ca0*/  PLOP3.LUT P3, PT, PT, PT, UP2, 0x40, 0x0 ;  /* 0x000000000000781c */ /* 0x000fe20003f6e828 */
[----:B------:R-:W1:Y:S01]  /*19cb0*/  SHFL.BFLY PT, R70, R4, 0x1, 0x1f ;  /* 0x0c201f0004467f89 */ /* 0x000e6200000e0000 */
[----:B--2---:R-:W-:Y:S02]  /*19cc0*/  FMNMX.FTZ R3, R188, R5, !PT ;  /* 0x00000005bc037209 */ /* 0x004fe40007810000 */
[----:B------:R-:W-:Y:S02]  /*19cd0*/  PLOP3.LUT P4, PT, PT, PT, UP3, 0x40, 0x0 ;  /* 0x000000000000781c */ /* 0x000fe40003f8e838 */
[----:B------:R-:W-:Y:S02]  /*19ce0*/  FSEL R192, R78, -INF , !P1 ;  /* 0xff8000004ec07808 */ /* 0x000fe40004800000 */
[----:B------:R-:W-:Y:S02]  /*19cf0*/  FSEL R194, R79, -INF , !P0 ;  /* 0xff8000004fc27808 */ /* 0x000fe40004000000 */
[C---:B------:R-:W-:Y:S02]  /*19d00*/  ISETP.GT.AND P4, PT, R0.reuse, 0x50, P4 ;  /* 0x000000500000780c */ /* 0x040fe40002784270 */
[----:B------:R-:W-:Y:S02]  /*19d10*/  ISETP.GT.AND P0, PT, R0, 0x51, P3 ;  /* 0x000000510000780c */ /* 0x000fe40001f04270 */
[----:B------:R-:W-:Y:S02]  /*19d20*/  FMNMX.FTZ R3, R191, R3, !PT ;  /* 0x00000003bf037209 */ /* 0x000fe40007810000 */
[----:B------:R-:W-:Y:S02]  /*19d30*/  FSETP.NEU.FTZ.AND P1, PT, R71, -INF , PT ;  /* 0xff8000004700780b */ /* 0x000fe40003f3d000 */
[C---:B------:R-:W-:Y:S02]  /*19d40*/  ISETP.LT.OR P3, PT, R2.reuse, 0x51, P4 ;  /* 0x000000510200780c */ /* 0x040fe40002761670 */
[----:B------:R-:W-:Y:S02]  /*19d50*/  ISETP.LT.OR P0, PT, R2, 0x52, P0 ;  /* 0x000000520200780c */ /* 0x000fe40000701670 */
[----:B------:R-:W-:Y:S02]  /*19d60*/  FMNMX.FTZ R3, R192, R3, !PT ;  /* 0x00000003c0037209 */ /* 0x000fe40007810000 */
[----:B------:R-:W-:Y:S02]  /*19d70*/  FSEL R75, R75, RZ, P1 ;  /* 0x000000ff4b4b7208 */ /* 0x000fe40000800000 */
[----:B------:R-:W-:Y:S02]  /*19d80*/  FSEL R202, R91, -INF , !P0 ;  /* 0xff8000005bca7808 */ /* 0x000fe40004000000 */
[----:B------:R-:W-:Y:S01]  /*19d90*/  FMNMX.FTZ R3, R194, R3, !PT ;  /* 0x00000003c2037209 */ /* 0x000fe20007810000 */
[--C-:B------:R-:W-:Y:S01]  /*19da0*/  FFMA.FTZ R5, R10, c[0x0][0x2d0], -R75.reuse ;  /* 0x0000b4000a057a23 */ /* 0x100fe2000001084b */
[----:B------:R-:W-:Y:S01]  /*19db0*/  FSEL R199, R42, -INF , !P3 ;  /* 0xff8000002ac77808 */ /* 0x000fe20005800000 */
[--C-:B------:R-:W-:Y:S01]  /*19dc0*/  FFMA.FTZ R92, R95, c[0x0][0x2d0], -R75.reuse ;  /* 0x0000b4005f5c7a23 */ /* 0x100fe2000001084b */
[----:B------:R-:W-:Y:S01]  /*19dd0*/  PLOP3.LUT P3, PT, PT, PT, UP1, 0x40, 0x0 ;  /* 0x000000000000781c */ /* 0x000fe20003f6e818 */
[----:B------:R2:W-:Y:S01]  /*19de0*/  MUFU.EX2 R84, R5 ;  /* 0x0000000500547308 */ /* 0x0005e20000000800 */
[----:B------:R-:W-:Y:S01]  /*19df0*/  PLOP3.LUT P0, PT, PT, PT, UP0, 0x40, 0x0 ;  /* 0x000000000000781c */ /* 0x000fe20003f0e808 */
[----:B------:R-:W-:Y:S01]  /*19e00*/  UISETP.GT.AND UP0, UPT, UR12, UR11, UPT ;  /* 0x0000000b0c00728c */ /* 0x000fe2000bf04270 */
[C---:B------:R-:W-:Y:S01]  /*19e10*/  ISETP.GT.AND P3, PT, R0.reuse, 0x58, P3 ;  /* 0x000000580000780c */ /* 0x040fe20001f64270 */
[----:B------:R-:W-:Y:S01]  /*19e20*/  UIADD3 UR12, UR12, -0x1, URZ ;  /* 0xffffffff0c0c7890 */ /* 0x000fe2000fffe03f */
[----:B------:R-:W-:Y:S02]  /*19e30*/  ISETP.GT.AND P0, PT, R0, 0x59, P0 ;  /* 0x000000590000780c */ /* 0x000fe40000704270 */
[----:B------:R-:W-:Y:S01]  /*19e40*/  FMNMX.FTZ R0, R199, R3, !PT ;  /* 0x00000003c7007209 */ /* 0x000fe20007810000 */
[--C-:B------:R-:W-:Y:S01]  /*19e50*/  FFMA.FTZ R3, R22, c[0x0][0x2d0], -R75.reuse ;  /* 0x0000b40016037a23 */ /* 0x100fe2000001084b */
[----:B---3--:R-:W-:Y:S02]  /*19e60*/  F2FP.BF16.PACK_AB R78, R61, R87 ;  /* 0x000000573d4e723e */ /* 0x008fe400000010ff */
[----:B------:R-:W-:Y:S01]  /*19e70*/  ISETP.LT.OR P0, PT, R2, 0x5a, P0 ;  /* 0x0000005a0200780c */ /* 0x000fe20000701670 */
[----:B------:R3:W-:Y:S01]  /*19e80*/  MUFU.EX2 R60, R3 ;  /* 0x00000003003c7308 */ /* 0x0007e20000000800 */
[----:B-1----:R-:W-:Y:S02]  /*19e90*/  FMNMX.FTZ R70, R4, R70, !PT ;  /* 0x0000004604467209 */ /* 0x002fe40007810000 */
[----:B------:R-:W-:Y:S02]  /*19ea0*/  FSEL R73, R34, -INF , !P0 ;  /* 0xff80000022497808 */ /* 0x000fe40004000000 */
[C---:B------:R-:W-:Y:S01]  /*19eb0*/  FSETP.NEU.FTZ.AND P0, PT, R70.reuse, -INF , PT ;  /* 0xff8000004600780b */ /* 0x040fe20003f1d000 */
[----:B------:R-:W-:Y:S01]  /*19ec0*/  FMUL.FTZ R96, R70, c[0x0][0x2d0] ;  /* 0x0000b40046607a20 */ /* 0x000fe20000410000 */
[----:B------:R-:W-:Y:S01]  /*19ed0*/  ISETP.LT.OR P3, PT, R2, 0x59, P3 ;  /* 0x000000590200780c */ /* 0x000fe20001f61670 */
[--C-:B------:R-:W-:Y:S01]  /*19ee0*/  FFMA.FTZ R2, R20, c[0x0][0x2d0], -R75.reuse ;  /* 0x0000b40014027a23 */ /* 0x100fe2000001084b */
[----:B------:R-:W-:Y:S01]  /*19ef0*/  FMNMX.FTZ R0, R202, R0, !PT ;  /* 0x00000000ca007209 */ /* 0x000fe20007810000 */
[----:B------:R-:W-:Y:S01]  /*19f00*/  LDSM.16.MT88.4 R20, [R209+0x100] ;  /* 0x00010000d114783b */ /* 0x000fe20000004200 */
[----:B------:R-:W-:Y:S01]  /*19f10*/  FSEL R96, R96, RZ, P0 ;  /* 0x000000ff60607208 */ /* 0x000fe20000000000 */
[----:B------:R1:W4:Y:S01]  /*19f20*/  MUFU.EX2 R86, R2 ;  /* 0x0000000200567308 */ /* 0x0003220000000800 */
[----:B------:R-:W-:Y:S01]  /*19f30*/  FSEL R201, R35, -INF , !P3 ;  /* 0xff80000023c97808 */ /* 0x000fe20005800000 */
[--C-:B--2---:R-:W-:Y:S02]  /*19f40*/  FFMA.FTZ R5, R17, c[0x0][0x2d0], -R75.reuse ;  /* 0x0000b40011057a23 */ /* 0x104fe4000001084b */
[--C-:B------:R-:W-:Y:S01]  /*19f50*/  FFMA.FTZ R4, R15, c[0x0][0x2d0], -R96.reuse ;  /* 0x0000b4000f047a23 */ /* 0x100fe20000010860 */
[----:B------:R-:W-:Y:S01]  /*19f60*/  FMNMX.FTZ R0, R201, R0, !PT ;  /* 0x00000000c9007209 */ /* 0x000fe20007810000 */
[--C-:B------:R-:W-:Y:S02]  /*19f70*/  FFMA.FTZ R32, R32, c[0x0][0x2d0], -R96.reuse ;  /* 0x0000b40020207a23 */ /* 0x100fe40000010860 */
[--C-:B------:R-:W-:Y:S01]  /*19f80*/  FFMA.FTZ R44, R44, c[0x0][0x2d0], -R96.reuse ;  /* 0x0000b4002c2c7a23 */ /* 0x100fe20000010860 */
[----:B------:R-:W-:Y:S01]  /*19f90*/  FMNMX.FTZ R0, R73, R0, !PT ;  /* 0x0000000049007209 */ /* 0x000fe20007810000 */
[----:B------:R-:W-:Y:S01]  /*19fa0*/  MUFU.EX2 R36, R4 ;  /* 0x0000000400247308 */ /* 0x000fe20000000800 */
[--C-:B---3--:R-:W-:Y:S02]  /*19fb0*/  FFMA.FTZ R3, R8, c[0x0][0x2d0], -R96.reuse ;  /* 0x0000b40008037a23 */ /* 0x108fe40000010860 */
[--C-:B------:R-:W-:Y:S07]  /*19fc0*/  FFMA.FTZ R8, R25, c[0x0][0x2d0], -R75.reuse ;  /* 0x0000b40019087a23 */ /* 0x100fee000001084b */
[----:B------:R2:W-:Y:S01]  /*19fd0*/  MUFU.EX2 R57, R3 ;  /* 0x0000000300397308 */ /* 0x0005e20000000800 */
[----:B-1----:R-:W1:Y:S01]  /*19fe0*/  SHFL.BFLY PT, R2, R0, 0x2, 0x1f ;  /* 0x0c401f0000027f89 */ /* 0x002e6200000e0000 */
[----:B----4-:R-:W-:Y:S08]  /*19ff0*/  F2FP.BF16.PACK_AB R79, R60, R86 ;  /* 0x000000563c4f723e */ /* 0x010ff000000010ff */
[----:B------:R-:W3:Y:S10]  /*1a000*/  MUFU.EX2 R49, R5 ;  /* 0x0000000500317308 */ /* 0x000ef40000000800 */
[----:B------:R-:W-:Y:S01]  /*1a010*/  MUFU.EX2 R63, R8 ;  /* 0x00000008003f7308 */ /* 0x000fe20000000800 */
[--C-:B--2---:R-:W-:Y:S02]  /*1a020*/  FFMA.FTZ R3, R12, c[0x0][0x2d0], -R96.reuse ;  /* 0x0000b4000c037a23 */ /* 0x104fe40000010860 */
[--C-:B------:R-:W-:Y:S07]  /*1a030*/  FFMA.FTZ R12, R27, c[0x0][0x2d0], -R75.reuse ;  /* 0x0000b4001b0c7a23 */ /* 0x100fee000001084b */
[----:B------:R2:W4:Y:S01]  /*1a040*/  MUFU.EX2 R37, R3 ;  /* 0x0000000300257308 */ /* 0x0005220000000800 */
[----:B---3--:R-:W-:Y:S09]  /*1a050*/  F2FP.BF16.PACK_AB R77, R49, R84 ;  /* 0x00000054314d723e */ /* 0x008ff200000010ff */
[----:B------:R-:W-:Y:S01]  /*1a060*/  MUFU.EX2 R51, R12 ;  /* 0x0000000c00337308 */ /* 0x000fe20000000800 */
[----:B--2---:R-:W-:Y:S09]  /*1a070*/  FFMA.FTZ R3, R13, c[0x0][0x2d0], -R96 ;  /* 0x0000b4000d037a23 */ /* 0x004ff20000010860 */
[----:B------:R1:W-:Y:S02]  /*1a080*/  MUFU.EX2 R85, R3 ;  /* 0x0000000300557308 */ /* 0x0003e40000000800 */
[----:B-1----:R-:W-:Y:S01]  /*1a090*/  FMNMX.FTZ R3, R0, R2, !PT ;  /* 0x0000000200037209 */ /* 0x002fe20007810000 */
[----:B------:R-:W-:Y:S01]  /*1a0a0*/  FFMA.FTZ R2, R24, c[0x0][0x2d0], -R74 ;  /* 0x0000b40018027a23 */ /* 0x000fe2000001084a */
[----:B------:R-:W-:Y:S01]  /*1a0b0*/  FSEL R0, R72, RZ, P2 ;  /* 0x000000ff48007208 */ /* 0x000fe20001000000 */
[--C-:B------:R-:W-:Y:S05]  /*1a0c0*/  FFMA.FTZ R24, R28, c[0x0][0x2d0], -R75.reuse ;  /* 0x0000b4001c187a23 */ /* 0x100fea000001084b */
[----:B------:R1:W-:Y:S01]  /*1a0d0*/  MUFU.EX2 R89, R2 ;  /* 0x0000000200597308 */ /* 0x0003e20000000800 */
[----:B------:R-:W2:Y:S01]  /*1a0e0*/  SHFL.BFLY PT, R4, R3, 0x1, 0x1f ;  /* 0x0c201f0003047f89 */ /* 0x000ea200000e0000 */
[----:B------:R-:W-:Y:S01]  /*1a0f0*/  FADD.FTZ R0, -R0, R100 ;  /* 0x0000006400007221 */ /* 0x000fe20000010100 */
[----:B------:R-:W-:Y:S01]  /*1a100*/  MOV R100, R38 ;  /* 0x0000002600647202 */ /* 0x000fe20000000f00 */
[----:B------:R-:W-:Y:S02]  /*1a110*/  FFMA.FTZ R28, R30, c[0x0][0x2d0], -R75 ;  /* 0x0000b4001e1c7a23 */ /* 0x000fe4000001084b */
[----:B------:R-:W-:Y:S01]  /*1a120*/  FMUL.FTZ R0, R0, c[0x0][0x2d0] ;  /* 0x0000b40000007a20 */ /* 0x000fe20000410000 */
[----:B------:R-:W-:Y:S03]  /*1a130*/  F2FP.BF16.PACK_AB R76, R50, R100 ;  /* 0x00000064324c723e */ /* 0x000fe600000010ff */
[----:B------:R3:W5:Y:S10]  /*1a140*/  MUFU.EX2 R69, R0 ;  /* 0x0000000000457308 */ /* 0x0007740000000800 */
[----:B------:R-:W-:Y:S01]  /*1a150*/  MUFU.EX2 R34, R24 ;  /* 0x0000001800227308 */ /* 0x000fe20000000800 */
        /* <DEDUP_REMOVED lines=9> */
[----:B-----5:R-:W-:Y:S02]  /*1a1f0*/  FMUL.FTZ R5, R69, R105 ;  /* 0x0000006945057220 */ /* 0x020fe40000410000 */
[----:B------:R-:W-:Y:S01]  /*1a200*/  FADD.FTZ R0, -R0, R102 ;  /* 0x0000006600007221 */ /* 0x000fe20000010100 */
[----:B------:R-:W-:Y:S01]  /*1a210*/  FSEL R97, R97, RZ, P0 ;  /* 0x000000ff61617208 */ /* 0x000fe20000000000 */
[----:B------:R-:W-:Y:S01]  /*1a220*/  FMUL.FTZ R17, R69, R117 ;  /* 0x0000007545117220 */ /* 0x000fe20000410000 */
[-C--:B------:R-:W-:Y:S01]  /*1a230*/  F2FP.BF16.PACK_AB R64, R101, R57.reuse ;  /* 0x000000396540723e */ /* 0x080fe200000010ff */
[----:B------:R-:W-:Y:S01]  /*1a240*/  FMUL.FTZ R0, R0, c[0x0][0x2d0] ;  /* 0x0000b40000007a20 */ /* 0x000fe20000410000 */
[----:B------:R-:W-:Y:S01]  /*1a250*/  MOV R117, R57 ;  /* 0x0000003900757202 */ /* 0x000fe20000000f00 */
[--C-:B------:R-:W-:Y:S01]  /*1a260*/  FFMA.FTZ R4, R16, c[0x0][0x2d0], -R97.reuse ;  /* 0x0000b40010047a23 */ /* 0x100fe20000010861 */
[----:B------:R-:W-:Y:S01]  /*1a270*/  MUFU.EX2 R105, R92 ;  /* 0x0000005c00697308 */ /* 0x000fe20000000800 */
[--C-:B------:R-:W-:Y:S02]  /*1a280*/  FFMA.FTZ R58, R58, c[0x0][0x2d0], -R97.reuse ;  /* 0x0000b4003a3a7a23 */ /* 0x100fe40000010861 */
[--C-:B------:R-:W-:Y:S02]  /*1a290*/  FFMA.FTZ R62, R62, c[0x0][0x2d0], -R97.reuse ;  /* 0x0000b4003e3e7a23 */ /* 0x100fe40000010861 */
[----:B------:R-:W-:Y:S05]  /*1a2a0*/  FFMA.FTZ R16, R29, c[0x0][0x2d0], -R74 ;  /* 0x0000b4001d107a23 */ /* 0x000fea000001084a */
[----:B------:R2:W3:Y:S01]  /*1a2b0*/  MUFU.EX2 R2, R0 ;  /* 0x0000000000027308 */ /* 0x0004e20000000800 */
[C---:B-1----:R-:W-:Y:S02]  /*1a2c0*/  FMUL.FTZ R19, R68.reuse, R119 ;  /* 0x0000007744137220 */ /* 0x042fe40000410000 */
[C---:B------:R-:W-:Y:S02]  /*1a2d0*/  FMUL.FTZ R35, R68.reuse, R135 ;  /* 0x0000008744237220 */ /* 0x040fe40000410000 */
[C---:B------:R-:W-:Y:S01]  /*1a2e0*/  FMUL.FTZ R7, R68.reuse, R107 ;  /* 0x0000006b44077220 */ /* 0x040fe20000410000 */
[----:B------:R-:W-:Y:S04]  /*1a2f0*/  MOV R107, R36 ;  /* 0x00000024006b7202 */ /* 0x000fe80000000f00 */
[----:B------:R1:W-:Y:S01]  /*1a300*/  MUFU.EX2 R206, R4 ;  /* 0x0000000400ce7308 */ /* 0x0003e20000000800 */
[----:B------:R-:W-:Y:S01]  /*1a310*/  FMUL.FTZ R6, R68, R106 ;  /* 0x0000006a44067220 */ /* 0x000fe20000410000 */
[----:B------:R-:W4:Y:S01]  /*1a320*/  LDSM.16.MT88.4 R36, [R212+0x100] ;  /* 0x00010000d424783b */ /* 0x000f220000004200 */
[----:B------:R-:W-:Y:S07]  /*1a330*/  F2FP.BF16.PACK_AB R66, R107, R85 ;  /* 0x000000556b42723e */ /* 0x000fee00000010ff */
[----:B------:R5:W-:Y:S01]  /*1a340*/  MUFU.EX2 R33, R16 ;  /* 0x0000001000217308 */ /* 0x000be20000000800 */
[--C-:B--2---:R-:W-:Y:S02]  /*1a350*/  FFMA.FTZ R0, R9, c[0x0][0x2d0], -R97.reuse ;  /* 0x0000b40009007a23 */ /* 0x104fe40000010861 */
[C---:B---3--:R-:W-:Y:S02]  /*1a360*/  FMUL.FTZ R8, R2.reuse, R108 ;  /* 0x0000006c02087220 */ /* 0x048fe40000410000 */
[C---:B------:R-:W-:Y:S05]  /*1a370*/  FMUL.FTZ R9, R2.reuse, R109 ;  /* 0x0000006d02097220 */ /* 0x040fea0000410000 */
[----:B------:R2:W-:Y:S01]  /*1a380*/  MUFU.EX2 R204, R0 ;  /* 0x0000000000cc7308 */ /* 0x0005e20000000800 */
[C---:B------:R-:W-:Y:S01]  /*1a390*/  FMUL.FTZ R12, R2.reuse, R112 ;  /* 0x00000070020c7220 */ /* 0x040fe20000410000 */
[----:B------:R-:W-:Y:S01]  /*1a3a0*/  MOV R112, R87 ;  /* 0x0000005700707202 */ /* 0x000fe20000000f00 */
[----:B------:R-:W-:Y:S02]  /*1a3b0*/  FMUL.FTZ R13, R2, R113 ;  /* 0x00000071020d7220 */ /* 0x000fe40000410000 */
[--C-:B-1----:R-:W-:Y:S02]  /*1a3c0*/  FFMA.FTZ R4, R18, c[0x0][0x2d0], -R97.reuse ;  /* 0x0000b40012047a23 */ /* 0x102fe40000010861 */
[----:B------:R-:W-:Y:S02]  /*1a3d0*/  FMUL.FTZ R18, R68, R118 ;  /* 0x0000007644127220 */ /* 0x000fe40000410000 */
[----:B------:R-:W-:Y:S01]  /*1a3e0*/  IMAD.MOV.U32 R113, RZ, RZ, R84 ;  /* 0x000000ffff717224 */ /* 0x000fe200078e0054 */
[----:B------:R1:W3:Y:S01]  /*1a3f0*/  MUFU.EX2 R207, R4 ;  /* 0x0000000400cf7308 */ /* 0x0002e20000000800 */
[C---:B------:R-:W-:Y:S02]  /*1a400*/  FMUL.FTZ R24, R2.reuse, R124 ;  /* 0x0000007c02187220 */ /* 0x040fe40000410000 */
[C---:B------:R-:W-:Y:S02]  /*1a410*/  FMUL.FTZ R25, R2.reuse, R125 ;  /* 0x0000007d02197220 */ /* 0x040fe40000410000 */
[----:B-----5:R-:W-:Y:S02]  /*1a420*/  FMUL.FTZ R16, R69, R116 ;  /* 0x0000007445107220 */ /* 0x020fe40000410000 */
[C---:B------:R-:W-:Y:S02]  /*1a430*/  FMUL.FTZ R29, R2.reuse, R129 ;  /* 0x00000081021d7220 */ /* 0x040fe40000410000 */
[C---:B------:R-:W-:Y:S01]  /*1a440*/  FMUL.FTZ R45, R2.reuse, R145 ;  /* 0x00000091022d7220 */ /* 0x040fe20000410000 */
[----:B------:R5:W-:Y:S01]  /*1a450*/  MUFU.EX2 R124, R32 ;  /* 0x00000020007c7308 */ /* 0x000be20000000800 */
[----:B------:R-:W-:Y:S02]  /*1a460*/  FMUL.FTZ R57, R2, R157 ;  /* 0x0000009d02397220 */ /* 0x000fe40000410000 */
[----:B------:R-:W-:Y:S02]  /*1a470*/  IMAD.MOV.U32 R116, RZ, RZ, R86 ;  /* 0x000000ffff747224 */ /* 0x000fe400078e0056 */
[----:B--2---:R-:W-:Y:S02]  /*1a480*/  FFMA.FTZ R0, R14, c[0x0][0x2d0], -R97 ;  /* 0x0000b4000e007a23 */ /* 0x004fe40000010861 */
[----:B------:R-:W-:Y:S02]  /*1a490*/  IMAD.MOV.U32 R108, RZ, RZ, R60 ;  /* 0x000000ffff6c7224 */ /* 0x000fe400078e003c */
[----:B------:R-:W-:Y:S01]  /*1a4a0*/  FMUL.FTZ R60, R2, R160 ;  /* 0x000000a0023c7220 */ /* 0x000fe20000410000 */
[----:B------:R2:W2:Y:S01]  /*1a4b0*/  MUFU.EX2 R205, R0 ;  /* 0x0000000000cd7308 */ /* 0x0004a20000000800 */
[----:B------:R-:W-:Y:S01]  /*1a4c0*/  MOV R160, R116 ;  /* 0x0000007400a07202 */ /* 0x000fe20000000f00 */
[----:B-1----:R-:W-:Y:S01]  /*1a4d0*/  FFMA.FTZ R4, R26, c[0x0][0x2d0], -R74 ;  /* 0x0000b4001a047a23 */ /* 0x002fe2000001084a */
[----:B---3--:R-:W-:Y:S07]  /*1a4e0*/  F2FP.BF16.PACK_AB R67, R207, R206 ;  /* 0x000000cecf43723e */ /* 0x008fee00000010ff */
[----:B------:R1:W-:Y:S01]  /*1a4f0*/  MUFU.EX2 R91, R4 ;  /* 0x00000004005b7308 */ /* 0x0003e20000000800 */
[----:B-----5:R-:W-:Y:S01]  /*1a500*/  FMUL.FTZ R32, R69, R132 ;  /* 0x0000008445207220 */ /* 0x020fe20000410000 */
[----:B--2---:R-:W-:Y:S02]  /*1a510*/  FSEL R0, R3, RZ, P0 ;  /* 0x000000ff03007208 */ /* 0x004fe40000000000 */
[----:B------:R-:W-:Y:S02]  /*1a520*/  F2FP.BF16.PACK_AB R65, R205, R204 ;  /* 0x000000cccd41723e */ /* 0x000fe400000010ff */
[----:B------:R-:W-:Y:S01]  /*1a530*/  PLOP3.LUT P0, PT, PT, PT, UP0, 0x80, 0x0 ;  /* 0x000000000000781c */ /* 0x000fe20003f0f008 */
[----:B------:R-:W-:Y:S04]  /*1a540*/  FADD.FTZ R0, -R0, R103 ;  /* 0x0000006700007221 */ /* 0x000fe80000010100 */
[----:B------:R-:W-:Y:S02]  /*1a550*/  FMUL.FTZ R0, R0, c[0x0][0x2d0] ;  /* 0x0000b40000007a20 */ /* 0x000fe40000410000 */
[----:B-1----:R-:W-:Y:S02]  /*1a560*/  FMUL.FTZ R4, R69, R104 ;  /* 0x0000006845047220 */ /* 0x002fe40000410000 */
[----:B------:R-:W-:Y:S02]  /*1a570*/  IMAD.MOV.U32 R104, RZ, RZ, R89 ;  /* 0x000000ffff687224 */ /* 0x000fe400078e0059 */
[----:B------:R-:W1:Y:S03]  /*1a580*/  MUFU.EX2 R0, R0 ;  /* 0x0000000000007308 */ /* 0x000e660000000800 */
[-C--:B------:R-:W-:Y:S01]  /*1a590*/  HMMA.16816.F32.BF16 R4, R76, R20.reuse, R4 ;  /* 0x000000144c04723c */ /* 0x080fe20000041804 */
[C---:B-1----:R-:W-:Y:S01]  /*1a5a0*/  FMUL.FTZ R10, R0.reuse, R110 ;  /* 0x0000006e000a7220 */ /* 0x042fe20000410000 */
[----:B------:R-:W-:Y:S01]  /*1a5b0*/  MOV R110, R61 ;  /* 0x0000003d006e7202 */ /* 0x000fe20000000f00 */
[C---:B------:R-:W-:Y:S01]  /*1a5c0*/  FMUL.FTZ R11, R0.reuse, R111 ;  /* 0x0000006f000b7220 */ /* 0x040fe20000410000 */
[----:B------:R-:W-:Y:S01]  /*1a5d0*/  MOV R111, R63 ;  /* 0x0000003f006f7202 */ /* 0x000fe20000000f00 */
[C---:B------:R-:W-:Y:S02]  /*1a5e0*/  FMUL.FTZ R63, R0.reuse, R163 ;  /* 0x000000a3003f7220 */ /* 0x040fe40000410000 */
[C---:B------:R-:W-:Y:S01]  /*1a5f0*/  FMUL.FTZ R14, R0.reuse, R114 ;  /* 0x00000072000e7220 */ /* 0x040fe20000410000 */
[----:B------:R-:W-:Y:S01]  /*1a600*/  MOV R114, R85 ;  /* 0x0000005500727202 */ /* 0x000fe20000000f00 */
[C---:B------:R-:W-:Y:S01]  /*1a610*/  FMUL.FTZ R47, R0.reuse, R147 ;  /* 0x00000093002f7220 */ /* 0x040fe20000410000 */
[C---:B------:R-:W-:Y:S02]  /*1a620*/  HMMA.16816.F32.BF16 R8, R64.reuse, R20, R8 ;  /* 0x000000144008723c */ /* 0x040fe40000041808 */
[----:B------:R-:W-:Y:S01]  /*1a630*/  FMUL.FTZ R15, R0, R115 ;  /* 0x00000073000f7220 */ /* 0x000fe20000410000 */
[----:B------:R-:W1:Y:S01]  /*1a640*/  LDSM.16.MT88.4 R84, [R209+0x900] ;  /* 0x00090000d154783b */ /* 0x000e620000004200 */
[----:B------:R-:W-:Y:S01]  /*1a650*/  FMUL.FTZ R61, R2, R161 ;  /* 0x000000a1023d7220 */ /* 0x000fe20000410000 */
[----:B------:R-:W-:Y:S01]  /*1a660*/  MUFU.EX2 R115, R44 ;  /* 0x0000002c00737308 */ /* 0x000fe20000000800 */
[----:B------:R-:W-:Y:S02]  /*1a670*/  IMAD.MOV.U32 R161, RZ, RZ, R112 ;  /* 0x000000ffffa17224 */ /* 0x000fe400078e0070 */
[----:B------:R-:W-:Y:S01]  /*1a680*/  FFMA.FTZ R20, R31, c[0x0][0x2d0], -R74 ;  /* 0x0000b4001f147a23 */ /* 0x000fe2000001084a */
[-C--:B------:R-:W-:Y:S03]  /*1a690*/  HMMA.16816.F32.BF16 R12, R64, R22.reuse, R12 ;  /* 0x00000016400c723c */ /* 0x080fe6000004180c */
[C---:B------:R-:W-:Y:S02]  /*1a6a0*/  FMUL.FTZ R21, R69.reuse, R121 ;  /* 0x0000007945157220 */ /* 0x040fe40000410000 */
[C---:B------:R-:W-:Y:S01]  /*1a6b0*/  FMUL.FTZ R26, R0.reuse, R126 ;  /* 0x0000007e001a7220 */ /* 0x040fe20000410000 */
[----:B------:R2:W3:Y:S01]  /*1a6c0*/  MUFU.EX2 R59, R20 ;  /* 0x00000014003b7308 */ /* 0x0004e20000000800 */
[C---:B------:R-:W-:Y:S01]  /*1a6d0*/  FMUL.FTZ R27, R0.reuse, R127 ;  /* 0x0000007f001b7220 */ /* 0x040fe20000410000 */
[C---:B------:R-:W-:Y:S01]  /*1a6e0*/  HMMA.16816.F32.BF16 R16, R76.reuse, R22, R16 ;  /* 0x000000164c10723c */ /* 0x040fe20000041810 */
[C---:B------:R-:W-:Y:S03]  /*1a6f0*/  FMUL.FTZ R30, R0.reuse, R130 ;  /* 0x00000082001e7220 */ /* 0x040fe60000410000 */
[----:B------:R-:W-:Y:S01]  /*1a700*/  FMUL.FTZ R31, R0, R131 ;  /* 0x00000083001f7220 */ /* 0x000fe20000410000 */
[----:B------:R-:W-:Y:S01]  /*1a710*/  MOV R131, R33 ;  /* 0x0000002100837202 */ /* 0x000fe20000000f00 */
[C---:B------:R-:W-:Y:S02]  /*1a720*/  FMUL.FTZ R33, R69.reuse, R133 ;  /* 0x0000008545217220 */ /* 0x040fe40000410000 */
[C---:B------:R-:W-:Y:S02]  /*1a730*/  FMUL.FTZ R22, R68.reuse, R122 ;  /* 0x0000007a44167220 */ /* 0x040fe40000410000 */
[----:B------:R5:W-:Y:S02]  /*1a740*/  MUFU.EX2 R122, R48 ;  /* 0x00000030007a7308 */ /* 0x000be40000000800 */
[C---:B------:R-:W-:Y:S02]  /*1a750*/  FMUL.FTZ R23, R68.reuse, R123 ;  /* 0x0000007b44177220 */ /* 0x040fe40000410000 */
[----:B------:R-:W-:Y:S02]  /*1a760*/  IMAD.MOV.U32 R130, RZ, RZ, R34 ;  /* 0x000000ffff827224 */ /* 0x000fe400078e0022 */
[----:B------:R-:W-:Y:S02]  /*1a770*/  FMUL.FTZ R34, R68, R134 ;  /* 0x0000008644227220 */ /* 0x000fe40000410000 */
[C---:B------:R-:W-:Y:S01]  /*1a780*/  FMUL.FTZ R42, R0.reuse, R142 ;  /* 0x0000008e002a7220 */ /* 0x040fe20000410000 */
[----:B------:R-:W-:Y:S01]  /*1a790*/  LDSM.16.MT88.4 R132, [R212+0x2900] ;  /* 0x00290000d484783b */ /* 0x000fe20000004200 */
[----:B------:R-:W-:Y:S02]  /*1a7a0*/  FMUL.FTZ R43, R0, R143 ;  /* 0x0000008f002b7220 */ /* 0x000fe40000410000 */
[C---:B--2---:R-:W-:Y:S02]  /*1a7b0*/  FMUL.FTZ R20, R69.reuse, R120 ;  /* 0x0000007845147220 */ /* 0x044fe40000410000 */
[----:B------:R2:W-:Y:S01]  /*1a7c0*/  MUFU.EX2 R120, R28 ;  /* 0x0000001c00787308 */ /* 0x0005e20000000800 */
[----:B------:R-:W-:Y:S02]  /*1a7d0*/  FMUL.FTZ R44, R2, R144 ;  /* 0x00000090022c7220 */ /* 0x000fe40000410000 */
[C---:B------:R-:W-:Y:S02]  /*1a7e0*/  FMUL.FTZ R46, R0.reuse, R146 ;  /* 0x00000092002e7220 */ /* 0x040fe40000410000 */
[-C--:B----4-:R-:W-:Y:S01]  /*1a7f0*/  HMMA.16816.F32.BF16 R20, R76, R36.reuse, R20 ;  /* 0x000000244c14723c */ /* 0x090fe20000041814 */
[----:B---3--:R-:W-:Y:S02]  /*1a800*/  IMAD.MOV.U32 R123, RZ, RZ, R59 ;  /* 0x000000ffff7b7224 */ /* 0x008fe400078e003b */
[----:B------:R-:W-:Y:S02]  /*1a810*/  FMUL.FTZ R59, R0, R159 ;  /* 0x0000009f003b7220 */ /* 0x000fe40000410000 */
[C---:B-----5:R-:W-:Y:S02]  /*1a820*/  FMUL.FTZ R48, R69.reuse, R148 ;  /* 0x0000009445307220 */ /* 0x060fe40000410000 */
[----:B------:R-:W-:Y:S01]  /*1a830*/  IMAD.MOV.U32 R148, RZ, RZ, R49 ;  /* 0x000000ffff947224 */ /* 0x000fe200078e0031 */
[C---:B------:R-:W-:Y:S01]  /*1a840*/  HMMA.16816.F32.BF16 R24, R64.reuse, R36, R24 ;  /* 0x000000244018723c */ /* 0x040fe20000041818 */
[----:B------:R-:W-:Y:S03]  /*1a850*/  FMUL.FTZ R49, R69, R149 ;  /* 0x0000009545317220 */ /* 0x000fe60000410000 */
[----:B------:R-:W-:Y:S01]  /*1a860*/  MOV R149, R50 ;  /* 0x0000003200957202 */ /* 0x000fe20000000f00 */
[----:B------:R-:W-:Y:S02]  /*1a870*/  FMUL.FTZ R50, R68, R150 ;  /* 0x0000009644327220 */ /* 0x000fe40000410000 */
[--C-:B------:R-:W-:Y:S02]  /*1a880*/  FFMA.FTZ R36, R40, c[0x0][0x2d0], -R96.reuse ;  /* 0x0000b40028247a23 */ /* 0x100fe40000010860 */
[----:B------:R-:W-:Y:S02]  /*1a890*/  FFMA.FTZ R40, R41, c[0x0][0x2d0], -R96 ;  /* 0x0000b40029287a23 */ /* 0x000fe40000010860 */
[----:B------:R3:W-:Y:S01]  /*1a8a0*/  MUFU.EX2 R129, R36 ;  /* 0x0000002400817308 */ /* 0x0007e20000000800 */
[C---:B--2---:R-:W-:Y:S02]  /*1a8b0*/  FMUL.FTZ R28, R2.reuse, R128 ;  /* 0x00000080021c7220 */ /* 0x044fe40000410000 */
[----:B------:R-:W-:Y:S02]  /*1a8c0*/  IMAD.MOV.U32 R150, RZ, RZ, R51 ;  /* 0x000000ffff967224 */ /* 0x000fe400078e0033 */
[----:B------:R-:W-:Y:S02]  /*1a8d0*/  FMUL.FTZ R41, R2, R141 ;  /* 0x0000008d02297220 */ /* 0x000fe40000410000 */
[C---:B------:R-:W-:Y:S01]  /*1a8e0*/  FMUL.FTZ R51, R68.reuse, R151 ;  /* 0x0000009744337220 */ /* 0x040fe20000410000 */
[-C--:B------:R-:W-:Y:S01]  /*1a8f0*/  HMMA.16816.F32.BF16 R28, R64, R38.reuse, R28 ;  /* 0x00000026401c723c */ /* 0x080fe2000004181c */
[----:B------:R-:W-:Y:S01]  /*1a900*/  MOV R151, R91 ;  /* 0x0000005b00977202 */ /* 0x000fe20000000f00 */
[----:B------:R2:W-:Y:S01]  /*1a910*/  MUFU.EX2 R128, R40 ;  /* 0x0000002800807308 */ /* 0x0005e20000000800 */
[C---:B------:R-:W-:Y:S05]  /*1a920*/  FMUL.FTZ R37, R69.reuse, R137 ;  /* 0x0000008945257220 */ /* 0x040fea0000410000 */
[C---:B------:R-:W-:Y:S04]  /*1a930*/  HMMA.16816.F32.BF16 R32, R76.reuse, R38, R32 ;  /* 0x000000264c20723c */ /* 0x040fe80000041820 */
[----:B------:R4:W-:Y:S03]  /*1a940*/  MUFU.EX2 R137, R58 ;  /* 0x0000003a00897308 */ /* 0x0009e60000000800 */
[C---:B------:R-:W-:Y:S02]  /*1a950*/  FMUL.FTZ R38, R68.reuse, R138 ;  /* 0x0000008a44267220 */ /* 0x040fe40000410000 */
[C---:B---3--:R-:W-:Y:S03]  /*1a960*/  FMUL.FTZ R36, R69.reuse, R136 ;  /* 0x0000008845247220 */ /* 0x048fe60000410000 */
[----:B------:R-:W-:Y:S02]  /*1a970*/  FMUL.FTZ R39, R68, R139 ;  /* 0x0000008b44277220 */ /* 0x000fe40000410000 */
[----:B------:R3:W-:Y:S01]  /*1a980*/  MUFU.EX2 R136, R62 ;  /* 0x0000003e00887308 */ /* 0x0007e20000000800 */
[----:B--2---:R-:W-:Y:S04]  /*1a990*/  FMUL.FTZ R40, R2, R140 ;  /* 0x0000008c02287220 */ /* 0x004fe80000410000 */
[-C--:B------:R-:W-:Y:S08]  /*1a9a0*/  HMMA.16816.F32.BF16 R36, R76, R52.reuse, R36 ;  /* 0x000000344c24723c */ /* 0x080ff00000041824 */
[C---:B------:R-:W-:Y:S01]  /*1a9b0*/  HMMA.16816.F32.BF16 R40, R64.reuse, R52, R40 ;  /* 0x000000344028723c */ /* 0x040fe20000041828 */
[----:B----4-:R-:W-:Y:S06]  /*1a9c0*/  FMUL.FTZ R58, R0, R158 ;  /* 0x0000009e003a7220 */ /* 0x010fec0000410000 */
[--C-:B------:R-:W-:Y:S01]  /*1a9d0*/  FFMA.FTZ R52, R56, c[0x0][0x2d0], -R97.reuse ;  /* 0x0000b40038347a23 */ /* 0x100fe20000010861 */
[-C--:B------:R-:W-:Y:S01]  /*1a9e0*/  HMMA.16816.F32.BF16 R44, R64, R54.reuse, R44 ;  /* 0x00000036402c723c */ /* 0x080fe2000004182c */
[C---:B------:R-:W-:Y:S02]  /*1a9f0*/  FMUL.FTZ R53, R69.reuse, R153 ;  /* 0x0000009945357220 */ /* 0x040fe40000410000 */
[----:B------:R2:W4:Y:S01]  /*1aa00*/  MUFU.EX2 R138, R52 ;  /* 0x00000034008a7308 */ /* 0x0005220000000800 */
[----:B------:R-:W-:Y:S02]  /*1aa10*/  FMUL.FTZ R56, R2, R156 ;  /* 0x0000009c02387220 */ /* 0x000fe40000410000 */
[----:B---3--:R-:W-:Y:S01]  /*1aa20*/  FMUL.FTZ R62, R0, R162 ;  /* 0x000000a2003e7220 */ /* 0x008fe20000410000 */
[----:B------:R-:W-:Y:S01]  /*1aa30*/  MOV R162, R101 ;  /* 0x0000006500a27202 */ /* 0x000fe20000000f00 */
[C---:B------:R-:W-:Y:S07]  /*1aa40*/  HMMA.16816.F32.BF16 R48, R76.reuse, R54, R48 ;  /* 0x000000364c30723c */ /* 0x040fee0000041830 */
[C---:B------:R-:W-:Y:S02]  /*1aa50*/  FMUL.FTZ R54, R68.reuse, R154 ;  /* 0x0000009a44367220 */ /* 0x040fe40000410000 */
[----:B------:R-:W-:Y:S03]  /*1aa60*/  FMUL.FTZ R55, R68, R155 ;  /* 0x0000009b44377220 */ /* 0x000fe60000410000 */
[----:B--2---:R-:W-:Y:S07]  /*1aa70*/  FMUL.FTZ R52, R69, R152 ;  /* 0x0000009845347220 */ /* 0x004fee0000410000 */
        /* <DEDUP_REMOVED lines=93> */
[----:B------:R-:W-:Y:S04]  /*1b050*/  IMAD.MOV.U32 R197, RZ, RZ, R100 ;  /* 0x000000ffffc57224 */ /* 0x000fe800078e0064 */
        /* <DEDUP_REMOVED lines=18> */
[--C-:B--2---:R-:W-:Y:S09]  /*1b180*/  FFMA.FTZ R84, R187, c[0x0][0x2d0], -R96.reuse ;  /* 0x0000b400bb547a23 */ /* 0x104ff20000010860 */
[----:B------:R2:W-:Y:S01]  /*1b190*/  MUFU.EX2 R185, R84 ;  /* 0x0000005400b97308 */ /* 0x0005e20000000800 */
[----:B---3--:R-:W-:Y:S01]  /*1b1a0*/  FFMA.FTZ R92, R186, c[0x0][0x2d0], -R97 ;  /* 0x0000b400ba5c7a23 */ /* 0x008fe20000010861 */
[----:B------:R-:W-:Y:S08]  /*1b1b0*/  MOV R186, R106 ;  /* 0x0000006a00ba7202 */ /* 0x000ff00000000f00 */
[----:B------:R3:W-:Y:S01]  /*1b1c0*/  MUFU.EX2 R103, R92 ;  /* 0x0000005c00677308 */ /* 0x0007e20000000800 */
[----:B-1----:R-:W1:Y:S01]  /*1b1d0*/  LDSM.16.MT88.4 R88, [R211+0x1100] ;  /* 0x00110000d358783b */ /* 0x002e620000004200 */
[----:B--2---:R-:W-:Y:S02]  /*1b1e0*/  FFMA.FTZ R84, R190, c[0x0][0x2d0], -R96 ;  /* 0x0000b400be547a23 */ /* 0x004fe40000010860 */
[----:B------:R-:W-:Y:S06]  /*1b1f0*/  IMAD.MOV.U32 R190, RZ, RZ, R109 ;  /* 0x000000ffffbe7224 */ /* 0x000fec00078e006d */
[----:B------:R2:W4:Y:S01]  /*1b200*/  MUFU.EX2 R187, R84 ;  /* 0x0000005400bb7308 */ /* 0x0005220000000800 */
[----:B---3--:R-:W-:Y:S01]  /*1b210*/  FFMA.FTZ R92, R227, c[0x0][0x2d0], -R75 ;  /* 0x0000b400e35c7a23 */ /* 0x008fe2000001084b */
[----:B------:R-:W-:Y:S02]  /*1b220*/  MOV R227, R120 ;  /* 0x0000007800e37202 */ /* 0x000fe40000000f00 */
[----:B------:R-:W-:Y:S01]  /*1b230*/  MOV R120, R110 ;  /* 0x0000006e00787202 */ /* 0x000fe20000000f00 */
        /* <DEDUP_REMOVED lines=8> */
[--C-:B------:R-:W-:Y:S01]  /*1b2c0*/  FFMA.FTZ R80, R230, c[0x0][0x2d0], -R74.reuse ;  /* 0x0000b400e6507a23 */ /* 0x100fe2000001084a */
        /* <DEDUP_REMOVED lines=13> */
[----:B-1----:R-:W-:Y:S02]  /*1b3a0*/  FFMA.FTZ R80, R200, c[0x0][0x2d0], -R75 ;  /* 0x0000b400c8507a23 */ /* 0x002fe4000001084b */
[----:B------:R-:W-:Y:S07]  /*1b3b0*/  IMAD.MOV.U32 R200, RZ, RZ, R115 ;  /* 0x000000ffffc87224 */ /* 0x000fee00078e0073 */
        /* <DEDUP_REMOVED lines=9> */
[----:B------:R-:W-:Y:S02]  /*1b450*/  IMAD.MOV.U32 R233, RZ, RZ, R123 ;  /* 0x000000ffffe97224 */ /* 0x000fe400078e007b */
[----:B------:R1:W-:Y:S01]  /*1b460*/  MUFU.EX2 R158, R84 ;  /* 0x00000054009e7308 */ /* 0x0003e20000000800 */
[----:B------:R-:W-:Y:S04]  /*1b470*/  MOV R123, R114 ;  /* 0x00000072007b7202 */ /* 0x000fe80000000f00 */
[C---:B------:R-:W-:Y:S08]  /*1b480*/  HMMA.16816.F32.BF16 R16, R76.reuse, R86, R16 ;  /* 0x000000564c10723c */ /* 0x040ff00000041810 */
[-C--:B------:R-:W-:Y:S08]  /*1b490*/  HMMA.16816.F32.BF16 R20, R76, R88.reuse, R20 ;  /* 0x000000584c14723c */ /* 0x080ff00000041814 */
[C---:B------:R-:W-:Y:S01]  /*1b4a0*/  HMMA.16816.F32.BF16 R24, R80.reuse, R88, R24 ;  /* 0x000000585018723c */ /* 0x040fe20000041818 */
[----:B-1----:R-:W-:Y:S03]  /*1b4b0*/  FFMA.FTZ R84, R234, c[0x0][0x2d0], -R74 ;  /* 0x0000b400ea547a23 */ /* 0x002fe6000001084a */
[----:B------:R-:W-:Y:S03]  /*1b4c0*/  MOV R234, R160 ;  /* 0x000000a000ea7202 */ /* 0x000fe60000000f00 */
[--C-:B------:R-:W-:Y:S01]  /*1b4d0*/  FFMA.FTZ R88, R226, c[0x0][0x2d0], -R96.reuse ;  /* 0x0000b400e2587a23 */ /* 0x100fe20000010860 */
[-C--:B------:R-:W-:Y:S01]  /*1b4e0*/  HMMA.16816.F32.BF16 R28, R80, R90.reuse, R28 ;  /* 0x0000005a501c723c */ /* 0x080fe2000004181c */
[----:B------:R1:W-:Y:S03]  /*1b4f0*/  MUFU.EX2 R180, R84 ;  /* 0x0000005400b47308 */ /* 0x0003e60000000800 */
[----:B------:R-:W-:Y:S04]  /*1b500*/  MOV R226, R108 ;  /* 0x0000006c00e27202 */ /* 0x000fe80000000f00 */
[C---:B------:R-:W-:Y:S03]  /*1b510*/  HMMA.16816.F32.BF16 R32, R76.reuse, R90, R32 ;  /* 0x0000005a4c20723c */ /* 0x040fe60000041820 */
[----:B------:R3:W-:Y:S05]  /*1b520*/  MUFU.EX2 R156, R88 ;  /* 0x00000058009c7308 */ /* 0x0007ea0000000800 */
[-C--:B--2---:R-:W-:Y:S08]  /*1b530*/  HMMA.16816.F32.BF16 R36, R76, R92.reuse, R36 ;  /* 0x0000005c4c24723c */ /* 0x084ff00000041824 */
[C---:B------:R-:W-:Y:S01]  /*1b540*/  HMMA.16816.F32.BF16 R40, R80.reuse, R92, R40 ;  /* 0x0000005c5028723c */ /* 0x040fe20000041828 */
[----:B-1----:R-:W-:Y:S03]  /*1b550*/  FFMA.FTZ R84, R231, c[0x0][0x2d0], -R75 ;  /* 0x0000b400e7547a23 */ /* 0x002fe6000001084b */
[----:B------:R-:W-:Y:S01]  /*1b560*/  IMAD.MOV.U32 R231, RZ, RZ, R161 ;  /* 0x000000ffffe77224 */ /* 0x000fe200078e00a1 */
[----:B------:R1:W-:Y:S02]  /*1b570*/  MUFU.EX2 R157, R84 ;  /* 0x00000054009d7308 */ /* 0x0003e40000000800 */
[----:B------:R-:W-:Y:S01]  /*1b580*/  FFMA.FTZ R92, R191, c[0x0][0x2d0], -R97 ;  /* 0x0000b400bf5c7a23 */ /* 0x000fe20000010861 */
[-C--:B------:R-:W-:Y:S01]  /*1b590*/  HMMA.16816.F32.BF16 R44, R80, R94.reuse, R44 ;  /* 0x0000005e502c723c */ /* 0x080fe2000004182c */
[--C-:B---3--:R-:W-:Y:S03]  /*1b5a0*/  FFMA.FTZ R88, R228, c[0x0][0x2d0], -R96.reuse ;  /* 0x0000b400e4587a23 */ /* 0x108fe60000010860 */
[----:B------:R-:W-:Y:S03]  /*1b5b0*/  MOV R228, R162 ;  /* 0x000000a200e47202 */ /* 0x000fe60000000f00 */
[----:B------:R2:W-:Y:S01]  /*1b5c0*/  MUFU.EX2 R100, R92 ;  /* 0x0000005c00647308 */ /* 0x0005e20000000800 */
[C---:B------:R-:W-:Y:S09]  /*1b5d0*/  HMMA.16816.F32.BF16 R48, R76.reuse, R94, R48 ;  /* 0x0000005e4c30723c */ /* 0x040ff20000041830 */
[----:B------:R3:W-:Y:S03]  /*1b5e0*/  MUFU.EX2 R178, R88 ;  /* 0x0000005800b27308 */ /* 0x0007e60000000800 */
[----:B-1----:R-:W-:Y:S02]  /*1b5f0*/  FFMA.FTZ R84, R232, c[0x0][0x2d0], -R75 ;  /* 0x0000b400e8547a23 */ /* 0x002fe4000001084b */
[----:B------:R-:W4:Y:S05]  /*1b600*/  LDL.LU R232, [R1+0x1c] ;  /* 0x00001c0001e87983 */ /* 0x000f2a0000300800 */
[----:B------:R1:W-:Y:S01]  /*1b610*/  MUFU.EX2 R179, R84 ;  /* 0x0000005400b37308 */ /* 0x0003e20000000800 */
[----:B------:R-:W5:Y:S01]  /*1b620*/  LDL.LU R163, [R1+0x14] ;  /* 0x0000140001a37983 */ /* 0x000f620000300800 */
[----:B--2---:R-:W-:Y:S03]  /*1b630*/  FFMA.FTZ R92, R192, c[0x0][0x2d0], -R97 ;  /* 0x0000b400c05c7a23 */ /* 0x004fe60000010861 */
[----:B------:R-:W2:Y:S05]  /*1b640*/  LDL.LU R112, [R1+0x18] ;  /* 0x0000180001707983 */ /* 0x000eaa0000300800 */
[----:B------:R1:W-:Y:S01]  /*1b650*/  MUFU.EX2 R99, R92 ;  /* 0x0000005c00637308 */ /* 0x0003e20000000800 */
[--C-:B---3--:R-:W-:Y:S09]  /*1b660*/  FFMA.FTZ R88, R229, c[0x0][0x2d0], -R96.reuse ;  /* 0x0000b400e5587a23 */ /* 0x108ff20000010860 */
[----:B------:R3:W3:Y:S01]  /*1b670*/  MUFU.EX2 R177, R88 ;  /* 0x0000005800b17308 */ /* 0x0006e20000000800 */
[----:B-1----:R-:W-:Y:S02]  /*1b680*/  FFMA.FTZ R84, R203, c[0x0][0x2d0], -R96 ;  /* 0x0000b400cb547a23 */ /* 0x002fe40000010860 */
[----:B------:R-:W-:Y:S02]  /*1b690*/  IMAD.MOV.U32 R203, RZ, RZ, R117 ;  /* 0x000000ffffcb7224 */ /* 0x000fe400078e0075 */
[----:B------:R-:W-:Y:S05]  /*1b6a0*/  LDSM.16.MT88.4 R116, [R209+0x2900] ;  /* 0x00290000d174783b */ /* 0x000fea0000004200 */
[----:B------:R1:W-:Y:S01]  /*1b6b0*/  MUFU.EX2 R155, R84 ;  /* 0x00000054009b7308 */ /* 0x0003e20000000800 */
[----:B------:R-:W-:Y:S09]  /*1b6c0*/  FFMA.FTZ R92, R237, c[0x0][0x2d0], -R75 ;  /* 0x0000b400ed5c7a23 */ /* 0x000ff2000001084b */
[----:B------:R1:W-:Y:S01]  /*1b6d0*/  MUFU.EX2 R172, R92 ;  /* 0x0000005c00ac7308 */ /* 0x0003e20000000800 */
[--C-:B---3--:R-:W-:Y:S09]  /*1b6e0*/  FFMA.FTZ R88, R236, c[0x0][0x2d0], -R74.reuse ;  /* 0x0000b400ec587a23 */ /* 0x108ff2000001084a */
[----:B------:R3:W-:Y:S01]  /*1b6f0*/  MUFU.EX2 R176, R88 ;  /* 0x0000005800b07308 */ /* 0x0007e20000000800 */
[----:B-1----:R-:W1:Y:S08]  /*1b700*/  LDSM.16.MT88.4 R84, [R211+0x1900] ;  /* 0x00190000d354783b */ /* 0x002e700000004200 */
[----:B------:R-:W-:Y:S01]  /*1b710*/  LDSM.16.MT88.4 R92, [R210+0x2100] ;  /* 0x00210000d25c783b */ /* 0x000fe20000004200 */
[--C-:B---3--:R-:W-:Y:S04]  /*1b720*/  FFMA.FTZ R88, R188, c[0x0][0x2d0], -R97.reuse ;  /* 0x0000b400bc587a23 */ /* 0x108fe80000010861 */
[----:B------:R3:W3:Y:S01]  /*1b730*/  MUFU.EX2 R101, R88 ;  /* 0x0000005800657308 */ /* 0x0006e20000000800 */
        /* <DEDUP_REMOVED lines=9> */
[----:B------:R-:W-:Y:S01]  /*1b7d0*/  F2FP.BF16.PACK_AB R81, R100, R101 ;  /* 0x000000656451723e */ /* 0x000fe200000010ff */
[----:B------:R1:W1:Y:S02]  /*1b7e0*/  MUFU.EX2 R175, R80 ;  /* 0x0000005000af7308 */ /* 0x0002640000000800 */
[----:B------:R-:W-:Y:S02]  /*1b7f0*/  F2FP.BF16.PACK_AB R76, R182, R183 ;  /* 0x000000b7b64c723e */ /* 0x000fe400000010ff */
[----:B------:R-:W-:Y:S03]  /*1b800*/  F2FP.BF16.PACK_AB R77, R181, R159 ;  /* 0x0000009fb54d723e */ /* 0x000fe600000010ff */
[----:B------:R-:W-:Y:S02]  /*1b810*/  F2FP.BF16.PACK_AB R78, R180, R158 ;  /* 0x0000009eb44e723e */ /* 0x000fe400000010ff */
[----:B------:R-:W-:Y:S01]  /*1b820*/  F2FP.BF16.PACK_AB R79, R179, R157 ;  /* 0x0000009db34f723e */ /* 0x000fe200000010ff */
[----:B---3--:R-:W3:Y:S01]  /*1b830*/  LDSM.16.MT88.4 R84, [R212+0x2100] ;  /* 0x00210000d454783b */ /* 0x008ee20000004200 */
[----:B------:R-:W-:Y:S05]  /*1b840*/  F2FP.BF16.PACK_AB R83, R98, R99 ;  /* 0x000000636253723e */ /* 0x000fea00000010ff */
[-C--:B-1----:R-:W-:Y:S01]  /*1b850*/  HMMA.16816.F32.BF16 R4, R76, R88.reuse, R4 ;  /* 0x000000584c04723c */ /* 0x082fe20000041804 */
[--C-:B------:R-:W-:Y:S01]  /*1b860*/  FFMA.FTZ R80, R235, c[0x0][0x2d0], -R75.reuse ;  /* 0x0000b400eb507a23 */ /* 0x100fe2000001084b */
[----:B------:R-:W-:Y:S03]  /*1b870*/  F2FP.BF16.PACK_AB R164, R175, R176 ;  /* 0x000000b0afa4723e */ /* 0x000fe600000010ff */
[----:B------:R1:W1:Y:S02]  /*1b880*/  MUFU.EX2 R174, R80 ;  /* 0x0000005000ae7308 */ /* 0x0002640000000800 */
[----:B-1----:R-:W-:Y:S02]  /*1b890*/  F2FP.BF16.PACK_AB R80, R156, R155 ;  /* 0x0000009b9c50723e */ /* 0x002fe400000010ff */
[----:B------:R-:W-:Y:S05]  /*1b8a0*/  F2FP.BF16.PACK_AB R165, R172, R174 ;  /* 0x000000aeaca5723e */ /* 0x000fea00000010ff */
[C---:B------:R-:W-:Y:S07]  /*1b8b0*/  HMMA.16816.F32.BF16 R8, R80.reuse, R88, R8 ;  /* 0x000000585008723c */ /* 0x040fee0000041808 */
[--C-:B------:R-:W-:Y:S01]  /*1b8c0*/  FFMA.FTZ R88, R247, c[0x0][0x2d0], -R74.reuse ;  /* 0x0000b400f7587a23 */ /* 0x100fe2000001084a */
[-C--:B------:R-:W-:Y:S01]  /*1b8d0*/  HMMA.16816.F32.BF16 R12, R80, R90.reuse, R12 ;  /* 0x0000005a500c723c */ /* 0x080fe2000004180c */
[----:B------:R-:W-:Y:S02]  /*1b8e0*/  FFMA.FTZ R74, R249, c[0x0][0x2d0], -R74 ;  /* 0x0000b400f94a7a23 */ /* 0x000fe4000001084a */
[----:B------:R1:W-:Y:S05]  /*1b8f0*/  MUFU.EX2 R173, R88 ;  /* 0x0000005800ad7308 */ /* 0x0003ea0000000800 */
[C---:B------:R-:W-:Y:S05]  /*1b900*/  HMMA.16816.F32.BF16 R16, R76.reuse, R90, R16 ;  /* 0x0000005a4c10723c */ /* 0x040fea0000041810 */
[----:B------:R1:W1:Y:S03]  /*1b910*/  MUFU.EX2 R171, R74 ;  /* 0x0000004a00ab7308 */ /* 0x0002660000000800 */
[-C--:B---3--:R-:W-:Y:S08]  /*1b920*/  HMMA.16816.F32.BF16 R20, R76, R84.reuse, R20 ;  /* 0x000000544c14723c */ /* 0x088ff00000041814 */
[C---:B------:R-:W-:Y:S01]  /*1b930*/  HMMA.16816.F32.BF16 R24, R80.reuse, R84, R24 ;  /* 0x000000545018723c */ /* 0x040fe20000041818 */
[----:B-1----:R-:W1:Y:S07]  /*1b940*/  LDSM.16.MT88.4 R88, [R211+0x2100] ;  /* 0x00210000d358783b */ /* 0x002e6e0000004200 */
[-C--:B------:R-:W-:Y:S01]  /*1b950*/  HMMA.16816.F32.BF16 R28, R80, R86.reuse, R28 ;  /* 0x00000056501c723c */ /* 0x080fe2000004181c */
[--C-:B------:R-:W-:Y:S03]  /*1b960*/  FFMA.FTZ R74, R243, c[0x0][0x2d0], -R75.reuse ;  /* 0x0000b400f34a7a23 */ /* 0x100fe6000001084b */
[----:B------:R-:W-:Y:S01]  /*1b970*/  F2FP.BF16.PACK_AB R166, R171, R173 ;  /* 0x000000adaba6723e */ /* 0x000fe200000010ff */
[----:B------:R-:W-:Y:S03]  /*1b980*/  FFMA.FTZ R75, R245, c[0x0][0x2d0], -R75 ;  /* 0x0000b400f54b7a23 */ /* 0x000fe6000001084b */
[C---:B------:R-:W-:Y:S01]  /*1b990*/  HMMA.16816.F32.BF16 R32, R76.reuse, R86, R32 ;  /* 0x000000564c20723c */ /* 0x040fe20000041820 */
[----:B------:R3:W-:Y:S07]  /*1b9a0*/  MUFU.EX2 R170, R74 ;  /* 0x0000004a00aa7308 */ /* 0x0007ee0000000800 */
[-C--:B------:R-:W-:Y:S03]  /*1b9b0*/  HMMA.16816.F32.BF16 R36, R76, R92.reuse, R36 ;  /* 0x0000005c4c24723c */ /* 0x080fe60000041824 */
[----:B------:R-:W1:Y:S05]  /*1b9c0*/  MUFU.EX2 R169, R75 ;  /* 0x0000004b00a97308 */ /* 0x000e6a0000000800 */
[C---:B------:R-:W-:Y:S08]  /*1b9d0*/  HMMA.16816.F32.BF16 R40, R80.reuse, R92, R40 ;  /* 0x0000005c5028723c */ /* 0x040ff00000041828 */
[-C--:B------:R-:W-:Y:S01]  /*1b9e0*/  HMMA.16816.F32.BF16 R44, R80, R94.reuse, R44 ;  /* 0x0000005e502c723c */ /* 0x080fe2000004182c */
[--C-:B---3--:R-:W-:Y:S04]  /*1b9f0*/  FFMA.FTZ R74, R238, c[0x0][0x2d0], -R96.reuse ;  /* 0x0000b400ee4a7a23 */ /* 0x108fe80000010860 */
[----:B------:R3:W-:Y:S03]  /*1ba00*/  MUFU.EX2 R168, R74 ;  /* 0x0000004a00a87308 */ /* 0x0007e60000000800 */
[C---:B------:R-:W-:Y:S01]  /*1ba10*/  HMMA.16816.F32.BF16 R48, R76.reuse, R94, R48 ;  /* 0x0000005e4c30723c */ /* 0x040fe20000041830 */
[----:B-1----:R-:W-:Y:S07]  /*1ba20*/  F2FP.BF16.PACK_AB R167, R169, R170 ;  /* 0x000000aaa9a7723e */ /* 0x002fee00000010ff */
[-C--:B------:R-:W-:Y:S08]  /*1ba30*/  HMMA.16816.F32.BF16 R52, R76, R88.reuse, R52 ;  /* 0x000000584c34723c */ /* 0x080ff00000041834 */
[C---:B------:R-:W-:Y:S01]  /*1ba40*/  HMMA.16816.F32.BF16 R56, R80.reuse, R88, R56 ;  /* 0x000000585038723c */ /* 0x040fe20000041838 */
[--C-:B---3--:R-:W-:Y:S07]  /*1ba50*/  FFMA.FTZ R74, R239, c[0x0][0x2d0], -R96.reuse ;  /* 0x0000b400ef4a7a23 */ /* 0x108fee0000010860 */
[-C--:B------:R-:W-:Y:S01]  /*1ba60*/  HMMA.16816.F32.BF16 R60, R80, R90.reuse, R60 ;  /* 0x0000005a503c723c */ /* 0x080fe2000004183c */
[----:B------:R1:W3:Y:S07]  /*1ba70*/  MUFU.EX2 R85, R74 ;  /* 0x0000004a00557308 */ /* 0x0002ee0000000800 */
[----:B------:R-:W-:Y:S01]  /*1ba80*/  HMMA.16816.F32.BF16 R64, R76, R90, R64 ;  /* 0x0000005a4c40723c */ /* 0x000fe20000041840 */
[----:B-----5:R-:W-:Y:S07]  /*1ba90*/  FFMA.FTZ R69, R69, R163, R197 ;  /* 0x000000a345457223 */ /* 0x020fee00000100c5 */
[-C--:B------:R-:W-:Y:S01]  /*1baa0*/  HMMA.16816.F32.BF16 R104, R164, R116.reuse, R4 ;  /* 0x00000074a468723c */ /* 0x080fe20000041804 */
[----:B------:R-:W-:Y:S03]  /*1bab0*/  IMAD.MOV.U32 R197, RZ, RZ, R111 ;  /* 0x000000ffffc57224 */ /* 0x000fe600078e006f */
[----:B--2---:R-:W-:Y:S03]  /*1bac0*/  FFMA.FTZ R68, R68, R112, R113 ;  /* 0x0000007044447223 */ /* 0x004fe60000010071 */
[----:B----4-:R-:W-:Y:S01]  /*1bad0*/  FFMA.FTZ R4, R2, R232, R203 ;  /* 0x000000e802047223 */ /* 0x010fe200000100cb */
[----:B------:R-:W-:Y:S01]  /*1bae0*/  MOV R203, R151 ;  /* 0x0000009700cb7202 */ /* 0x000fe20000000f00 */
[--C-:B-1----:R-:W-:Y:S03]  /*1baf0*/  FFMA.FTZ R74, R240, c[0x0][0x2d0], -R96.reuse ;  /* 0x0000b400f04a7a23 */ /* 0x102fe60000010860 */
[----:B------:R-:W-:Y:S01]  /*1bb00*/  FFMA.FTZ R96, R241, c[0x0][0x2d0], -R96 ;  /* 0x0000b400f1607a23 */ /* 0x000fe20000010860 */
[----:B------:R1:W-:Y:S01]  /*1bb10*/  MUFU.EX2 R86, R74 ;  /* 0x0000004a00567308 */ /* 0x0003e20000000800 */
[----:B------:R-:W-:Y:S01]  /*1bb20*/  FADD.FTZ R2, R149, R69 ;  /* 0x0000004595027221 */ /* 0x000fe20000010000 */
[----:B------:R-:W-:Y:S01]  /*1bb30*/  MOV R232, R150 ;  /* 0x0000009600e87202 */ /* 0x000fe20000000f00 */
[----:B------:R-:W-:Y:S01]  /*1bb40*/  FADD.FTZ R6, R148, R68 ;  /* 0x0000004494067221 */ /* 0x000fe20000010000 */
[----:B---3--:R-:W-:Y:S01]  /*1bb50*/  F2FP.BF16.PACK_AB R160, R85, R168 ;  /* 0x000000a855a0723e */ /* 0x008fe200000010ff */
[----:B------:R-:W-:Y:S01]  /*1bb60*/  FADD.FTZ R4, R228, R4 ;  /* 0x00000004e4047221 */ /* 0x000fe20000010000 */
[----:B------:R-:W2:Y:S01]  /*1bb70*/  LDSM.16.MT88.4 R148, [R210+0x2900] ;  /* 0x00290000d294783b */ /* 0x000ea20000004200 */
[----:B------:R-:W-:Y:S02]  /*1bb80*/  FADD.FTZ R2, R231, R2 ;  /* 0x00000002e7027221 */ /* 0x000fe40000010000 */
[----:B------:R-:W-:Y:S01]  /*1bb90*/  FADD.FTZ R6, R234, R6 ;  /* 0x00000006ea067221 */ /* 0x000fe20000010000 */
[----:B------:R-:W3:Y:S01]  /*1bba0*/  MUFU.EX2 R96, R96 ;  /* 0x0000006000607308 */ /* 0x000ee20000000800 */
[----:B------:R-:W-:Y:S01]  /*1bbb0*/  IMAD.MOV.U32 R231, RZ, RZ, R233 ;  /* 0x000000ffffe77224 */ /* 0x000fe200078e00e9 */
[----:B------:R-:W-:Y:S01]  /*1bbc0*/  MOV R234, R227 ;  /* 0x000000e300ea7202 */ /* 0x000fe20000000f00 */
[----:B------:R-:W-:Y:S01]  /*1bbd0*/  FADD.FTZ R5, R123, R4 ;  /* 0x000000047b057221 */ /* 0x000fe20000010000 */
[----:B------:R-:W-:Y:S01]  /*1bbe0*/  MOV R233, R200 ;  /* 0x000000c800e97202 */ /* 0x000fe20000000f00 */
        /* <DEDUP_REMOVED lines=8> */
[----:B-1----:R-:W-:Y:S02]  /*1bc70*/  FFMA.FTZ R74, R199, c[0x0][0x2d0], -R97 ;  /* 0x0000b400c74a7a23 */ /* 0x002fe40000010861 */
[----:B------:R-:W-:Y:S02]  /*1bc80*/  FADD.FTZ R5, R124, R2 ;  /* 0x000000027c057221 */ /* 0x000fe40000010000 */
[----:B------:R-:W-:Y:S01]  /*1bc90*/  FADD.FTZ R4, R203, R7 ;  /* 0x00000007cb047221 */ /* 0x000fe20000010000 */
[----:B------:R1:W-:Y:S01]  /*1bca0*/  MUFU.EX2 R84, R74 ;  /* 0x0000004a00547308 */ /* 0x0003e20000000800 */
[----:B------:R-:W-:Y:S02]  /*1bcb0*/  FADD.FTZ R2, R232, R6 ;  /* 0x00000006e8027221 */ /* 0x000fe40000010000 */
[----:B------:R-:W-:Y:S01]  /*1bcc0*/  FADD.FTZ R7, R131, R4 ;  /* 0x0000000483077221 */ /* 0x000fe20000010000 */
[----:B---3--:R-:W-:Y:S01]  /*1bcd0*/  F2FP.BF16.PACK_AB R162, R96, R86 ;  /* 0x0000005660a2723e */ /* 0x008fe200000010ff */
[----:B------:R-:W-:Y:S02]  /*1bce0*/  FADD.FTZ R6, R130, R2 ;  /* 0x0000000282067221 */ /* 0x000fe40000010000 */
[----:B------:R-:W-:Y:S02]  /*1bcf0*/  FADD.FTZ R2, R231, R7 ;  /* 0x00000007e7027221 */ /* 0x000fe40000010000 */
[----:B------:R-:W-:Y:S02]  /*1bd00*/  IMAD.MOV.U32 R227, RZ, RZ, R122 ;  /* 0x000000ffffe37224 */ /* 0x000fe400078e007a */
[----:B------:R-:W-:Y:S01]  /*1bd10*/  IMAD.MOV.U32 R186, RZ, RZ, R184 ;  /* 0x000000ffffba7224 */ /* 0x000fe200078e00b8 */
[----:B------:R-:W-:Y:S01]  /*1bd20*/  MOV R184, R190 ;  /* 0x000000be00b87202 */ /* 0x000fe20000000f00 */
[----:B------:R-:W-:Y:S01]  /*1bd30*/  IMAD.MOV.U32 R197, RZ, RZ, R126 ;  /* 0x000000ffffc57224 */ /* 0x000fe200078e007e */
[----:B------:R-:W-:Y:S01]  /*1bd40*/  MOV R190, R125 ;  /* 0x0000007d00be7202 */ /* 0x000fe20000000f00 */
[--C-:B-1----:R-:W-:Y:S04]  /*1bd50*/  FFMA.FTZ R74, R202, c[0x0][0x2d0], -R97.reuse ;  /* 0x0000b400ca4a7a23 */ /* 0x102fe80000010861 */
[----:B------:R1:W3:Y:S02]  /*1bd60*/  MUFU.EX2 R75, R74 ;  /* 0x0000004a004b7308 */ /* 0x0002e40000000800 */
[--C-:B-1----:R-:W-:Y:S01]  /*1bd70*/  FFMA.FTZ R74, R201, c[0x0][0x2d0], -R97.reuse ;  /* 0x0000b400c94a7a23 */ /* 0x102fe20000010861 */
[----:B---3--:R-:W-:Y:S01]  /*1bd80*/  F2FP.BF16.PACK_AB R161, R75, R84 ;  /* 0x000000544ba1723e */ /* 0x008fe200000010ff */
[----:B------:R-:W-:Y:S02]  /*1bd90*/  FFMA.FTZ R97, R73, c[0x0][0x2d0], -R97 ;  /* 0x0000b40049617a23 */ /* 0x000fe40000010861 */
[----:B------:R-:W3:Y:S04]  /*1bda0*/  LDL.LU R73, [R1+0x20] ;  /* 0x0000200001497983 */ /* 0x000ee80000300800 */
[----:B------:R-:W-:Y:S10]  /*1bdb0*/  MUFU.EX2 R74, R74 ;  /* 0x0000004a004a7308 */ /* 0x000ff40000000800 */
[----:B------:R-:W1:Y:S02]  /*1bdc0*/  MUFU.EX2 R97, R97 ;  /* 0x0000006100617308 */ /* 0x000e640000000800 */
[----:B-1----:R-:W-:Y:S07]  /*1bdd0*/  F2FP.BF16.PACK_AB R163, R97, R74 ;  /* 0x0000004a61a3723e */ /* 0x002fee00000010ff */
[C---:B------:R-:W-:Y:S07]  /*1bde0*/  HMMA.16816.F32.BF16 R108, R160.reuse, R116, R8 ;  /* 0x00000074a06c723c */ /* 0x040fee0000041808 */
[----:B------:R-:W-:Y:S01]  /*1bdf0*/  FADD.FTZ R9, R227, R2 ;  /* 0x00000002e3097221 */ /* 0x000fe20000010000 */
[-C--:B------:R-:W-:Y:S08]  /*1be00*/  HMMA.16816.F32.BF16 R112, R160, R118.reuse, R12 ;  /* 0x00000076a070723c */ /* 0x080ff0000004180c */
[C---:B------:R-:W-:Y:S08]  /*1be10*/  HMMA.16816.F32.BF16 R116, R164.reuse, R118, R16 ;  /* 0x00000076a474723c */ /* 0x040ff00000041810 */
[-C--:B------:R-:W-:Y:S08]  /*1be20*/  HMMA.16816.F32.BF16 R120, R164, R132.reuse, R20 ;  /* 0x00000084a478723c */ /* 0x080ff00000041814 */
[C---:B------:R-:W-:Y:S01]  /*1be30*/  HMMA.16816.F32.BF16 R124, R160.reuse, R132, R24 ;  /* 0x00000084a07c723c */ /* 0x040fe20000041818 */
[----:B---3--:R-:W-:Y:S04]  /*1be40*/  FFMA.FTZ R0, R0, R73, R204 ;  /* 0x0000004900007223 */ /* 0x008fe800000100cc */
        /* <DEDUP_REMOVED lines=10> */
[----:B------:R-:W1:Y:S01]  /*1bef0*/  LDSM.16.MT88.4 R4, [R211+0x2900] ;  /* 0x00290000d304783b */ /* 0x000e620000004200 */
        /* <DEDUP_REMOVED lines=40> */
[-C--:B-1----:R-:W-:Y:S01]  /*1c180*/  HMMA.16816.F32.BF16 R152, R164, R4.reuse, R52 ;  /* 0x00000004a498723c */ /* 0x082fe20000041834 */
        /* <DEDUP_REMOVED lines=42> */
.L_x_454:
        /* <DEDUP_REMOVED lines=28> */
.L_x_475:
[----:B------:R-:W-:Y:S02]  /*1c5f0*/  UMOV UR11, 0x1 ;  /* 0x00000001000b7882 */ /* 0x000fe40000000000 */
[----:B------:R-:W-:Y:S02]  /*1c600*/  ULDC UR10, c[0x0][0x32c] ;  /* 0x0000cb00000a7ab9 */ /* 0x000fe40000000800 */
[----:B------:R-:W-:-:S03]  /*1c610*/  UISETP.NE.AND UP0, UPT, UR11, UR10, UPT ;  /* 0x0000000a0b00728c */ /* 0x000fc6000bf05270 */
[----:B------:R-:W-:Y:S02]  /*1c620*/  ULDC.64 UR10, c[0x0][0x330] ;  /* 0x0000cc00000a7ab9 */ /* 0x000fe40000000a00 */
[----:B------:R-:W-:-:S07]  /*1c630*/  UIMAD.WIDE.U32 UR28, UR13, UR10, URZ ;  /* 0x0000000a0d1c72a5 */ /* 0x000fce000f8e003f */
[----:B------:R-:W-:Y:S02]  /*1c640*/  @UP0 UMOV UR25, UR29 ;  /* 0x0000001d00190c82 */ /* 0x000fe40008000000 */
[----:B------:R-:W-:Y:S02]  /*1c650*/  @UP0 USHF.R.U32.HI UR13, URZ, UR11, UR25 ;  /* 0x0000000b3f0d0299 */ /* 0x000fe40008011619 */
.L_x_476:
[----:B------:R-:W-:Y:S02]  /*1c660*/  ULDC UR10, c[0x0][0x32c] ;  /* 0x0000cb00000a7ab9 */ /* 0x000fe40000000800 */
[----:B------:R-:W-:-:S04]  /*1c670*/  UIMAD UR10, UR13, UR10, URZ ;  /* 0x0000000a0d0a72a4 */ /* 0x000fc8000f8e023f */
[----:B------:R-:W-:-:S04]  /*1c680*/  UISETP.LT.AND UP0, UPT, UR7, UR10, UPT ;  /* 0x0000000a0700728c */ /* 0x000fc8000bf01270 */
[----:B------:R-:W-:-:S04]  /*1c690*/  USEL UR7, UR7, UR10, !UP0 ;  /* 0x0000000a07077287 */ /* 0x000fc8000c000000 */
.L_x_474:
        /* <DEDUP_REMOVED lines=13> */
.L_x_480:
[----:B--2---:R-:W2:Y:S01]  /*1c770*/  LDL R0, [R1+0xc] ;  /* 0x00000c0001007983 */ /* 0x004ea20000100800 */
[----:B------:R-:W-:Y:S04]  /*1c780*/  DEPBAR.LE SB0, 0x0 ;  /* 0x000080000000791a */ /* 0x000fe80000000000 */
[----:B------:R-:W-:Y:S01]  /*1c790*/  BAR.SYNC.DEFER_BLOCKING 0x0 ;  /* 0x0000000000007b1d */ /* 0x000fe20000010000 */
[----:B------:R-:W-:Y:S06]  /*1c7a0*/  UISETP.GT.AND UP0, UPT, UR4, UR12, UPT ;  /* 0x0000000c0400728c */ /* 0x000fec000bf04270 */
[----:B------:R-:W-:Y:S01]  /*1c7b0*/  PLOP3.LUT P0, PT, PT, PT, UP0, 0x80, 0x0 ;  /* 0x000000000000781c */ /* 0x000fe20003f0f008 */
[----:B-----5:R1:W3:Y:S04]  /*1c7c0*/  LDSM.16.M88.4 R96, [R215+0x6100] ;  /* 0x00610000d760783b */ /* 0x0202e80000000200 */
        /* <DEDUP_REMOVED lines=18> */
[----:B------:R-:W3:Y:S04]  /*1c8f0*/  LDL R20, [R1+0x38] ;  /* 0x0000380001147983 */ /* 0x000ee80000100800 */
[----:B------:R-:W4:Y:S01]  /*1c900*/  LDL R15, [R1+0x8] ;  /* 0x00000800010f7983 */ /* 0x000f220000100800 */
[----:B--2---:R-:W-:Y:S01]  /*1c910*/  SHF.R.S32.HI R0, RZ, 0x1f, R3 ;  /* 0x0000001fff007819 */ /* 0x004fe20000011403 */
[C---:B------:R-:W-:Y:S04]  /*1c920*/  IMAD.WIDE.U32 R4, R3.reuse, c[0x0][0x208], RZ ;  /* 0x0000820003047a25 */ /* 0x040fe800078e00ff */
        /* <DEDUP_REMOVED lines=11> */
[----:B------:R-:W-:Y:S04]  /*1c9e0*/  SHFL.IDX PT, R12, R3, 0x1, 0x181f ;  /* 0x00381f00030c7f89 */ /* 0x000fe800000e0000 */
[----:B------:R-:W3:Y:S04]  /*1c9f0*/  SHFL.IDX PT, R4, R3, RZ, 0x181f ;  /* 0x00181fff03047589 */ /* 0x000ee800000e0000 */
[----:B------:R-:W1:Y:S04]  /*1ca00*/  SHFL.IDX PT, R5, R0, RZ, 0x181f ;  /* 0x00181fff00057589 */ /* 0x000e6800000e0000 */
[----:B------:R-:W2:Y:S04]  /*1ca10*/  SHFL.IDX PT, R10, R3, 0x2, 0x181f ;  /* 0x00581f00030a7f89 */ /* 0x000ea800000e0000 */
[----:B------:R-:W5:Y:S04]  /*1ca20*/  SHFL.IDX PT, R6, R0, 0x1, 0x181f ;  /* 0x00381f0000067f89 */ /* 0x000f6800000e0000 */
[----:B------:R-:W5:Y:S04]  /*1ca30*/  SHFL.IDX PT, R8, R3, 0x3, 0x181f ;  /* 0x00781f0003087f89 */ /* 0x000f6800000e0000 */
[----:B------:R-:W5:Y:S04]  /*1ca40*/  SHFL.IDX PT, R11, R0, 0x2, 0x181f ;  /* 0x00581f00000b7f89 */ /* 0x000f6800000e0000 */
[----:B------:R-:W5:Y:S01]  /*1ca50*/  SHFL.IDX PT, R7, R3, 0x4, 0x181f ;  /* 0x00981f0003077f89 */ /* 0x000f6200000e0000 */
[-C--:B---3--:R-:W-:Y:S03]  /*1ca60*/  IADD3 R4, P0, R4, R20.reuse, RZ ;  /* 0x0000001404047210 */ /* 0x088fe60007f1e0ff */
[----:B------:R-:W3:Y:S02]  /*1ca70*/  SHFL.IDX PT, R9, R0, 0x3, 0x181f ;  /* 0x00781f0000097f89 */ /* 0x000ee400000e0000 */
[--C-:B-1----:R-:W-:Y:S01]  /*1ca80*/  IMAD.X R5, R5, 0x1, R225.reuse, P0 ;  /* 0x0000000105057824 */ /* 0x102fe200000e06e1 */
[-C--:B------:R-:W-:Y:S01]  /*1ca90*/  IADD3 R12, P0, R12, R20.reuse, RZ ;  /* 0x000000140c0c7210 */ /* 0x080fe20007f1e0ff */
[----:B------:R-:W1:Y:S01]  /*1caa0*/  SHFL.IDX PT, R3, R3, 0x5, 0x181f ;  /* 0x00b81f0003037f89 */ /* 0x000e6200000e0000 */
[-C--:B--2---:R-:W-:Y:S03]  /*1cab0*/  IADD3 R10, P3, R10, R20.reuse, RZ ;  /* 0x000000140a0a7210 */ /* 0x084fe60007f7e0ff */
[----:B----4-:R1:W-:Y:S01]  /*1cac0*/  LDGSTS.E.BYPASS.LTC128B.128 [R15], [R4.64], !P4 ;  /* 0x00000000040f7fae */ /* 0x0103e2000e101d5a */
[--C-:B-----5:R-:W-:Y:S03]  /*1cad0*/  IMAD.X R13, R6, 0x1, R225.reuse, P0 ;  /* 0x00000001060d7824 */ /* 0x120fe600000e06e1 */
[----:B------:R-:W2:Y:S01]  /*1cae0*/  SHFL.IDX PT, R14, R0, 0x4, 0x181f ;  /* 0x00981f00000e7f89 */ /* 0x000ea200000e0000 */
[-C--:B------:R-:W-:Y:S03]  /*1caf0*/  IADD3 R8, P2, R8, R20.reuse, RZ ;  /* 0x0000001408087210 */ /* 0x080fe60007f5e0ff */
[----:B------:R-:W4:Y:S01]  /*1cb00*/  SHFL.IDX PT, R0, R0, 0x5, 0x181f ;  /* 0x00b81f0000007f89 */ /* 0x000f2200000e0000 */
[-C--:B------:R-:W-:Y:S03]  /*1cb10*/  IADD3.X R11, R11, R225.reuse, RZ, P3, !PT ;  /* 0x000000e10b0b7210 */ /* 0x080fe60001ffe4ff */
[----:B------:R4:W-:Y:S01]  /*1cb20*/  LDGSTS.E.BYPASS.LTC128B.128 [R15+0x800], [R12.64], !P4 ;  /* 0x008000000c0f7fae */ /* 0x0009e2000e101d5a */
[-C--:B------:R-:W-:Y:S03]  /*1cb30*/  IADD3 R6, P1, R7, R20.reuse, RZ ;  /* 0x0000001407067210 */ /* 0x080fe60007f3e0ff */
[----:B------:R4:W-:Y:S01]  /*1cb40*/  LDGSTS.E.BYPASS.LTC128B.128 [R15+0x1000], [R10.64], !P4 ;  /* 0x010000000a0f7fae */ /* 0x0009e2000e101d5a */
[--C-:B---3--:R-:W-:Y:S05]  /*1cb50*/  IMAD.X R9, R9, 0x1, R225.reuse, P2 ;  /* 0x0000000109097824 */ /* 0x108fea00010e06e1 */
[----:B------:R3:W-:Y:S01]  /*1cb60*/  LDGSTS.E.BYPASS.LTC128B.128 [R15+0x1800], [R8.64], !P4 ;  /* 0x01800000080f7fae */ /* 0x0007e2000e101d5a */
[----:B-1----:R-:W-:Y:S01]  /*1cb70*/  IADD3 R4, P0, R3, R20, RZ ;  /* 0x0000001403047210 */ /* 0x002fe20007f1e0ff */
[----:B--2---:R-:W-:Y:S03]  /*1cb80*/  IMAD.X R7, R14, 0x1, R225, P1 ;  /* 0x000000010e077824 */ /* 0x004fe600008e06e1 */
[----:B----4-:R-:W-:Y:S02]  /*1cb90*/  IADD3.X R5, R0, R225, RZ, P0, !PT ;  /* 0x000000e100057210 */ /* 0x010fe400007fe4ff */
[----:B------:R3:W-:Y:S04]  /*1cba0*/  LDGSTS.E.BYPASS.LTC128B.128 [R15+0x2000], [R6.64], !P4 ;  /* 0x02000000060f7fae */ /* 0x0007e8000e101d5a */
[----:B------:R3:W-:Y:S03]  /*1cbb0*/  LDGSTS.E.BYPASS.LTC128B.128 [R15+0x2800], [R4.64], !P4 ;  /* 0x02800000040f7fae */ /* 0x0007e6000e101d5a */
.L_x_478:
        /* <DEDUP_REMOVED lines=312> */
[----:B------:R-:W-:Y:S01]  /*1df40*/  UIMAD UR10, UR12, 0x60, UR19 ;  /* 0x000000600c0a78a4 */ /* 0x000fe2000f8e0213 */
[----:B------:R-:W-:Y:S01]  /*1df50*/  IMAD.MOV.U32 R3, RZ, RZ, c[0x0][0x2b8] ;  /* 0x0000ae00ff037624 */ /* 0x000fe200078e00ff */
[----:B-1----:R-:W3:Y:S04]  /*1df60*/  LDL.64 R36, [R1+0x30] ;  /* 0x0000300001247983 */ /* 0x002ee80000100a00 */
[----:B------:R-:W4:Y:S01]  /*1df70*/  LDL R13, [R1+0x2c] ;  /* 0x00002c00010d7983 */ /* 0x000f220000100800 */
[----:B------:R-:W-:Y:S01]  /*1df80*/  ISETP.NE.AND P2, PT, R3, 0x1, PT ;  /* 0x000000010300780c */ /* 0x000fe20003f45270 */
[----:B------:R-:W-:Y:S02]  /*1df90*/  IMAD.U32 R3, RZ, RZ, UR10 ;  /* 0x0000000aff037e24 */ /* 0x000fe4000f8e00ff */
[----:B------:R-:W5:Y:S04]  /*1dfa0*/  LDL R12, [R1+0x38] ;  /* 0x00003800010c7983 */ /* 0x000f680000100800 */
[----:B------:R-:W4:Y:S01]  /*1dfb0*/  LDL R31, [R1+0x4] ;  /* 0x00000400011f7983 */ /* 0x000f220000100800 */
[----:B--2---:R-:W-:Y:S02]  /*1dfc0*/  IADD3 R3, R3, -0x60, R14 ;  /* 0xffffffa003037810 */ /* 0x004fe40007ffe00e */
[----:B------:R-:W-:Y:S03]  /*1dfd0*/  ISETP.GT.AND P1, PT, R14, 0x5f, PT ;  /* 0x0000005f0e00780c */ /* 0x000fe60003f24270 */
[----:B------:R-:W-:Y:S04]  /*1dfe0*/  @P2 IMAD.HI.U32 R4, R3, c[0x0][0x2bc], RZ ;  /* 0x0000af0003042a27 */ /* 0x000fe800078e00ff */
[--C-:B------:R-:W-:Y:S01]  /*1dff0*/  IMAD.MOV.U32 R0, RZ, RZ, R3.reuse ;  /* 0x000000ffff007224 */ /* 0x100fe200078e0003 */
[----:B------:R-:W-:Y:S05]  /*1e000*/  @P2 SHF.R.U32.HI R0, RZ, c[0x0][0x2c0], R4 ;  /* 0x0000b000ff002a19 */ /* 0x000fea0000011604 */
[C---:B---3--:R-:W-:Y:S01]  /*1e010*/  @!P1 IADD3 R5, P0, R0.reuse, R36, RZ ;  /* 0x0000002400059210 */ /* 0x048fe20007f1e0ff */
[----:B-----5:R-:W-:Y:S03]  /*1e020*/  IMAD.MOV.U32 R36, RZ, RZ, R12 ;  /* 0x000000ffff247224 */ /* 0x020fe600078e000c */
[----:B----4-:R-:W-:Y:S01]  /*1e030*/  @!P1 LEA.HI.X.SX32 R6, R0, R13, 0x1, P0 ;  /* 0x0000000d00069211 */ /* 0x010fe200000f0eff */
[----:B------:R-:W-:Y:S01]  /*1e040*/  IMAD.MOV R0, RZ, RZ, -R0 ;  /* 0x000000ffff007224 */ /* 0x000fe200078e0a00 */
[C---:B------:R-:W-:Y:S03]  /*1e050*/  @!P1 LEA R4, P0, R5.reuse, c[0x0][0x2a0], 0x2 ;  /* 0x0000a80005049a11 */ /* 0x040fe600078010ff */
[----:B------:R-:W-:Y:S01]  /*1e060*/  IMAD R3, R0, c[0x0][0x2b8], R3 ;  /* 0x0000ae0000037a24 */ /* 0x000fe200078e0203 */
[----:B------:R-:W-:Y:S04]  /*1e070*/  @!P1 LEA.HI.X R5, R5, c[0x0][0x2a4], R6, 0x2, P0 ;  /* 0x0000a90005059a11 */ /* 0x000fe800000f1406 */
[----:B------:R1:W-:Y:S01]  /*1e080*/  STL [R1], R3 ;  /* 0x0000000301007387 */ /* 0x0003e20000100800 */
[----:B------:R-:W-:Y:S03]  /*1e090*/  SHF.R.S32.HI R0, RZ, 0x1f, R3 ;  /* 0x0000001fff007819 */ /* 0x000fe60000011403 */
[----:B------:R2:W1:Y:S02]  /*1e0a0*/  @!P1 LDG.E R242, [R4.64] ;  /* 0x0000001a04f29981 */ /* 0x000464000c1e1900 */
[----:B------:R-:W-:Y:S04]  /*1e0b0*/  IMAD R0, R0, c[0x0][0x1e0], RZ ;  /* 0x0000780000007a24 */ /* 0x000fe800078e02ff */
[C---:B------:R-:W-:Y:S02]  /*1e0c0*/  IMAD R0, R3.reuse, c[0x0][0x1e4], R0 ;  /* 0x0000790003007a24 */ /* 0x040fe400078e0200 */
[----:B--2---:R-:W-:Y:S05]  /*1e0d0*/  IMAD.WIDE.U32 R4, R3, c[0x0][0x1e0], RZ ;  /* 0x0000780003047a25 */ /* 0x004fea00078e00ff */
[----:B------:R-:W-:Y:S02]  /*1e0e0*/  IADD3 R5, R5, R0, RZ ;  /* 0x0000000005057210 */ /* 0x000fe40007ffe0ff */
[----:B-1----:R-:W-:Y:S03]  /*1e0f0*/  SHF.R.S32.HI R3, RZ, 0x1f, R242 ;  /* 0x0000001fff037819 */ /* 0x002fe600000114f2 */
        /* <DEDUP_REMOVED lines=21> */
[----:B------:R2:W-:Y:S01]  /*1e250*/  LDGSTS.E.BYPASS.LTC128B.128 [R31+0x3100], [R4.64], !P4 ;  /* 0x03100000041f7fae */ /* 0x0005e2000e101d5a */
[--C-:B----4-:R-:W-:Y:S03]  /*1e260*/  IMAD.X R13, R6, 0x1, R225.reuse, P0 ;  /* 0x00000001060d7824 */ /* 0x110fe600000e06e1 */
[----:B------:R-:W3:Y:S01]  /*1e270*/  SHFL.IDX PT, R14, R0, 0x4, 0x181f ;  /* 0x00981f00000e7f89 */ /* 0x000ee200000e0000 */
[-C--:B-----5:R-:W-:Y:S03]  /*1e280*/  IADD3 R8, P2, R8, R36.reuse, RZ ;  /* 0x0000002408087210 */ /* 0x0a0fe60007f5e0ff */
[----:B------:R-:W4:Y:S01]  /*1e290*/  SHFL.IDX PT, R0, R0, 0x5, 0x181f ;  /* 0x00b81f0000007f89 */ /* 0x000f2200000e0000 */
[--C-:B------:R-:W-:Y:S03]  /*1e2a0*/  IMAD.X R11, R11, 0x1, R225.reuse, P3 ;  /* 0x000000010b0b7824 */ /* 0x100fe600018e06e1 */
[----:B------:R4:W-:Y:S01]  /*1e2b0*/  LDGSTS.E.BYPASS.LTC128B.128 [R31+0x3900], [R12.64], !P4 ;  /* 0x039000000c1f7fae */ /* 0x0009e2000e101d5a */
[-C--:B------:R-:W-:Y:S03]  /*1e2c0*/  IADD3 R6, P1, R7, R36.reuse, RZ ;  /* 0x0000002407067210 */ /* 0x080fe60007f3e0ff */
[----:B------:R4:W-:Y:S01]  /*1e2d0*/  LDGSTS.E.BYPASS.LTC128B.128 [R31+0x4100], [R10.64], !P4 ;  /* 0x041000000a1f7fae */ /* 0x0009e2000e101d5a */
[----:B-1----:R-:W-:Y:S05]  /*1e2e0*/  IADD3.X R9, R9, R225, RZ, P2, !PT ;  /* 0x000000e109097210 */ /* 0x002fea00017fe4ff */
[----:B------:R1:W-:Y:S01]  /*1e2f0*/  LDGSTS.E.BYPASS.LTC128B.128 [R31+0x4900], [R8.64], !P4 ;  /* 0x04900000081f7fae */ /* 0x0003e2000e101d5a */
[----:B--2---:R-:W-:Y:S01]  /*1e300*/  IADD3 R4, P0, R3, R36, RZ ;  /* 0x0000002403047210 */ /* 0x004fe20007f1e0ff */
[--C-:B---3--:R-:W-:Y:S04]  /*1e310*/  IMAD.X R7, R14, 0x1, R225.reuse, P1 ;  /* 0x000000010e077824 */ /* 0x108fe800008e06e1 */
[----:B----4-:R-:W-:Y:S01]  /*1e320*/  IMAD.X R5, R0, 0x1, R225, P0 ;  /* 0x0000000100057824 */ /* 0x010fe200000e06e1 */
[----:B------:R1:W-:Y:S04]  /*1e330*/  LDGSTS.E.BYPASS.LTC128B.128 [R31+0x5100], [R6.64], !P4 ;  /* 0x05100000061f7fae */ /* 0x0003e8000e101d5a */
[----:B------:R1:W-:Y:S03]  /*1e340*/  LDGSTS.E.BYPASS.LTC128B.128 [R31+0x5900], [R4.64], !P4 ;  /* 0x05900000041f7fae */ /* 0x0003e6000e101d5a */
.L_x_479:
        /* <DEDUP_REMOVED lines=72> */
[----:B------:R-:W-:Y:S01]  /*1e7d0*/  SHFL.BFLY PT, R6, R72, 0x2, 0x1f ;  /* 0x0c401f0048067f89 */ /* 0x000fe200000e0000 */
        /* <DEDUP_REMOVED lines=24> */
[----:B------:R-:W-:Y:S01]  /*1e960*/  MOV R84, R30 ;  /* 0x0000001e00547202 */ /* 0x000fe20000000f00 */
[----:B------:R-:W1:Y:S01]  /*1e970*/  SHFL.BFLY PT, R5, R3, 0x2, 0x1f ;  /* 0x0c401f0003057f89 */ /* 0x000e6200000e0000 */
[----:B------:R-:W-:Y:S02]  /*1e980*/  FMNMX.FTZ R4, R245, R4, !PT ;  /* 0x00000004f5047209 */ /* 0x000fe40007810000 */
[----:B------:R-:W-:Y:S02]  /*1e990*/  MOV R90, R23 ;  /* 0x00000017005a7202 */ /* 0x000fe40000000f00 */
[----:B------:R-:W-:Y:S02]  /*1e9a0*/  FMNMX.FTZ R4, R248, R4, !PT ;  /* 0x00000004f8047209 */ /* 0x000fe40007810000 */
[----:B------:R-:W-:Y:S02]  /*1e9b0*/  MOV R86, R28 ;  /* 0x0000001c00567202 */ /* 0x000fe40000000f00 */
[----:B------:R-:W-:Y:S02]  /*1e9c0*/  FMNMX.FTZ R4, R252, R4, !PT ;  /* 0x00000004fc047209 */ /* 0x000fe40007810000 */
[----:B------:R-:W-:Y:S02]  /*1e9d0*/  PLOP3.LUT P0, PT, PT, PT, UP0, 0x80, 0x0 ;  /* 0x000000000000781c */ /* 0x000fe40003f0f008 */
[----:B------:R-:W-:Y:S02]  /*1e9e0*/  FMNMX.FTZ R4, R84, R4, !PT ;  /* 0x0000000454047209 */ /* 0x000fe40007810000 */
[----:B-1----:R-:W-:Y:S02]  /*1e9f0*/  FMNMX.FTZ R3, R3, R5, !PT ;  /* 0x0000000503037209 */ /* 0x002fe40007810000 */
[----:B------:R-:W-:Y:S02]  /*1ea00*/  FMNMX.FTZ R72, R72, R6, !PT ;  /* 0x0000000648487209 */ /* 0x000fe40007810000 */
[----:B------:R-:W-:Y:S01]  /*1ea10*/  FMNMX.FTZ R70, R0, R70, !PT ;  /* 0x0000004600467209 */ /* 0x000fe20007810000 */
[----:B------:R-:W1:Y:S01]  /*1ea20*/  SHFL.BFLY PT, R71, R3, 0x1, 0x1f ;  /* 0x0c201f0003477f89 */ /* 0x000e6200000e0000 */
[----:B------:R-:W-:Y:S04]  /*1ea30*/  FMNMX.FTZ R0, R62, R4, !PT ;  /* 0x000000043e007209 */ /* 0x000fe80007810000 */
[----:B------:R-:W-:Y:S03]  /*1ea40*/  FMNMX.FTZ R0, R90, R0, !PT ;  /* 0x000000005a007209 */ /* 0x000fe60007810000 */
[----:B------:R-:W2:Y:S01]  /*1ea50*/  SHFL.BFLY PT, R6, R72, 0x1, 0x1f ;  /* 0x0c201f0048067f89 */ /* 0x000ea200000e0000 */
[----:B------:R-:W-:Y:S04]  /*1ea60*/  FMNMX.FTZ R4, R86, R0, !PT ;  /* 0x0000000056047209 */ /* 0x000fe80007810000 */
[----:B------:R-:W-:Y:S03]  /*1ea70*/  FMNMX.FTZ R4, R178, R4, !PT ;  /* 0x00000004b2047209 */ /* 0x000fe60007810000 */
[----:B------:R-:W3:Y:S01]  /*1ea80*/  SHFL.BFLY PT, R5, R70, 0x1, 0x1f ;  /* 0x0c201f0046057f89 */ /* 0x000ee200000e0000 */
[----:B-1----:R-:W-:Y:S05]  /*1ea90*/  FMNMX.FTZ R71, R3, R71, !PT ;  /* 0x0000004703477209 */ /* 0x002fea0007810000 */
[----:B------:R-:W-:Y:S01]  /*1eaa0*/  FMUL.FTZ R97, R71, c[0x0][0x2d0] ;  /* 0x0000b40047617a20 */ /* 0x000fe20000410000 */
[----:B--2---:R-:W-:Y:S05]  /*1eab0*/  FMNMX.FTZ R72, R72, R6, !PT ;  /* 0x0000000648487209 */ /* 0x004fea0007810000 */
[C---:B------:R-:W-:Y:S02]  /*1eac0*/  FADD.FTZ R0, -R72.reuse, R2 ;  /* 0x0000000248007221 */ /* 0x040fe40000010100 */
[----:B------:R-:W-:Y:S01]  /*1ead0*/  FMUL.FTZ R96, R72, c[0x0][0x2d0] ;  /* 0x0000b40048607a20 */ /* 0x000fe20000410000 */
[----:B---3--:R-:W-:Y:S01]  /*1eae0*/  FMNMX.FTZ R70, R70, R5, !PT ;  /* 0x0000000546467209 */ /* 0x008fe20007810000 */
[----:B------:R-:W-:Y:S01]  /*1eaf0*/  FMUL.FTZ R2, R0, c[0x0][0x2d0] ;  /* 0x0000b40000027a20 */ /* 0x000fe20000410000 */
[----:B------:R-:W-:Y:S01]  /*1eb00*/  FMNMX.FTZ R0, R179, R4, !PT ;  /* 0x00000004b3007209 */ /* 0x000fe20007810000 */
[--C-:B------:R-:W-:Y:S02]  /*1eb10*/  FFMA.FTZ R5, R20, c[0x0][0x2d0], -R96.reuse ;  /* 0x0000b40014057a23 */ /* 0x100fe40000010860 */
[----:B------:R1:W2:Y:S01]  /*1eb20*/  MUFU.EX2 R73, R2 ;  /* 0x0000000200497308 */ /* 0x0002a20000000800 */
[----:B------:R-:W-:Y:S01]  /*1eb30*/  FMNMX.FTZ R0, R74, R0, !PT ;  /* 0x000000004a007209 */ /* 0x000fe20007810000 */
[----:B------:R-:W-:Y:S02]  /*1eb40*/  FMUL.FTZ R98, R70, c[0x0][0x2d0] ;  /* 0x0000b40046627a20 */ /* 0x000fe40000410000 */
[----:B------:R-:W-:Y:S01]  /*1eb50*/  FFMA.FTZ R4, R168, c[0x0][0x2d0], -R96 ;  /* 0x0000b400a8047a23 */ /* 0x000fe20000010860 */
[----:B------:R-:W-:Y:S05]  /*1eb60*/  FMNMX.FTZ R0, R75, R0, !PT ;  /* 0x000000004b007209 */ /* 0x000fea0007810000 */
[----:B------:R2:W-:Y:S01]  /*1eb70*/  MUFU.EX2 R40, R5 ;  /* 0x0000000500287308 */ /* 0x0005e20000000800 */
[----:B------:R-:W3:Y:S01]  /*1eb80*/  SHFL.BFLY PT, R3, R0, 0x2, 0x1f ;  /* 0x0c401f0000037f89 */ /* 0x000ee200000e0000 */
[----:B-1----:R-:W-:Y:S08]  /*1eb90*/  FADD.FTZ R2, -R71, R100 ;  /* 0x0000006447027221 */ /* 0x002ff00000010100 */
[----:B------:R-:W-:Y:S01]  /*1eba0*/  MUFU.EX2 R100, R4 ;  /* 0x0000000400647308 */ /* 0x000fe20000000800 */
[----:B------:R-:W-:Y:S02]  /*1ebb0*/  FMUL.FTZ R2, R2, c[0x0][0x2d0] ;  /* 0x0000b40002027a20 */ /* 0x000fe40000410000 */
[----:B--2---:R-:W-:Y:S01]  /*1ebc0*/  FMUL.FTZ R5, R73, R105 ;  /* 0x0000006949057220 */ /* 0x004fe20000410000 */
[----:B---3--:R-:W-:Y:S06]  /*1ebd0*/  FMNMX.FTZ R0, R0, R3, !PT ;  /* 0x0000000300007209 */ /* 0x008fec0007810000 */
[----:B------:R1:W2:Y:S01]  /*1ebe0*/  MUFU.EX2 R69, R2 ;  /* 0x0000000200457308 */ /* 0x0002a20000000800 */
[--C-:B------:R-:W-:Y:S02]  /*1ebf0*/  FFMA.FTZ R3, R17, c[0x0][0x2d0], -R96.reuse ;  /* 0x0000b40011037a23 */ /* 0x100fe40000010860 */
[----:B------:R-:W-:Y:S01]  /*1ec00*/  FMUL.FTZ R17, R73, R117 ;  /* 0x0000007549117220 */ /* 0x000fe20000410000 */
[----:B------:R-:W-:Y:S06]  /*1ec10*/  MOV R117, R62 ;  /* 0x0000003e00757202 */ /* 0x000fec0000000f00 */
[----:B------:R3:W4:Y:S01]  /*1ec20*/  MUFU.EX2 R11, R3 ;  /* 0x00000003000b7308 */ /* 0x0007220000000800 */
[----:B-1----:R-:W-:Y:S02]  /*1ec30*/  FADD.FTZ R2, -R70, R101 ;  /* 0x0000006546027221 */ /* 0x002fe40000010100 */
[----:B--2---:R-:W-:Y:S02]  /*1ec40*/  FMUL.FTZ R6, R69, R106 ;  /* 0x0000006a45067220 */ /* 0x004fe40000410000 */
[----:B------:R-:W-:Y:S05]  /*1ec50*/  FMUL.FTZ R2, R2, c[0x0][0x2d0] ;  /* 0x0000b40002027a20 */ /* 0x000fea0000410000 */
[----:B------:R1:W2:Y:S01]  /*1ec60*/  MUFU.EX2 R68, R2 ;  /* 0x0000000200447308 */ /* 0x0002a20000000800 */
[--C-:B---3--:R-:W-:Y:S01]  /*1ec70*/  FFMA.FTZ R3, R169, c[0x0][0x2d0], -R97.reuse ;  /* 0x0000b400a9037a23 */ /* 0x108fe20000010861 */
[----:B----4-:R-:W-:Y:S08]  /*1ec80*/  MOV R106, R11 ;  /* 0x0000000b006a7202 */ /* 0x010ff00000000f00 */
[----:B------:R3:W-:Y:S01]  /*1ec90*/  MUFU.EX2 R101, R3 ;  /* 0x0000000300657308 */ /* 0x0007e20000000800 */
[--C-:B-1----:R-:W-:Y:S01]  /*1eca0*/  FFMA.FTZ R2, R184, c[0x0][0x2d0], -R96.reuse ;  /* 0x0000b400b8027a23 */ /* 0x102fe20000010860 */
[----:B------:R-:W-:Y:S01]  /*1ecb0*/  MOV R184, R92 ;  /* 0x0000005c00b87202 */ /* 0x000fe20000000f00 */
[--C-:B------:R-:W-:Y:S07]  /*1ecc0*/  FFMA.FTZ R92, R199, c[0x0][0x2d0], -R97.reuse ;  /* 0x0000b400c75c7a23 */ /* 0x100fee0000010861 */
[----:B------:R1:W4:Y:S01]  /*1ecd0*/  MUFU.EX2 R88, R2 ;  /* 0x0000000200587308 */ /* 0x0003220000000800 */
[C---:B--2---:R-:W-:Y:S02]  /*1ece0*/  FMUL.FTZ R29, R68.reuse, R129 ;  /* 0x00000081441d7220 */ /* 0x044fe40000410000 */
[----:B------:R-:W-:Y:S02]  /*1ecf0*/  FMUL.FTZ R45, R68, R145 ;  /* 0x00000091442d7220 */ /* 0x000fe40000410000 */
[--C-:B---3--:R-:W-:Y:S01]  /*1ed00*/  FFMA.FTZ R3, R185, c[0x0][0x2d0], -R97.reuse ;  /* 0x0000b400b9037a23 */ /* 0x108fe20000010861 */
[----:B------:R-:W-:Y:S04]  /*1ed10*/  MOV R185, R90 ;  /* 0x0000005a00b97202 */ /* 0x000fe80000000f00 */
[----:B------:R2:W3:Y:S01]  /*1ed20*/  MUFU.EX2 R58, R3 ;  /* 0x00000003003a7308 */ /* 0x0004e20000000800 */
[----:B-1----:R-:W-:Y:S01]  /*1ed30*/  FFMA.FTZ R2, R16, c[0x0][0x2d0], -R96 ;  /* 0x0000b40010027a23 */ /* 0x002fe20000010860 */
[----:B----4-:R-:W-:Y:S01]  /*1ed40*/  F2FP.BF16.PACK_AB R76, R88, R100 ;  /* 0x00000064584c723e */ /* 0x010fe200000010ff */
[--C-:B------:R-:W-:Y:S07]  /*1ed50*/  FFMA.FTZ R16, R35, c[0x0][0x2d0], -R97.reuse ;  /* 0x0000b40023107a23 */ /* 0x100fee0000010861 */
[----:B------:R1:W4:Y:S01]  /*1ed60*/  MUFU.EX2 R57, R2 ;  /* 0x0000000200397308 */ /* 0x0003220000000800 */
[C---:B------:R-:W-:Y:S02]  /*1ed70*/  FMUL.FTZ R35, R69.reuse, R135 ;  /* 0x0000008745237220 */ /* 0x040fe40000410000 */
[--C-:B--2---:R-:W-:Y:S01]  /*1ed80*/  FFMA.FTZ R3, R18, c[0x0][0x2d0], -R97.reuse ;  /* 0x0000b40012037a23 */ /* 0x104fe20000010861 */
[----:B---3--:R-:W-:Y:S01]  /*1ed90*/  F2FP.BF16.PACK_AB R77, R58, R101 ;  /* 0x000000653a4d723e */ /* 0x008fe200000010ff */
[----:B------:R-:W-:Y:S05]  /*1eda0*/  FMUL.FTZ R18, R69, R118 ;  /* 0x0000007645127220 */ /* 0x000fea0000410000 */
[----:B------:R-:W-:Y:S10]  /*1edb0*/  MUFU.EX2 R7, R3 ;  /* 0x0000000300077308 */ /* 0x000ff40000000800 */
[----:B------:R2:W-:Y:S01]  /*1edc0*/  MUFU.EX2 R94, R16 ;  /* 0x00000010005e7308 */ /* 0x0005e20000000800 */
[----:B-1----:R-:W1:Y:S01]  /*1edd0*/  SHFL.BFLY PT, R2, R0, 0x1, 0x1f ;  /* 0x0c201f0000027f89 */ /* 0x002e6200000e0000 */
[----:B----4-:R-:W-:Y:S01]  /*1ede0*/  F2FP.BF16.PACK_AB R78, R106, R57 ;  /* 0x000000396a4e723e */ /* 0x010fe200000010ff */
[----:B--2---:R-:W-:Y:S01]  /*1edf0*/  FMUL.FTZ R16, R73, R116 ;  /* 0x0000007449107220 */ /* 0x004fe20000410000 */
[----:B------:R-:W-:Y:S02]  /*1ee00*/  MOV R116, R84 ;  /* 0x0000005400747202 */ /* 0x000fe40000000f00 */
[----:B-1----:R-:W-:Y:S01]  /*1ee10*/  FMNMX.FTZ R3, R2, R0, !PT ;  /* 0x0000000002037209 */ /* 0x002fe20007810000 */
[--C-:B------:R-:W-:Y:S01]  /*1ee20*/  FFMA.FTZ R2, R183, c[0x0][0x2d0], -R98.reuse ;  /* 0x0000b400b7027a23 */ /* 0x100fe20000010862 */
[----:B------:R-:W-:Y:S01]  /*1ee30*/  MOV R183, R60 ;  /* 0x0000003c00b77202 */ /* 0x000fe20000000f00 */
[--C-:B------:R-:W-:Y:S02]  /*1ee40*/  FFMA.FTZ R0, R19, c[0x0][0x2d0], -R97.reuse ;  /* 0x0000b40013007a23 */ /* 0x100fe40000010861 */
[----:B------:R1:W-:Y:S01]  /*1ee50*/  MUFU.EX2 R14, R2 ;  /* 0x00000002000e7308 */ /* 0x0003e20000000800 */
[----:B------:R-:W-:Y:S02]  /*1ee60*/  FMUL.FTZ R19, R69, R119 ;  /* 0x0000007745137220 */ /* 0x000fe40000410000 */
[--C-:B------:R-:W-:Y:S07]  /*1ee70*/  FFMA.FTZ R60, R198, c[0x0][0x2d0], -R97.reuse ;  /* 0x0000b400c63c7a23 */ /* 0x100fee0000010861 */
[----:B------:R2:W3:Y:S01]  /*1ee80*/  MUFU.EX2 R12, R0 ;  /* 0x00000000000c7308 */ /* 0x0004e20000000800 */
[----:B-1----:R-:W-:Y:S01]  /*1ee90*/  FFMA.FTZ R2, R186, c[0x0][0x2d0], -R98 ;  /* 0x0000b400ba027a23 */ /* 0x002fe20000010862 */
[----:B------:R-:W-:Y:S08]  /*1eea0*/  MOV R186, R89 ;  /* 0x0000005900ba7202 */ /* 0x000ff00000000f00 */
[----:B------:R1:W4:Y:S01]  /*1eeb0*/  MUFU.EX2 R56, R2 ;  /* 0x0000000200387308 */ /* 0x0003220000000800 */
[----:B--2---:R-:W-:Y:S01]  /*1eec0*/  FADD.FTZ R0, -R3, R102 ;  /* 0x0000006603007221 */ /* 0x004fe20000010100 */
[----:B---3--:R-:W-:Y:S01]  /*1eed0*/  MOV R105, R12 ;  /* 0x0000000c00697202 */ /* 0x008fe20000000f00 */
[--C-:B------:R-:W-:Y:S02]  /*1eee0*/  FFMA.FTZ R12, R34, c[0x0][0x2d0], -R97.reuse ;  /* 0x0000b400220c7a23 */ /* 0x100fe40000010861 */
[----:B------:R-:W-:Y:S05]  /*1eef0*/  FMUL.FTZ R0, R0, c[0x0][0x2d0] ;  /* 0x0000b40000007a20 */ /* 0x000fea0000410000 */
[----:B------:R2:W-:Y:S01]  /*1ef00*/  MUFU.EX2 R169, R12 ;  /* 0x0000000c00a97308 */ /* 0x0005e20000000800 */
[----:B------:R-:W-:Y:S09]  /*1ef10*/  FMUL.FTZ R34, R69, R134 ;  /* 0x0000008645227220 */ /* 0x000ff20000410000 */
[----:B------:R-:W3:Y:S01]  /*1ef20*/  MUFU.EX2 R0, R0 ;  /* 0x0000000000007308 */ /* 0x000ee20000000800 */
[--C-:B-1----:R-:W-:Y:S01]  /*1ef30*/  FFMA.FTZ R2, R180, c[0x0][0x2d0], -R98.reuse ;  /* 0x0000b400b4027a23 */ /* 0x102fe20000010862 */
[----:B------:R-:W-:Y:S08]  /*1ef40*/  MOV R180, R86 ;  /* 0x0000005600b47202 */ /* 0x000ff00000000f00 */
[----:B------:R1:W-:Y:S01]  /*1ef50*/  MUFU.EX2 R9, R2 ;  /* 0x0000000200097308 */ /* 0x0003e20000000800 */
[----:B--2---:R-:W-:Y:S01]  /*1ef60*/  FMUL.FTZ R12, R68, R112 ;  /* 0x00000070440c7220 */ /* 0x004fe20000410000 */
[----:B----4-:R-:W-:Y:S01]  /*1ef70*/  MOV R112, R56 ;  /* 0x0000003800707202 */ /* 0x010fe20000000f00 */
[C---:B---3--:R-:W-:Y:S01]  /*1ef80*/  FMUL.FTZ R11, R0.reuse, R111 ;  /* 0x0000006f000b7220 */ /* 0x048fe20000410000 */
[----:B------:R-:W-:Y:S01]  /*1ef90*/  MOV R111, R57 ;  /* 0x00000039006f7202 */ /* 0x000fe20000000f00 */
[C---:B------:R-:W-:Y:S01]  /*1efa0*/  FMUL.FTZ R26, R0.reuse, R126 ;  /* 0x0000007e001a7220 */ /* 0x040fe20000410000 */
[----:B------:R-:W-:Y:S01]  /*1efb0*/  MOV R126, R94 ;  /* 0x0000005e007e7202 */ /* 0x000fe20000000f00 */
[C---:B------:R-:W-:Y:S02]  /*1efc0*/  FMUL.FTZ R27, R0.reuse, R127 ;  /* 0x0000007f001b7220 */ /* 0x040fe40000410000 */
[C---:B------:R-:W-:Y:S02]  /*1efd0*/  FMUL.FTZ R42, R0.reuse, R142 ;  /* 0x0000008e002a7220 */ /* 0x040fe40000410000 */
[----:B------:R-:W-:Y:S02]  /*1efe0*/  FMUL.FTZ R43, R0, R143 ;  /* 0x0000008f002b7220 */ /* 0x000fe40000410000 */
[----:B-1----:R-:W-:Y:S01]  /*1eff0*/  FFMA.FTZ R2, R170, c[0x0][0x2d0], -R98 ;  /* 0x0000b400aa027a23 */ /* 0x002fe20000010862 */
[----:B------:R-:W-:Y:S01]  /*1f000*/  MOV R170, R63 ;  /* 0x0000003f00aa7202 */ /* 0x000fe20000000f00 */
[C---:B------:R-:W-:Y:S02]  /*1f010*/  FMUL.FTZ R46, R0.reuse, R146 ;  /* 0x00000092002e7220 */ /* 0x040fe40000410000 */
[----:B------:R1:W-:Y:S01]  /*1f020*/  MUFU.EX2 R13, R2 ;  /* 0x00000002000d7308 */ /* 0x0003e20000000800 */
[----:B------:R-:W-:Y:S02]  /*1f030*/  FMUL.FTZ R47, R0, R147 ;  /* 0x00000093002f7220 */ /* 0x000fe40000410000 */
[----:B------:R-:W-:Y:S02]  /*1f040*/  FMUL.FTZ R57, R68, R157 ;  /* 0x0000009d44397220 */ /* 0x000fe40000410000 */
[C---:B------:R-:W-:Y:S02]  /*1f050*/  FMUL.FTZ R62, R0.reuse, R162 ;  /* 0x000000a2003e7220 */ /* 0x040fe40000410000 */
[----:B------:R-:W-:Y:S02]  /*1f060*/  FMUL.FTZ R63, R0, R163 ;  /* 0x000000a3003f7220 */ /* 0x000fe40000410000 */
[----:B-1----:R-:W-:Y:S04]  /*1f070*/  FMUL.FTZ R2, R3, c[0x0][0x2d0] ;  /* 0x0000b40003027a20 */ /* 0x002fe80000410000 */
[--C-:B------:R-:W-:Y:S01]  /*1f080*/  FFMA.FTZ R4, R181, c[0x0][0x2d0], -R2.reuse ;  /* 0x0000b400b5047a23 */ /* 0x100fe20000010802 */
[----:B------:R-:W-:Y:S01]  /*1f090*/  MOV R181, R7 ;  /* 0x0000000700b57202 */ /* 0x000fe20000000f00 */
[--C-:B------:R-:W-:Y:S02]  /*1f0a0*/  FFMA.FTZ R28, R188, c[0x0][0x2d0], -R2.reuse ;  /* 0x0000b400bc1c7a23 */ /* 0x100fe40000010802 */
[----:B------:R1:W-:Y:S01]  /*1f0b0*/  MUFU.EX2 R102, R4 ;  /* 0x0000000400667308 */ /* 0x0003e20000000800 */
[--C-:B------:R-:W-:Y:S01]  /*1f0c0*/  FFMA.FTZ R7, R103, c[0x0][0x2d0], -R97.reuse ;  /* 0x0000b40067077a23 */ /* 0x100fe20000010861 */
[----:B------:R-:W-:Y:S01]  /*1f0d0*/  F2FP.BF16.PACK_AB R79, R105, R181 ;  /* 0x000000b5694f723e */ /* 0x000fe200000010ff */
[--C-:B------:R-:W-:Y:S01]  /*1f0e0*/  FFMA.FTZ R44, R194, c[0x0][0x2d0], -R2.reuse ;  /* 0x0000b400c22c7a23 */ /* 0x100fe20000010802 */
[----:B------:R-:W-:Y:S01]  /*1f0f0*/  MOV R103, R14 ;  /* 0x0000000e00677202 */ /* 0x000fe20000000f00 */
[--C-:B------:R-:W-:Y:S02]  /*1f100*/  FFMA.FTZ R48, R196, c[0x0][0x2d0], -R2.reuse ;  /* 0x0000b400c4307a23 */ /* 0x100fe40000010802 */
[----:B------:R-:W-:Y:S01]  /*1f110*/  FFMA.FTZ R74, R74, c[0x0][0x2d0], -R2 ;  /* 0x0000b4004a4a7a23 */ /* 0x000fe20000010802 */
[----:B------:R-:W-:Y:S01]  /*1f120*/  F2FP.BF16.PACK_AB R64, R56, R103 ;  /* 0x000000673840723e */ /* 0x000fe200000010ff */
[----:B------:R-:W-:Y:S01]  /*1f130*/  FFMA.FTZ R56, R193, c[0x0][0x2d0], -R96 ;  /* 0x0000b400c1387a23 */ /* 0x000fe20000010860 */
[----:B------:R2:W-:Y:S01]  /*1f140*/  MUFU.EX2 R168, R7 ;  /* 0x0000000700a87308 */ /* 0x0005e20000000800 */
[----:B------:R-:W-:Y:S09]  /*1f150*/  FMUL.FTZ R14, R0, R114 ;  /* 0x00000072000e7220 */ /* 0x000ff20000410000 */
[----:B------:R3:W-:Y:S01]  /*1f160*/  MUFU.EX2 R50, R44 ;  /* 0x0000002c00327308 */ /* 0x0007e20000000800 */
[--C-:B-1----:R-:W-:Y:S09]  /*1f170*/  FFMA.FTZ R4, R187, c[0x0][0x2d0], -R2.reuse ;  /* 0x0000b400bb047a23 */ /* 0x102ff20000010802 */
[----:B------:R1:W4:Y:S01]  /*1f180*/  MUFU.EX2 R187, R4 ;  /* 0x0000000400bb7308 */ /* 0x0003220000000800 */
[----:B--2---:R-:W-:Y:S09]  /*1f190*/  FMUL.FTZ R7, R69, R107 ;  /* 0x0000006b45077220 */ /* 0x004ff20000410000 */
[----:B------:R2:W-:Y:S01]  /*1f1a0*/  MUFU.EX2 R114, R48 ;  /* 0x0000003000727308 */ /* 0x0005e20000000800 */
[----:B---3--:R-:W-:Y:S09]  /*1f1b0*/  FMUL.FTZ R44, R68, R144 ;  /* 0x00000090442c7220 */ /* 0x008ff20000410000 */
[----:B------:R3:W-:Y:S01]  /*1f1c0*/  MUFU.EX2 R119, R56 ;  /* 0x0000003800777308 */ /* 0x0007e20000000800 */
[--C-:B-1----:R-:W-:Y:S01]  /*1f1d0*/  FFMA.FTZ R4, R182, c[0x0][0x2d0], -R2.reuse ;  /* 0x0000b400b6047a23 */ /* 0x102fe20000010802 */
[----:B----4-:R-:W-:Y:S02]  /*1f1e0*/  F2FP.BF16.PACK_AB R65, R187, R102 ;  /* 0x00000066bb41723e */ /* 0x010fe400000010ff */
[----:B------:R-:W-:Y:S01]  /*1f1f0*/  MOV R182, R59 ;  /* 0x0000003b00b67202 */ /* 0x000fe20000000f00 */
[----:B------:R-:W-:Y:S05]  /*1f200*/  FMUL.FTZ R59, R0, R159 ;  /* 0x0000009f003b7220 */ /* 0x000fea0000410000 */
[----:B------:R1:W4:Y:S01]  /*1f210*/  MUFU.EX2 R8, R4 ;  /* 0x0000000400087308 */ /* 0x0003220000000800 */
[----:B--2---:R-:W-:Y:S02]  /*1f220*/  FMUL.FTZ R48, R73, R148 ;  /* 0x0000009449307220 */ /* 0x004fe40000410000 */
[C---:B---3--:R-:W-:Y:S02]  /*1f230*/  FMUL.FTZ R56, R68.reuse, R156 ;  /* 0x0000009c44387220 */ /* 0x048fe40000410000 */
[----:B-1----:R-:W-:Y:S01]  /*1f240*/  FFMA.FTZ R4, R171, c[0x0][0x2d0], -R2 ;  /* 0x0000b400ab047a23 */ /* 0x002fe20000010802 */
[----:B----4-:R-:W-:Y:S01]  /*1f250*/  MOV R107, R8 ;  /* 0x00000008006b7202 */ /* 0x010fe20000000f00 */
[C---:B------:R-:W-:Y:S01]  /*1f260*/  FMUL.FTZ R8, R68.reuse, R108 ;  /* 0x0000006c44087220 */ /* 0x040fe20000410000 */
[----:B------:R-:W-:Y:S02]  /*1f270*/  MOV R108, R9 ;  /* 0x00000009006c7202 */ /* 0x000fe40000000f00 */
[----:B------:R1:W2:Y:S01]  /*1f280*/  MUFU.EX2 R10, R4 ;  /* 0x00000004000a7308 */ /* 0x0002a20000000800 */
[----:B------:R-:W-:Y:S01]  /*1f290*/  FMUL.FTZ R9, R68, R109 ;  /* 0x0000006d44097220 */ /* 0x000fe20000410000 */
[----:B------:R-:W-:Y:S01]  /*1f2a0*/  MOV R171, R85 ;  /* 0x0000005500ab7202 */ /* 0x000fe20000000f00 */
[--C-:B-1----:R-:W-:Y:S01]  /*1f2b0*/  FFMA.FTZ R4, R21, c[0x0][0x2d0], -R96.reuse ;  /* 0x0000b40015047a23 */ /* 0x102fe20000010860 */
[----:B--2---:R-:W-:Y:S01]  /*1f2c0*/  MOV R109, R10 ;  /* 0x0000000a006d7202 */ /* 0x004fe20000000f00 */
[----:B------:R-:W1:Y:S01]  /*1f2d0*/  LDSM.16.MT88.4 R20, [R209+0x100] ;  /* 0x00010000d114783b */ /* 0x000e620000004200 */
[C---:B------:R-:W-:Y:S04]  /*1f2e0*/  FMUL.FTZ R10, R0.reuse, R110 ;  /* 0x0000006e000a7220 */ /* 0x040fe80000410000 */
[----:B------:R2:W-:Y:S01]  /*1f2f0*/  MUFU.EX2 R41, R4 ;  /* 0x0000000400297308 */ /* 0x0005e20000000800 */
[----:B------:R-:W-:Y:S02]  /*1f300*/  F2FP.BF16.PACK_AB R67, R109, R107 ;  /* 0x0000006b6d43723e */ /* 0x000fe400000010ff */
[----:B------:R-:W-:Y:S01]  /*1f310*/  MOV R110, R88 ;  /* 0x00000058006e7202 */ /* 0x000fe20000000f00 */
[--C-:B--2---:R-:W-:Y:S02]  /*1f320*/  FFMA.FTZ R4, R15, c[0x0][0x2d0], -R97.reuse ;  /* 0x0000b4000f047a23 */ /* 0x104fe40000010861 */
[----:B------:R-:W-:Y:S01]  /*1f330*/  FMUL.FTZ R15, R0, R115 ;  /* 0x00000073000f7220 */ /* 0x000fe20000410000 */
[----:B------:R-:W-:Y:S03]  /*1f340*/  MOV R115, R87 ;  /* 0x0000005700737202 */ /* 0x000fe60000000f00 */
[----:B------:R2:W-:Y:S01]  /*1f350*/  MUFU.EX2 R31, R4 ;  /* 0x00000004001f7308 */ /* 0x0005e20000000800 */
[----:B------:R-:W3:Y:S01]  /*1f360*/  LDSM.16.MT88.4 R84, [R209+0x900] ;  /* 0x00090000d154783b */ /* 0x000ee20000004200 */
[----:B--2---:R-:W-:Y:S02]  /*1f370*/  FFMA.FTZ R4, R32, c[0x0][0x2d0], -R96 ;  /* 0x0000b40020047a23 */ /* 0x004fe40000010860 */
[----:B------:R-:W-:Y:S06]  /*1f380*/  FFMA.FTZ R32, R189, c[0x0][0x2d0], -R2 ;  /* 0x0000b400bd207a23 */ /* 0x000fec0000010802 */
[----:B------:R2:W4:Y:S02]  /*1f390*/  MUFU.EX2 R93, R4 ;  /* 0x00000004005d7308 */ /* 0x0005240000000800 */
[----:B--2---:R-:W-:Y:S01]  /*1f3a0*/  FFMA.FTZ R4, R33, c[0x0][0x2d0], -R96 ;  /* 0x0000b40021047a23 */ /* 0x004fe20000010860 */
[----:B----4-:R-:W-:Y:S01]  /*1f3b0*/  MOV R127, R93 ;  /* 0x0000005d007f7202 */ /* 0x010fe20000000f00 */
[C---:B------:R-:W-:Y:S06]  /*1f3c0*/  FMUL.FTZ R33, R73.reuse, R133 ;  /* 0x0000008549217220 */ /* 0x040fec0000410000 */
[----:B------:R2:W4:Y:S02]  /*1f3d0*/  MUFU.EX2 R49, R4 ;  /* 0x0000000400317308 */ /* 0x0005240000000800 */
[C---:B--2---:R-:W-:Y:S01]  /*1f3e0*/  FMUL.FTZ R4, R73.reuse, R104 ;  /* 0x0000006849047220 */ /* 0x044fe20000410000 */
[----:B------:R-:W-:Y:S01]  /*1f3f0*/  MOV R104, R13 ;  /* 0x0000000d00687202 */ /* 0x000fe20000000f00 */
[----:B------:R-:W-:Y:S01]  /*1f400*/  FMUL.FTZ R13, R68, R113 ;  /* 0x00000071440d7220 */ /* 0x000fe20000410000 */
[----:B----4-:R-:W-:Y:S01]  /*1f410*/  MOV R148, R49 ;  /* 0x0000003100947202 */ /* 0x010fe20000000f00 */
[----:B------:R-:W-:Y:S01]  /*1f420*/  FMUL.FTZ R49, R73, R149 ;  /* 0x0000009549317220 */ /* 0x000fe20000410000 */
[----:B------:R-:W-:Y:S01]  /*1f430*/  MOV R149, R50 ;  /* 0x0000003200957202 */ /* 0x000fe20000000f00 */
[----:B------:R-:W-:Y:S01]  /*1f440*/  FMUL.FTZ R50, R69, R150 ;  /* 0x0000009645327220 */ /* 0x000fe20000410000 */
[-C--:B-1----:R-:W-:Y:S05]  /*1f450*/  HMMA.16816.F32.BF16 R4, R76, R20.reuse, R4 ;  /* 0x000000144c04723c */ /* 0x082fea0000041804 */
[----:B------:R-:W-:Y:S02]  /*1f460*/  F2FP.BF16.PACK_AB R66, R104, R108 ;  /* 0x0000006c6842723e */ /* 0x000fe400000010ff */
        /* <DEDUP_REMOVED lines=10> */
[C---:B------:R-:W-:Y:S01]  /*1f510*/  HMMA.16816.F32.BF16 R16, R76.reuse, R22, R16 ;  /* 0x000000164c10723c */ /* 0x040fe20000041810 */
[----:B------:R-:W4:Y:S03]  /*1f520*/  LDSM.16.MT88.4 R88, [R212+0x900] ;  /* 0x00090000d458783b */ /* 0x000f260000004200 */
[C---:B------:R-:W-:Y:S01]  /*1f530*/  FMUL.FTZ R25, R68.reuse, R125 ;  /* 0x0000007d44197220 */ /* 0x040fe20000410000 */
[----:B------:R5:W3:Y:S02]  /*1f540*/  MUFU.EX2 R30, R24 ;  /* 0x00000018001e7308 */ /* 0x000ae40000000800 */
[C---:B------:R-:W-:Y:S02]  /*1f550*/  FMUL.FTZ R23, R69.reuse, R123 ;  /* 0x0000007b45177220 */ /* 0x040fe40000410000 */
[----:B------:R-:W-:Y:S06]  /*1f560*/  FMUL.FTZ R22, R69, R122 ;  /* 0x0000007a45167220 */ /* 0x000fec0000410000 */
[----:B------:R4:W-:Y:S01]  /*1f570*/  MUFU.EX2 R123, R28 ;  /* 0x0000001c007b7308 */ /* 0x0009e20000000800 */
[----:B-1----:R-:W-:Y:S01]  /*1f580*/  FMUL.FTZ R20, R73, R120 ;  /* 0x0000007849147220 */ /* 0x002fe20000410000 */
[----:B--2---:R-:W-:Y:S06]  /*1f590*/  MOV R122, R95 ;  /* 0x0000005f007a7202 */ /* 0x004fec0000000f00 */
[-C--:B------:R-:W-:Y:S03]  /*1f5a0*/  HMMA.16816.F32.BF16 R20, R76, R36.reuse, R20 ;  /* 0x000000244c14723c */ /* 0x080fe60000041814 */
[----:B-----5:R-:W-:Y:S01]  /*1f5b0*/  FMUL.FTZ R24, R68, R124 ;  /* 0x0000007c44187220 */ /* 0x020fe20000410000 */
[----:B---3--:R-:W-:Y:S01]  /*1f5c0*/  MOV R129, R30 ;  /* 0x0000001e00817202 */ /* 0x008fe20000000f00 */
[C---:B------:R-:W-:Y:S01]  /*1f5d0*/  FMUL.FTZ R30, R0.reuse, R130 ;  /* 0x00000082001e7220 */ /* 0x040fe20000410000 */
[----:B------:R-:W-:Y:S01]  /*1f5e0*/  MOV R130, R31 ;  /* 0x0000001f00827202 */ /* 0x000fe20000000f00 */
[----:B------:R-:W-:Y:S01]  /*1f5f0*/  FMUL.FTZ R31, R0, R131 ;  /* 0x00000083001f7220 */ /* 0x000fe20000410000 */
[----:B------:R-:W-:Y:S01]  /*1f600*/  MOV R124, R40 ;  /* 0x00000028007c7202 */ /* 0x000fe20000000f00 */
[--C-:B------:R-:W-:Y:S01]  /*1f610*/  FFMA.FTZ R40, R191, c[0x0][0x2d0], -R98.reuse ;  /* 0x0000b400bf287a23 */ /* 0x100fe20000010862 */
[C---:B------:R-:W-:Y:S03]  /*1f620*/  HMMA.16816.F32.BF16 R24, R64.reuse, R36, R24 ;  /* 0x000000244018723c */ /* 0x040fe60000041818 */
[----:B------:R1:W-:Y:S01]  /*1f630*/  MUFU.EX2 R120, R40 ;  /* 0x0000002800787308 */ /* 0x0003e20000000800 */
[C---:B----4-:R-:W-:Y:S01]  /*1f640*/  FMUL.FTZ R28, R68.reuse, R128 ;  /* 0x00000080441c7220 */ /* 0x050fe20000410000 */
        /* <DEDUP_REMOVED lines=19> */
[----:B------:R-:W-:Y:S04]  /*1f780*/  FMUL.FTZ R61, R68, R161 ;  /* 0x000000a1443d7220 */ /* 0x000fe80000410000 */
[-C--:B------:R-:W-:Y:S01]  /*1f790*/  HMMA.16816.F32.BF16 R36, R76, R52.reuse, R36 ;  /* 0x000000344c24723c */ /* 0x080fe20000041824 */
[----:B-1----:R-:W1:Y:S07]  /*1f7a0*/  LDSM.16.MT88.4 R92, [R210+0x900] ;  /* 0x00090000d25c783b */ /* 0x002e6e0000004200 */
        /* <DEDUP_REMOVED lines=38> */
[-C--:B------:R-:W-:Y:S08]  /*1fa10*/  HMMA.16816.F32.BF16 R20, R76, R88.reuse, R20 ;  /* 0x000000584c14723c */ /* 0x080ff00000041814 */
[C---:B------:R-:W-:Y:S04]  /*1fa20*/  HMMA.16816.F32.BF16 R24, R80.reuse, R88, R24 ;  /* 0x000000585018723c */ /* 0x040fe80000041818 */
[----:B--2---:R-:W-:Y:S01]  /*1fa30*/  FFMA.FTZ R84, R204, c[0x0][0x2d0], -R98 ;  /* 0x0000b400cc547a23 */ /* 0x004fe20000010862 */
[----:B---3--:R-:W-:Y:S02]  /*1fa40*/  MOV R204, R134 ;  /* 0x0000008600cc7202 */ /* 0x008fe40000000f00 */
        /* <DEDUP_REMOVED lines=9> */
[-C--:B-1----:R-:W-:Y:S04]  /*1fae0*/  HMMA.16816.F32.BF16 R36, R76, R92.reuse, R36 ;  /* 0x0000005c4c24723c */ /* 0x082fe80000041824 */
[----:B------:R-:W-:Y:S04]  /*1faf0*/  MOV R112, R187 ;  /* 0x000000bb00707202 */ /* 0x000fe80000000f00 */
[C---:B------:R-:W-:Y:S04]  /*1fb00*/  HMMA.16816.F32.BF16 R40, R80.reuse, R92, R40 ;  /* 0x0000005c5028723c */ /* 0x040fe80000041828 */
[----:B--2---:R-:W-:Y:S01]  /*1fb10*/  FFMA.FTZ R84, R203, c[0x0][0x2d0], -R98 ;  /* 0x0000b400cb547a23 */ /* 0x004fe20000010862 */
[----:B------:R-:W-:Y:S02]  /*1fb20*/  MOV R203, R133 ;  /* 0x0000008500cb7202 */ /* 0x000fe40000000f00 */
[----:B------:R-:W-:Y:S01]  /*1fb30*/  FFMA.FTZ R92, R227, c[0x0][0x2d0], -R96 ;  /* 0x0000b400e35c7a23 */ /* 0x000fe20000010860 */
        /* <DEDUP_REMOVED lines=8> */
[----:B------:R-:W-:Y:S07]  /*1fbc0*/  MOV R227, R126 ;  /* 0x0000007e00e37202 */ /* 0x000fee0000000f00 */
[----:B------:R3:W-:Y:S01]  /*1fbd0*/  MUFU.EX2 R147, R92 ;  /* 0x0000005c00937308 */ /* 0x0007e20000000800 */
[----:B-1----:R-:W-:Y:S01]  /*1fbe0*/  FFMA.FTZ R84, R205, c[0x0][0x2d0], -R2 ;  /* 0x0000b400cd547a23 */ /* 0x002fe20000010802 */
[----:B------:R-:W-:Y:S02]  /*1fbf0*/  MOV R205, R132 ;  /* 0x0000008400cd7202 */ /* 0x000fe40000000f00 */
[----:B------:R-:W-:Y:S06]  /*1fc00*/  MOV R132, R184 ;  /* 0x000000b800847202 */ /* 0x000fec0000000f00 */
        /* <DEDUP_REMOVED lines=73> */
[----:B------:R2:W3:Y:S10]  /*200a0*/  MUFU.EX2 R192, R84 ;  /* 0x0000005400c07308 */ /* 0x0004f40000000800 */
        /* <DEDUP_REMOVED lines=34> */
[--C-:B---3--:R-:W-:Y:S04]  /*202d0*/  FFMA.FTZ R80, R251, c[0x0][0x2d0], -R97.reuse ;  /* 0x0000b400fb507a23 */ /* 0x108fe80000010861 */
        /* <DEDUP_REMOVED lines=16> */
[----:B------:R2:W-:Y:S01]  /*203e0*/  MUFU.EX2 R158, R88 ;  /* 0x00000058009e7308 */ /* 0x0005e20000000800 */
[----:B------:R-:W-:Y:S04]  /*203f0*/  MOV R126, R125 ;  /* 0x0000007d007e7202 */ /* 0x000fe80000000f00 */
        /* <DEDUP_REMOVED lines=15> */
[----:B------:R3:W-:Y:S03]  /*204f0*/  MUFU.EX2 R181, R92 ;  /* 0x0000005c00b57308 */ /* 0x0007e60000000800 */
[----:B------:R-:W-:Y:S01]  /*20500*/  MOV R244, R120 ;  /* 0x0000007800f47202 */ /* 0x000fe20000000f00 */
[----:B-1----:R-:W-:Y:S01]  /*20510*/  FFMA.FTZ R84, R132, c[0x0][0x2d0], -R98 ;  /* 0x0000b40084547a23 */ /* 0x002fe20000010862 */
[----:B------:R-:W-:Y:S02]  /*20520*/  MOV R132, R168 ;  /* 0x000000a800847202 */ /* 0x000fe40000000f00 */
[----:B------:R-:W-:Y:S03]  /*20530*/  MOV R120, R110 ;  /* 0x0000006e00787202 */ /* 0x000fe60000000f00 */
        /* <DEDUP_REMOVED lines=218> */
.L_x_477:
        /* <DEDUP_REMOVED lines=9> */
.L_x_499:
[----:B------:R-:W3:Y:S01]  /*21370*/  LDL R188, [R1] ;  /* 0x0000000001bc7983 */ /* 0x000ee20000100800 */
[----:B------:R-:W-:Y:S04]  /*21380*/  DEPBAR.LE SB0, 0x0 ;  /* 0x000080000000791a */ /* 0x000fe80000000000 */
[----:B------:R-:W-:Y:S01]  /*21390*/  BAR.SYNC.DEFER_BLOCKING 0x0 ;  /* 0x0000000000007b1d */ /* 0x000fe20000010000 */
[----:B------:R-:W-:Y:S07]  /*213a0*/  UISETP.GT.AND UP0, UPT, UR12, UR4, UPT ;  /* 0x000000040c00728c */ /* 0x000fee000bf04270 */
[----:B-----5:R-:W-:Y:S08]  /*213b0*/  LDSM.16.M88.4 R96, [R215+0x6100] ;  /* 0x00610000d760783b */ /* 0x020ff00000000200 */
[----:B------:R-:W4:Y:S04]  /*213c0*/  LDL R226, [R1+0x38] ;  /* 0x0000380001e27983 */ /* 0x000f280000100800 */
[----:B-1----:R-:W1:Y:S08]  /*213d0*/  LDSM.16.M88.4 R16, [R208+0x3100] ;  /* 0x00310000d010783b */ /* 0x002e700000000200 */
[----:B--2---:R-:W2:Y:S04]  /*213e0*/  LDL R197, [R1+0x8] ;  /* 0x0000080001c57983 */ /* 0x004ea80000100800 */
[----:B------:R-:W1:Y:S08]  /*213f0*/  LDSM.16.M88.4 R92, [R215+0x8100] ;  /* 0x00810000d75c783b */ /* 0x000e700000000200 */
[----:B------:R-:W2:Y:S04]  /*21400*/  LDL R198, [R1+0xc] ;  /* 0x00000c0001c67983 */ /* 0x000ea80000100800 */
[----:B------:R-:W1:Y:S08]  /*21410*/  LDSM.16.M88.4 R32, [R208+0x3900] ;  /* 0x00390000d020783b */ /* 0x000e700000000200 */
[----:B------:R-:W1:Y:S08]  /*21420*/  LDSM.16.M88.4 R48, [R208+0x4100] ;  /* 0x00410000d030783b */ /* 0x000e700000000200 */
[----:B------:R-:W1:Y:S08]  /*21430*/  LDSM.16.M88.4 R64, [R208+0x4900] ;  /* 0x00490000d040783b */ /* 0x000e700000000200 */
[----:B------:R-:W1:Y:S08]  /*21440*/  LDSM.16.M88.4 R80, [R208+0x5100] ;  /* 0x00510000d050783b */ /* 0x000e700000000200 */
[----:B------:R-:W1:Y:S08]  /*21450*/  LDSM.16.M88.4 R168, [R208+0x5900] ;  /* 0x00590000d0a8783b */ /* 0x000e700000000200 */
[----:B------:R-:W-:Y:S08]  /*21460*/  LDSM.16.M88.4 R172, [R218+0x6100] ;  /* 0x00610000daac783b */ /* 0x000ff00000000200 */
[----:B------:R-:W1:Y:S08]  /*21470*/  LDSM.16.M88.4 R176, [R219] ;  /* 0x00000000dbb0783b */ /* 0x000e700000000200 */
[----:B------:R-:W1:Y:S08]  /*21480*/  LDSM.16.M88.4 R180, [R218+0x8100] ;  /* 0x00810000dab4783b */ /* 0x000e700000000200 */
[----:B------:R-:W1:Y:S01]  /*21490*/  LDSM.16.M88.4 R184, [R224] ;  /* 0x00000000e0b8783b */ /* 0x000e620000000200 */
[----:B--2---:R-:W-:Y:S01]  /*214a0*/  ISETP.GE.AND P4, PT, R198, c[0x0][0x1d4], PT ;  /* 0x00007500c6007a0c */ /* 0x004fe20003f86270 */
[-C--:B-1----:R-:W-:Y:S03]  /*214b0*/  HMMA.16816.F32.BF16 R4, R96, R16.reuse, RZ ;  /* 0x000000106004723c */ /* 0x082fe600000418ff */
[----:B---3--:R-:W-:Y:S01]  /*214c0*/  SHF.R.S32.HI R0, RZ, 0x1f, R188 ;  /* 0x0000001fff007819 */ /* 0x008fe200000114bc */
[----:B------:R-:W-:Y:S04]  /*214d0*/  IMAD.WIDE.U32 R2, R188, c[0x0][0x208], RZ ;  /* 0x00008200bc027a25 */ /* 0x000fe800078e00ff */
[C---:B------:R-:W-:Y:S04]  /*214e0*/  HMMA.16816.F32.BF16 R8, R92.reuse, R16, RZ ;  /* 0x000000105c08723c */ /* 0x040fe800000418ff */
[----:B------:R-:W-:Y:S04]  /*214f0*/  IMAD R0, R0, c[0x0][0x208], RZ ;  /* 0x0000820000007a24 */ /* 0x000fe800078e02ff */
[-C--:B------:R-:W-:Y:S01]  /*21500*/  HMMA.16816.F32.BF16 R12, R92, R18.reuse, RZ ;  /* 0x000000125c0c723c */ /* 0x080fe200000418ff */
[----:B------:R-:W-:Y:S05]  /*21510*/  IMAD R0, R188, c[0x0][0x20c], R0 ;  /* 0x00008300bc007a24 */ /* 0x000fea00078e0200 */
[----:B------:R-:W-:Y:S02]  /*21520*/  IADD3 R3, R3, R0, RZ ;  /* 0x0000000003037210 */ /* 0x000fe40007ffe0ff */
[C---:B------:R-:W-:Y:S04]  /*21530*/  HMMA.16816.F32.BF16 R16, R96.reuse, R18, RZ ;  /* 0x000000126010723c */ /* 0x040fe800000418ff */
[----:B------:R-:W-:Y:S01]  /*21540*/  IMAD.WIDE.U32 R2, R242, c[0x0][0x218], R2 ;  /* 0x00008600f2027a25 */ /* 0x000fe200078e0002 */
[----:B------:R-:W-:Y:S03]  /*21550*/  SHF.R.S32.HI R0, RZ, 0x1f, R242 ;  /* 0x0000001fff007819 */ /* 0x000fe600000114f2 */
[-C--:B------:R-:W-:Y:S04]  /*21560*/  HMMA.16816.F32.BF16 R20, R96, R32.reuse, RZ ;  /* 0x000000206014723c */ /* 0x080fe800000418ff */
[----:B------:R-:W-:Y:S04]  /*21570*/  IMAD R0, R0, c[0x0][0x218], RZ ;  /* 0x0000860000007a24 */ /* 0x000fe800078e02ff */
        /* <DEDUP_REMOVED lines=24> */
[----:B------:R-:W2:Y:S07]  /*21700*/  LDSM.16.M88.4 R176, [R222] ;  /* 0x00000000deb0783b */ /* 0x000eae0000000200 */
[-C--:B------:R-:W-:Y:S08]  /*21710*/  HMMA.16816.F32.BF16 R20, R172, R184.reuse, R20 ;  /* 0x000000b8ac14723c */ /* 0x080ff00000041814 */
        /* <DEDUP_REMOVED lines=16> */
[-C--:B--2---:R-:W-:Y:S03]  /*21820*/  HMMA.16816.F32.BF16 R52, R172, R176.reuse, R52 ;  /* 0x000000b0ac34723c */ /* 0x084fe60000041834 */
        /* <DEDUP_REMOVED lines=10> */
[----:B------:R-:W4:Y:S05]  /*218d0*/  SHFL.IDX PT, R190, R2, 0x1, 0x181f ;  /* 0x00381f0002be7f89 */ /* 0x000f2a00000e0000 */
[-C--:B------:R-:W-:Y:S03]  /*218e0*/  HMMA.16816.F32.BF16 R76, R180, R170.reuse, R76 ;  /* 0x000000aab44c723c */ /* 0x080fe6000004184c */
[----:B------:R-:W1:Y:S05]  /*218f0*/  SHFL.IDX PT, R188, R2, 0x2, 0x181f ;  /* 0x00581f0002bc7f89 */ /* 0x000e6a00000e0000 */
[C---:B------:R-:W-:Y:S03]  /*21900*/  HMMA.16816.F32.BF16 R80, R172.reuse, R170, R80 ;  /* 0x000000aaac50723c */ /* 0x040fe60000041850 */
[----:B------:R2:W-:Y:S01]  /*21910*/  SHFL.IDX PT, R189, R2, 0x3, 0x181f ;  /* 0x00781f0002bd7f89 */ /* 0x0005e200000e0000 */
[-C--:B----4-:R-:W-:Y:S07]  /*21920*/  IADD3 R190, P0, R190, R226.reuse, RZ ;  /* 0x000000e2bebe7210 */ /* 0x090fee0007f1e0ff */
[----:B------:R-:W-:Y:S01]  /*21930*/  SHFL.IDX PT, R0, R0, 0x5, 0x181f ;  /* 0x00b81f0000007f89 */ /* 0x000fe200000e0000 */
[-C--:B------:R-:W-:Y:S02]  /*21940*/  IADD3.X R191, R184, R225.reuse, RZ, P0, !PT ;  /* 0x000000e1b8bf7210 */ /* 0x080fe400007fe4ff */
[-C--:B-1----:R-:W-:Y:S02]  /*21950*/  IADD3 R188, P0, R188, R226.reuse, RZ ;  /* 0x000000e2bcbc7210 */ /* 0x082fe40007f1e0ff */
[-C--:B--2---:R-:W-:Y:S04]  /*21960*/  IADD3 R2, P1, R3, R226.reuse, RZ ;  /* 0x000000e203027210 */ /* 0x084fe80007f3e0ff */
        /* <DEDUP_REMOVED lines=291> */
[----:B------:R-:W5:Y:S03]  /*22ba0*/  LDL R22, [R1+0x4] ;  /* 0x0000040001167983 */ /* 0x000f660000100800 */
        /* <DEDUP_REMOVED lines=37> */
[-C--:B----4-:R-:W-:Y:S03]  /*22e00*/  IADD3 R10, P0, R10, R226.reuse, RZ ;  /* 0x000000e20a0a7210 */ /* 0x090fe60007f1e0ff */
[----:B-----5:R3:W-:Y:S01]  /*22e10*/  LDGSTS.E.BYPASS.LTC128B.128 [R22+0x3100], [R4.64], !P4 ;  /* 0x0310000004167fae */ /* 0x0207e2000e101d5a */
        /* <DEDUP_REMOVED lines=17> */
.L_x_482:
        /* <DEDUP_REMOVED lines=37> */
.L_x_485:
[----:B------:R-:W-:Y:S04]  /*23180*/  MOV R8, c[0x0][0x32c] ;  /* 0x0000cb0000087a02 */ /* 0x000fe80000000f00 */
[----:B------:R-:W-:Y:S11]  /*23190*/  ISETP.NE.AND P0, PT, R8, 0x1, PT ;  /* 0x000000010800780c */ /* 0x000ff60003f05270 */
[----:B------:R-:W-:Y:S02]  /*231a0*/  @!UPT UIADD3 URZ, URZ, URZ, URZ ;  /* 0x0000003f3f3ff290 */ /* 0x000fe4000fffe03f */
[----:B------:R-:W-:Y:S05]  /*231b0*/  @P0 IMAD.HI.U32 R8, R3, c[0x0][0x330], RZ ;  /* 0x0000cc0003080a27 */ /* 0x000fea00078e00ff */
[----:B------:R-:W-:Y:S02]  /*231c0*/  @P0 SHF.R.U32.HI R3, RZ, c[0x0][0x334], R8 ;  /* 0x0000cd00ff030a19 */ /* 0x000fe40000011608 */
.L_x_486:
[----:B------:R-:W-:Y:S05]  /*231d0*/  BSYNC B0 ;  /* 0x0000000000007941 */ /* 0x000fea0003800000 */
.L_x_484:
[----:B------:R-:W-:Y:S05]  /*231e0*/  IMAD R3, R3, c[0x0][0x32c], R7 ;  /* 0x0000cb0003037a24 */ /* 0x000fea00078e0207 */
[----:B------:R-:W-:Y:S02]  /*231f0*/  IADD3 R8, R3, c[0x0][0x32c], RZ ;  /* 0x0000cb0003087a10 */ /* 0x000fe40007ffe0ff */
[----:B------:R-:W-:Y:S02]  /*23200*/  IMNMX R0, R0, R3, !PT ;  /* 0x0000000300007217 */ /* 0x000fe40007800200 */
[----:B------:R-:W-:Y:S02]  /*23210*/  IMNMX R2, R2, R8, PT ;  /* 0x0000000802027217 */ /* 0x000fe40003800200 */
.L_x_483:
        /* <DEDUP_REMOVED lines=159> */
.L_x_489:
[----:B------:R-:W-:Y:S04]  /*23c10*/  MOV R8, c[0x0][0x32c] ;  /* 0x0000cb0000087a02 */ /* 0x000fe80000000f00 */
[----:B------:R-:W-:Y:S11]  /*23c20*/  ISETP.NE.AND P0, PT, R8, 0x1, PT ;  /* 0x000000010800780c */ /* 0x000ff60003f05270 */
[----:B------:R-:W-:Y:S02]  /*23c30*/  @!UPT UIADD3 URZ, URZ, URZ, URZ ;  /* 0x0000003f3f3ff290 */ /* 0x000fe4000fffe03f */
[----:B------:R-:W-:Y:S05]  /*23c40*/  @P0 IMAD.HI.U32 R8, R3, c[0x0][0x330], RZ ;  /* 0x0000cc0003080a27 */ /* 0x000fea00078e00ff */
[----:B------:R-:W-:Y:S02]  /*23c50*/  @P0 SHF.R.U32.HI R3, RZ, c[0x0][0x334], R8 ;  /* 0x0000cd00ff030a19 */ /* 0x000fe40000011608 */
.L_x_490:
[----:B------:R-:W-:Y:S05]  /*23c60*/  BSYNC B0 ;  /* 0x0000000000007941 */ /* 0x000fea0003800000 */
.L_x_488:
[----:B------:R-:W-:Y:S05]  /*23c70*/  IMAD R3, R3, c[0x0][0x32c], R7 ;  /* 0x0000cb0003037a24 */ /* 0x000fea00078e0207 */
[----:B------:R-:W-:Y:S02]  /*23c80*/  IADD3 R8, R3, c[0x0][0x32c], RZ ;  /* 0x0000cb0003087a10 */ /* 0x000fe40007ffe0ff */
[----:B------:R-:W-:Y:S02]  /*23c90*/  IMNMX R0, R0, R3, !PT ;  /* 0x0000000300007217 */ /* 0x000fe40007800200 */
[----:B------:R-:W-:Y:S02]  /*23ca0*/  IMNMX R2, R2, R8, PT ;  /* 0x0000000802027217 */ /* 0x000fe40003800200 */
.L_x_487:
        /* <DEDUP_REMOVED lines=145> */
.L_x_493:
[----:B------:R-:W-:Y:S04]  /*245c0*/  MOV R8, c[0x0][0x32c] ;  /* 0x0000cb0000087a02 */ /* 0x000fe80000000f00 */
[----:B------:R-:W-:Y:S11]  /*245d0*/  ISETP.NE.AND P0, PT, R8, 0x1, PT ;  /* 0x000000010800780c */ /* 0x000ff60003f05270 */
[----:B------:R-:W-:Y:S02]  /*245e0*/  @!UPT UIADD3 URZ, URZ, URZ, URZ ;  /* 0x0000003f3f3ff290 */ /* 0x000fe4000fffe03f */
[----:B------:R-:W-:Y:S05]  /*245f0*/  @P0 IMAD.HI.U32 R8, R3, c[0x0][0x330], RZ ;  /* 0x0000cc0003080a27 */ /* 0x000fea00078e00ff */
[----:B------:R-:W-:Y:S02]  /*24600*/  @P0 SHF.R.U32.HI R3, RZ, c[0x0][0x334], R8 ;  /* 0x0000cd00ff030a19 */ /* 0x000fe40000011608 */
.L_x_494:
[----:B------:R-:W-:Y:S05]  /*24610*/  BSYNC B0 ;  /* 0x0000000000007941 */ /* 0x000fea0003800000 */
.L_x_492:
[----:B------:R-:W-:Y:S05]  /*24620*/  IMAD R3, R3, c[0x0][0x32c], R7 ;  /* 0x0000cb0003037a24 */ /* 0x000fea00078e0207 */
[----:B------:R-:W-:Y:S02]  /*24630*/  IADD3 R8, R3, c[0x0][0x32c], RZ ;  /* 0x0000cb0003087a10 */ /* 0x000fe40007ffe0ff */
[----:B------:R-:W-:Y:S02]  /*24640*/  IMNMX R0, R0, R3, !PT ;  /* 0x0000000300007217 */ /* 0x000fe40007800200 */
[----:B------:R-:W-:Y:S02]  /*24650*/  IMNMX R2, R2, R8, PT ;  /* 0x0000000802027217 */ /* 0x000fe40003800200 */
.L_x_491:
        /* <DEDUP_REMOVED lines=145> */
.L_x_497:
[----:B------:R-:W-:Y:S04]  /*24f70*/  MOV R4, c[0x0][0x32c] ;  /* 0x0000cb0000047a02 */ /* 0x000fe80000000f00 */
[----:B------:R-:W-:Y:S11]  /*24f80*/  ISETP.NE.AND P0, PT, R4, 0x1, PT ;  /* 0x000000010400780c */ /* 0x000ff60003f05270 */
[----:B------:R-:W-:Y:S02]  /*24f90*/  @!UPT UIADD3 URZ, URZ, URZ, URZ ;  /* 0x0000003f3f3ff290 */ /* 0x000fe4000fffe03f */
[----:B------:R-:W-:Y:S05]  /*24fa0*/  @P0 IMAD.HI.U32 R4, R3, c[0x0][0x330], RZ ;  /* 0x0000cc0003040a27 */ /* 0x000fea00078e00ff */
[----:B------:R-:W-:Y:S02]  /*24fb0*/  @P0 SHF.R.U32.HI R3, RZ, c[0x0][0x334], R4 ;  /* 0x0000cd00ff030a19 */ /* 0x000fe40000011604 */
.L_x_498:
[----:B------:R-:W-:Y:S05]  /*24fc0*/  BSYNC B0 ;  /* 0x0000000000007941 */ /* 0x000fea0003800000 */
.L_x_496:
[----:B------:R-:W-:Y:S05]  /*24fd0*/  IMAD R7, R3, c[0x0][0x32c], R7 ;  /* 0x0000cb0003077a24 */ /* 0x000fea00078e0207 */
[----:B------:R-:W-:Y:S02]  /*24fe0*/  IADD3 R3, R7, c[0x0][0x32c], RZ ;  /* 0x0000cb0007037a10 */ /* 0x000fe40007ffe0ff */
[----:B------:R-:W-:Y:S02]  /*24ff0*/  IMNMX R0, R0, R7, !PT ;  /* 0x0000000700007217 */ /* 0x000fe40007800200 */
[----:B------:R-:W-:Y:S02]  /*25000*/  IMNMX R2, R2, R3, PT ;  /* 0x0000000302027217 */ /* 0x000fe40003800200 */
.L_x_495:
        /* <DEDUP_REMOVED lines=128> */
[----:B------:R-:W-:Y:S01]  /*25810*/  FMNMX.FTZ R4, R19, R4, !PT ;  /* 0x0000000413047209 */ /* 0x000fe20007810000 */
[----:B------:R-:W2:Y:S01]  /*25820*/  SHFL.BFLY PT, R71, R3, 0x1, 0x1f ;  /* 0x0c201f0003477f89 */ /* 0x000ea200000e0000 */
[----:B------:R-:W-:Y:S02]  /*25830*/  FSEL R174, R46, -INF , !P0 ;  /* 0xff8000002eae7808 */ /* 0x000fe40004000000 */
[----:B------:R-:W-:Y:S02]  /*25840*/  ISETP.GT.AND P0, PT, R0, 0x29, P5 ;  /* 0x000000290000780c */ /* 0x000fe40002f04270 */
        /* <DEDUP_REMOVED lines=31> */
[----:B------:R-:W-:Y:S01]  /*25a40*/  FMNMX.FTZ R3, R172, R3, !PT ;  /* 0x00000003ac037209 */ /* 0x000fe20007810000 */
[----:B------:R1:W-:Y:S01]  /*25a50*/  MUFU.EX2 R50, R5 ;  /* 0x0000000500327308 */ /* 0x0003e20000000800 */
[----:B------:R-:W-:Y:S02]  /*25a60*/  FMNMX.FTZ R4, R173, R4, !PT ;  /* 0x00000004ad047209 */ /* 0x000fe40007810000 */
[----:B------:R-:W-:Y:S02]  /*25a70*/  ISETP.LT.OR P0, PT, R2, 0x32, P0 ;  /* 0x000000320200780c */ /* 0x000fe40000701670 */
        /* <DEDUP_REMOVED lines=8> */
[----:B------:R-:W-:Y:S02]  /*25b00*/  ISETP.GT.AND P0, PT, R0, 0x38, P1 ;  /* 0x000000380000780c */ /* 0x000fe40000f04270 */
[----:B------:R-:W-:Y:S02]  /*25b10*/  FMNMX.FTZ R4, R202, R4, !PT ;  /* 0x00000004ca047209 */ /* 0x000fe40007810000 */
[----:B------:R-:W-:Y:S01]  /*25b20*/  FMNMX.FTZ R3, R176, R3, !PT ;  /* 0x00000003b0037209 */ /* 0x000fe20007810000 */
[--C-:B-1----:R-:W-:Y:S01]  /*25b30*/  FFMA.FTZ R5, R12, c[0x0][0x2d0], -R74.reuse ;  /* 0x0000b4000c057a23 */ /* 0x102fe2000001084a */
[----:B------:R-:W-:Y:S02]  /*25b40*/  FMNMX.FTZ R4, R206, R4, !PT ;  /* 0x00000004ce047209 */ /* 0x000fe40007810000 */
[----:B------:R-:W-:Y:S01]  /*25b50*/  ISETP.LT.OR P0, PT, R2, 0x39, P0 ;  /* 0x000000390200780c */ /* 0x000fe20000701670 */
[----:B------:R1:W-:Y:S01]  /*25b60*/  MUFU.EX2 R87, R5 ;  /* 0x0000000500577308 */ /* 0x0003e20000000800 */
[----:B------:R-:W-:Y:S02]  /*25b70*/  FMNMX.FTZ R4, R228, R4, !PT ;  /* 0x00000004e4047209 */ /* 0x000fe40007810000 */
[----:B------:R-:W-:Y:S02]  /*25b80*/  FMNMX.FTZ R3, R184, R3, !PT ;  /* 0x00000003b8037209 */ /* 0x000fe40007810000 */
[----:B------:R-:W-:Y:S02]  /*25b90*/  FMNMX.FTZ R4, R230, R4, !PT ;  /* 0x00000004e6047209 */ /* 0x000fe40007810000 */
[----:B------:R-:W-:Y:S02]  /*25ba0*/  FSEL R191, R23, -INF , !P0 ;  /* 0xff80000017bf7808 */ /* 0x000fe40004000000 */
[----:B------:R-:W-:Y:S02]  /*25bb0*/  FMNMX.FTZ R4, R238, R4, !PT ;  /* 0x00000004ee047209 */ /* 0x000fe40007810000 */
[----:B------:R-:W-:Y:S02]  /*25bc0*/  FMNMX.FTZ R3, R186, R3, !PT ;  /* 0x00000003ba037209 */ /* 0x000fe40007810000 */
        /* <DEDUP_REMOVED lines=25> */
[----:B-1----:R-:W-:Y:S01]  /*25d60*/  FMNMX.FTZ R4, R4, R6, !PT ;  /* 0x0000000604047209 */ /* 0x002fe20007810000 */
[----:B------:R-:W-:Y:S01]  /*25d70*/  FFMA.FTZ R6, R9, c[0x0][0x2d0], -R74 ;  /* 0x0000b40009067a23 */ /* 0x000fe2000001084a */
[----:B------:R-:W-:Y:S01]  /*25d80*/  FSEL R193, R75, -INF , !P1 ;  /* 0xff8000004bc17808 */ /* 0x000fe20004800000 */
[----:B------:R-:W-:Y:S01]  /*25d90*/  FMUL.FTZ R75, R71, c[0x0][0x2d0] ;  /* 0x0000b400474b7a20 */ /* 0x000fe20000410000 */
[C---:B------:R-:W-:Y:S01]  /*25da0*/  ISETP.LT.OR P1, PT, R2.reuse, 0x49, P3 ;  /* 0x000000490200780c */ /* 0x040fe20001f21670 */
[----:B------:R-:W-:Y:S01]  /*25db0*/  MUFU.EX2 R45, R6 ;  /* 0x00000006002d7308 */ /* 0x000fe20000000800 */
[----:B------:R-:W-:Y:S01]  /*25dc0*/  ISETP.LT.OR P0, PT, R2, 0x4a, P0 ;  /* 0x0000004a0200780c */ /* 0x000fe20000701670 */
[----:B------:R-:W1:Y:S01]  /*25dd0*/  SHFL.BFLY PT, R70, R4, 0x1, 0x1f ;  /* 0x0c201f0004467f89 */ /* 0x000e6200000e0000 */
[----:B------:R-:W-:Y:S02]  /*25de0*/  PLOP3.LUT P3, PT, PT, PT, UP2, 0x40, 0x0 ;  /* 0x000000000000781c */ /* 0x000fe40003f6e828 */
        /* <DEDUP_REMOVED lines=18> */
[----:B------:R2:W-:Y:S01]  /*25f10*/  MUFU.EX2 R84, R5 ;  /* 0x0000000500547308 */ /* 0x0005e20000000800 */
[----:B------:R-:W-:Y:S01]  /*25f20*/  PLOP3.LUT P0, PT, PT, PT, UP0, 0x40, 0x0 ;  /* 0x000000000000781c */ /* 0x000fe20003f0e808 */
[--C-:B------:R-:W-:Y:S01]  /*25f30*/  FFMA.FTZ R12, R28, c[0x0][0x2d0], -R75.reuse ;  /* 0x0000b4001c0c7a23 */ /* 0x100fe2000001084b */
[C---:B------:R-:W-:Y:S01]  /*25f40*/  ISETP.GT.AND P3, PT, R0.reuse, 0x58, P3 ;  /* 0x000000580000780c */ /* 0x040fe20001f64270 */
[--C-:B------:R-:W-:Y:S01]  /*25f50*/  FFMA.FTZ R28, R33, c[0x0][0x2d0], -R75.reuse ;  /* 0x0000b400211c7a23 */ /* 0x100fe2000001084b */
[----:B------:R-:W-:Y:S01]  /*25f60*/  ISETP.GT.AND P0, PT, R0, 0x59, P0 ;  /* 0x000000590000780c */ /* 0x000fe20000704270 */
[----:B------:R-:W-:Y:S01]  /*25f70*/  UISETP.GT.AND UP0, UPT, UR12, UR4, UPT ;  /* 0x000000040c00728c */ /* 0x000fe2000bf04270 */
[----:B------:R-:W-:Y:S01]  /*25f80*/  FMNMX.FTZ R0, R200, R3, !PT ;  /* 0x00000003c8007209 */ /* 0x000fe20007810000 */
[--C-:B------:R-:W-:Y:S01]  /*25f90*/  FFMA.FTZ R3, R20, c[0x0][0x2d0], -R75.reuse ;  /* 0x0000b40014037a23 */ /* 0x100fe2000001084b */
[----:B---3--:R-:W-:Y:S01]  /*25fa0*/  F2FP.BF16.PACK_AB R78, R61, R87 ;  /* 0x000000573d4e723e */ /* 0x008fe200000010ff */
[----:B------:R-:W-:Y:S01]  /*25fb0*/  MUFU.EX2 R51, R12 ;  /* 0x0000000c00337308 */ /* 0x000fe20000000800 */
[----:B------:R-:W-:Y:S01]  /*25fc0*/  ISETP.LT.OR P0, PT, R2, 0x5a, P0 ;  /* 0x0000005a0200780c */ /* 0x000fe20000701670 */
[----:B------:R-:W-:Y:S01]  /*25fd0*/  UIADD3 UR12, UR12, -0x1, URZ ;  /* 0xffffffff0c0c7890 */ /* 0x000fe2000fffe03f */
[----:B-1----:R-:W-:Y:S02]  /*25fe0*/  FMNMX.FTZ R70, R4, R70, !PT ;  /* 0x0000004604467209 */ /* 0x002fe40007810000 */
[----:B------:R-:W-:Y:S02]  /*25ff0*/  FSEL R73, R34, -INF , !P0 ;  /* 0xff80000022497808 */ /* 0x000fe40004000000 */
[C---:B------:R-:W-:Y:S01]  /*26000*/  FSETP.NEU.FTZ.AND P0, PT, R70.reuse, -INF , PT ;  /* 0xff8000004600780b */ /* 0x040fe20003f1d000 */
[----:B------:R-:W-:Y:S01]  /*26010*/  FMUL.FTZ R96, R70, c[0x0][0x2d0] ;  /* 0x0000b40046607a20 */ /* 0x000fe20000410000 */
[----:B------:R-:W-:Y:S01]  /*26020*/  ISETP.LT.OR P3, PT, R2, 0x59, P3 ;  /* 0x000000590200780c */ /* 0x000fe20001f61670 */
[----:B------:R1:W-:Y:S01]  /*26030*/  MUFU.EX2 R60, R3 ;  /* 0x00000003003c7308 */ /* 0x0003e20000000800 */
[--C-:B------:R-:W-:Y:S01]  /*26040*/  FFMA.FTZ R2, R17, c[0x0][0x2d0], -R75.reuse ;  /* 0x0000b40011027a23 */ /* 0x100fe2000001084b */
[----:B------:R-:W-:Y:S02]  /*26050*/  FMNMX.FTZ R0, R204, R0, !PT ;  /* 0x00000000cc007209 */ /* 0x000fe40007810000 */
[----:B------:R-:W-:Y:S01]  /*26060*/  FSEL R96, R96, RZ, P0 ;  /* 0x000000ff60607208 */ /* 0x000fe20000000000 */
[--C-:B--2---:R-:W-:Y:S01]  /*26070*/  FFMA.FTZ R5, R13, c[0x0][0x2d0], -R75.reuse ;  /* 0x0000b4000d057a23 */ /* 0x104fe2000001084b */
[----:B------:R-:W-:Y:S03]  /*26080*/  FSEL R203, R35, -INF , !P3 ;  /* 0xff80000023cb7808 */ /* 0x000fe60005800000 */
[--C-:B------:R-:W-:Y:S01]  /*26090*/  FFMA.FTZ R4, R19, c[0x0][0x2d0], -R96.reuse ;  /* 0x0000b40013047a23 */ /* 0x100fe20000010860 */
[----:B------:R2:W3:Y:S01]  /*260a0*/  MUFU.EX2 R86, R2 ;  /* 0x0000000200567308 */ /* 0x0004e20000000800 */
[----:B------:R-:W-:Y:S01]  /*260b0*/  FMNMX.FTZ R0, R203, R0, !PT ;  /* 0x00000000cb007209 */ /* 0x000fe20007810000 */
[--C-:B------:R-:W-:Y:S02]  /*260c0*/  FFMA.FTZ R32, R32, c[0x0][0x2d0], -R96.reuse ;  /* 0x0000b40020207a23 */ /* 0x100fe40000010860 */
[--C-:B------:R-:W-:Y:S01]  /*260d0*/  FFMA.FTZ R44, R44, c[0x0][0x2d0], -R96.reuse ;  /* 0x0000b4002c2c7a23 */ /* 0x100fe20000010860 */
[----:B------:R-:W-:Y:S05]  /*260e0*/  FMNMX.FTZ R0, R73, R0, !PT ;  /* 0x0000000049007209 */ /* 0x000fea0007810000 */
[----:B------:R-:W-:Y:S01]  /*260f0*/  MUFU.EX2 R36, R4 ;  /* 0x0000000400247308 */ /* 0x000fe20000000800 */
[--C-:B-1----:R-:W-:Y:S02]  /*26100*/  FFMA.FTZ R3, R8, c[0x0][0x2d0], -R96.reuse ;  /* 0x0000b40008037a23 */ /* 0x102fe40000010860 */
[----:B------:R-:W-:Y:S07]  /*26110*/  FFMA.FTZ R8, R26, c[0x0][0x2d0], -R75 ;  /* 0x0000b4001a087a23 */ /* 0x000fee000001084b */
[----:B------:R1:W-:Y:S01]  /*26120*/  MUFU.EX2 R57, R3 ;  /* 0x0000000300397308 */ /* 0x0003e20000000800 */
[----:B--2---:R-:W2:Y:S01]  /*26130*/  SHFL.BFLY PT, R2, R0, 0x2, 0x1f ;  /* 0x0c401f0000027f89 */ /* 0x004ea200000e0000 */
[----:B---3--:R-:W-:Y:S08]  /*26140*/  F2FP.BF16.PACK_AB R79, R60, R86 ;  /* 0x000000563c4f723e */ /* 0x008ff000000010ff */
[----:B------:R-:W3:Y:S10]  /*26150*/  MUFU.EX2 R49, R5 ;  /* 0x0000000500317308 */ /* 0x000ef40000000800 */
[----:B------:R-:W-:Y:S01]  /*26160*/  MUFU.EX2 R63, R8 ;  /* 0x00000008003f7308 */ /* 0x000fe20000000800 */
[--C-:B-1----:R-:W-:Y:S09]  /*26170*/  FFMA.FTZ R3, R15, c[0x0][0x2d0], -R96.reuse ;  /* 0x0000b4000f037a23 */ /* 0x102ff20000010860 */
[----:B------:R1:W4:Y:S01]  /*26180*/  MUFU.EX2 R37, R3 ;  /* 0x0000000300257308 */ /* 0x0003220000000800 */
[----:B---3--:R-:W-:Y:S01]  /*26190*/  F2FP.BF16.PACK_AB R77, R49, R84 ;  /* 0x00000054314d723e */ /* 0x008fe200000010ff */
[----:B-1----:R-:W-:Y:S02]  /*261a0*/  FFMA.FTZ R3, R16, c[0x0][0x2d0], -R96 ;  /* 0x0000b40010037a23 */ /* 0x002fe40000010860 */
[--C-:B------:R-:W-:Y:S06]  /*261b0*/  FFMA.FTZ R16, R29, c[0x0][0x2d0], -R74.reuse ;  /* 0x0000b4001d107a23 */ /* 0x100fec000001084a */
[----:B------:R2:W-:Y:S10]  /*261c0*/  MUFU.EX2 R85, R3 ;  /* 0x0000000300557308 */ /* 0x0005f40000000800 */
[----:B------:R-:W-:Y:S01]  /*261d0*/  MUFU.EX2 R34, R16 ;  /* 0x0000001000227308 */ /* 0x000fe20000000800 */
[----:B--2---:R-:W-:Y:S01]  /*261e0*/  FMNMX.FTZ R3, R0, R2, !PT ;  /* 0x0000000200037209 */ /* 0x004fe20007810000 */
[----:B------:R-:W-:Y:S01]  /*261f0*/  FFMA.FTZ R2, R22, c[0x0][0x2d0], -R74 ;  /* 0x0000b40016027a23 */ /* 0x000fe2000001084a */
[----:B------:R-:W-:Y:S07]  /*26200*/  FSEL R0, R72, RZ, P2 ;  /* 0x000000ff48007208 */ /* 0x000fee0001000000 */
[----:B------:R1:W-:Y:S01]  /*26210*/  MUFU.EX2 R89, R2 ;  /* 0x0000000200597308 */ /* 0x0003e20000000800 */
[----:B------:R-:W2:Y:S01]  /*26220*/  SHFL.BFLY PT, R4, R3, 0x1, 0x1f ;  /* 0x0c201f0003047f89 */ /* 0x000ea200000e0000 */
[----:B------:R-:W-:Y:S01]  /*26230*/  FADD.FTZ R0, -R0, R100 ;  /* 0x0000006400007221 */ /* 0x000fe20000010100 */
[----:B------:R-:W-:Y:S03]  /*26240*/  MOV R100, R45 ;  /* 0x0000002d00647202 */ /* 0x000fe60000000f00 */
[----:B------:R-:W-:Y:S01]  /*26250*/  FMUL.FTZ R0, R0, c[0x0][0x2d0] ;  /* 0x0000b40000007a20 */ /* 0x000fe20000410000 */
[----:B------:R-:W-:Y:S03]  /*26260*/  F2FP.BF16.PACK_AB R76, R50, R100 ;  /* 0x00000064324c723e */ /* 0x000fe600000010ff */
        /* <DEDUP_REMOVED lines=14> */
[----:B------:R-:W-:Y:S01]  /*26350*/  F2FP.BF16.PACK_AB R64, R101, R57 ;  /* 0x000000396540723e */ /* 0x000fe200000010ff */
[----:B------:R-:W-:Y:S02]  /*26360*/  FMUL.FTZ R0, R0, c[0x0][0x2d0] ;  /* 0x0000b40000007a20 */ /* 0x000fe40000410000 */
[C---:B------:R-:W-:Y:S01]  /*26370*/  FMUL.FTZ R33, R69.reuse, R133 ;  /* 0x0000008545217220 */ /* 0x040fe20000410000 */
[----:B------:R-:W-:Y:S01]  /*26380*/  MUFU.EX2 R105, R92 ;  /* 0x0000005c00697308 */ /* 0x000fe20000000800 */
[----:B------:R-:W-:Y:S02]  /*26390*/  IMAD.MOV.U32 R116, RZ, RZ, R86 ;  /* 0x000000ffff747224 */ /* 0x000fe400078e0056 */
[--C-:B------:R-:W-:Y:S02]  /*263a0*/  FFMA.FTZ R4, R24, c[0x0][0x2d0], -R97.reuse ;  /* 0x0000b40018047a23 */ /* 0x100fe40000010861 */
[----:B------:R-:W-:Y:S01]  /*263b0*/  FMUL.FTZ R17, R69, R117 ;  /* 0x0000007545117220 */ /* 0x000fe20000410000 */
[----:B------:R-:W-:Y:S01]  /*263c0*/  MOV R117, R57 ;  /* 0x0000003900757202 */ /* 0x000fe20000000f00 */
[--C-:B------:R-:W-:Y:S02]  /*263d0*/  FFMA.FTZ R58, R58, c[0x0][0x2d0], -R97.reuse ;  /* 0x0000b4003a3a7a23 */ /* 0x100fe40000010861 */
[----:B------:R-:W-:Y:S01]  /*263e0*/  FFMA.FTZ R62, R62, c[0x0][0x2d0], -R97 ;  /* 0x0000b4003e3e7a23 */ /* 0x000fe20000010861 */
[----:B------:R2:W3:Y:S01]  /*263f0*/  MUFU.EX2 R2, R0 ;  /* 0x0000000000027308 */ /* 0x0004e20000000800 */
[----:B------:R-:W-:Y:S02]  /*26400*/  FFMA.FTZ R24, R30, c[0x0][0x2d0], -R75 ;  /* 0x0000b4001e187a23 */ /* 0x000fe4000001084b */
[C---:B-1----:R-:W-:Y:S02]  /*26410*/  FMUL.FTZ R19, R68.reuse, R119 ;  /* 0x0000007744137220 */ /* 0x042fe40000410000 */
[C---:B------:R-:W-:Y:S01]  /*26420*/  FMUL.FTZ R7, R68.reuse, R107 ;  /* 0x0000006b44077220 */ /* 0x040fe20000410000 */
[----:B------:R-:W-:Y:S01]  /*26430*/  MOV R107, R36 ;  /* 0x00000024006b7202 */ /* 0x000fe20000000f00 */
[----:B------:R-:W-:Y:S01]  /*26440*/  FMUL.FTZ R6, R68, R106 ;  /* 0x0000006a44067220 */ /* 0x000fe20000410000 */
[----:B------:R-:W-:Y:S02]  /*26450*/  LDSM.16.MT88.4 R36, [R212+0x100] ;  /* 0x00010000d424783b */ /* 0x000fe40000004200 */
[----:B------:R1:W-:Y:S01]  /*26460*/  MUFU.EX2 R227, R4 ;  /* 0x0000000400e37308 */ /* 0x0003e20000000800 */
[----:B------:R-:W-:Y:S09]  /*26470*/  F2FP.BF16.PACK_AB R66, R107, R85 ;  /* 0x000000556b42723e */ /* 0x000ff200000010ff */
[----:B------:R4:W-:Y:S01]  /*26480*/  MUFU.EX2 R35, R24 ;  /* 0x0000001800237308 */ /* 0x0009e20000000800 */
[--C-:B--2---:R-:W-:Y:S02]  /*26490*/  FFMA.FTZ R0, R18, c[0x0][0x2d0], -R97.reuse ;  /* 0x0000b40012007a23 */ /* 0x104fe40000010861 */
[----:B------:R-:W-:Y:S02]  /*264a0*/  FMUL.FTZ R18, R68, R118 ;  /* 0x0000007644127220 */ /* 0x000fe40000410000 */
[C---:B---3--:R-:W-:Y:S05]  /*264b0*/  FMUL.FTZ R8, R2.reuse, R108 ;  /* 0x0000006c02087220 */ /* 0x048fea0000410000 */
[----:B------:R2:W-:Y:S01]  /*264c0*/  MUFU.EX2 R205, R0 ;  /* 0x0000000000cd7308 */ /* 0x0005e20000000800 */
[C---:B------:R-:W-:Y:S02]  /*264d0*/  FMUL.FTZ R9, R2.reuse, R109 ;  /* 0x0000006d02097220 */ /* 0x040fe40000410000 */
[C---:B------:R-:W-:Y:S01]  /*264e0*/  FMUL.FTZ R12, R2.reuse, R112 ;  /* 0x00000070020c7220 */ /* 0x040fe20000410000 */
[----:B------:R-:W-:Y:S01]  /*264f0*/  MOV R112, R87 ;  /* 0x0000005700707202 */ /* 0x000fe20000000f00 */
[--C-:B-1----:R-:W-:Y:S02]  /*26500*/  FFMA.FTZ R4, R25, c[0x0][0x2d0], -R97.reuse ;  /* 0x0000b40019047a23 */ /* 0x102fe40000010861 */
[C---:B------:R-:W-:Y:S02]  /*26510*/  FMUL.FTZ R13, R2.reuse, R113 ;  /* 0x00000071020d7220 */ /* 0x040fe40000410000 */
[----:B------:R-:W-:Y:S01]  /*26520*/  IMAD.MOV.U32 R113, RZ, RZ, R84 ;  /* 0x000000ffff717224 */ /* 0x000fe200078e0054 */
[----:B------:R1:W3:Y:S01]  /*26530*/  MUFU.EX2 R229, R4 ;  /* 0x0000000400e57308 */ /* 0x0002e20000000800 */
[C---:B------:R-:W-:Y:S02]  /*26540*/  FMUL.FTZ R25, R2.reuse, R125 ;  /* 0x0000007d02197220 */ /* 0x040fe40000410000 */
[C---:B------:R-:W-:Y:S02]  /*26550*/  FMUL.FTZ R29, R2.reuse, R129 ;  /* 0x00000081021d7220 */ /* 0x040fe40000410000 */
[C---:B----4-:R-:W-:Y:S02]  /*26560*/  FMUL.FTZ R24, R2.reuse, R124 ;  /* 0x0000007c02187220 */ /* 0x050fe40000410000 */
[C---:B------:R-:W-:Y:S02]  /*26570*/  FMUL.FTZ R45, R2.reuse, R145 ;  /* 0x00000091022d7220 */ /* 0x040fe40000410000 */
[C---:B------:R-:W-:Y:S01]  /*26580*/  FMUL.FTZ R57, R2.reuse, R157 ;  /* 0x0000009d02397220 */ /* 0x040fe20000410000 */
[----:B------:R4:W-:Y:S01]  /*26590*/  MUFU.EX2 R124, R32 ;  /* 0x00000020007c7308 */ /* 0x0009e20000000800 */
[----:B------:R-:W-:Y:S02]  /*265a0*/  IMAD.MOV.U32 R108, RZ, RZ, R60 ;  /* 0x000000ffff6c7224 */ /* 0x000fe400078e003c */
[----:B------:R-:W-:Y:S01]  /*265b0*/  FMUL.FTZ R60, R2, R160 ;  /* 0x000000a0023c7220 */ /* 0x000fe20000410000 */
[----:B------:R-:W-:Y:S01]  /*265c0*/  MOV R160, R116 ;  /* 0x0000007400a07202 */ /* 0x000fe20000000f00 */
[----:B--2---:R-:W-:Y:S02]  /*265d0*/  FFMA.FTZ R0, R21, c[0x0][0x2d0], -R97 ;  /* 0x0000b40015007a23 */ /* 0x004fe40000010861 */
[----:B------:R-:W2:Y:S03]  /*265e0*/  LDSM.16.MT88.4 R20, [R209+0x100] ;  /* 0x00010000d114783b */ /* 0x000ea60000004200 */
[----:B------:R5:W5:Y:S01]  /*265f0*/  MUFU.EX2 R207, R0 ;  /* 0x0000000000cf7308 */ /* 0x000b620000000800 */
[----:B-1----:R-:W-:Y:S01]  /*26600*/  FFMA.FTZ R4, R27, c[0x0][0x2d0], -R74 ;  /* 0x0000b4001b047a23 */ /* 0x002fe2000001084a */
[----:B---3--:R-:W-:Y:S08]  /*26610*/  F2FP.BF16.PACK_AB R67, R229, R227 ;  /* 0x000000e3e543723e */ /* 0x008ff000000010ff */
[----:B------:R1:W-:Y:S01]  /*26620*/  MUFU.EX2 R91, R4 ;  /* 0x00000004005b7308 */ /* 0x0003e20000000800 */
[----:B----4-:R-:W-:Y:S01]  /*26630*/  FMUL.FTZ R32, R69, R132 ;  /* 0x0000008445207220 */ /* 0x010fe20000410000 */
[----:B-----5:R-:W-:Y:S02]  /*26640*/  FSEL R0, R3, RZ, P0 ;  /* 0x000000ff03007208 */ /* 0x020fe40000000000 */
[----:B------:R-:W-:Y:S02]  /*26650*/  F2FP.BF16.PACK_AB R65, R207, R205 ;  /* 0x000000cdcf41723e */ /* 0x000fe400000010ff */
[----:B------:R-:W-:Y:S01]  /*26660*/  PLOP3.LUT P0, PT, PT, PT, UP0, 0x80, 0x0 ;  /* 0x000000000000781c */ /* 0x000fe20003f0f008 */
[----:B------:R-:W-:Y:S04]  /*26670*/  FADD.FTZ R0, -R0, R103 ;  /* 0x0000006700007221 */ /* 0x000fe80000010100 */
[----:B------:R-:W-:Y:S02]  /*26680*/  FMUL.FTZ R0, R0, c[0x0][0x2d0] ;  /* 0x0000b40000007a20 */ /* 0x000fe40000410000 */
[----:B-1----:R-:W-:Y:S02]  /*26690*/  FMUL.FTZ R4, R69, R104 ;  /* 0x0000006845047220 */ /* 0x002fe40000410000 */
[----:B------:R-:W-:Y:S02]  /*266a0*/  IMAD.MOV.U32 R104, RZ, RZ, R89 ;  /* 0x000000ffff687224 */ /* 0x000fe400078e0059 */
[----:B------:R-:W1:Y:S03]  /*266b0*/  MUFU.EX2 R0, R0 ;  /* 0x0000000000007308 */ /* 0x000e660000000800 */
[-C--:B--2---:R-:W-:Y:S01]  /*266c0*/  HMMA.16816.F32.BF16 R4, R76, R20.reuse, R4 ;  /* 0x000000144c04723c */ /* 0x084fe20000041804 */
        /* <DEDUP_REMOVED lines=37> */
[-C--:B------:R-:W-:Y:S01]  /*26920*/  HMMA.16816.F32.BF16 R20, R76, R36.reuse, R20 ;  /* 0x000000244c14723c */ /* 0x080fe20000041814 */
[----:B---3--:R-:W-:Y:S02]  /*26930*/  IMAD.MOV.U32 R123, RZ, RZ, R59 ;  /* 0x000000ffff7b7224 */ /* 0x008fe400078e003b */
[----:B------:R-:W-:Y:S02]  /*26940*/  FMUL.FTZ R59, R0, R159 ;  /* 0x0000009f003b7220 */ /* 0x000fe40000410000 */
[C---:B----4-:R-:W-:Y:S02]  /*26950*/  FMUL.FTZ R48, R69.reuse, R148 ;  /* 0x0000009445307220 */ /* 0x050fe40000410000 */
        /* <DEDUP_REMOVED lines=148> */
[----:B--2---:R-:W-:Y:S01]  /*272a0*/  FFMA.FTZ R92, R191, c[0x0][0x2d0], -R97 ;  /* 0x0000b400bf5c7a23 */ /* 0x004fe20000010861 */
[----:B------:R-:W-:Y:S08]  /*272b0*/  MOV R191, R106 ;  /* 0x0000006a00bf7202 */ /* 0x000ff00000000f00 */
[----:B------:R2:W-:Y:S01]  /*272c0*/  MUFU.EX2 R103, R92 ;  /* 0x0000005c00677308 */ /* 0x0005e20000000800 */
[--C-:B---3--:R-:W-:Y:S09]  /*272d0*/  FFMA.FTZ R84, R187, c[0x0][0x2d0], -R96.reuse ;  /* 0x0000b400bb547a23 */ /* 0x108ff20000010860 */
[----:B------:R3:W-:Y:S01]  /*272e0*/  MUFU.EX2 R185, R84 ;  /* 0x0000005400b97308 */ /* 0x0007e20000000800 */
[----:B-1----:R-:W1:Y:S01]  /*272f0*/  LDSM.16.MT88.4 R88, [R211+0x1100] ;  /* 0x00110000d358783b */ /* 0x002e620000004200 */
[----:B--2---:R-:W-:Y:S01]  /*27300*/  FFMA.FTZ R92, R201, c[0x0][0x2d0], -R75 ;  /* 0x0000b400c95c7a23 */ /* 0x004fe2000001084b */
[----:B------:R-:W-:Y:S02]  /*27310*/  MOV R201, R120 ;  /* 0x0000007800c97202 */ /* 0x000fe40000000f00 */
[----:B------:R-:W-:Y:S05]  /*27320*/  MOV R120, R110 ;  /* 0x0000006e00787202 */ /* 0x000fea0000000f00 */
[----:B------:R2:W-:Y:S01]  /*27330*/  MUFU.EX2 R181, R92 ;  /* 0x0000005c00b57308 */ /* 0x0005e20000000800 */
[----:B---3--:R-:W-:Y:S02]  /*27340*/  FFMA.FTZ R84, R189, c[0x0][0x2d0], -R96 ;  /* 0x0000b400bd547a23 */ /* 0x008fe40000010860 */
[----:B------:R-:W-:Y:S07]  /*27350*/  IMAD.MOV.U32 R189, RZ, RZ, R100 ;  /* 0x000000ffffbd7224 */ /* 0x000fee00078e0064 */
[----:B------:R3:W4:Y:S01]  /*27360*/  MUFU.EX2 R187, R84 ;  /* 0x0000005400bb7308 */ /* 0x0007220000000800 */
[----:B--2---:R-:W-:Y:S01]  /*27370*/  LDSM.16.MT88.4 R92, [R210+0x1900] ;  /* 0x00190000d25c783b */ /* 0x004fe20000004200 */
[-C--:B-1----:R-:W-:Y:S08]  /*27380*/  HMMA.16816.F32.BF16 R52, R76, R88.reuse, R52 ;  /* 0x000000584c34723c */ /* 0x082ff00000041834 */
[C---:B------:R-:W-:Y:S01]  /*27390*/  HMMA.16816.F32.BF16 R56, R80.reuse, R88, R56 ;  /* 0x000000585038723c */ /* 0x040fe20000041838 */
[--C-:B---3--:R-:W-:Y:S03]  /*273a0*/  FFMA.FTZ R84, R198, c[0x0][0x2d0], -R74.reuse ;  /* 0x0000b400c6547a23 */ /* 0x108fe6000001084a */
[----:B------:R-:W-:Y:S01]  /*273b0*/  IMAD.MOV.U32 R198, RZ, RZ, R109 ;  /* 0x000000ffffc67224 */ /* 0x000fe200078e006d */
[----:B------:R1:W-:Y:S02]  /*273c0*/  MUFU.EX2 R183, R84 ;  /* 0x0000005400b77308 */ /* 0x0003e40000000800 */
[----:B------:R-:W-:Y:S01]  /*273d0*/  FFMA.FTZ R88, R178, c[0x0][0x2d0], -R97 ;  /* 0x0000b400b2587a23 */ /* 0x000fe20000010861 */
        /* <DEDUP_REMOVED lines=16> */
[----:B---3--:R-:W-:Y:S02]  /*274e0*/  FFMA.FTZ R80, R199, c[0x0][0x2d0], -R75 ;  /* 0x0000b400c7507a23 */ /* 0x008fe4000001084b */
[----:B------:R-:W-:Y:S05]  /*274f0*/  IMAD.MOV.U32 R199, RZ, RZ, R115 ;  /* 0x000000ffffc77224 */ /* 0x000fea00078e0073 */
        /* <DEDUP_REMOVED lines=26> */
[----:B------:R1:W-:Y:S02]  /*276a0*/  MUFU.EX2 R157, R84 ;  /* 0x00000054009d7308 */ /* 0x0003e40000000800 */
[----:B------:R-:W-:Y:S01]  /*276b0*/  FFMA.FTZ R92, R193, c[0x0][0x2d0], -R97 ;  /* 0x0000b400c15c7a23 */ /* 0x000fe20000010861 */
[-C--:B------:R-:W-:Y:S01]  /*276c0*/  HMMA.16816.F32.BF16 R44, R80, R94.reuse, R44 ;  /* 0x0000005e502c723c */ /* 0x080fe2000004182c */
[--C-:B--2---:R-:W-:Y:S03]  /*276d0*/  FFMA.FTZ R88, R228, c[0x0][0x2d0], -R96.reuse ;  /* 0x0000b400e4587a23 */ /* 0x104fe60000010860 */
        /* <DEDUP_REMOVED lines=74> */
[----:B---3--:R-:W-:Y:S07]  /*27b80*/  FFMA.FTZ R74, R239, c[0x0][0x2d0], -R96 ;  /* 0x0000b400ef4a7a23 */ /* 0x008fee0000010860 */
        /* <DEDUP_REMOVED lines=157> */
.L_x_481:
        /* <DEDUP_REMOVED lines=121> */
.L_x_383:
[----:B------:R-:W-:Y:S01]  /*28cf0*/  USHF.R.S32.HI UR9, URZ, 0x1f, UR17 ;  /* 0x0000001f3f097899 */ /* 0x000fe20008011411 */
[----:B------:R-:W-:Y:S05]  /*28d00*/  @P4 BRA `(.L_x_500) ;  /* 0x000014d000004947 */ /* 0x000fea0003800000 */
[----:B------:R-:W1:Y:S01]  /*28d10*/  S2R R40, SR_TID.X ;  /* 0x0000000000287919 */ /* 0x000e620000002100 */
[----:B------:R-:W-:Y:S01]  /*28d20*/  IMAD.MOV.U32 R6, RZ, RZ, -0x10 ;  /* 0xfffffff0ff067424 */ /* 0x000fe200078e00ff */
[----:B------:R-:W-:Y:S01]  /*28d30*/  F2FP.BF16.PACK_AB R5, R105, R104 ;  /* 0x000000686905723e */ /* 0x000fe200000010ff */
[----:B------:R-:W-:Y:S01]  /*28d40*/  ULDC.64 UR6, c[0x0][0x500] ;  /* 0x0001400000067ab9 */ /* 0x000fe20000000a00 */
[----:B------:R-:W-:Y:S01]  /*28d50*/  F2FP.BF16.PACK_AB R26, R26, R106 ;  /* 0x0000006a1a1a723e */ /* 0x000fe200000010ff */
[----:B------:R-:W-:Y:S01]  /*28d60*/  UISETP.NE.U32.AND UP1, UPT, URZ, UR6, UPT ;  /* 0x000000063f00728c */ /* 0x000fe2000bf25070 */
[----:B------:R-:W-:Y:S01]  /*28d70*/  F2FP.BF16.PACK_AB R7, R117, R116 ;  /* 0x000000747507723e */ /* 0x000fe200000010ff */
[----:B------:R-:W-:Y:S01]  /*28d80*/  ULDC.64 UR4, c[0x0][0x508] ;  /* 0x0001420000047ab9 */ /* 0x000fe20000000a00 */
[----:B------:R-:W-:Y:S01]  /*28d90*/  F2FP.BF16.PACK_AB R29, R29, R118 ;  /* 0x000000761d1d723e */ /* 0x000fe200000010ff */
[----:B------:R-:W-:Y:S01]  /*28da0*/  UISETP.NE.AND.EX UP1, UPT, URZ, UR7, UPT, UP1 ;  /* 0x000000073f00728c */ /* 0x000fe2000bf25310 */
[----:B------:R-:W-:Y:S01]  /*28db0*/  F2FP.BF16.PACK_AB R33, R33, R108 ;  /* 0x0000006c2121723e */ /* 0x000fe200000010ff */
[----:B------:R-:W-:Y:S01]  /*28dc0*/  UISETP.NE.U32.AND UP0, UPT, URZ, UR4, UPT ;  /* 0x000000043f00728c */ /* 0x000fe2000bf05070 */
[----:B------:R-:W-:Y:S01]  /*28dd0*/  F2FP.BF16.PACK_AB R110, R111, R110 ;  /* 0x0000006e6f6e723e */ /* 0x000fe200000010ff */
[----:B------:R-:W-:Y:S01]  /*28de0*/  ULDC.64 UR6, c[0x0][0x500] ;  /* 0x0001400000067ab9 */ /* 0x000fe20000000a00 */
[----:B------:R-:W-:Y:S01]  /*28df0*/  F2FP.BF16.PACK_AB R32, R32, R112 ;  /* 0x000000702020723e */ /* 0x000fe200000010ff */
[----:B------:R-:W-:Y:S01]  /*28e00*/  UMOV UR4, 0x4 ;  /* 0x0000000400047882 */ /* 0x000fe20000000000 */
[----:B------:R-:W-:Y:S01]  /*28e10*/  F2FP.BF16.PACK_AB R114, R115, R114 ;  /* 0x000000727372723e */ /* 0x000fe200000010ff */
[----:B------:R-:W-:Y:S01]  /*28e20*/  UIMAD.WIDE UR6, UR22, UR4, UR6 ;  /* 0x00000004160672a5 */ /* 0x000fe2000f8e0206 */
[----:B------:R-:W-:Y:S01]  /*28e30*/  F2FP.BF16.PACK_AB R28, R28, R120 ;  /* 0x000000781c1c723e */ /* 0x000fe200000010ff */
[----:B------:R-:W-:Y:S01]  /*28e40*/  UISETP.NE.AND.EX UP0, UPT, URZ, UR5, UPT, UP0 ;  /* 0x000000053f00728c */ /* 0x000fe2000bf05300 */
[----:B------:R-:W-:-:S02]  /*28e50*/  F2FP.BF16.PACK_AB R27, R27, R122 ;  /* 0x0000007a1b1b723e */ /* 0x000fc400000010ff */
[----:B------:R-:W-:Y:S02]  /*28e60*/  F2FP.BF16.PACK_AB R21, R21, R132 ;  /* 0x000000841515723e */ /* 0x000fe400000010ff */
[----:B-1----:R-:W-:Y:S02]  /*28e70*/  SHF.R.S32.HI R41, RZ, 0x1f, R40 ;  /* 0x0000001fff297819 */ /* 0x002fe40000011428 */
[----:B------:R-:W-:Y:S02]  /*28e80*/  F2FP.BF16.PACK_AB R25, R25, R134 ;  /* 0x000000861919723e */ /* 0x000fe400000010ff */
[CC--:B------:R-:W-:Y:S02]  /*28e90*/  LEA.HI R2, R41.reuse, R40.reuse, RZ, 0x2 ;  /* 0x0000002829027211 */ /* 0x0c0fe400078f10ff */
[----:B------:R-:W-:Y:S02]  /*28ea0*/  LEA.HI R35, R41, R40, RZ, 0x5 ;  /* 0x0000002829237211 */ /* 0x000fe400078f28ff */
[----:B------:R-:W-:-:S02]  /*28eb0*/  SHF.R.S32.HI R3, RZ, 0x2, R2 ;  /* 0x00000002ff037819 */ /* 0x000fc40000011402 */
[----:B------:R-:W-:Y:S02]  /*28ec0*/  SHF.R.S32.HI R0, RZ, 0x1f, R2 ;  /* 0x0000001fff007819 */ /* 0x000fe40000011402 */
[----:B------:R-:W-:Y:S02]  /*28ed0*/  SHF.R.S32.HI R34, RZ, 0x5, R35 ;  /* 0x00000005ff227819 */ /* 0x000fe40000011423 */
[----:B------:R-:W-:Y:S02]  /*28ee0*/  LEA.HI R0, R0, R3, RZ, 0x3 ;  /* 0x0000000300007211 */ /* 0x000fe400078f18ff */
[----:B------:R-:W-:Y:S02]  /*28ef0*/  F2FP.BF16.PACK_AB R31, R31, R124 ;  /* 0x0000007c1f1f723e */ /* 0x000fe400000010ff */
[----:B------:R-:W-:Y:S02]  /*28f00*/  LOP3.LUT R0, R0, 0xfffffff8, RZ, 0xc0, !PT ;  /* 0xfffffff800007812 */ /* 0x000fe400078ec0ff */
[----:B------:R-:W-:-:S02]  /*28f10*/  F2FP.BF16.PACK_AB R126, R127, R126 ;  /* 0x0000007e7f7e723e */ /* 0x000fc400000010ff */
[----:B------:R-:W-:Y:S01]  /*28f20*/  F2FP.BF16.PACK_AB R30, R30, R128 ;  /* 0x000000801e1e723e */ /* 0x000fe200000010ff */
[----:B------:R-:W-:Y:S01]  /*28f30*/  IMAD.IADD R3, R3, 0x1, -R0 ;  /* 0x0000000103037824 */ /* 0x000fe200078e0a00 */
[----:B------:R-:W-:Y:S02]  /*28f40*/  LOP3.LUT R0, R2, 0xfffffffc, RZ, 0xc0, !PT ;  /* 0xfffffffc02007812 */ /* 0x000fe400078ec0ff */
[----:B------:R-:W-:Y:S01]  /*28f50*/  F2FP.BF16.PACK_AB R130, R131, R130 ;  /* 0x000000828382723e */ /* 0x000fe200000010ff */
[----:B------:R-:W-:Y:S01]  /*28f60*/  IMAD.SHL.U32 R2, R3, 0x40, RZ ;  /* 0x0000004003027824 */ /* 0x000fe200078e00ff */
[----:B------:R-:W-:Y:S01]  /*28f70*/  F2FP.BF16.PACK_AB R24, R24, R136 ;  /* 0x000000881818723e */ /* 0x000fe200000010ff */
[----:B------:R-:W-:Y:S01]  /*28f80*/  IMAD.IADD R17, R40, 0x1, -R0 ;  /* 0x0000000128117824 */ /* 0x000fe200078e0a00 */
[----:B------:R-:W-:Y:S02]  /*28f90*/  F2FP.BF16.PACK_AB R23, R23, R138 ;  /* 0x0000008a1717723e */ /* 0x000fe400000010ff */
[----:B------:R-:W-:Y:S01]  /*28fa0*/  LOP3.LUT R0, R2, 0x1c0, RZ, 0xc0, !PT ;  /* 0x000001c002007812 */ /* 0x000fe200078ec0ff */
[----:B------:R-:W-:Y:S01]  /*28fb0*/  IMAD R4, R34, 0x200, R17 ;  /* 0x0000020022047824 */ /* 0x000fe200078e0211 */
[----:B------:R-:W-:-:S02]  /*28fc0*/  F2FP.BF16.PACK_AB R19, R19, R148 ;  /* 0x000000941313723e */ /* 0x000fc400000010ff */
[----:B------:R-:W-:Y:S02]  /*28fd0*/  LEA.HI R2, R0, R0, RZ, 0x1d ;  /* 0x0000000000027211 */ /* 0x000fe400078fe8ff */
[----:B------:R-:W-:Y:S02]  /*28fe0*/  LOP3.LUT R0, R3, 0x1, RZ, 0xc0, !PT ;  /* 0x0000000103007812 */ /* 0x000fe400078ec0ff */
[----:B------:R-:W-:Y:S01]  /*28ff0*/  F2FP.BF16.PACK_AB R15, R15, R150 ;  /* 0x000000960f0f723e */ /* 0x000fe200000010ff */
[----:B------:R-:W-:Y:S01]  /*29000*/  IMAD.U32 R2, R4, 0x2, R2 ;  /* 0x0000000204027824 */ /* 0x000fe200078e0002 */
[----:B------:R-:W-:Y:S02]  /*29010*/  ISETP.NE.U32.AND P0, PT, R0, 0x1, PT ;  /* 0x000000010000780c */ /* 0x000fe40003f05070 */
[----:B------:R-:W-:Y:S01]  /*29020*/  F2FP.BF16.PACK_AB R22, R22, R140 ;  /* 0x0000008c1616723e */ /* 0x000fe200000010ff */
[----:B------:R-:W-:Y:S01]  /*29030*/  IMAD.SHL.U32 R2, R2, 0x2, RZ ;  /* 0x0000000202027824 */ /* 0x000fe200078e00ff */
[----:B------:R-:W-:Y:S01]  /*29040*/  BAR.SYNC.DEFER_BLOCKING 0x1, 0x80 ;  /* 0x0042000000007b1d */ /* 0x000fe20000010000 */
[----:B------:R-:W-:-:S02]  /*29050*/  SEL R6, R6, 0x10, !P0 ;  /* 0x0000001006067807 */ /* 0x000fc40004000000 */
[----:B------:R-:W-:Y:S02]  /*29060*/  R2P PR, R3, 0x6 ;  /* 0x0000000603007804 */ /* 0x000fe40000000000 */
[C---:B------:R-:W-:Y:S01]  /*29070*/  IADD3 R4, R2.reuse, 0x80, RZ ;  /* 0x0000008002047810 */ /* 0x040fe20007ffe0ff */
[C---:B------:R-:W-:Y:S01]  /*29080*/  IMAD.IADD R3, R2.reuse, 0x1, R6 ;  /* 0x0000000102037824 */ /* 0x040fe200078e0206 */
[----:B------:R-:W-:Y:S02]  /*29090*/  IADD3 R0, R2, 0xc0, RZ ;  /* 0x000000c002007810 */ /* 0x000fe40007ffe0ff */
[----:B------:R-:W-:Y:S02]  /*290a0*/  F2FP.BF16.PACK_AB R142, R143, R142 ;  /* 0x0000008e8f8e723e */ /* 0x000fe400000010ff */
[----:B------:R-:W-:Y:S02]  /*290b0*/  F2FP.BF16.PACK_AB R14, R14, R144 ;  /* 0x000000900e0e723e */ /* 0x000fe400000010ff */
[----:B------:R-:W-:-:S02]  /*290c0*/  F2FP.BF16.PACK_AB R20, R20, R146 ;  /* 0x000000921414723e */ /* 0x000fc400000010ff */
[----:B------:R-:W-:Y:S02]  /*290d0*/  F2FP.BF16.PACK_AB R18, R18, R152 ;  /* 0x000000981212723e */ /* 0x000fe400000010ff */
[----:B------:R-:W-:Y:S02]  /*290e0*/  @P2 IADD3 R0, R4, -0x40, RZ ;  /* 0xffffffc004002810 */ /* 0x000fe40007ffe0ff */
[----:B------:R-:W-:Y:S02]  /*290f0*/  F2FP.BF16.PACK_AB R16, R16, R154 ;  /* 0x0000009a1010723e */ /* 0x000fe400000010ff */
        /* <DEDUP_REMOVED lines=9> */
[----:B------:R-:W-:-:S03]  /*29190*/  PLOP3.LUT P0, PT, PT, PT, UP1, 0x80, 0x0 ;  /* 0x000000000000781c */ /* 0x000fc60003f0f018 */
[----:B------:R-:W-:Y:S04]  /*291a0*/  STS [R3+0x480], R29 ;  /* 0x0004801d03007388 */ /* 0x000fe80000000800 */
[----:B------:R-:W-:Y:S04]  /*291b0*/  STS [R2+0x2080], R33 ;  /* 0x0020802102007388 */ /* 0x000fe80000000800 */
[----:B------:R3:W-:Y:S04]  /*291c0*/  STS [R2+0x2480], R110 ;  /* 0x0024806e02007388 */ /* 0x0007e80000000800 */
[----:B------:R-:W-:Y:S01]  /*291d0*/  STS [R3+0x2080], R32 ;  /* 0x0020802003007388 */ /* 0x000fe20000000800 */
[----:B-1----:R-:W-:-:S03]  /*291e0*/  IMAD.MOV.U32 R5, RZ, RZ, 0x20 ;  /* 0x00000020ff057424 */ /* 0x002fc600078e00ff */
[----:B------:R-:W-:Y:S02]  /*291f0*/  STS [R3+0x2480], R114 ;  /* 0x0024807203007388 */ /* 0x000fe40000000800 */
[----:B--2---:R-:W-:Y:S02]  /*29200*/  SEL R7, R5, 0xffffffe0, !P1 ;  /* 0xffffffe005077807 */ /* 0x004fe40004800000 */
[----:B------:R-:W-:-:S03]  /*29210*/  PLOP3.LUT P1, PT, PT, PT, UP0, 0x80, 0x0 ;  /* 0x000000000000781c */ /* 0x000fc60003f2f008 */
[----:B------:R-:W-:Y:S02]  /*29220*/  IMAD.IADD R5, R2, 0x1, R7 ;  /* 0x0000000102057824 */ /* 0x000fe400078e0207 */
[----:B------:R-:W-:-:S03]  /*29230*/  IMAD.IADD R4, R7, 0x1, R3 ;  /* 0x0000000107047824 */ /* 0x000fc600078e0203 */
[----:B------:R-:W-:Y:S01]  /*29240*/  STS [R5+0x80], R28 ;  /* 0x0000801c05007388 */ /* 0x000fe20000000800 */
[----:B---3--:R-:W-:-:S03]  /*29250*/  IADD3 R2, R7, 0x400, R0 ;  /* 0x0000040007027810 */ /* 0x008fc60007ffe000 */
[----:B------:R-:W-:Y:S04]  /*29260*/  STS [R5+0x480], R27 ;  /* 0x0004801b05007388 */ /* 0x000fe80000000800 */
[----:B------:R-:W-:Y:S04]  /*29270*/  STS [R4+0x80], R21 ;  /* 0x0000801504007388 */ /* 0x000fe80000000800 */
        /* <DEDUP_REMOVED lines=8> */
[----:B------:R-:W-:-:S04]  /*29300*/  IMAD.IADD R2, R6, 0x1, R0 ;  /* 0x0000000106027824 */ /* 0x000fc800078e0200 */
[----:B------:R-:W-:Y:S01]  /*29310*/  IMAD.IADD R3, R7, 0x1, R2 ;  /* 0x0000000107037824 */ /* 0x000fe200078e0202 */
[----:B------:R-:W-:Y:S01]  /*29320*/  STS [R2], R19 ;  /* 0x0000001302007388 */ /* 0x000fe20000000800 */
[----:B--2---:R-:W-:-:S03]  /*29330*/  IMAD.U32 R4, RZ, RZ, UR6 ;  /* 0x00000006ff047e24 */ /* 0x004fc6000f8e00ff */
        /* <DEDUP_REMOVED lines=8> */
[----:B------:R-:W-:Y:S04]  /*293c0*/  STS [R3], R11 ;  /* 0x0000000b03007388 */ /* 0x000fe80000000800 */
[----:B------:R-:W-:Y:S04]  /*293d0*/  STS [R5], R10 ;  /* 0x0000000a05007388 */ /* 0x000fe80000000800 */
[----:B------:R-:W-:Y:S04]  /*293e0*/  STS [R0+0x2000], R13 ;  /* 0x0020000d00007388 */ /* 0x000fe80000000800 */
[----:B------:R-:W-:Y:S04]  /*293f0*/  STS [R0+0x2400], R12 ;  /* 0x0024000c00007388 */ /* 0x000fe80000000800 */
[----:B------:R-:W-:Y:S04]  /*29400*/  STS [R3+0x2000], R9 ;  /* 0x0020000903007388 */ /* 0x000fe80000000800 */
[----:B------:R1:W-:Y:S02]  /*29410*/  STS [R5+0x2000], R8 ;  /* 0x0020000805007388 */ /* 0x0003e40000000800 */
[----:B-1----:R-:W-:-:S02]  /*29420*/  IMAD.U32 R5, RZ, RZ, UR7 ;  /* 0x00000007ff057e24 */ /* 0x002fc4000f8e00ff */
[----:B------:R-:W-:Y:S06]  /*29430*/  BAR.SYNC.DEFER_BLOCKING 0x1, 0x80 ;  /* 0x0042000000007b1d */ /* 0x000fec0000010000 */
[----:B------:R-:W-:Y:S02]  /*29440*/  ULDC.64 UR6, c[0x0][0x508] ;  /* 0x0001420000067ab9 */ /* 0x000fe40000000a00 */
[----:B------:R-:W-:Y:S01]  /*29450*/  @UP0 UIMAD.WIDE UR6, UR22, UR4, UR6 ;  /* 0x00000004160602a5 */ /* 0x000fe2000f8e0206 */
[----:B------:R-:W2:Y:S01]  /*29460*/  @P0 LDG.E R0, [R4.64] ;  /* 0x0000001a04000981 */ /* 0x000ea2000c1e1900 */
[----:B------:R-:W-:-:S04]  /*29470*/  IMAD.MOV.U32 R12, RZ, RZ, c[0x0][0x388] ;  /* 0x0000e200ff0c7624 */ /* 0x000fc800078e00ff */
[----:B------:R-:W-:Y:S02]  /*29480*/  IMAD.U32 R2, RZ, RZ, UR6 ;  /* 0x00000006ff027e24 */ /* 0x000fe4000f8e00ff */
[----:B------:R-:W-:-:S05]  /*29490*/  IMAD.U32 R3, RZ, RZ, UR7 ;  /* 0x00000007ff037e24 */ /* 0x000fca000f8e00ff */
[----:B------:R1:W5:Y:S02]  /*294a0*/  @P1 LDG.E R12, [R2.64] ;  /* 0x0000001a020c1981 */ /* 0x000364000c1e1900 */
[----:B-1----:R-:W-:Y:S02]  /*294b0*/  CS2R R2, SRZ ;  /* 0x0000000000027805 */ /* 0x002fe4000001ff00 */
[--C-:B--2---:R-:W-:Y:S01]  /*294c0*/  @P0 SHF.R.S32.HI R3, RZ, 0x1f, R0.reuse ;  /* 0x0000001fff030819 */ /* 0x104fe20000011400 */
[----:B------:R-:W-:Y:S01]  /*294d0*/  @P0 IMAD.MOV.U32 R2, RZ, RZ, R0 ;  /* 0x000000ffff020224 */ /* 0x000fe200078e0000 */
[----:B------:R-:W-:Y:S05]  /*294e0*/  @P1 BRA `(.L_x_501) ;  /* 0x0000004000001947 */ /* 0x000fea0003800000 */
[----:B------:R-:W-:Y:S05]  /*294f0*/  @!P0 BRA `(.L_x_501) ;  /* 0x0000003000008947 */ /* 0x000fea0003800000 */
[----:B------:R1:W2:Y:S04]  /*29500*/  LDG.E R0, [R4.64] ;  /* 0x0000001a04007981 */ /* 0x0002a8000c1e1900 */
[----:B-1----:R-:W2:Y:S02]  /*29510*/  LDG.E R4, [R4.64+0x4] ;  /* 0x0000041a04047981 */ /* 0x002ea4000c1e1900 */
[----:B--2--5:R-:W-:-:S02]  /*29520*/  IADD3 R12, -R0, R4, RZ ;  /* 0x00000004000c7210 */ /* 0x024fc40007ffe1ff */
.L_x_501:
[----:B------:R-:W-:Y:S01]  /*29530*/  LEA.HI R0, R17, R17, RZ, 0x1 ;  /* 0x0000001111007211 */ /* 0x000fe200078f08ff */
[----:B------:R1:W2:Y:S01]  /*29540*/  R2UR UR6, R2 ;  /* 0x00000000020673c2 */ /* 0x0002a200000e0000 */
[----:B------:R-:W-:Y:S01]  /*29550*/  IMAD.MOV.U32 R5, RZ, RZ, c[0x0][0x4e8] ;  /* 0x00013a00ff057624 */ /* 0x000fe200078e00ff */
[----:B------:R-:W3:Y:S01]  /*29560*/  S2R R22, SR_CTAID.X ;  /* 0x0000000000167919 */ /* 0x000ee20000002500 */
[C---:B------:R-:W-:Y:S01]  /*29570*/  LOP3.LUT R4, R0.reuse, 0x1ffffffe, RZ, 0xc0, !PT ;  /* 0x1ffffffe00047812 */ /* 0x040fe200078ec0ff */
[----:B------:R-:W-:Y:S01]  /*29580*/  IMAD.SHL.U32 R0, R0, 0x20, RZ ;  /* 0x0000002000007824 */ /* 0x000fe200078e00ff */
[----:B------:R-:W-:Y:S01]  /*29590*/  ULDC.64 UR14, c[0x0][0x490] ;  /* 0x00012400000e7ab9 */ /* 0x000fe20000000a00 */
[----:B------:R-:W-:Y:S01]  /*295a0*/  ISETP.NE.AND P0, PT, R5, 0x1, PT ;  /* 0x000000010500780c */ /* 0x000fe20003f05270 */
[----:B------:R-:W-:Y:S01]  /*295b0*/  USHF.R.S32.HI UR10, URZ, 0x1f, UR22 ;  /* 0x0000001f3f0a7899 */ /* 0x000fe20008011416 */
[----:B------:R1:W4:Y:S01]  /*295c0*/  R2UR UR4, R2 ;  /* 0x00000000020473c2 */ /* 0x00032200000e0000 */
[----:B------:R-:W-:Y:S01]  /*295d0*/  LOP3.LUT R0, R0, 0xffffffc0, RZ, 0xc0, !PT ;  /* 0xffffffc000007812 */ /* 0x000fe200078ec0ff */
[----:B------:R-:W-:Y:S01]  /*295e0*/  IMAD.IADD R4, R17, 0x1, -R4 ;  /* 0x0000000111047824 */ /* 0x000fe200078e0a04 */
[----:B----4-:R-:W-:Y:S01]  /*295f0*/  UIMAD UR4, UR9, UR14, URZ ;  /* 0x0000000e090472a4 */ /* 0x010fe2000f8e023f */
[----:B------:R-:W-:Y:S01]  /*29600*/  LEA.HI R21, R41, R40, RZ, 0x6 ;  /* 0x0000002829157211 */ /* 0x000fe200078f30ff */
[----:B------:R-:W-:-:S02]  /*29610*/  USEL UR10, UR10, URZ, !UP1 ;  /* 0x0000003f0a0a7287 */ /* 0x000fc4000c800000 */
[----:B------:R-:W-:Y:S01]  /*29620*/  UIMAD UR15, UR17, UR15, UR4 ;  /* 0x0000000f110f72a4 */ /* 0x000fe2000f8e0204 */
[----:B------:R1:W4:Y:S01]  /*29630*/  R2UR UR12, R2 ;  /* 0x00000000020c73c2 */ /* 0x00032200000e0000 */
[----:B------:R-:W-:Y:S02]  /*29640*/  USEL UR11, UR22, URZ, !UP1 ;  /* 0x0000003f160b7287 */ /* 0x000fe4000c800000 */
[----:B------:R-:W-:-:S05]  /*29650*/  ULDC UR8, c[0x0][0x3a4] ;  /* 0x0000e90000087ab9 */ /* 0x000fca0000000800 */
[----:B------:R1:W2:Y:S08]  /*29660*/  R2UR UR18, R2 ;  /* 0x00000000021273c2 */ /* 0x0002b000000e0000 */
[----:B------:R2:W2:Y:S08]  /*29670*/  R2UR UR7, R3 ;  /* 0x00000000030773c2 */ /* 0x0004b000000e0000 */
[----:B------:R-:W2:Y:S01]  /*29680*/  R2UR UR5, R3 ;  /* 0x00000000030573c2 */ /* 0x000ea200000e0000 */
[----:B-1----:R-:W-:-:S07]  /*29690*/  LOP3.LUT R2, R35, 0xffffffe0, RZ, 0xc0, !PT ;  /* 0xffffffe023027812 */ /* 0x002fce00078ec0ff */
[----:B------:R1:W1:Y:S02]  /*296a0*/  R2UR UR13, R3 ;  /* 0x00000000030d73c2 */ /* 0x00026400000e0000 */
[----:B-1----:R-:W-:Y:S02]  /*296b0*/  ULDC UR13, c[0x0][0x3a0] ;  /* 0x0000e800000d7ab9 */ /* 0x002fe40000000800 */
[----:B----4-:R-:W-:Y:S01]  /*296c0*/  UIMAD.WIDE.U32 UR24, UR12, UR13, URZ ;  /* 0x0000000d0c1872a5 */ /* 0x010fe2000f8e003f */
[----:B------:R-:W-:-:S03]  /*296d0*/  IMAD.IADD R5, R40, 0x1, -R2 ;  /* 0x0000000128057824 */ /* 0x000fc600078e0a02 */
[----:B------:R1:W4:Y:S02]  /*296e0*/  R2UR UR19, R3 ;  /* 0x00000000031373c2 */ /* 0x00032400000e0000 */
[----:B------:R-:W-:Y:S02]  /*296f0*/  SHF.R.S32.HI R2, RZ, 0x1f, R5 ;  /* 0x0000001fff027819 */ /* 0x000fe40000011405 */
[----:B------:R-:W-:Y:S02]  /*29700*/  LOP3.LUT P1, RZ, R5, 0x3, RZ, 0xc0, !PT ;  /* 0x0000000305ff7812 */ /* 0x000fe4000782c0ff */
[----:B------:R-:W-:Y:S01]  /*29710*/  LEA.HI R2, R2, R5, RZ, 0x2 ;  /* 0x0000000502027211 */ /* 0x000fe200078f10ff */
[----:B--2---:R-:W-:-:S03]  /*29720*/  UMOV UR7, UR5 ;  /* 0x0000000500077c82 */ /* 0x004fc60008000000 */
[----:B------:R-:W-:Y:S01]  /*29730*/  SHF.R.S32.HI R2, RZ, 0x2, R2 ;  /* 0x00000002ff027819 */ /* 0x000fe20000011402 */
[----:B------:R-:W-:Y:S02]  /*29740*/  UIMAD.WIDE.U32 UR20, UR17, UR14, UR6 ;  /* 0x0000000e111472a5 */ /* 0x000fe4000f8e0006 */
[----:B------:R-:W-:Y:S02]  /*29750*/  ULDC.64 UR4, c[0x0][0x3e8] ;  /* 0x0000fa0000047ab9 */ /* 0x000fe40000000a00 */
[----:B------:R-:W-:Y:S02]  /*29760*/  ULDC.64 UR6, c[0x0][0x498] ;  /* 0x0001260000067ab9 */ /* 0x000fe40000000a00 */
[----:B------:R-:W-:Y:S02]  /*29770*/  UIMAD UR14, UR10, UR6, URZ ;  /* 0x000000060a0e72a4 */ /* 0x000fe4000f8e023f */
[----:B------:R-:W-:Y:S02]  /*29780*/  UIADD3 UR21, UR21, UR15, URZ ;  /* 0x0000000f15157290 */ /* 0x000fe4000fffe03f */
[----:B------:R-:W-:-:S02]  /*29790*/  UIMAD UR7, UR11, UR7, UR14 ;  /* 0x000000070b0772a4 */ /* 0x000fc4000f8e020e */
[----:B------:R-:W-:Y:S01]  /*297a0*/  UIMAD.WIDE.U32 UR20, UR11, UR6, UR20 ;  /* 0x000000060b1472a5 */ /* 0x000fe2000f8e0014 */
[----:B-1----:R-:W-:Y:S01]  /*297b0*/  IMAD R3, R4, 0x8, R0 ;  /* 0x0000000804037824 */ /* 0x002fe200078e0200 */
[----:B------:R-:W-:Y:S01]  /*297c0*/  SHF.R.S32.HI R0, RZ, 0x1f, R34 ;  /* 0x0000001fff007819 */ /* 0x000fe20000011422 */
[----:B----4-:R-:W-:Y:S01]  /*297d0*/  UIMAD UR13, UR19, UR13, URZ ;  /* 0x0000000d130d72a4 */ /* 0x010fe2000f8e023f */
[----:B------:R-:W-:Y:S01]  /*297e0*/  LEA.HI R4, R41, R40, RZ, 0x3 ;  /* 0x0000002829047211 */ /* 0x000fe200078f18ff */
[----:B------:R-:W-:Y:S01]  /*297f0*/  UIMAD UR12, UR9, UR4, URZ ;  /* 0x00000004090c72a4 */ /* 0x000fe2000f8e023f */
[----:B------:R-:W-:Y:S01]  /*29800*/  LEA.HI R0, R0, R34, RZ, 0x2 ;  /* 0x0000002200007211 */ /* 0x000fe200078f10ff */
[----:B------:R-:W-:Y:S01]  /*29810*/  UIMAD UR8, UR18, UR8, UR13 ;  /* 0x00000008120872a4 */ /* 0x000fe2000f8e020d */
[----:B------:R-:W-:Y:S01]  /*29820*/  SHF.R.S32.HI R19, RZ, 0x3, R4 ;  /* 0x00000003ff137819 */ /* 0x000fe20000011404 */
[----:B------:R-:W-:Y:S01]  /*29830*/  UIMAD UR12, UR17, UR5, UR12 ;  /* 0x00000005110c72a4 */ /* 0x000fe2000f8e020c */
[----:B------:R-:W-:Y:S01]  /*29840*/  LOP3.LUT R0, R0, 0xffffffc, RZ, 0xc0, !PT ;  /* 0x0ffffffc00007812 */ /* 0x000fe200078ec0ff */
[----:B------:R-:W-:-:S04]  /*29850*/  UIADD3 UR25, UR25, UR8, URZ ;  /* 0x0000000819197290 */ /* 0x000fc8000fffe03f */
[----:B------:R-:W-:Y:S01]  /*29860*/  IMAD.IADD R0, R34, 0x1, -R0 ;  /* 0x0000000122007824 */ /* 0x000fe200078e0a00 */
[----:B------:R-:W-:-:S03]  /*29870*/  UIMAD.WIDE.U32 UR24, UR17, UR4, UR24 ;  /* 0x00000004111872a5 */ /* 0x000fc6000f8e0018 */
[----:B------:R-:W-:Y:S01]  /*29880*/  IMAD R11, R0, 0x10, R2 ;  /* 0x00000010000b7824 */ /* 0x000fe200078e0202 */
[----:B------:R-:W-:Y:S01]  /*29890*/  LOP3.LUT R2, R4, 0xfffffff8, RZ, 0xc0, !PT ;  /* 0xfffffff804027812 */ /* 0x000fe200078ec0ff */
[----:B------:R-:W-:Y:S02]  /*298a0*/  ULDC.64 UR4, c[0x0][0x3f0] ;  /* 0x0000fc0000047ab9 */ /* 0x000fe40000000a00 */
[----:B------:R-:W-:Y:S01]  /*298b0*/  IMAD.IADD R3, R11, 0x1, R3 ;  /* 0x000000010b037824 */ /* 0x000fe200078e0203 */
[----:B------:R-:W-:Y:S01]  /*298c0*/  UIMAD UR10, UR10, UR4, URZ ;  /* 0x000000040a0a72a4 */ /* 0x000fe2000f8e023f */
[----:B------:R-:W-:Y:S01]  /*298d0*/  IMAD.IADD R2, R40, 0x1, -R2 ;  /* 0x0000000128027824 */ /* 0x000fe200078e0a02 */
[----:B------:R-:W-:Y:S01]  /*298e0*/  UIADD3 UR13, UR25, UR12, URZ ;  /* 0x0000000c190d7290 */ /* 0x000fe2000fffe03f */
[----:B---3--:R-:W-:Y:S01]  /*298f0*/  IMAD R3, R22, 0x80, R3 ;  /* 0x0000008016037824 */ /* 0x008fe200078e0203 */
[----:B------:R-:W-:Y:S01]  /*29900*/  UIMAD UR5, UR11, UR5, UR10 ;  /* 0x000000050b0572a4 */ /* 0x000fe2000f8e020a */
[----:B------:R-:W-:Y:S01]  /*29910*/  IMAD R6, R2, 0x10, R19 ;  /* 0x0000001002067824 */ /* 0x000fe200078e0213 */
[----:B------:R-:W-:Y:S01]  /*29920*/  UMOV UR12, UR24 ;  /* 0x00000018000c7c82 */ /* 0x000fe20008000000 */
[----:B------:R-:W-:Y:S01]  /*29930*/  @P0 IMAD.HI.U32 R4, R3, c[0x0][0x4ec], RZ ;  /* 0x00013b0003040a27 */ /* 0x000fe200078e00ff */
[----:B------:R-:W-:-:S03]  /*29940*/  UIMAD.WIDE.U32 UR12, UR11, UR4, UR12 ;  /* 0x000000040b0c72a5 */ /* 0x000fc6000f8e000c */
[----:B------:R-:W-:Y:S01]  /*29950*/  IMAD R10, R22, 0x80, R6 ;  /* 0x00000080160a7824 */ /* 0x000fe200078e0206 */
[----:B------:R-:W-:Y:S01]  /*29960*/  UIADD3 UR5, UR13, UR5, URZ ;  /* 0x000000050d057290 */ /* 0x000fe2000fffe03f */
[----:B------:R-:W-:Y:S01]  /*29970*/  IMAD.MOV.U32 R0, RZ, RZ, R3 ;  /* 0x000000ffff007224 */ /* 0x000fe200078e0003 */
[----:B------:R-:W-:Y:S01]  /*29980*/  @P0 SHF.R.U32.HI R0, RZ, c[0x0][0x4f0], R4 ;  /* 0x00013c00ff000a19 */ /* 0x000fe20000011604 */
[----:B------:R-:W-:-:S03]  /*29990*/  @P0 IMAD.HI.U32 R4, R10, c[0x0][0x4ec], RZ ;  /* 0x00013b000a040a27 */ /* 0x000fc600078e00ff */
[----:B------:R-:W-:Y:S01]  /*299a0*/  SHF.R.S32.HI R7, RZ, 0x1f, R0 ;  /* 0x0000001fff077819 */ /* 0x000fe20000011400 */
[----:B------:R-:W-:Y:S01]  /*299b0*/  IMAD.MOV.U32 R8, RZ, RZ, R10 ;  /* 0x000000ffff087224 */ /* 0x000fe200078e000a */
[----:B------:R-:W-:Y:S01]  /*299c0*/  @P0 SHF.R.U32.HI R8, RZ, c[0x0][0x4f0], R4 ;  /* 0x00013c00ff080a19 */ /* 0x000fe20000011604 */
[----:B------:R-:W-:Y:S02]  /*299d0*/  IMAD.SHL.U32 R4, R19, 0x40, RZ ;  /* 0x0000004013047824 */ /* 0x000fe400078e00ff */
[----:B------:R-:W-:Y:S02]  /*299e0*/  IMAD.MOV R5, RZ, RZ, -R0 ;  /* 0x000000ffff057224 */ /* 0x000fe400078e0a00 */
[----:B------:R-:W-:Y:S01]  /*299f0*/  IMAD.SHL.U32 R2, R2, 0x8, RZ ;  /* 0x0000000802027824 */ /* 0x000fe200078e00ff */
[----:B------:R-:W-:Y:S01]  /*29a00*/  LOP3.LUT R4, R4, 0x1c0, RZ, 0xc0, !PT ;  /* 0x000001c004047812 */ /* 0x000fe200078ec0ff */
[----:B------:R-:W-:Y:S02]  /*29a10*/  IMAD R3, R5, c[0x0][0x4e8], R3 ;  /* 0x00013a0005037a24 */ /* 0x000fe400078e0203 */
[----:B------:R-:W-:Y:S01]  /*29a20*/  IMAD.U32 R5, RZ, RZ, UR7 ;  /* 0x00000007ff057e24 */ /* 0x000fe2000f8e00ff */
[----:B------:R-:W-:Y:S01]  /*29a30*/  LOP3.LUT R9, R4, 0x38, R2, 0xf8, !PT ;  /* 0x0000003804097812 */ /* 0x000fe200078ef802 */
[----:B------:R-:W-:Y:S01]  /*29a40*/  IMAD.MOV R16, RZ, RZ, -R8 ;  /* 0x000000ffff107224 */ /* 0x000fe200078e0a08 */
[----:B------:R-:W-:-:S02]  /*29a50*/  SHF.R.U32.HI R6, RZ, 0x3, R4 ;  /* 0x00000003ff067819 */ /* 0x000fc40000011604 */
[----:B------:R-:W-:Y:S01]  /*29a60*/  IADD3 R4, P0, R0, UR20, RZ ;  /* 0x0000001400047c10 */ /* 0x000fe2000ff1e0ff */
[----:B------:R-:W-:Y:S01]  /*29a70*/  IMAD R16, R16, c[0x0][0x4e8], R10 ;  /* 0x00013a0010107a24 */ /* 0x000fe200078e020a */
[----:B------:R-:W-:Y:S02]  /*29a80*/  SHF.R.S32.HI R0, RZ, 0x1f, R3 ;  /* 0x0000001fff007819 */ /* 0x000fe40000011403 */
[----:B------:R-:W-:Y:S02]  /*29a90*/  IADD3.X R5, R7, UR21, R5, P0, !PT ;  /* 0x0000001507057c10 */ /* 0x000fe400087fe405 */
[----:B------:R-:W-:Y:S01]  /*29aa0*/  LOP3.LUT R20, R9, R6, RZ, 0x3c, !PT ;  /* 0x0000000609147212 */ /* 0x000fe200078e3cff */
[----:B------:R-:W-:Y:S01]  /*29ab0*/  IMAD R0, R0, c[0x0][0x488], RZ ;  /* 0x0001220000007a24 */ /* 0x000fe200078e02ff */
[----:B------:R-:W-:Y:S01]  /*29ac0*/  SHF.R.S32.HI R9, RZ, 0x1f, R8 ;  /* 0x0000001fff097819 */ /* 0x000fe20000011408 */
[----:B------:R-:W-:Y:S01]  /*29ad0*/  IMAD.WIDE.U32 R6, R3, c[0x0][0x488], R4 ;  /* 0x0001220003067a25 */ /* 0x000fe200078e0004 */
[----:B------:R-:W-:-:S03]  /*29ae0*/  SHF.R.S32.HI R53, RZ, 0x1f, R2 ;  /* 0x0000001fff357819 */ /* 0x000fc60000011402 */
[----:B------:R-:W-:Y:S02]  /*29af0*/  IMAD R3, R3, c[0x0][0x48c], R0 ;  /* 0x0001230003037a24 */ /* 0x000fe400078e0200 */
[----:B------:R-:W-:Y:S01]  /*29b00*/  IMAD R0, R9, c[0x0][0x3e0], RZ ;  /* 0x0000f80009007a24 */ /* 0x000fe200078e02ff */
[C---:B------:R-:W-:Y:S01]  /*29b10*/  LEA R9, P0, R6.reuse, c[0x0][0x450], 0x2 ;  /* 0x0001140006097a11 */ /* 0x040fe200078010ff */
[----:B------:R-:W-:Y:S02]  /*29b20*/  IMAD.IADD R3, R7, 0x1, R3 ;  /* 0x0000000107037824 */ /* 0x000fe400078e0203 */
[----:B------:R-:W-:Y:S02]  /*29b30*/  IMAD.U32 R5, RZ, RZ, UR13 ;  /* 0x0000000dff057e24 */ /* 0x000fe4000f8e00ff */
[----:B------:R-:W-:Y:S01]  /*29b40*/  IMAD.U32 R4, RZ, RZ, UR12 ;  /* 0x0000000cff047e24 */ /* 0x000fe2000f8e00ff */
[----:B------:R-:W-:Y:S01]  /*29b50*/  LEA.HI.X R3, R6, c[0x0][0x454], R3, 0x2, P0 ;  /* 0x0001150006037a11 */ /* 0x000fe200000f1403 */
[----:B------:R-:W-:Y:S01]  /*29b60*/  IMAD.U32 R5, RZ, RZ, UR5 ;  /* 0x00000005ff057e24 */ /* 0x000fe2000f8e00ff */
[----:B------:R-:W-:Y:S01]  /*29b70*/  SHFL.IDX PT, R14, R9, RZ, 0x1c1f ;  /* 0x001c1fff090e7589 */ /* 0x000fe200000e0000 */
[----:B------:R-:W-:-:S02]  /*29b80*/  IMAD R7, R8, c[0x0][0x3e4], R0 ;  /* 0x0000f90008077a24 */ /* 0x000fc400078e0200 */
[----:B------:R-:W-:Y:S01]  /*29b90*/  IMAD.WIDE.U32 R4, R8, c[0x0][0x3e0], R4 ;  /* 0x0000f80008047a25 */ /* 0x000fe200078e0004 */
[----:B------:R-:W1:Y:S01]  /*29ba0*/  SHFL.IDX PT, R15, R3, RZ, 0x1c1f ;  /* 0x001c1fff030f7589 */ /* 0x000e6200000e0000 */
[----:B------:R-:W-:Y:S02]  /*29bb0*/  SHF.R.S32.HI R8, RZ, 0x1f, R16 ;  /* 0x0000001fff087819 */ /* 0x000fe40000011410 */
[----:B-----5:R-:W-:Y:S01]  /*29bc0*/  IMAD R0, R12, c[0x0][0x4e8], RZ ;  /* 0x00013a000c007a24 */ /* 0x020fe200078e02ff */
[----:B------:R-:W-:Y:S01]  /*29bd0*/  SHFL.IDX PT, R13, R3, 0x1, 0x1c1f ;  /* 0x003c1f00030d7f89 */ /* 0x000fe200000e0000 */
[----:B------:R-:W-:Y:S02]  /*29be0*/  IMAD R6, R22, 0x80, R11 ;  /* 0x0000008016067824 */ /* 0x000fe400078e020b */
[----:B------:R-:W-:Y:S01]  /*29bf0*/  IMAD.IADD R5, R5, 0x1, R7 ;  /* 0x0000000105057824 */ /* 0x000fe200078e0207 */
[----:B------:R-:W2:Y:S01]  /*29c00*/  SHFL.IDX PT, R12, R9, 0x1, 0x1c1f ;  /* 0x003c1f00090c7f89 */ /* 0x000ea200000e0000 */
[----:B------:R-:W-:Y:S01]  /*29c10*/  IMAD R7, R8, c[0x0][0x3d8], RZ ;  /* 0x0000f60008077a24 */ /* 0x000fe200078e02ff */
[----:B------:R-:W-:Y:S01]  /*29c20*/  IADD3 R17, R6, 0x8, RZ ;  /* 0x0000000806117810 */ /* 0x000fe20007ffe0ff */
[----:B------:R-:W-:Y:S01]  /*29c30*/  IMAD.WIDE.U32 R4, R16, c[0x0][0x3d8], R4 ;  /* 0x0000f60010047a25 */ /* 0x000fe200078e0004 */
[----:B------:R-:W-:Y:S01]  /*29c40*/  SHFL.IDX PT, R10, R9, 0x2, 0x1c1f ;  /* 0x005c1f00090a7f89 */ /* 0x000fe200000e0000 */
[----:B------:R-:W-:-:S02]  /*29c50*/  ISETP.GE.OR P5, PT, R6, R0, P1 ;  /* 0x000000000600720c */ /* 0x000fc40000fa6670 */
[-C--:B------:R-:W-:Y:S01]  /*29c60*/  ISETP.GE.OR P4, PT, R17, R0.reuse, P1 ;  /* 0x000000001100720c */ /* 0x080fe20000f86670 */
[----:B------:R-:W3:Y:S01]  /*29c70*/  SHFL.IDX PT, R11, R3, 0x2, 0x1c1f ;  /* 0x005c1f00030b7f89 */ /* 0x000ee200000e0000 */
[----:B------:R-:W-:Y:S01]  /*29c80*/  IMAD R18, R16, c[0x0][0x3dc], R7 ;  /* 0x0000f70010127a24 */ /* 0x000fe200078e0207 */
[----:B------:R-:W-:Y:S01]  /*29c90*/  IADD3 R16, R6, 0x48, RZ ;  /* 0x0000004806107810 */ /* 0x000fe20007ffe0ff */
[----:B------:R-:W-:Y:S01]  /*29ca0*/  IMAD.SHL.U32 R7, R21, 0x8, RZ ;  /* 0x0000000815077824 */ /* 0x000fe200078e00ff */
[----:B------:R-:W-:Y:S02]  /*29cb0*/  SHFL.IDX PT, R8, R9, 0x3, 0x1c1f ;  /* 0x007c1f0009087f89 */ /* 0x000fe400000e0000 */
[----:B------:R-:W-:Y:S02]  /*29cc0*/  ISETP.GE.OR P0, PT, R16, R0, P1 ;  /* 0x000000001000720c */ /* 0x000fe40000f06670 */
[----:B------:R4:W3:Y:S01]  /*29cd0*/  SHFL.IDX PT, R9, R3, 0x3, 0x1c1f ;  /* 0x007c1f0003097f89 */ /* 0x0008e200000e0000 */
[----:B------:R-:W-:-:S03]  /*29ce0*/  LOP3.LUT R7, R20, 0x7ffffe00, R7, 0xf8, !PT ;  /* 0x7ffffe0014077812 */ /* 0x000fc600078ef807 */
[----:B-1----:R-:W-:Y:S04]  /*29cf0*/  @!P5 ST.E [R14.64], R36 ;  /* 0x000000240e00d985 */ /* 0x002fe8000c10191a */
[----:B--2---:R-:W-:Y:S01]  /*29d00*/  @!P4 ST.E [R12.64], R37 ;  /* 0x000000250c00c985 */ /* 0x004fe2000c10191a */
[----:B----4-:R-:W-:Y:S01]  /*29d10*/  IADD3 R3, R6, 0x40, RZ ;  /* 0x0000004006037810 */ /* 0x010fe20007ffe0ff */
[----:B------:R-:W-:Y:S01]  /*29d20*/  IMAD.IADD R6, R5, 0x1, R18 ;  /* 0x0000000105067824 */ /* 0x000fe200078e0212 */
[----:B------:R-:W-:Y:S02]  /*29d30*/  LEA R5, P2, R4, c[0x0][0x380], 0x1 ;  /* 0x0000e00004057a11 */ /* 0x000fe400078408ff */
[----:B------:R-:W-:Y:S01]  /*29d40*/  ISETP.GE.OR P3, PT, R3, R0, P1 ;  /* 0x000000000300720c */ /* 0x000fe20000f66670 */
[----:B------:R-:W-:Y:S01]  /*29d50*/  IMAD R3, R22, 0x80, R19 ;  /* 0x0000008016037824 */ /* 0x000fe200078e0213 */
[----:B------:R-:W-:Y:S01]  /*29d60*/  LEA.HI.X R4, R4, c[0x0][0x384], R6, 0x1, P2 ;  /* 0x0000e10004047a11 */ /* 0x000fe200010f0c06 */
[----:B------:R-:W-:Y:S01]  /*29d70*/  IMAD.SHL.U32 R6, R7, 0x2, RZ ;  /* 0x0000000207067824 */ /* 0x000fe200078e00ff */
[----:B------:R-:W-:Y:S02]  /*29d80*/  SHFL.IDX PT, R12, R5, RZ, 0x181f ;  /* 0x00181fff050c7589 */ /* 0x000fe400000e0000 */
[----:B------:R-:W-:-:S02]  /*29d90*/  IADD3 R7, R3, 0x10, RZ ;  /* 0x0000001003077810 */ /* 0x000fc40007ffe0ff */
[----:B------:R-:W-:Y:S01]  /*29da0*/  SHFL.IDX PT, R15, R4, 0x2, 0x181f ;  /* 0x00581f00040f7f89 */ /* 0x000fe200000e0000 */
[C---:B------:R-:W-:Y:S02]  /*29db0*/  IADD3 R32, R3.reuse, 0x40, RZ ;  /* 0x0000004003207810 */ /* 0x040fe40007ffe0ff */
[C---:B------:R-:W-:Y:S01]  /*29dc0*/  IADD3 R45, R3.reuse, 0x50, RZ ;  /* 0x00000050032d7810 */ /* 0x040fe20007ffe0ff */
[----:B------:R-:W-:Y:S01]  /*29dd0*/  SHFL.IDX PT, R14, R5, 0x3, 0x181f ;  /* 0x00781f00050e7f89 */ /* 0x000fe200000e0000 */
[----:B------:R-:W-:-:S03]  /*29de0*/  IADD3 R54, R3, 0x60, RZ ;  /* 0x0000006003367810 */ /* 0x000fc60007ffe0ff */
[----:B---3--:R-:W-:Y:S04]  /*29df0*/  @!P3 ST.E [R10.64], R38 ;  /* 0x000000260a00b985 */ /* 0x008fe8000c10191a */
[----:B------:R-:W1:Y:S04]  /*29e00*/  SHFL.IDX PT, R10, R5, 0x1, 0x181f ;  /* 0x00381f00050a7f89 */ /* 0x000e6800000e0000 */
[----:B------:R-:W-:Y:S01]  /*29e10*/  @!P0 ST.E [R8.64], R39 ;  /* 0x0000002708008985 */ /* 0x000fe2000c10191a */
        /* <DEDUP_REMOVED lines=8> */
[C---:B------:R-:W-:Y:S01]  /*29ea0*/  IADD3 R7, R3.reuse, 0x30, RZ ;  /* 0x0000003003077810 */ /* 0x040fe20007ffe0ff */
[----:B------:R-:W4:Y:S01]  /*29eb0*/  SHFL.IDX PT, R9, R5, 0x2, 0x181f ;  /* 0x00581f0005097f89 */ /* 0x000f2200000e0000 */
[----:B------:R-:W-:Y:S02]  /*29ec0*/  IADD3 R3, R3, 0x70, RZ ;  /* 0x0000007003037810 */ /* 0x000fe40007ffe0ff */
[----:B------:R-:W-:Y:S01]  /*29ed0*/  ISETP.GE.OR P2, PT, R7, R0, P0 ;  /* 0x000000000700720c */ /* 0x000fe20000746670 */
[----:B------:R-:W-:Y:S01]  /*29ee0*/  LDS.128 R20, [R6+0x880] ;  /* 0x0008800006147984 */ /* 0x000fe20000000c00 */
[C---:B-1----:R-:W-:Y:S02]  /*29ef0*/  @!P4 LEA R10, P6, R2.reuse, R10, 0x1 ;  /* 0x0000000a020ac211 */ /* 0x042fe400078c08ff */
[C---:B------:R-:W-:Y:S01]  /*29f00*/  @!P1 LEA R12, P5, R2.reuse, R12, 0x1 ;  /* 0x0000000c020c9211 */ /* 0x040fe200078a08ff */
[----:B------:R-:W-:Y:S04]  /*29f10*/  LDS.128 R16, [R6+0x1080] ;  /* 0x0010800006107984 */ /* 0x000fe80000000c00 */
[----:B------:R-:W1:Y:S01]  /*29f20*/  SHFL.IDX PT, R44, R4, 0x3, 0x181f ;  /* 0x00781f00042c7f89 */ /* 0x000e6200000e0000 */
[----:B--2---:R-:W-:-:S03]  /*29f30*/  @!P1 LEA.HI.X R13, R2, R11, R53, 0x1, P5 ;  /* 0x0000000b020d9211 */ /* 0x004fc600028f0c35 */
[----:B------:R-:W2:Y:S02]  /*29f40*/  LDS.128 R28, [R6+0x1880] ;  /* 0x00188000061c7984 */ /* 0x000ea40000000c00 */
[----:B------:R-:W-:Y:S02]  /*29f50*/  P2R R7, PR, RZ, 0x40 ;  /* 0x00000040ff077803 */ /* 0x000fe40000000000 */
[----:B------:R-:W-:Y:S01]  /*29f60*/  ISETP.GE.OR P6, PT, R32, R0, P0 ;  /* 0x000000002000720c */ /* 0x000fe200007c6670 */
[----:B------:R-:W-:Y:S01]  /*29f70*/  LDS.128 R36, [R6+0x2880] ;  /* 0x0028800006247984 */ /* 0x000fe20000000c00 */
[----:B------:R-:W-:-:S03]  /*29f80*/  ISETP.NE.AND P5, PT, R7, RZ, PT ;  /* 0x000000ff0700720c */ /* 0x000fc60003fa5270 */
[----:B------:R-:W-:Y:S01]  /*29f90*/  LDS.128 R32, [R6+0x2080] ;  /* 0x0020800006207984 */ /* 0x000fe20000000c00 */
[C-C-:B---3--:R-:W-:Y:S02]  /*29fa0*/  @!P4 LEA.HI.X R11, R2.reuse, R8, R53.reuse, 0x1, P5 ;  /* 0x00000008020bc211 */ /* 0x148fe400028f0c35 */
[C---:B----4-:R-:W-:Y:S01]  /*29fb0*/  @!P3 LEA R8, P5, R2.reuse, R9, 0x1 ;  /* 0x000000090208b211 */ /* 0x050fe200078a08ff */
[----:B------:R-:W-:Y:S03]  /*29fc0*/  LDS.128 R40, [R6+0x3080] ;  /* 0x0030800006287984 */ /* 0x000fe60000000c00 */
[C---:B------:R-:W-:Y:S01]  /*29fd0*/  @!P3 LEA.HI.X R9, R2.reuse, R15, R53, 0x1, P5 ;  /* 0x0000000f0209b211 */ /* 0x040fe200028f0c35 */
[----:B------:R-:W-:Y:S01]  /*29fe0*/  SHFL.IDX PT, R48, R5, 0x4, 0x181f ;  /* 0x00981f0005307f89 */ /* 0x000fe200000e0000 */
[----:B------:R-:W-:-:S03]  /*29ff0*/  @!P2 LEA R14, P5, R2, R14, 0x1 ;  /* 0x0000000e020ea211 */ /* 0x000fc600078a08ff */
[----:B------:R-:W-:Y:S01]  /*2a000*/  SHFL.IDX PT, R7, R5, 0x5, 0x181f ;  /* 0x00b81f0005077f89 */ /* 0x000fe200000e0000 */
[----:B-1----:R-:W-:Y:S02]  /*2a010*/  @!P2 LEA.HI.X R15, R2, R44, R53, 0x1, P5 ;  /* 0x0000002c020fa211 */ /* 0x002fe400028f0c35 */
[-C--:B------:R-:W-:Y:S01]  /*2a020*/  ISETP.GE.OR P5, PT, R45, R0.reuse, P0 ;  /* 0x000000002d00720c */ /* 0x080fe200007a6670 */
[----:B------:R-:W1:Y:S04]  /*2a030*/  SHFL.IDX PT, R49, R5, 0x6, 0x181f ;  /* 0x00d81f0005317f89 */ /* 0x000e6800000e0000 */
[----:B------:R-:W3:Y:S04]  /*2a040*/  SHFL.IDX PT, R52, R4, 0x4, 0x181f ;  /* 0x00981f0004347f89 */ /* 0x000ee800000e0000 */
[----:B------:R-:W4:Y:S04]  /*2a050*/  SHFL.IDX PT, R51, R4, 0x5, 0x181f ;  /* 0x00b81f0004337f89 */ /* 0x000f2800000e0000 */
[----:B------:R-:W1:Y:S04]  /*2a060*/  SHFL.IDX PT, R50, R4, 0x6, 0x181f ;  /* 0x00d81f0004327f89 */ /* 0x000e6800000e0000 */
[----:B------:R1:W3:Y:S04]  /*2a070*/  LDS.128 R44, [R6+0x3880] ;  /* 0x00388000062c7984 */ /* 0x0002e80000000c00 */
[----:B------:R-:W-:Y:S01]  /*2a080*/  @!P1 ST.E.128 [R12.64], R24 ;  /* 0x000000180c009985 */ /* 0x000fe2000c101d1a */
[----:B------:R-:W-:-:S02]  /*2a090*/  ISETP.GE.OR P1, PT, R54, R0, P0 ;  /* 0x000000003600720c */ /* 0x000fc40000726670 */
[----:B------:R-:W-:Y:S01]  /*2a0a0*/  ISETP.GE.OR P0, PT, R3, R0, P0 ;  /* 0x000000000300720c */ /* 0x000fe20000706670 */
[----:B------:R3:W-:Y:S04]  /*2a0b0*/  @!P4 ST.E.128 [R10.64], R20 ;  /* 0x000000140a00c985 */ /* 0x0007e8000c101d1a */
[----:B------:R4:W-:Y:S04]  /*2a0c0*/  @!P3 ST.E.128 [R8.64], R16 ;  /* 0x000000100800b985 */ /* 0x0009e8000c101d1a */
[----:B--2---:R2:W-:Y:S02]  /*2a0d0*/  @!P2 ST.E.128 [R14.64], R28 ;  /* 0x0000001c0e00a985 */ /* 0x0045e4000c101d1a */
[----:B-1----:R-:W-:-:S02]  /*2a0e0*/  @!P1 LEA R6, P2, R2, R49, 0x1 ;  /* 0x0000003102069211 */ /* 0x002fc400078408ff */
[C---:B---3--:R-:W-:Y:S02]  /*2a0f0*/  @!P6 LEA R10, P4, R2.reuse, R48, 0x1 ;  /* 0x00000030020ae211 */ /* 0x048fe400078808ff */
[C---:B----4-:R-:W-:Y:S02]  /*2a100*/  @!P5 LEA R8, P3, R2.reuse, R7, 0x1 ;  /* 0x000000070208d211 */ /* 0x050fe400078608ff */
[C-C-:B------:R-:W-:Y:S02]  /*2a110*/  @!P6 LEA.HI.X R11, R2.reuse, R52, R53.reuse, 0x1, P4 ;  /* 0x00000034020be211 */ /* 0x140fe400020f0c35 */
[C-C-:B------:R-:W-:Y:S02]  /*2a120*/  @!P5 LEA.HI.X R9, R2.reuse, R51, R53.reuse, 0x1, P3 ;  /* 0x000000330209d211 */ /* 0x140fe400018f0c35 */
[----:B------:R-:W-:Y:S01]  /*2a130*/  @!P1 LEA.HI.X R7, R2, R50, R53, 0x1, P2 ;  /* 0x0000003202079211 */ /* 0x000fe200010f0c35 */
[----:B------:R2:W-:Y:S04]  /*2a140*/  @!P6 ST.E.128 [R10.64], R32 ;  /* 0x000000200a00e985 */ /* 0x0005e8000c101d1a */
[----:B------:R2:W1:Y:S04]  /*2a150*/  SHFL.IDX PT, R10, R5, 0x7, 0x181f ;  /* 0x00f81f00050a7f89 */ /* 0x00046800000e0000 */
[----:B------:R2:W-:Y:S04]  /*2a160*/  @!P5 ST.E.128 [R8.64], R36 ;  /* 0x000000240800d985 */ /* 0x0005e8000c101d1a */
[----:B------:R2:W3:Y:S04]  /*2a170*/  SHFL.IDX PT, R5, R4, 0x7, 0x181f ;  /* 0x00f81f0004057f89 */ /* 0x0004e800000e0000 */
[----:B------:R2:W-:Y:S01]  /*2a180*/  @!P1 ST.E.128 [R6.64], R40 ;  /* 0x0000002806009985 */ /* 0x0005e2000c101d1a */
[----:B------:R-:W-:Y:S05]  /*2a190*/  @P0 EXIT ;  /* 0x000000000000094d */ /* 0x000fea0003800000 */
[----:B-12---:R-:W-:-:S04]  /*2a1a0*/  LEA R4, P0, R2, R10, 0x1 ;  /* 0x0000000a02047211 */ /* 0x006fc800078008ff */
[----:B---3--:R-:W-:-:S05]  /*2a1b0*/  LEA.HI.X R5, R2, R5, R53, 0x1, P0 ;  /* 0x0000000502057211 */ /* 0x008fca00000f0c35 */
[----:B------:R-:W-:Y:S01]  /*2a1c0*/  ST.E.128 [R4.64], R44 ;  /* 0x0000002c04007985 */ /* 0x000fe2000c101d1a */
[----:B------:R-:W-:Y:S05]  /*2a1d0*/  EXIT ;  /* 0x000000000000794d */ /* 0x000fea0003800000 */
.L_x_500:
[----:B------:R-:W-:Y:S02]  /*2a1e0*/  ULDC.64 UR6, c[0x0][0x500] ;  /* 0x0001400000067ab9 */ /* 0x000fe40000000a00 */
[----:B------:R-:W-:Y:S02]  /*2a1f0*/  UISETP.NE.U32.AND UP1, UPT, URZ, UR6, UPT ;  /* 0x000000063f00728c */ /* 0x000fe4000bf25070 */
[----:B------:R-:W-:Y:S02]  /*2a200*/  ULDC.64 UR4, c[0x0][0x508] ;  /* 0x0001420000047ab9 */ /* 0x000fe40000000a00 */
[----:B------:R-:W-:Y:S02]  /*2a210*/  UISETP.NE.AND.EX UP1, UPT, URZ, UR7, UPT, UP1 ;  /* 0x000000073f00728c */ /* 0x000fe4000bf25310 */
[----:B------:R-:W-:Y:S02]  /*2a220*/  UISETP.NE.U32.AND UP0, UPT, URZ, UR4, UPT ;  /* 0x000000043f00728c */ /* 0x000fe4000bf05070 */
[----:B------:R-:W-:-:S02]  /*2a230*/  ULDC.64 UR6, c[0x0][0x500] ;  /* 0x0001400000067ab9 */ /* 0x000fc40000000a00 */
[----:B------:R-:W-:Y:S01]  /*2a240*/  UMOV UR4, 0x4 ;  /* 0x0000000400047882 */ /* 0x000fe20000000000 */
[----:B------:R-:W-:Y:S01]  /*2a250*/  PLOP3.LUT P0, PT, PT, PT, UP1, 0x80, 0x0 ;  /* 0x000000000000781c */ /* 0x000fe20003f0f018 */
[----:B------:R-:W-:Y:S02]  /*2a260*/  UIMAD.WIDE UR6, UR22, UR4, UR6 ;  /* 0x00000004160672a5 */ /* 0x000fe4000f8e0206 */
[----:B------:R-:W-:-:S04]  /*2a270*/  UISETP.NE.AND.EX UP0, UPT, URZ, UR5, UPT, UP0 ;  /* 0x000000053f00728c */ /* 0x000fc8000bf05300 */
[----:B------:R-:W-:Y:S02]  /*2a280*/  IMAD.U32 R4, RZ, RZ, UR6 ;  /* 0x00000006ff047e24 */ /* 0x000fe4000f8e00ff */
[----:B------:R-:W-:Y:S01]  /*2a290*/  IMAD.U32 R5, RZ, RZ, UR7 ;  /* 0x00000007ff057e24 */ /* 0x000fe2000f8e00ff */
[----:B------:R-:W-:Y:S01]  /*2a2a0*/  ULDC.64 UR6, c[0x0][0x508] ;  /* 0x0001420000067ab9 */ /* 0x000fe20000000a00 */
[----:B------:R-:W-:-:S03]  /*2a2b0*/  PLOP3.LUT P1, PT, PT, PT, UP0, 0x80, 0x0 ;  /* 0x000000000000781c */ /* 0x000fc60003f2f008 */
[----:B------:R-:W2:Y:S01]  /*2a2c0*/  @P0 LDG.E R0, [R4.64] ;  /* 0x0000001a04000981 */ /* 0x000ea2000c1e1900 */
[----:B------:R-:W-:Y:S01]  /*2a2d0*/  @UP0 UIMAD.WIDE UR6, UR22, UR4, UR6 ;  /* 0x00000004160602a5 */ /* 0x000fe2000f8e0206 */
[----:B------:R-:W-:-:S05]  /*2a2e0*/  MOV R9, c[0x0][0x388] ;  /* 0x0000e20000097a02 */ /* 0x000fca0000000f00 */
[----:B------:R-:W-:Y:S01]  /*2a2f0*/  IMAD.U32 R2, RZ, RZ, UR6 ;  /* 0x00000006ff027e24 */ /* 0x000fe2000f8e00ff */
[----:B------:R-:W-:-:S05]  /*2a300*/  MOV R3, UR7 ;  /* 0x0000000700037c02 */ /* 0x000fca0008000f00 */
        /* <DEDUP_REMOVED lines=9> */
.L_x_502:
[----:B------:R-:W1:Y:S01]  /*2a3a0*/  S2R R8, SR_TID.X ;  /* 0x0000000000087919 */ /* 0x000e620000002100 */
        /* <DEDUP_REMOVED lines=11> */
[----:B------:R-:W1:Y:S01]  /*2a460*/  R2UR UR12, R2 ;  /* 0x00000000020c73c2 */ /* 0x000e6200000e0000 */
[----:B------:R-:W-:Y:S01]  /*2a470*/  IMAD.MOV.U32 R0, RZ, RZ, c[0x0][0x4e8] ;  /* 0x00013a00ff007624 */ /* 0x000fe200078e00ff */
[----:B------:R-:W-:Y:S02]  /*2a480*/  ULDC.64 UR4, c[0x0][0x490] ;  /* 0x0001240000047ab9 */ /* 0x000fe40000000a00 */
[----:B------:R-:W-:Y:S02]  /*2a490*/  UIMAD UR7, UR9, UR4, URZ ;  /* 0x00000004090772a4 */ /* 0x000fe4000f8e023f */
[----:B------:R-:W-:Y:S01]  /*2a4a0*/  ISETP.NE.AND P0, PT, R0, 0x1, PT ;  /* 0x000000010000780c */ /* 0x000fe20003f05270 */
[----:B------:R-:W-:Y:S01]  /*2a4b0*/  IMAD.MOV.U32 R0, RZ, RZ, R4 ;  /* 0x000000ffff007224 */ /* 0x000fe200078e0004 */
[----:B------:R-:W2:Y:S01]  /*2a4c0*/  R2UR UR11, R3 ;  /* 0x00000000030b73c2 */ /* 0x000ea200000e0000 */
[----:B------:R-:W-:-:S07]  /*2a4d0*/  UIMAD UR7, UR17, UR5, UR7 ;  /* 0x00000005110772a4 */ /* 0x000fce000f8e0207 */
[----:B------:R3:W1:Y:S03]  /*2a4e0*/  R2UR UR10, R2 ;  /* 0x00000000020a73c2 */ /* 0x00066600000e0000 */
[----:B------:R-:W-:Y:S01]  /*2a4f0*/  @P0 IMAD.HI.U32 R5, R4, c[0x0][0x4ec], RZ ;  /* 0x00013b0004050a27 */ /* 0x000fe200078e00ff */
[----:B-1----:R-:W-:-:S04]  /*2a500*/  UMOV UR10, UR12 ;  /* 0x0000000c000a7c82 */ /* 0x002fc80008000000 */
[----:B------:R-:W-:Y:S01]  /*2a510*/  @P0 SHF.R.U32.HI R0, RZ, c[0x0][0x4f0], R5 ;  /* 0x00013c00ff000a19 */ /* 0x000fe20000011605 */
[----:B------:R3:W1:Y:S03]  /*2a520*/  R2UR UR13, R3 ;  /* 0x00000000030d73c2 */ /* 0x00066600000e0000 */
[----:B------:R-:W-:Y:S02]  /*2a530*/  IADD3 R6, -R0, RZ, RZ ;  /* 0x000000ff00067210 */ /* 0x000fe40007ffe1ff */
[----:B------:R-:W-:Y:S01]  /*2a540*/  SHF.R.S32.HI R5, RZ, 0x1f, R0 ;  /* 0x0000001fff057819 */ /* 0x000fe20000011400 */
[----:B--2---:R-:W-:Y:S02]  /*2a550*/  UIMAD.WIDE.U32 UR10, UR17, UR4, UR10 ;  /* 0x00000004110a72a5 */ /* 0x004fe4000f8e000a */
[----:B------:R-:W-:Y:S01]  /*2a560*/  IMAD R6, R6, c[0x0][0x4e8], R4 ;  /* 0x00013a0006067a24 */ /* 0x000fe200078e0204 */
[----:B------:R-:W-:-:S02]  /*2a570*/  ULDC.64 UR4, c[0x0][0x498] ;  /* 0x0001260000047ab9 */ /* 0x000fc40000000a00 */
[----:B------:R-:W-:Y:S02]  /*2a580*/  UIADD3 UR11, UR7, UR11, URZ ;  /* 0x0000000b070b7290 */ /* 0x000fe4000fffe03f */
[----:B------:R-:W-:Y:S02]  /*2a590*/  UIMAD UR7, UR6, UR4, URZ ;  /* 0x00000004060772a4 */ /* 0x000fe4000f8e023f */
[----:B------:R-:W-:Y:S02]  /*2a5a0*/  UIMAD.WIDE.U32 UR10, UR22, UR4, UR10 ;  /* 0x00000004160a72a5 */ /* 0x000fe4000f8e000a */
[----:B------:R-:W-:-:S04]  /*2a5b0*/  UIMAD UR5, UR22, UR5, UR7 ;  /* 0x00000005160572a4 */ /* 0x000fc8000f8e0207 */
[----:B------:R-:W-:Y:S02]  /*2a5c0*/  IADD3 R4, P0, R0, UR10, RZ ;  /* 0x0000000a00047c10 */ /* 0x000fe4000ff1e0ff */
[----:B------:R-:W-:Y:S01]  /*2a5d0*/  IMAD.U32 R7, RZ, RZ, UR5 ;  /* 0x00000005ff077e24 */ /* 0x000fe2000f8e00ff */
[----:B------:R-:W-:-:S04]  /*2a5e0*/  SHF.R.S32.HI R0, RZ, 0x1f, R6 ;  /* 0x0000001fff007819 */ /* 0x000fc80000011406 */
[----:B------:R-:W-:Y:S01]  /*2a5f0*/  IADD3.X R5, R5, UR11, R7, P0, !PT ;  /* 0x0000000b05057c10 */ /* 0x000fe200087fe407 */
[----:B------:R-:W-:-:S04]  /*2a600*/  IMAD R0, R0, c[0x0][0x488], RZ ;  /* 0x0001220000007a24 */ /* 0x000fc800078e02ff */
[C---:B------:R-:W-:Y:S02]  /*2a610*/  IMAD R0, R6.reuse, c[0x0][0x48c], R0 ;  /* 0x0001230006007a24 */ /* 0x040fe400078e0200 */
[----:B------:R-:W-:-:S05]  /*2a620*/  IMAD.WIDE.U32 R4, R6, c[0x0][0x488], R4 ;  /* 0x0001220006047a25 */ /* 0x000fca00078e0004 */
[----:B------:R-:W-:Y:S02]  /*2a630*/  IADD3 R0, R5, R0, RZ ;  /* 0x0000000005007210 */ /* 0x000fe40007ffe0ff */
[----:B------:R-:W-:-:S04]  /*2a640*/  LEA R6, P0, R4, c[0x0][0x450], 0x2 ;  /* 0x0001140004067a11 */ /* 0x000fc800078010ff */
[----:B------:R-:W-:Y:S01]  /*2a650*/  LEA.HI.X R7, R4, c[0x0][0x454], R0, 0x2, P0 ;  /* 0x0001150004077a11 */ /* 0x000fe200000f1400 */
[----:B------:R-:W-:-:S05]  /*2a660*/  IMAD.MOV.U32 R0, RZ, RZ, -0x800000 ;  /* 0xff800000ff007424 */ /* 0x000fca00078e00ff */
[----:B------:R3:W-:Y:S01]  /*2a670*/  STG.E [R6.64], R0 ;  /* 0x0000000006007986 */ /* 0x0007e2000c10191a */
[----:B------:R-:W-:-:S04]  /*2a680*/  DEPBAR.LE SB1, 0x0, {3} ;  /* 0x000090080000791a */ /* 0x000fc80000000000 */
.L_x_504:
[----:B------:R-:W-:Y:S05]  /*2a690*/  BSYNC B0 ;  /* 0x0000000000007941 */ /* 0x000fea0003800000 */
.L_x_503:
[----:B------:R-:W1:Y:S01]  /*2a6a0*/  R2UR UR13, R3 ;  /* 0x00000000030d73c2 */ /* 0x000e6200000e0000 */
[----:B------:R-:W2:Y:S01]  /*2a6b0*/  S2R R10, SR_CTAID.X ;  /* 0x00000000000a7919 */ /* 0x000ea20000002500 */
[----:B------:R-:W-:Y:S01]  /*2a6c0*/  SHF.R.S32.HI R0, RZ, 0x1f, R8 ;  /* 0x0000001fff007819 */ /* 0x000fe20000011408 */
[----:B------:R-:W-:Y:S01]  /*2a6d0*/  ULDC UR10, c[0x0][0x3a0] ;  /* 0x0000e800000a7ab9 */ /* 0x000fe20000000800 */
[----:B-----5:R-:W-:Y:S01]  /*2a6e0*/  IMAD R19, R9, c[0x0][0x4e8], RZ ;  /* 0x00013a0009137a24 */ /* 0x020fe200078e02ff */
[----:B------:R-:W-:Y:S01]  /*2a6f0*/  ULDC UR7, c[0x0][0x3a4] ;  /* 0x0000e90000077ab9 */ /* 0x000fe20000000800 */
[----:B------:R-:W-:Y:S02]  /*2a700*/  LEA.HI R0, R0, R8, RZ, 0x3 ;  /* 0x0000000800007211 */ /* 0x000fe400078f18ff */
[----:B------:R-:W3:Y:S08]  /*2a710*/  R2UR UR12, R2 ;  /* 0x00000000020c73c2 */ /* 0x000ef000000e0000 */
[----:B------:R4:W2:Y:S08]  /*2a720*/  R2UR UR14, R2 ;  /* 0x00000000020e73c2 */ /* 0x0008b000000e0000 */
[----:B------:R2:W2:Y:S01]  /*2a730*/  R2UR UR15, R3 ;  /* 0x00000000030f73c2 */ /* 0x0004a200000e0000 */
[----:B-1----:R-:W-:-:S04]  /*2a740*/  UIMAD UR4, UR13, UR10, URZ ;  /* 0x0000000a0d0472a4 */ /* 0x002fc8000f8e023f */
[----:B---3--:R-:W-:-:S03]  /*2a750*/  UIMAD UR7, UR12, UR7, UR4 ;  /* 0x000000070c0772a4 */ /* 0x008fc6000f8e0204 */
[----:B------:R-:W-:Y:S01]  /*2a760*/  ULDC.64 UR4, c[0x0][0x3e8] ;  /* 0x0000fa0000047ab9 */ /* 0x000fe20000000a00 */
[----:B----4-:R-:W-:Y:S01]  /*2a770*/  LOP3.LUT R2, R0, 0xfffffff8, RZ, 0xc0, !PT ;  /* 0xfffffff800027812 */ /* 0x010fe200078ec0ff */
[----:B--2---:R-:W-:-:S04]  /*2a780*/  UIMAD.WIDE.U32 UR10, UR14, UR10, URZ ;  /* 0x0000000a0e0a72a5 */ /* 0x004fc8000f8e003f */
[----:B------:R-:W-:Y:S01]  /*2a790*/  IMAD.IADD R7, R8, 0x1, -R2 ;  /* 0x0000000108077824 */ /* 0x000fe200078e0a02 */
[----:B------:R-:W-:Y:S01]  /*2a7a0*/  SHF.R.S32.HI R8, RZ, 0x3, R0 ;  /* 0x00000003ff087819 */ /* 0x000fe20000011400 */
[----:B------:R-:W-:Y:S01]  /*2a7b0*/  UIADD3 UR11, UR11, UR7, URZ ;  /* 0x000000070b0b7290 */ /* 0x000fe2000fffe03f */
[----:B------:R-:W-:Y:S01]  /*2a7c0*/  IMAD.MOV.U32 R3, RZ, RZ, c[0x0][0x4e8] ;  /* 0x00013a00ff037624 */ /* 0x000fe200078e00ff */
[----:B------:R-:W-:Y:S02]  /*2a7d0*/  UIMAD UR7, UR9, UR4, URZ ;  /* 0x00000004090772a4 */ /* 0x000fe4000f8e023f */
[----:B------:R-:W-:Y:S01]  /*2a7e0*/  IMAD R0, R7, 0x10, R8 ;  /* 0x0000001007007824 */ /* 0x000fe200078e0208 */
[----:B------:R-:W-:Y:S01]  /*2a7f0*/  UIMAD.WIDE.U32 UR10, UR17, UR4, UR10 ;  /* 0x00000004110a72a5 */ /* 0x000fe2000f8e000a */
[----:B------:R-:W-:Y:S01]  /*2a800*/  ISETP.NE.AND P0, PT, R3, 0x1, PT ;  /* 0x000000010300780c */ /* 0x000fe20003f05270 */
[----:B------:R-:W-:Y:S01]  /*2a810*/  UIMAD UR7, UR17, UR5, UR7 ;  /* 0x00000005110772a4 */ /* 0x000fe2000f8e0207 */
[----:B------:R-:W-:-:S02]  /*2a820*/  IMAD R0, R10, 0x80, R0 ;  /* 0x000000800a007824 */ /* 0x000fc400078e0200 */
[----:B------:R-:W-:Y:S02]  /*2a830*/  ULDC.64 UR4, c[0x0][0x3f0] ;  /* 0x0000fc0000047ab9 */ /* 0x000fe40000000a00 */
[----:B------:R-:W-:Y:S01]  /*2a840*/  UIMAD UR8, UR6, UR4, URZ ;  /* 0x00000004060872a4 */ /* 0x000fe2000f8e023f */
[----:B------:R-:W-:Y:S01]  /*2a850*/  IMAD.MOV.U32 R4, RZ, RZ, R0 ;  /* 0x000000ffff047224 */ /* 0x000fe200078e0000 */
[----:B------:R-:W-:Y:S02]  /*2a860*/  UIADD3 UR11, UR7, UR11, URZ ;  /* 0x0000000b070b7290 */ /* 0x000fe4000fffe03f */
[----:B------:R-:W-:Y:S02]  /*2a870*/  UIMAD UR5, UR22, UR5, UR8 ;  /* 0x00000005160572a4 */ /* 0x000fe4000f8e0208 */
[----:B------:R-:W-:Y:S01]  /*2a880*/  UIMAD.WIDE.U32 UR10, UR22, UR4, UR10 ;  /* 0x00000004160a72a5 */ /* 0x000fe2000f8e000a */
[----:B------:R-:W-:-:S03]  /*2a890*/  @P0 IMAD.HI.U32 R2, R0, c[0x0][0x4ec], RZ ;  /* 0x00013b0000020a27 */ /* 0x000fc600078e00ff */
[----:B------:R-:W-:Y:S02]  /*2a8a0*/  UIADD3 UR5, UR11, UR5, URZ ;  /* 0x000000050b057290 */ /* 0x000fe4000fffe03f */
[----:B------:R-:W-:-:S04]  /*2a8b0*/  @P0 SHF.R.U32.HI R4, RZ, c[0x0][0x4f0], R2 ;  /* 0x00013c00ff040a19 */ /* 0x000fc80000011602 */
[--C-:B------:R-:W-:Y:S01]  /*2a8c0*/  SHF.R.S32.HI R3, RZ, 0x1f, R4.reuse ;  /* 0x0000001fff037819 */ /* 0x100fe20000011404 */
[----:B------:R-:W-:-:S04]  /*2a8d0*/  IMAD.MOV R2, RZ, RZ, -R4 ;  /* 0x000000ffff027224 */ /* 0x000fc800078e0a04 */
        /* <DEDUP_REMOVED lines=21> */
[C---:B------:R-:W-:Y:S01]  /*2aa30*/  IADD3 R8, R2.reuse, 0x10, RZ ;  /* 0x0000001002087810 */ /* 0x040fe20007ffe0ff */
[----:B------:R-:W3:Y:S01]  /*2aa40*/  SHFL.IDX PT, R5, R4, 0x1, 0x181f ;  /* 0x00381f0004057f89 */ /* 0x000ee200000e0000 */
[----:B------:R-:W-:-:S02]  /*2aa50*/  ISETP.GE.OR P1, PT, R2, R19, P0 ;  /* 0x000000130200720c */ /* 0x000fc40000726670 */
[-C--:B------:R-:W-:Y:S01]  /*2aa60*/  ISETP.GE.OR P5, PT, R8, R19.reuse, P0 ;  /* 0x000000130800720c */ /* 0x080fe200007a6670 */
[----:B------:R-:W4:Y:S01]  /*2aa70*/  SHFL.IDX PT, R9, R3, 0x1, 0x181f ;  /* 0x00381f0003097f89 */ /* 0x000f2200000e0000 */
[C---:B------:R-:W-:Y:S02]  /*2aa80*/  IADD3 R14, R2.reuse, 0x20, RZ ;  /* 0x00000020020e7810 */ /* 0x040fe40007ffe0ff */
[----:B------:R-:W-:Y:S01]  /*2aa90*/  IADD3 R10, R2, 0x40, RZ ;  /* 0x00000040020a7810 */ /* 0x000fe20007ffe0ff */
[----:B------:R-:W3:Y:S01]  /*2aaa0*/  SHFL.IDX PT, R8, R4, 0x2, 0x181f ;  /* 0x00581f0004087f89 */ /* 0x000ee200000e0000 */
[-C--:B------:R-:W-:Y:S02]  /*2aab0*/  ISETP.GE.OR P4, PT, R14, R19.reuse, P0 ;  /* 0x000000130e00720c */ /* 0x080fe40000786670 */
[----:B------:R-:W-:Y:S01]  /*2aac0*/  IADD3 R13, R2, 0x30, RZ ;  /* 0x00000030020d7810 */ /* 0x000fe20007ffe0ff */
[----:B------:R-:W3:Y:S01]  /*2aad0*/  SHFL.IDX PT, R12, R3, 0x2, 0x181f ;  /* 0x00581f00030c7f89 */ /* 0x000ee200000e0000 */
[----:B------:R-:W-:-:S02]  /*2aae0*/  ISETP.GE.OR P6, PT, R10, R19, P0 ;  /* 0x000000130a00720c */ /* 0x000fc400007c6670 */
[----:B------:R-:W-:Y:S01]  /*2aaf0*/  ISETP.GE.OR P3, PT, R13, R19, P0 ;  /* 0x000000130d00720c */ /* 0x000fe20000766670 */
[----:B------:R-:W3:Y:S01]  /*2ab00*/  SHFL.IDX PT, R11, R4, 0x3, 0x181f ;  /* 0x00781f00040b7f89 */ /* 0x000ee200000e0000 */
[----:B-1----:R-:W-:-:S03]  /*2ab10*/  @!P1 LEA R6, P2, R0, R6, 0x1 ;  /* 0x0000000600069211 */ /* 0x002fc600078408ff */
[----:B------:R-:W1:Y:S01]  /*2ab20*/  SHFL.IDX PT, R14, R3, 0x3, 0x181f ;  /* 0x00781f00030e7f89 */ /* 0x000e6200000e0000 */
[----:B--2---:R-:W-:-:S03]  /*2ab30*/  @!P1 LEA.HI.X R7, R0, R7, R20, 0x1, P2 ;  /* 0x0000000700079211 */ /* 0x004fc600010f0c14 */
[----:B------:R-:W2:Y:S04]  /*2ab40*/  SHFL.IDX PT, R10, R4, 0x4, 0x181f ;  /* 0x00981f00040a7f89 */ /* 0x000ea800000e0000 */
[----:B------:R1:W-:Y:S04]  /*2ab50*/  @!P1 ST.E.128 [R6.64], RZ ;  /* 0x000000ff06009985 */ /* 0x0003e8000c101d1a */
[----:B------:R-:W-:Y:S04]  /*2ab60*/  SHFL.IDX PT, R13, R4, 0x5, 0x181f ;  /* 0x00b81f00040d7f89 */ /* 0x000fe800000e0000 */
[----:B------:R-:W-:Y:S04]  /*2ab70*/  SHFL.IDX PT, R15, R4, 0x6, 0x181f ;  /* 0x00d81f00040f7f89 */ /* 0x000fe800000e0000 */
[----:B------:R-:W2:Y:S04]  /*2ab80*/  SHFL.IDX PT, R18, R3, 0x4, 0x181f ;  /* 0x00981f0003127f89 */ /* 0x000ea800000e0000 */
[----:B------:R-:W2:Y:S04]  /*2ab90*/  SHFL.IDX PT, R17, R3, 0x5, 0x181f ;  /* 0x00b81f0003117f89 */ /* 0x000ea800000e0000 */
[----:B------:R-:W2:Y:S04]  /*2aba0*/  SHFL.IDX PT, R16, R3, 0x6, 0x181f ;  /* 0x00d81f0003107f89 */ /* 0x000ea800000e0000 */
[----:B------:R-:W2:Y:S01]  /*2abb0*/  SHFL.IDX PT, R4, R4, 0x7, 0x181f ;  /* 0x00f81f0004047f89 */ /* 0x000ea200000e0000 */
[----:B-1----:R-:W-:-:S02]  /*2abc0*/  IADD3 R7, R2, 0x50, RZ ;  /* 0x0000005002077810 */ /* 0x002fc40007ffe0ff */
[C---:B---3--:R-:W-:Y:S01]  /*2abd0*/  @!P5 LEA R6, P1, R0.reuse, R5, 0x1 ;  /* 0x000000050006d211 */ /* 0x048fe200078208ff */
[----:B------:R-:W1:Y:S01]  /*2abe0*/  SHFL.IDX PT, R3, R3, 0x7, 0x181f ;  /* 0x00f81f0003037f89 */ /* 0x000e6200000e0000 */
[----:B------:R-:W-:Y:S02]  /*2abf0*/  ISETP.GE.OR P2, PT, R7, R19, P0 ;  /* 0x000000130700720c */ /* 0x000fe40000746670 */
[C---:B----4-:R-:W-:Y:S02]  /*2ac00*/  @!P5 LEA.HI.X R7, R0.reuse, R9, R20, 0x1, P1 ;  /* 0x000000090007d211 */ /* 0x050fe400008f0c14 */
        /* <DEDUP_REMOVED lines=10> */
[----:B---3--:R-:W-:-:S04]  /*2acb0*/  @!P3 LEA R6, P5, R0, R11, 0x1 ;  /* 0x0000000b0006b211 */ /* 0x008fc800078a08ff */
[C---:B------:R-:W-:Y:S02]  /*2acc0*/  @!P3 LEA.HI.X R7, R0.reuse, R14, R20, 0x1, P5 ;  /* 0x0000000e0007b211 */ /* 0x040fe400028f0c14 */
[----:B--2---:R-:W-:-:S03]  /*2acd0*/  @!P6 LEA R10, P5, R0, R10, 0x1 ;  /* 0x0000000a000ae211 */ /* 0x004fc600078a08ff */
        /* <DEDUP_REMOVED lines=14> */
.L_x_505:
        /* <DEDUP_REMOVED lines=12> */
.L_x_803:


//--------------------- .text._ZN7cutlass13device_kernelIN5flash19enable_sm80_to_sm89INS1_16FlashAttnFwdSm80INS1_25CollectiveMainloopFwdSm80ILi4ELi1ELb0EN4cute5tupleIJNS5_1CILi128EEENS7_ILi112EEENS7_ILi64EEEEEELi64ENS_10bfloat16_tEfNS_4arch4Sm80ELb1ELb0ELb1ELb0ELb1ELb0ELb1ELb0EEENS1_21CollectiveEpilogueFwdINS6_IJS8_SA_S9_EEENS6_IJNS7_ILi1EEESI_SI_EEESC_SE_Li128ELb0ELb1ELb0ELb0EEENS1_30DynamicPersistentTileSchedulerILi128ELi128ELb0ELb1ELb0EEEEEEEEEvNT_6ParamsE --------------------------
	.section	.text._ZN7cutlass13device_kernelIN5flash19enable_sm80_to_sm89INS1_16FlashAttnFwdSm80INS1_25CollectiveMainloopFwdSm80ILi4ELi1ELb0EN4cute5tupleIJNS5_1CILi128EEENS7_ILi112EEENS7_ILi64EEEEEELi64ENS_10bfloat16_tEfNS_4arch4Sm80ELb1ELb0ELb1ELb0ELb1ELb0ELb1ELb0EEENS1_21CollectiveEpilogueFwdINS6_IJS8_SA_S9_EEENS6_IJNS7_ILi1EEESI_SI_EEESC_SE_Li128ELb0ELb1ELb0ELb0EEENS1_30DynamicPersistentTileSchedulerILi128ELi128ELb0ELb1ELb0EEEEEEEEEvNT_6ParamsE,"ax",@progbits
	.sectioninfo	@"SHI_REGISTERS=255"
	.align	128
.text._ZN7cutlass13device_kernelIN5flash19enable_sm80_to_sm89INS1_16FlashAttnFwdSm80INS1_25CollectiveMainloopFwdSm80ILi4ELi1ELb0EN4cute5tupleIJNS5_1CILi128EEENS7_ILi112EEENS7_ILi64EEEEEELi64ENS_10bfloat16_tEfNS_4arch4Sm80ELb1ELb0ELb1ELb0ELb1ELb0ELb1ELb0EEENS1_21CollectiveEpilogueFwdINS6_IJS8_SA_S9_EEENS6_IJNS7_ILi1EEESI_SI_EEESC_SE_Li128ELb0ELb1ELb0ELb0EEENS1_30DynamicPersistentTileSchedulerILi128ELi128ELb0ELb1ELb0EEEEEEEEEvNT_6ParamsE:
        .type           _ZN7cutlass13device_kernelIN5flash19enable_sm80_to_sm89INS1_16FlashAttnFwdSm80INS1_25CollectiveMainloopFwdSm80ILi4ELi1ELb0EN4cute5tupleIJNS5_1CILi128EEENS7_ILi112EEENS7_ILi64EEEEEELi64ENS_10bfloat16_tEfNS_4arch4Sm80ELb1ELb0ELb1ELb0ELb1ELb0ELb1ELb0EEENS1_21CollectiveEpilogueFwdINS6_IJS8_SA_S9_EEENS6_IJNS7_ILi1EEESI_SI_EEESC_SE_Li128ELb0ELb1ELb0ELb0EEENS1_30DynamicPersistentTileSchedulerILi128ELi128ELb0ELb1ELb0EEEEEEEEEvNT_6ParamsE,@function
        .size           _ZN7cutlass13device_kernelIN5flash19enable_sm80_to_sm89INS1_16FlashAttnFwdSm80INS1_25CollectiveMainloopFwdSm80ILi4ELi1ELb0EN4cute5tupleIJNS5_1CILi128EEENS7_ILi112EEENS7_ILi64EEEEEELi64ENS_10bfloat16_tEfNS_4arch4Sm80ELb1ELb0ELb1ELb0ELb1ELb0ELb1ELb0EEENS1_21CollectiveEpilogueFwdINS6_IJS8_SA_S9_EEENS6_IJNS7_ILi1EEESI_SI_EEESC_SE_Li128ELb0ELb1ELb0ELb0EEENS1_30DynamicPersistentTileSchedulerILi128ELi128ELb0ELb1ELb0EEEEEEEEEvNT_6ParamsE,(.L_x_804 - _ZN7cutlass13device_kernelIN5flash19enable_sm80_to_sm89INS1_16FlashAttnFwdSm80INS1_25CollectiveMainloopFwdSm80ILi4ELi1ELb0EN4cute5tupleIJNS5_1CILi128EEENS7_ILi112EEENS7_ILi64EEEEEELi64ENS_10bfloat16_tEfNS_4arch4Sm80ELb1ELb0ELb1ELb0ELb1ELb0ELb1ELb0EEENS1_21CollectiveEpilogueFwdINS6_IJS8_SA_S9_EEENS6_IJNS7_ILi1EEESI_SI_EEESC_SE_Li128ELb0ELb1ELb0ELb0EEENS1_30DynamicPersistentTileSchedulerILi128ELi128ELb0ELb1ELb0EEEEEEEEEvNT_6ParamsE)
        .other          _ZN7cutlass13device_kernelIN5flash19enable_sm80_to_sm89INS1_16FlashAttnFwdSm80INS1_25CollectiveMainloopFwdSm80ILi4ELi1ELb0EN4cute5tupleIJNS5_1CILi128EEENS7_ILi112EEENS7_ILi64EEEEEELi64ENS_10bfloat16_tEfNS_4arch4Sm80ELb1ELb0ELb1ELb0ELb1ELb0ELb1ELb0EEENS1_21CollectiveEpilogueFwdINS6_IJS8_SA_S9_EEENS6_IJNS7_ILi1EEESI_SI_EEESC_SE_Li128ELb0ELb1ELb0ELb0EEENS1_30DynamicPersistentTileSchedulerILi128ELi128ELb0ELb1ELb0EEEEEEEEEvNT_6ParamsE,@"STO_CUDA_ENTRY STV_DEFAULT"
_ZN7cutlass13device_kernelIN5flash19enable_sm80_to_sm89INS1_16FlashAttnFwdSm80INS1_25CollectiveMainloopFwdSm80ILi4ELi1ELb0EN4cute5tupleIJNS5_1CILi128EEENS7_ILi112EEENS7_ILi64EEEEEELi64ENS_10bfloat16_tEfNS_4arch4Sm80ELb1ELb0ELb1ELb0ELb1ELb0ELb1ELb0EEENS1_21CollectiveEpilogueFwdINS6_IJS8_SA_S9_EEENS6_IJNS7_ILi1EEESI_SI_EEESC_SE_Li128ELb0ELb1ELb0ELb0EEENS1_30DynamicPersistentTileSchedulerILi128ELi128ELb0ELb1ELb0EEEEEEEEEvNT_6ParamsE:
[----:B------:R-:W-:-:S03]  /*0000*/  MOV R1, c[0x0][0x28] ;  /* 0x00000a0000017a02 */ /* 0x000fc60000000f00 */
[----:B------:R-:W1:Y:S01]  /*0010*/  S2R R21, SR_TID.X ;  /* 0x0000000000157919 */ /* 0x000e620000002100 */
[----:B------:R-:W-:-:S03]  /*0020*/  IADD3 R1, R1, -0xa8, RZ ;  /* 0xffffff5801017810 */ /* 0x000fc60007ffe0ff */
[----:B------:R-:W2:Y:S01]  /*0030*/  S2R R17, SR_CTAID.X ;  /* 0x0000000000117919 */ /* 0x000ea20000002500 */
[----:B-1----:R-:W-:-:S05]  /*0040*/  SHF.R.U32.HI R2, RZ, 0x5, R21 ;  /* 0x00000005ff027819 */ /* 0x002fca0000011615 */
[----:B------:R-:W1:Y:S02]  /*0050*/  SHFL.IDX PT, R0, R2, RZ, 0x1f ;  /* 0x00001fff02007589 */ /* 0x000e6400000e0000 */
[----:B-1----:R-:W-:Y:S02]  /*0060*/  ISETP.GE.AND P0, PT, R0, 0x1, PT ;  /* 0x000000010000780c */ /* 0x002fe40003f06270 */
[----:B------:R1:W-:Y:S11]  /*0070*/  STL [R1+0x98], R0 ;  /* 0x0000980001007387 */ /* 0x0003f60000100800 */
[----:B------:R-:W-:Y:S06]  /*0080*/  @P0 BAR.ARV 0x4, 0x80 ;  /* 0x0102000000000b1d */ /* 0x000fec0000002000 */
[----:B--2---:R-:W-:-:S13]  /*0090*/  ISETP.GE.AND P0, PT, R17, c[0x0][0x538], PT ;  /* 0x00014e0011007a0c */ /* 0x004fda0003f06270 */
[----:B------:R-:W-:Y:S05]  /*00a0*/  @P0 EXIT ;  /* 0x000000000000094d */ /* 0x000fea0003800000 */
[----:B-1----:R-:W-:Y:S01]  /*00b0*/  SHF.R.S32.HI R16, RZ, 0x1f, R21 ;  /* 0x0000001fff107819 */ /* 0x002fe20000011415 */
[----:B------:R-:W-:Y:S01]  /*00c0*/  IMAD.MOV.U32 R228, RZ, RZ, 0x20 ;  /* 0x00000020ffe47424 */ /* 0x000fe200078e00ff */
[----:B------:R-:W-:Y:S01]  /*00d0*/  ULDC.64 UR6, c[0x0][0x118] ;  /* 0x0000460000067ab9 */ /* 0x000fe20000000a00 */
[----:B------:R-:W-:Y:S01]  /*00e0*/  IMAD.MOV.U32 R226, RZ, RZ, 0x40 ;  /* 0x00000040ffe27424 */ /* 0x000fe200078e00ff */
[CC--:B------:R-:W-:Y:S02]  /*00f0*/  LEA.HI R2, R16.reuse, R21.reuse, RZ, 0x4 ;  /* 0x0000001510027211 */ /* 0x0c0fe400078f20ff */
[----:B------:R-:W-:Y:S02]  /*0100*/  LEA.HI R13, R16, R21, RZ, 0x3 ;  /* 0x00000015100d7211 */ /* 0x000fe400078f18ff */
[----:B------:R-:W-:Y:S02]  /*0110*/  SHF.R.S32.HI R3, RZ, 0x4, R2 ;  /* 0x00000004ff037819 */ /* 0x000fe40000011402 */
[----:B------:R-:W-:-:S02]  /*0120*/  SHF.R.S32.HI R20, RZ, 0x3, R13 ;  /* 0x00000003ff147819 */ /* 0x000fc4000001140d */
[----:B------:R-:W-:Y:S02]  /*0130*/  LEA.HI R0, R2, R3, RZ, 0x1 ;  /* 0x0000000302007211 */ /* 0x000fe400078f08ff */
[----:B------:R-:W-:Y:S02]  /*0140*/  LOP3.LUT R4, R13, 0xfffffff8, RZ, 0xc0, !PT ;  /* 0xfffffff80d047812 */ /* 0x000fe400078ec0ff */
[----:B------:R-:W-:Y:S02]  /*0150*/  LOP3.LUT R0, R0, 0xfffffffe, RZ, 0xc0, !PT ;  /* 0xfffffffe00007812 */ /* 0x000fe400078ec0ff */
[----:B------:R-:W-:Y:S01]  /*0160*/  LEA.HI R10, R16, R21, RZ, 0x2 ;  /* 0x00000015100a7211 */ /* 0x000fe200078f10ff */
[----:B------:R-:W-:Y:S02]  /*0170*/  IMAD.IADD R8, R21, 0x1, -R4 ;  /* 0x0000000115087824 */ /* 0x000fe400078e0a04 */
[----:B------:R-:W-:Y:S01]  /*0180*/  IMAD.IADD R14, R3, 0x1, -R0 ;  /* 0x00000001030e7824 */ /* 0x000fe200078e0a00 */
[----:B------:R-:W-:Y:S01]  /*0190*/  LOP3.LUT R0, R2, 0xfffffff0, RZ, 0xc0, !PT ;  /* 0xfffffff002007812 */ /* 0x000fe200078ec0ff */
[----:B------:R-:W-:Y:S01]  /*01a0*/  IMAD.SHL.U32 R2, R20, 0x40, RZ ;  /* 0x0000004014027824 */ /* 0x000fe200078e00ff */
[--C-:B------:R-:W-:Y:S01]  /*01b0*/  SHF.R.S32.HI R7, RZ, 0x2, R10.reuse ;  /* 0x00000002ff077819 */ /* 0x100fe2000001140a */
[----:B------:R-:W-:Y:S01]  /*01c0*/  IMAD.SHL.U32 R242, R8, 0x8, RZ ;  /* 0x0000000808f27824 */ /* 0x000fe200078e00ff */
[----:B------:R-:W-:Y:S01]  /*01d0*/  SHF.R.S32.HI R3, RZ, 0x1f, R10 ;  /* 0x0000001fff037819 */ /* 0x000fe2000001140a */
[----:B------:R-:W-:Y:S01]  /*01e0*/  IMAD.IADD R0, R21, 0x1, -R0 ;  /* 0x0000000115007824 */ /* 0x000fe200078e0a00 */
[----:B------:R-:W-:Y:S01]  /*01f0*/  LOP3.LUT R2, R2, 0x1c0, RZ, 0xc0, !PT ;  /* 0x000001c002027812 */ /* 0x000fe200078ec0ff */
[----:B------:R-:W-:Y:S01]  /*0200*/  IMAD.SHL.U32 R9, R8, 0x40, RZ ;  /* 0x0000004008097824 */ /* 0x000fe200078e00ff */
[----:B------:R-:W-:Y:S01]  /*0210*/  LEA.HI R3, R3, R7, RZ, 0x3 ;  /* 0x0000000703037211 */ /* 0x000fe200078f18ff */
[----:B------:R-:W-:Y:S01]  /*0220*/  IMAD.SHL.U32 R225, R14, 0x8, RZ ;  /* 0x000000080ee17824 */ /* 0x000fe200078e00ff */
[----:B------:R-:W-:-:S02]  /*0230*/  SHF.R.S32.HI R4, RZ, 0x1f, R0 ;  /* 0x0000001fff047819 */ /* 0x000fc40000011400 */
[----:B------:R-:W-:Y:S02]  /*0240*/  LOP3.LUT R6, R2, 0x38, R242, 0xf8, !PT ;  /* 0x0000003802067812 */ /* 0x000fe400078ef8f2 */
[----:B------:R-:W-:Y:S02]  /*0250*/  LEA.HI R11, R4, R0, RZ, 0x3 ;  /* 0x00000000040b7211 */ /* 0x000fe400078f18ff */
[----:B------:R-:W-:Y:S02]  /*0260*/  SHF.R.U32.HI R4, RZ, 0x3, R2 ;  /* 0x00000003ff047819 */ /* 0x000fe40000011602 */
[----:B------:R-:W-:Y:S02]  /*0270*/  LOP3.LUT R3, R3, 0xfffffff8, RZ, 0xc0, !PT ;  /* 0xfffffff803037812 */ /* 0x000fe400078ec0ff */
[----:B------:R-:W-:Y:S02]  /*0280*/  LOP3.LUT R5, R11, 0xfffffff8, RZ, 0xc0, !PT ;  /* 0xfffffff80b057812 */ /* 0x000fe400078ec0ff */
[----:B------:R-:W-:Y:S01]  /*0290*/  LOP3.LUT R12, R6, R4, RZ, 0x3c, !PT ;  /* 0x00000004060c7212 */ /* 0x000fe200078e3cff */
[----:B------:R-:W-:Y:S01]  /*02a0*/  IMAD.IADD R7, R7, 0x1, -R3 ;  /* 0x0000000107077824 */ /* 0x000fe200078e0a03 */
[----:B------:R-:W-:-:S02]  /*02b0*/  LOP3.LUT R4, R10, 0xfffffffc, RZ, 0xc0, !PT ;  /* 0xfffffffc0a047812 */ /* 0x000fc400078ec0ff */
[----:B------:R-:W-:Y:S01]  /*02c0*/  LOP3.LUT R2, R9, 0x1c0, RZ, 0xc0, !PT ;  /* 0x000001c009027812 */ /* 0x000fe200078ec0ff */
[----:B------:R-:W-:Y:S01]  /*02d0*/  IMAD.IADD R9, R0, 0x1, -R5 ;  /* 0x0000000100097824 */ /* 0x000fe200078e0a05 */
[----:B------:R-:W-:Y:S01]  /*02e0*/  LOP3.LUT R3, R7, 0x1, RZ, 0xc0, !PT ;  /* 0x0000000107037812 */ /* 0x000fe200078ec0ff */
[----:B------:R-:W-:Y:S01]  /*02f0*/  IMAD.IADD R6, R21, 0x1, -R4 ;  /* 0x0000000115067824 */ /* 0x000fe200078e0a04 */
[----:B------:R-:W-:Y:S02]  /*0300*/  LOP3.LUT R5, R2, 0x8, R13, 0xf8, !PT ;  /* 0x0000000802057812 */ /* 0x000fe400078ef80d */
[----:B------:R-:W-:Y:S02]  /*0310*/  SHF.R.U32.HI R0, RZ, 0x3, R2 ;  /* 0x00000003ff007819 */ /* 0x000fe40000011602 */
[----:B------:R-:W-:Y:S02]  /*0320*/  LEA.HI R4, R16, R21, RZ, 0x5 ;  /* 0x0000001510047211 */ /* 0x000fe400078f28ff */
[----:B------:R-:W-:Y:S01]  /*0330*/  LOP3.LUT R13, R5, R0, RZ, 0x3c, !PT ;  /* 0x00000000050d7212 */ /* 0x000fe200078e3cff */
[----:B------:R-:W-:Y:S01]  /*0340*/  IMAD.SHL.U32 R5, R11, 0x40, RZ ;  /* 0x000000400b057824 */ /* 0x000fe200078e00ff */
[----:B------:R-:W-:-:S02]  /*0350*/  LEA.HI R0, R6, R6, RZ, 0x1 ;  /* 0x0000000606007211 */ /* 0x000fc400078f08ff */
[----:B------:R-:W-:Y:S02]  /*0360*/  LOP3.LUT R2, R4, 0xffffffe0, RZ, 0xc0, !PT ;  /* 0xffffffe004027812 */ /* 0x000fe400078ec0ff */
[----:B------:R-:W-:Y:S02]  /*0370*/  ISETP.NE.U32.AND P0, PT, R3, 0x1, PT ;  /* 0x000000010300780c */ /* 0x000fe40003f05070 */
[----:B------:R-:W-:Y:S01]  /*0380*/  SHF.R.S32.HI R231, RZ, 0x5, R4 ;  /* 0x00000005ffe77819 */ /* 0x000fe20000011404 */
[----:B------:R-:W-:Y:S01]  /*0390*/  IMAD.IADD R19, R21, 0x1, -R2 ;  /* 0x0000000115137824 */ /* 0x000fe200078e0a02 */
[----:B------:R-:W-:Y:S02]  /*03a0*/  SHF.R.S32.HI R3, RZ, 0x1f, R4 ;  /* 0x0000001fff037819 */ /* 0x000fe40000011404 */
[C---:B------:R-:W-:Y:S01]  /*03b0*/  LOP3.LUT R4, R0.reuse, 0x1ffffffe, RZ, 0xc0, !PT ;  /* 0x1ffffffe00047812 */ /* 0x040fe200078ec0ff */
[----:B------:R-:W-:Y:S01]  /*03c0*/  IMAD.SHL.U32 R0, R0, 0x20, RZ ;  /* 0x0000002000007824 */ /* 0x000fe200078e00ff */
[----:B------:R-:W-:-:S02]  /*03d0*/  LEA.HI R2, R3, R231, RZ, 0x2 ;  /* 0x000000e703027211 */ /* 0x000fc400078f10ff */
[----:B------:R-:W-:Y:S01]  /*03e0*/  SHF.R.S32.HI R10, RZ, 0x1f, R19 ;  /* 0x0000001fff0a7819 */ /* 0x000fe20000011413 */
[----:B------:R-:W-:Y:S01]  /*03f0*/  IMAD.IADD R3, R6, 0x1, -R4 ;  /* 0x0000000106037824 */ /* 0x000fe200078e0a04 */
[----:B------:R-:W-:Y:S02]  /*0400*/  LOP3.LUT R0, R0, 0xffffffc0, RZ, 0xc0, !PT ;  /* 0xffffffc000007812 */ /* 0x000fe400078ec0ff */
[----:B------:R-:W-:Y:S02]  /*0410*/  LOP3.LUT R2, R2, 0xffffffc, RZ, 0xc0, !PT ;  /* 0x0ffffffc02027812 */ /* 0x000fe400078ec0ff */
[----:B------:R-:W-:Y:S01]  /*0420*/  LEA.HI R10, R10, R19, RZ, 0x2 ;  /* 0x000000130a0a7211 */ /* 0x000fe200078f10ff */
[----:B------:R-:W-:Y:S01]  /*0430*/  IMAD R15, R3, 0x8, R0 ;  /* 0x00000008030f7824 */ /* 0x000fe200078e0200 */
[----:B------:R-:W-:Y:S01]  /*0440*/  LEA.HI R4, R16, R21, RZ, 0x6 ;  /* 0x0000001510047211 */ /* 0x000fe200078f30ff */
[----:B------:R-:W-:Y:S01]  /*0450*/  IMAD.SHL.U32 R0, R9, 0x40, RZ ;  /* 0x0000004009007824 */ /* 0x000fe200078e00ff */
[----:B------:R-:W-:Y:S01]  /*0460*/  R2P PR, R7, 0x6 ;  /* 0x0000000607007804 */ /* 0x000fe20000000000 */
[C---:B------:R-:W-:Y:S01]  /*0470*/  IMAD.IADD R3, R231.reuse, 0x1, -R2 ;  /* 0x00000001e7037824 */ /* 0x040fe200078e0a02 */
[----:B------:R-:W-:Y:S01]  /*0480*/  SHF.R.S32.HI R2, RZ, 0x2, R10 ;  /* 0x00000002ff027819 */ /* 0x000fe2000001140a */
[----:B------:R-:W-:Y:S01]  /*0490*/  IMAD.SHL.U32 R4, R4, 0x8, RZ ;  /* 0x0000000804047824 */ /* 0x000fe200078e00ff */
[----:B------:R-:W-:Y:S01]  /*04a0*/  LOP3.LUT R0, R0, 0x1c0, RZ, 0xc0, !PT ;  /* 0x000001c000007812 */ /* 0x000fe200078ec0ff */
[----:B------:R-:W-:Y:S01]  /*04b0*/  IMAD.SHL.U32 R231, R231, 0x400, RZ ;  /* 0x00000400e7e77824 */ /* 0x000fe200078e00ff */
[----:B------:R-:W-:Y:S01]  /*04c0*/  LOP3.LUT P4, RZ, R8, 0x2, RZ, 0xc0, !PT ;  /* 0x0000000208ff7812 */ /* 0x000fe2000788c0ff */
[----:B------:R-:W-:Y:S01]  /*04d0*/  IMAD R18, R3, 0x10, R2 ;  /* 0x0000001003127824 */ /* 0x000fe200078e0202 */
[----:B------:R-:W-:Y:S01]  /*04e0*/  LOP3.LUT R225, R0, 0x8, R225, 0xf8, !PT ;  /* 0x0000000800e17812 */ /* 0x000fe200078ef8e1 */
[----:B------:R-:W-:Y:S01]  /*04f0*/  IMAD.SHL.U32 R2, R7, 0x40, RZ ;  /* 0x0000004007027824 */ /* 0x000fe200078e00ff */
[----:B------:R-:W-:-:S02]  /*0500*/  SHF.R.U32.HI R0, RZ, 0x3, R0 ;  /* 0x00000003ff007819 */ /* 0x000fc40000011600 */
[----:B------:R-:W-:Y:S01]  /*0510*/  LOP3.LUT R12, R12, 0x7ffffe00, R4, 0xf8, !PT ;  /* 0x7ffffe000c0c7812 */ /* 0x000fe200078ef804 */
[----:B------:R-:W-:Y:S01]  /*0520*/  IMAD R4, R6, 0x2, R231 ;  /* 0x0000000206047824 */ /* 0x000fe200078e02e7 */
[----:B------:R-:W-:Y:S01]  /*0530*/  LOP3.LUT R3, R2, 0x1c0, RZ, 0xc0, !PT ;  /* 0x000001c002037812 */ /* 0x000fe200078ec0ff */
[----:B------:R-:W-:Y:S01]  /*0540*/  STL [R1+0x9c], R18 ;  /* 0x00009c1201007387 */ /* 0x000fe20000100800 */
[----:B------:R-:W-:Y:S01]  /*0550*/  LOP3.LUT R225, R225, R0, RZ, 0x3c, !PT ;  /* 0x00000000e1e17212 */ /* 0x000fe200078e3cff */
[----:B------:R-:W-:Y:S01]  /*0560*/  IMAD R0, R14, 0x200, R13 ;  /* 0x000002000e007824 */ /* 0x000fe200078e020d */
[----:B------:R-:W-:Y:S01]  /*0570*/  LOP3.LUT R2, R5, 0xfffffe00, RZ, 0xc0, !PT ;  /* 0xfffffe0005027812 */ /* 0x000fe200078ec0ff */
[----:B------:R-:W-:Y:S01]  /*0580*/  IMAD.MOV.U32 R5, RZ, RZ, -0x10 ;  /* 0xfffffff0ff057424 */ /* 0x000fe200078e00ff */
[----:B------:R-:W-:Y:S01]  /*0590*/  LEA.HI R3, R3, R3, RZ, 0x1d ;  /* 0x0000000303037211 */ /* 0x000fe200078fe8ff */
[----:B------:R-:W-:Y:S01]  /*05a0*/  STL [R1+0x70], R17 ;  /* 0x0000701101007387 */ /* 0x000fe20000100800 */
[CC--:B------:R-:W-:Y:S01]  /*05b0*/  IADD3 R231, R225.reuse, R2.reuse, R231 ;  /* 0x00000002e1e77210 */ /* 0x0c0fe20007ffe0e7 */
[----:B------:R-:W-:Y:S01]  /*05c0*/  IMAD.SHL.U32 R243, R12, 0x2, RZ ;  /* 0x000000020cf37824 */ /* 0x000fe200078e00ff */
[----:B------:R-:W-:Y:S01]  /*05d0*/  LOP3.LUT R225, R225, R2, RZ, 0xfc, !PT ;  /* 0x00000002e1e17212 */ /* 0x000fe200078efcff */
[----:B------:R-:W-:Y:S01]  /*05e0*/  IMAD.IADD R4, R4, 0x1, R3 ;  /* 0x0000000104047824 */ /* 0x000fe200078e0203 */
[----:B------:R-:W-:Y:S01]  /*05f0*/  LEA.HI R2, R16, R21, RZ, 0x7 ;  /* 0x0000001510027211 */ /* 0x000fe200078f38ff */
[----:B------:R-:W-:Y:S01]  /*0600*/  IMAD R3, R8, 0x10, R20 ;  /* 0x0000001008037824 */ /* 0x000fe200078e0214 */
[----:B------:R-:W-:Y:S01]  /*0610*/  SHF.R.S32.HI R6, RZ, 0x1f, R242 ;  /* 0x0000001fff067819 */ /* 0x000fe200000114f2 */
[----:B------:R-:W-:Y:S01]  /*0620*/  IMAD.IADD R6, R18, 0x1, R15 ;  /* 0x0000000112067824 */ /* 0x000fe200078e020f */
[----:B------:R-:W-:-:S02]  /*0630*/  SHF.R.S32.HI R2, RZ, 0x7, R2 ;  /* 0x00000007ff027819 */ /* 0x000fc40000011402 */
[----:B------:R-:W-:Y:S01]  /*0640*/  LOP3.LUT R2, R10, 0x7ffffffc, RZ, 0xc0, !PT ;  /* 0x7ffffffc0a027812 */ /* 0x000fe200078ec0ff */
[----:B------:R1:W-:Y:S01]  /*0650*/  STL [R1+0x30], R3 ;  /* 0x0000300301007387 */ /* 0x0003e20000100800 */
[----:B------:R-:W-:Y:S02]  /*0660*/  LEA R4, R4, 0x80, 0x1 ;  /* 0x0000008004047811 */ /* 0x000fe400078e08ff */
[----:B------:R-:W-:Y:S01]  /*0670*/  LEA R224, R0, 0x3900, 0x1 ;  /* 0x0000390000e07811 */ /* 0x000fe200078e08ff */
[----:B------:R-:W-:Y:S01]  /*0680*/  IMAD.IADD R2, R19, 0x1, -R2 ;  /* 0x0000000113027824 */ /* 0x000fe200078e0a02 */
[----:B------:R-:W-:Y:S01]  /*0690*/  SEL R0, R5, 0x10, !P0 ;  /* 0x0000001005007807 */ /* 0x000fe20004000000 */
[----:B------:R2:W-:Y:S01]  /*06a0*/  STL [R1+0x6c], R6 ;  /* 0x00006c0601007387 */ /* 0x0005e20000100800 */
[----:B------:R-:W-:Y:S01]  /*06b0*/  LOP3.LUT P3, RZ, R8, 0x4, RZ, 0xc0, !PT ;  /* 0x0000000408ff7812 */ /* 0x000fe2000786c0ff */
[----:B------:R-:W-:Y:S01]  /*06c0*/  IMAD.SHL.U32 R2, R2, 0x2, RZ ;  /* 0x0000000202027824 */ /* 0x000fe200078e00ff */
[----:B------:R-:W-:Y:S01]  /*06d0*/  LOP3.LUT P5, RZ, R9, 0x4, RZ, 0xc0, !PT ;  /* 0x0000000409ff7812 */ /* 0x000fe200078ac0ff */
[----:B------:R-:W-:Y:S01]  /*06e0*/  IMAD.IADD R7, R4, 0x1, R0 ;  /* 0x0000000104077824 */ /* 0x000fe200078e0200 */
[----:B------:R-:W-:-:S02]  /*06f0*/  SEL R227, R226, 0xffffffc0, !P3 ;  /* 0xffffffc0e2e37807 */ /* 0x000fc40005800000 */
[----:B------:R3:W-:Y:S01]  /*0700*/  STL [R1+0x68], R2 ;  /* 0x0000680201007387 */ /* 0x0007e20000100800 */
[----:B------:R-:W-:Y:S02]  /*0710*/  LOP3.LUT P6, RZ, R9, 0x2, RZ, 0xc0, !PT ;  /* 0x0000000209ff7812 */ /* 0x000fe400078cc0ff */
[----:B------:R-:W-:Y:S01]  /*0720*/  SEL R226, R226, 0xffffffc0, !P5 ;  /* 0xffffffc0e2e27807 */ /* 0x000fe20006800000 */
[----:B------:R4:W-:Y:S01]  /*0730*/  STL [R1+0x74], R4 ;  /* 0x0000740401007387 */ /* 0x0009e20000100800 */
[----:B------:R-:W-:Y:S01]  /*0740*/  LEA R231, R231, 0x7100, 0x1 ;  /* 0x00007100e7e77811 */ /* 0x000fe200078e08ff */
[C---:B------:R-:W-:Y:S01]  /*0750*/  IMAD.IADD R230, R224.reuse, 0x1, R227 ;  /* 0x00000001e0e67824 */ /* 0x040fe200078e02e3 */
[----:B------:R-:W-:Y:S02]  /*0760*/  LEA R225, R225, 0x100, 0x1 ;  /* 0x00000100e1e17811 */ /* 0x000fe400078e08ff */
[C---:B------:R-:W-:Y:S01]  /*0770*/  IADD3 R235, R224.reuse, 0x20, RZ ;  /* 0x00000020e0eb7810 */ /* 0x040fe20007ffe0ff */
[----:B------:R-:W-:Y:S01]  /*0780*/  IMAD.IADD R232, R231, 0x1, R226 ;  /* 0x00000001e7e87824 */ /* 0x000fe200078e02e2 */
[----:B------:R-:W-:Y:S01]  /*0790*/  @P4 IADD3 R235, R224, -0x20, RZ ;  /* 0xffffffe0e0eb4810 */ /* 0x000fe20007ffe0ff */
[----:B------:R-:W-:Y:S01]  /*07a0*/  IMAD.IADD R226, R226, 0x1, R225 ;  /* 0x00000001e2e27824 */ /* 0x000fe200078e02e1 */
[----:B-1----:R-:W-:-:S02]  /*07b0*/  SEL R3, R228, 0xffffffe0, !P1 ;  /* 0xffffffe0e4037807 */ /* 0x002fc40004800000 */
[----:B------:R-:W-:Y:S01]  /*07c0*/  SEL R228, R228, 0xffffffe0, !P6 ;  /* 0xffffffe0e4e47807 */ /* 0x000fe20007000000 */
[----:B------:R-:W-:Y:S01]  /*07d0*/  IMAD.IADD R227, R227, 0x1, R235 ;  /* 0x00000001e3e37824 */ /* 0x000fe200078e02eb */
[----:B------:R-:W-:Y:S02]  /*07e0*/  IADD3 R241, R235, 0x800, RZ ;  /* 0x00000800ebf17810 */ /* 0x000fe40007ffe0ff */
[C---:B--2---:R-:W-:Y:S01]  /*07f0*/  IADD3 R6, R4.reuse, 0x40, RZ ;  /* 0x0000004004067810 */ /* 0x044fe20007ffe0ff */
[----:B------:R-:W-:Y:S01]  /*0800*/  IMAD.IADD R234, R231, 0x1, R228 ;  /* 0x00000001e7ea7824 */ /* 0x000fe200078e02e4 */
[----:B------:R-:W-:Y:S01]  /*0810*/  @P2 IADD3 R6, R4, -0x40, RZ ;  /* 0xffffffc004062810 */ /* 0x000fe20007ffe0ff */
[C---:B------:R-:W-:Y:S01]  /*0820*/  IMAD.IADD R229, R228.reuse, 0x1, R225 ;  /* 0x00000001e4e57824 */ /* 0x040fe200078e02e1 */
[C---:B------:R-:W-:Y:S01]  /*0830*/  IADD3 R240, R235.reuse, 0x1000, RZ ;  /* 0x00001000ebf07810 */ /* 0x040fe20007ffe0ff */
[----:B------:R-:W-:Y:S01]  /*0840*/  IMAD.IADD R233, R228, 0x1, R232 ;  /* 0x00000001e4e97824 */ /* 0x000fe200078e02e8 */
[C---:B------:R-:W-:Y:S01]  /*0850*/  IADD3 R239, R235.reuse, 0x1800, RZ ;  /* 0x00001800ebef7810 */ /* 0x040fe20007ffe0ff */
[----:B---3--:R-:W-:Y:S01]  /*0860*/  IMAD.IADD R2, R4, 0x1, R3 ;  /* 0x0000000104027824 */ /* 0x008fe200078e0203 */
[C---:B------:R-:W-:Y:S01]  /*0870*/  IADD3 R238, R235.reuse, 0x2000, RZ ;  /* 0x00002000ebee7810 */ /* 0x040fe20007ffe0ff */
[----:B------:R-:W-:Y:S01]  /*0880*/  IMAD.IADD R228, R228, 0x1, R226 ;  /* 0x00000001e4e47824 */ /* 0x000fe200078e02e2 */
[----:B------:R-:W-:Y:S01]  /*0890*/  IADD3 R237, R235, 0x2800, RZ ;  /* 0x00002800ebed7810 */ /* 0x000fe20007ffe0ff */
[----:B----4-:R-:W-:Y:S01]  /*08a0*/  IMAD.IADD R4, R3, 0x1, R6 ;  /* 0x0000000103047824 */ /* 0x010fe200078e0206 */
[----:B------:R1:W-:Y:S01]  /*08b0*/  STL [R1+0x8c], R2 ;  /* 0x00008c0201007387 */ /* 0x0003e20000100800 */
[----:B------:R-:W-:-:S03]  /*08c0*/  IADD3 R236, R235, 0x3000, RZ ;  /* 0x00003000ebec7810 */ /* 0x000fc60007ffe0ff */
[----:B------:R-:W-:Y:S01]  /*08d0*/  STL [R1+0x84], R7 ;  /* 0x0000840701007387 */ /* 0x000fe20000100800 */
[----:B-1----:R-:W-:-:S05]  /*08e0*/  IMAD.IADD R2, R7, 0x1, R3 ;  /* 0x0000000107027824 */ /* 0x002fca00078e0203 */
[----:B------:R1:W-:Y:S04]  /*08f0*/  STL [R1+0x88], R2 ;  /* 0x0000880201007387 */ /* 0x0003e80000100800 */
[----:B------:R-:W-:Y:S04]  /*0900*/  STL [R1+0x78], R6 ;  /* 0x0000780601007387 */ /* 0x000fe80000100800 */
[----:B------:R2:W-:Y:S01]  /*0910*/  STL [R1+0x7c], R4 ;  /* 0x00007c0401007387 */ /* 0x0005e20000100800 */
[----:B-1----:R-:W-:-:S05]  /*0920*/  IMAD.IADD R2, R0, 0x1, R6 ;  /* 0x0000000100027824 */ /* 0x002fca00078e0206 */
[----:B------:R1:W-:Y:S01]  /*0930*/  STL [R1+0x80], R2 ;  /* 0x0000800201007387 */ /* 0x0003e20000100800 */
[----:B--2---:R-:W-:Y:S02]  /*0940*/  IMAD.IADD R4, R0, 0x1, R4 ;  /* 0x0000000100047824 */ /* 0x004fe400078e0204 */
[----:B------:R-:W-:-:S03]  /*0950*/  IMAD.IADD R0, R3, 0x1, R2 ;  /* 0x0000000103007824 */ /* 0x000fc600078e0202 */
[----:B------:R1:W-:Y:S04]  /*0960*/  STL [R1+0x94], R4 ;  /* 0x0000940401007387 */ /* 0x0003e80000100800 */
[----:B------:R1:W-:Y:S02]  /*0970*/  STL [R1+0x90], R0 ;  /* 0x0000900001007387 */ /* 0x0003e40000100800 */
.L_x_589:
[----:B-1----:R-:W2:Y:S01]  /*0980*/  LDL R4, [R1+0x70] ;  /* 0x0000700001047983 */ /* 0x002ea20000100800 */
[----:B------:R-:W-:Y:S01]  /*0990*/  IMAD.MOV.U32 R0, RZ, RZ, c[0x0][0x560] ;  /* 0x00015800ff007624 */ /* 0x000fe200078e00ff */
[----:B------:R-:W-:Y:S01]  /*09a0*/  YIELD ;  /* 0x0000000000007946 */ /* 0x000fe20003800000 */
[----:B------:R-:W-:Y:S03]  /*09b0*/  BSSY B0, `(.L_x_506) ;  /* 0x0000016000007945 */ /* 0x000fe60003800000 */
[----:B------:R-:W-:-:S13]  /*09c0*/  ISETP.NE.AND P0, PT, R0, 0x1, PT ;  /* 0x000000010000780c */ /* 0x000fda0003f05270 */
[----:B--2---:R-:W-:Y:S01]  /*09d0*/  @P0 IMAD.HI.U32 R0, R4, c[0x0][0x564], RZ ;  /* 0x0001590004000a27 */ /* 0x004fe200078e00ff */
[----:B------:R-:W-:-:S04]  /*09e0*/  MOV R3, R4 ;  /* 0x0000000400037202 */ /* 0x000fc80000000f00 */
[----:B------:R-:W-:-:S04]  /*09f0*/  @P0 SHF.R.U32.HI R3, RZ, c[0x0][0x568], R0 ;  /* 0x00015a00ff030a19 */ /* 0x000fc80000011600 */
[----:B------:R-:W-:Y:S01]  /*0a00*/  ISETP.GE.AND P0, PT, R3, c[0x0][0x578], PT ;  /* 0x00015e0003007a0c */ /* 0x000fe20003f06270 */
[----:B------:R-:W-:-:S04]  /*0a10*/  IMAD.MOV R2, RZ, RZ, -R3 ;  /* 0x000000ffff027224 */ /* 0x000fc800078e0a03 */
[----:B------:R-:W-:-:S08]  /*0a20*/  IMAD R2, R2, c[0x0][0x560], R4 ;  /* 0x0001580002027a24 */ /* 0x000fd000078e0204 */
[----:B------:R-:W-:Y:S05]  /*0a30*/  @!P0 BRA `(.L_x_507) ;  /* 0x0000007000008947 */ /* 0x000fea0003800000 */
[----:B------:R-:W-:-:S04]  /*0a40*/  MOV R0, c[0x0][0x56c] ;  /* 0x00015b0000007a02 */ /* 0x000fc80000000f00 */
[----:B------:R-:W-:Y:S02]  /*0a50*/  ISETP.NE.AND P0, PT, R0, 0x1, PT ;  /* 0x000000010000780c */ /* 0x000fe40003f05270 */
[----:B------:R-:W-:-:S11]  /*0a60*/  MOV R0, R2 ;  /* 0x0000000200007202 */ /* 0x000fd60000000f00 */
[----:B------:R-:W-:-:S05]  /*0a70*/  @P0 IMAD.HI.U32 R4, R2, c[0x0][0x570], RZ ;  /* 0x00015c0002040a27 */ /* 0x000fca00078e00ff */
[----:B------:R-:W-:-:S05]  /*0a80*/  @P0 SHF.R.U32.HI R0, RZ, c[0x0][0x574], R4 ;  /* 0x00015d00ff000a19 */ /* 0x000fca0000011604 */
[----:B------:R-:W-:Y:S01]  /*0a90*/  IMAD R4, R0, c[0x0][0x56c], RZ ;  /* 0x00015b0000047a24 */ /* 0x000fe200078e02ff */
[----:B------:R-:W-:Y:S05]  /*0aa0*/  BRA `(.L_x_508) ;  /* 0x0000006000007947 */ /* 0x000fea0003800000 */
.L_x_507:
[----:B------:R-:W-:-:S04]  /*0ab0*/  MOV R0, c[0x0][0x554] ;  /* 0x0001550000007a02 */ /* 0x000fc80000000f00 */
[----:B------:R-:W-:Y:S02]  /*0ac0*/  ISETP.NE.AND P0, PT, R0, 0x1, PT ;  /* 0x000000010000780c */ /* 0x000fe40003f05270 */
[----:B------:R-:W-:-:S11]  /*0ad0*/  MOV R0, R2 ;  /* 0x0000000200007202 */ /* 0x000fd60000000f00 */
[----:B------:R-:W-:-:S05]  /*0ae0*/  @P0 IMAD.HI.U32 R4, R2, c[0x0][0x558], RZ ;  /* 0x0001560002040a27 */ /* 0x000fca00078e00ff */
[----:B------:R-:W-:-:S05]  /*0af0*/  @P0 SHF.R.U32.HI R0, RZ, c[0x0][0x55c], R4 ;  /* 0x00015700ff000a19 */ /* 0x000fca0000011604 */
[----:B------:R-:W-:Y:S02]  /*0b00*/  IMAD R4, R0, c[0x0][0x554], RZ ;  /* 0x0001550000047a24 */ /* 0x000fe400078e02ff */
.L_x_508:
[----:B------:R-:W-:Y:S05]  /*0b10*/  BSYNC B0 ;  /* 0x0000000000007941 */ /* 0x000fea0003800000 */
.L_x_506:
[----:B------:R-:W-:Y:S01]  /*0b20*/  IMAD.MOV.U32 R5, RZ, RZ, c[0x0][0x548] ;  /* 0x00015200ff057624 */ /* 0x000fe200078e00ff */
[----:B------:R-:W-:Y:S01]  /*0b30*/  ISETP.NE.U32.AND P0, PT, RZ, c[0x0][0x370], PT ;  /* 0x0000dc00ff007a0c */ /* 0x000fe20003f05070 */
[----:B------:R-:W-:Y:S02]  /*0b40*/  IMAD.IADD R4, R2, 0x1, -R4 ;  /* 0x0000000102047824 */ /* 0x000fe400078e0a04 */
[----:B------:R-:W-:Y:S01]  /*0b50*/  IMAD.MOV.U32 R7, RZ, RZ, RZ ;  /* 0x000000ffff077224 */ /* 0x000fe200078e00ff */
[----:B------:R-:W-:Y:S01]  /*0b60*/  ISETP.NE.AND P1, PT, R5, 0x1, PT ;  /* 0x000000010500780c */ /* 0x000fe20003f25270 */
[----:B------:R-:W-:Y:S01]  /*0b70*/  IMAD R6, R3, c[0x0][0x554], R4 ;  /* 0x0001550003067a24 */ /* 0x000fe200078e0204 */
[----:B------:R-:W-:-:S04]  /*0b80*/  ISETP.NE.AND.EX P0, PT, RZ, c[0x0][0x374], PT, P0 ;  /* 0x0000dd00ff007a0c */ /* 0x000fc80003f05300 */
[----:B------:R-:W-:-:S07]  /*0b90*/  MOV R35, R6 ;  /* 0x0000000600237202 */ /* 0x000fce0000000f00 */
[----:B------:R-:W-:-:S04]  /*0ba0*/  @P1 IMAD.HI.U32 R2, R6, c[0x0][0x54c], RZ ;  /* 0x0001530006021a27 */ /* 0x000fc800078e00ff */
[----:B------:R-:W-:Y:S01]  /*0bb0*/  @P0 IMAD.MOV.U32 R3, RZ, RZ, 0x4 ;  /* 0x00000004ff030424 */ /* 0x000fe200078e00ff */
[----:B------:R-:W-:-:S05]  /*0bc0*/  @P1 SHF.R.U32.HI R35, RZ, c[0x0][0x550], R2 ;  /* 0x00015400ff231a19 */ /* 0x000fca0000011602 */
[----:B------:R-:W-:Y:S01]  /*0bd0*/  @P0 IMAD.WIDE R2, R35, R3, c[0x0][0x370] ;  /* 0x0000dc0023020625 */ /* 0x000fe200078e0203 */
[----:B------:R-:W-:Y:S01]  /*0be0*/  LOP3.LUT R0, R0, 0x1ffffff, RZ, 0x3c, !PT ;  /* 0x01ffffff00007812 */ /* 0x000fe200078e3cff */
[----:B------:R-:W-:Y:S04]  /*0bf0*/  STL [R1+0x60], R35 ;  /* 0x0000602301007387 */ /* 0x000fe80000100800 */
[----:B------:R1:W2:Y:S01]  /*0c00*/  @P0 LDG.E R7, [R2.64] ;  /* 0x0000000602070981 */ /* 0x0002a2000c1e1900 */
[----:B------:R-:W-:Y:S01]  /*0c10*/  IADD3 R0, R0, c[0x0][0x53c], RZ ;  /* 0x00014f0000007a10 */ /* 0x000fe20007ffe0ff */
[----:B------:R-:W-:Y:S01]  /*0c20*/  IMAD.MOV.U32 R4, RZ, RZ, c[0x0][0x168] ;  /* 0x00005a00ff047624 */ /* 0x000fe200078e00ff */
[----:B------:R-:W-:Y:S01]  /*0c30*/  CS2R R122, SRZ ;  /* 0x00000000007a7805 */ /* 0x000fe2000001ff00 */
[----:B------:R-:W-:Y:S01]  /*0c40*/  CS2R R120, SRZ ;  /* 0x0000000000787805 */ /* 0x000fe2000001ff00 */
[----:B------:R-:W-:Y:S01]  /*0c50*/  CS2R R126, SRZ ;  /* 0x00000000007e7805 */ /* 0x000fe2000001ff00 */
[----:B------:R-:W-:Y:S01]  /*0c60*/  CS2R R124, SRZ ;  /* 0x00000000007c7805 */ /* 0x000fe2000001ff00 */
[----:B------:R-:W-:Y:S01]  /*0c70*/  IADD3 R4, -R4, 0x70, RZ ;  /* 0x0000007004047810 */ /* 0x000fe20007ffe1ff */
[----:B------:R-:W-:Y:S01]  /*0c80*/  CS2R R128, SRZ ;  /* 0x0000000000807805 */ /* 0x000fe2000001ff00 */
[----:B------:R-:W-:Y:S01]  /*0c90*/  MOV R130, RZ ;  /* 0x000000ff00827202 */ /* 0x000fe20000000f00 */
[----:B------:R-:W-:Y:S01]  /*0ca0*/  CS2R R154, SRZ ;  /* 0x00000000009a7805 */ /* 0x000fe2000001ff00 */
[----:B------:R-:W-:Y:S01]  /*0cb0*/  CS2R R8, SRZ ;  /* 0x0000000000087805 */ /* 0x000fe2000001ff00 */
[----:B------:R-:W-:Y:S01]  /*0cc0*/  IMAD.MOV.U32 R152, RZ, RZ, RZ ;  /* 0x000000ffff987224 */ /* 0x000fe200078e00ff */
[----:B------:R-:W-:Y:S01]  /*0cd0*/  CS2R R10, SRZ ;  /* 0x00000000000a7805 */ /* 0x000fe2000001ff00 */
[----:B------:R-:W-:Y:S01]  /*0ce0*/  IMAD.MOV.U32 R138, RZ, RZ, RZ ;  /* 0x000000ffff8a7224 */ /* 0x000fe200078e00ff */
[----:B------:R-:W-:Y:S01]  /*0cf0*/  MOV R136, RZ ;  /* 0x000000ff00887202 */ /* 0x000fe20000000f00 */
[----:B------:R-:W-:Y:S01]  /*0d00*/  IMAD.MOV.U32 R162, RZ, RZ, RZ ;  /* 0x000000ffffa27224 */ /* 0x000fe200078e00ff */
[----:B------:R-:W-:Y:S01]  /*0d10*/  CS2R R12, SRZ ;  /* 0x00000000000c7805 */ /* 0x000fe2000001ff00 */
[----:B------:R-:W-:Y:S01]  /*0d20*/  IMAD.MOV.U32 R160, RZ, RZ, RZ ;  /* 0x000000ffffa07224 */ /* 0x000fe200078e00ff */
[----:B------:R-:W-:Y:S01]  /*0d30*/  MOV R134, RZ ;  /* 0x000000ff00867202 */ /* 0x000fe20000000f00 */
[----:B------:R-:W-:Y:S01]  /*0d40*/  CS2R R14, SRZ ;  /* 0x00000000000e7805 */ /* 0x000fe2000001ff00 */
[----:B------:R-:W-:Y:S01]  /*0d50*/  IMAD.MOV.U32 R132, RZ, RZ, RZ ;  /* 0x000000ffff847224 */ /* 0x000fe200078e00ff */
[----:B------:R-:W-:Y:S01]  /*0d60*/  MOV R170, RZ ;  /* 0x000000ff00aa7202 */ /* 0x000fe20000000f00 */
[----:B------:R-:W-:Y:S01]  /*0d70*/  CS2R R16, SRZ ;  /* 0x0000000000107805 */ /* 0x000fe2000001ff00 */
[----:B------:R-:W-:Y:S01]  /*0d80*/  IMAD.MOV.U32 R168, RZ, RZ, RZ ;  /* 0x000000ffffa87224 */ /* 0x000fe200078e00ff */
[----:B-1----:R-:W-:Y:S01]  /*0d90*/  MOV R2, c[0x0][0x2c4] ;  /* 0x0000b10000027a02 */ /* 0x002fe20000000f00 */
[----:B------:R-:W-:Y:S01]  /*0da0*/  CS2R R18, SRZ ;  /* 0x0000000000127805 */ /* 0x000fe2000001ff00 */
[----:B------:R-:W-:Y:S01]  /*0db0*/  MOV R3, c[0x0][0x2ac] ;  /* 0x0000ab0000037a02 */ /* 0x000fe20000000f00 */
[----:B------:R-:W-:Y:S01]  /*0dc0*/  IMAD.MOV.U32 R144, RZ, RZ, RZ ;  /* 0x000000ffff907224 */ /* 0x000fe200078e00ff */
[----:B------:R-:W-:Y:S01]  /*0dd0*/  ISETP.NE.AND P4, PT, R2, 0x1, PT ;  /* 0x000000010200780c */ /* 0x000fe20003f85270 */
[----:B------:R-:W-:Y:S01]  /*0de0*/  CS2R R20, SRZ ;  /* 0x0000000000147805 */ /* 0x000fe2000001ff00 */
[----:B------:R-:W-:Y:S01]  /*0df0*/  MOV R146, RZ ;  /* 0x000000ff00927202 */ /* 0x000fe20000000f00 */
[C---:B------:R-:W-:Y:S01]  /*0e00*/  IMAD R5, R3.reuse, c[0x0][0x1d0], RZ ;  /* 0x0000740003057a24 */ /* 0x040fe200078e02ff */
[----:B------:R-:W-:Y:S01]  /*0e10*/  MOV R166, RZ ;  /* 0x000000ff00a67202 */ /* 0x000fe20000000f00 */
[----:B------:R-:W-:Y:S01]  /*0e20*/  IMAD R3, R3, c[0x0][0x1d0], R4 ;  /* 0x0000740003037a24 */ /* 0x000fe200078e0204 */
[----:B------:R-:W-:Y:S01]  /*0e30*/  MOV R142, RZ ;  /* 0x000000ff008e7202 */ /* 0x000fe20000000f00 */
[----:B------:R-:W-:Y:S01]  /*0e40*/  IMAD.MOV.U32 R4, RZ, RZ, RZ ;  /* 0x000000ffff047224 */ /* 0x000fe200078e00ff */
[----:B------:R-:W-:Y:S01]  /*0e50*/  IADD3 R5, R5, 0x6f, RZ ;  /* 0x0000006f05057810 */ /* 0x000fe20007ffe0ff */
[----:B------:R-:W-:Y:S01]  /*0e60*/  IMAD.MOV.U32 R164, RZ, RZ, RZ ;  /* 0x000000ffffa47224 */ /* 0x000fe200078e00ff */
[----:B------:R-:W-:Y:S01]  /*0e70*/  CS2R R22, SRZ ;  /* 0x0000000000167805 */ /* 0x000fe2000001ff00 */
[----:B------:R-:W-:Y:S01]  /*0e80*/  IMAD.MOV.U32 R140, RZ, RZ, RZ ;  /* 0x000000ffff8c7224 */ /* 0x000fe200078e00ff */
[----:B------:R-:W-:Y:S01]  /*0e90*/  MOV R178, RZ ;  /* 0x000000ff00b27202 */ /* 0x000fe20000000f00 */
[----:B------:R-:W-:Y:S01]  /*0ea0*/  IMAD.HI R4, R5, -0x6db6db6d, R4 ;  /* 0x9249249305047827 */ /* 0x000fe200078e0204 */
[----:B------:R-:W-:Y:S01]  /*0eb0*/  CS2R R24, SRZ ;  /* 0x0000000000187805 */ /* 0x000fe2000001ff00 */
[----:B------:R-:W-:Y:S01]  /*0ec0*/  CS2R R158, SRZ ;  /* 0x00000000009e7805 */ /* 0x000fe2000001ff00 */
[----:B------:R-:W-:Y:S01]  /*0ed0*/  MOV R156, RZ ;  /* 0x000000ff009c7202 */ /* 0x000fe20000000f00 */
[----:B------:R-:W-:Y:S01]  /*0ee0*/  IMAD.MOV R5, RZ, RZ, -R35 ;  /* 0x000000ffff057224 */ /* 0x000fe200078e0a23 */
[----:B------:R-:W-:Y:S01]  /*0ef0*/  CS2R R26, SRZ ;  /* 0x00000000001a7805 */ /* 0x000fe2000001ff00 */
[----:B------:R-:W-:Y:S01]  /*0f00*/  IMAD.MOV.U32 R176, RZ, RZ, RZ ;  /* 0x000000ffffb07224 */ /* 0x000fe200078e00ff */
[----:B------:R-:W-:Y:S01]  /*0f10*/  MOV R172, RZ ;  /* 0x000000ff00ac7202 */ /* 0x000fe20000000f00 */
[----:B------:R-:W-:Y:S01]  /*0f20*/  IMAD R36, R5, c[0x0][0x548], R6 ;  /* 0x0001520005247a24 */ /* 0x000fe200078e0206 */
        /* <DEDUP_REMOVED lines=10> */
[----:B--2---:R1:W-:Y:S02]  /*0fd0*/  STL [R1+0x34], R7 ;  /* 0x0000340701007387 */ /* 0x0043e40000100800 */
[----:B-1----:R-:W-:-:S05]  /*0fe0*/  IMAD.SHL.U32 R7, R0, 0x80, RZ ;  /* 0x0000008000077824 */ /* 0x002fca00078e00ff */
[----:B------:R-:W-:Y:S01]  /*0ff0*/  IADD3 R0, R7, 0x7f, RZ ;  /* 0x0000007f07007810 */ /* 0x000fe20007ffe0ff */
[----:B------:R1:W-:Y:S04]  /*1000*/  STL [R1+0x5c], R7 ;  /* 0x00005c0701007387 */ /* 0x0003e80000100800 */
[----:B------:R-:W-:Y:S01]  /*1010*/  @P4 IMAD.HI.U32 R2, R0, c[0x0][0x2c8], RZ ;  /* 0x0000b20000024a27 */ /* 0x000fe200078e00ff */
[----:B------:R1:W-:Y:S04]  /*1020*/  STL [R1+0x64], R36 ;  /* 0x0000642401007387 */ /* 0x0003e80000100800 */
[----:B------:R-:W-:-:S02]  /*1030*/  @P4 SHF.R.U32.HI R0, RZ, c[0x0][0x2cc], R2 ;  /* 0x0000b300ff004a19 */ /* 0x000fc40000011602 */
[----:B------:R-:W-:-:S03]  /*1040*/  MOV R2, RZ ;  /* 0x000000ff00027202 */ /* 0x000fc60000000f00 */
[----:B------:R-:W-:Y:S01]  /*1050*/  IMAD.IADD R3, R3, 0x1, R0 ;  /* 0x0000000103037824 */ /* 0x000fe200078e0200 */
[----:B------:R-:W-:-:S03]  /*1060*/  SHF.R.U32.HI R0, RZ, 0x1f, R4 ;  /* 0x0000001fff007819 */ /* 0x000fc60000011604 */
[----:B------:R-:W-:Y:S01]  /*1070*/  IMAD.HI R2, R3, -0x6db6db6d, R2 ;  /* 0x9249249303027827 */ /* 0x000fe200078e0202 */
[----:B------:R-:W-:Y:S02]  /*1080*/  LEA.HI.SX32 R4, R4, R0, 0x1a ;  /* 0x0000000004047211 */ /* 0x000fe400078fd2ff */
[----:B------:R-:W-:Y:S02]  /*1090*/  PRMT R0, RZ, 0x7610, R0 ;  /* 0x00007610ff007816 */ /* 0x000fe40000000000 */
[----:B------:R-:W-:-:S04]  /*10a0*/  SHF.R.U32.HI R3, RZ, 0x1f, R2 ;  /* 0x0000001fff037819 */ /* 0x000fc80000011602 */
[----:B------:R-:W-:-:S04]  /*10b0*/  LEA.HI.SX32 R2, R2, R3, 0x1a ;  /* 0x0000000302027211 */ /* 0x000fc800078fd2ff */
[----:B------:R-:W-:-:S04]  /*10c0*/  IMNMX R245, R4, R2, PT ;  /* 0x0000000204f57217 */ /* 0x000fc80003800200 */
[----:B------:R-:W-:-:S13]  /*10d0*/  ISETP.GE.AND P0, PT, R245, 0x1, PT ;  /* 0x00000001f500780c */ /* 0x000fda0003f06270 */
[----:B------:R-:W-:Y:S05]  /*10e0*/  @!P0 BRA `(.L_x_509) ;  /* 0x00012f7000008947 */ /* 0x000fea0003800000 */
[----:B-1----:R-:W-:-:S04]  /*10f0*/  ISETP.NE.U32.AND P0, PT, RZ, c[0x0][0x340], PT ;  /* 0x0000d000ff007a0c */ /* 0x002fc80003f05070 */
[----:B------:R-:W-:-:S13]  /*1100*/  ISETP.NE.AND.EX P0, PT, RZ, c[0x0][0x344], PT, P0 ;  /* 0x0000d100ff007a0c */ /* 0x000fda0003f05300 */
[----:B------:R-:W-:Y:S05]  /*1110*/  @!P0 BRA `(.L_x_510) ;  /* 0x0000004000008947 */ /* 0x000fea0003800000 */
[----:B------:R-:W-:-:S05]  /*1120*/  MOV R2, 0x4 ;  /* 0x0000000400027802 */ /* 0x000fca0000000f00 */
[----:B------:R-:W-:-:S05]  /*1130*/  IMAD.WIDE R2, R35, R2, c[0x0][0x340] ;  /* 0x0000d00023027625 */ /* 0x000fca00078e0202 */
[----:B------:R1:W5:Y:S01]  /*1140*/  LDG.E R8, [R2.64] ;  /* 0x0000000602087981 */ /* 0x000362000c1e1900 */
[----:B------:R-:W-:Y:S05]  /*1150*/  BRA `(.L_x_511) ;  /* 0x0000001000007947 */ /* 0x000fea0003800000 */
.L_x_510:
[----:B------:R-:W-:Y:S02]  /*1160*/  MOV R8, R35 ;  /* 0x0000002300087202 */ /* 0x000fe40000000f00 */
.L_x_511:
[----:B------:R-:W2:Y:S01]  /*1170*/  LDL R0, [R1+0x30] ;  /* 0x0000300001007983 */ /* 0x000ea20000100800 */
[----:B------:R-:W-:Y:S01]  /*1180*/  SHF.R.S32.HI R14, RZ, 0x1f, R36 ;  /* 0x0000001fff0e7819 */ /* 0x000fe20000011424 */
[----:B-1----:R-:W-:Y:S01]  /*1190*/  IMAD.WIDE.U32 R2, R36, c[0x0][0x1b8], RZ ;  /* 0x00006e0024027a25 */ /* 0x002fe200078e00ff */
[----:B------:R-:W-:Y:S02]  /*11a0*/  SHF.R.S32.HI R6, RZ, 0x1f, R35 ;  /* 0x0000001fff067819 */ /* 0x000fe40000011423 */
[----:B------:R-:W-:Y:S01]  /*11b0*/  ISETP.GE.AND P2, PT, R242, c[0x0][0x198], PT ;  /* 0x00006600f2007a0c */ /* 0x000fe20003f46270 */
[----:B------:R-:W-:Y:S02]  /*11c0*/  IMAD R5, R14, c[0x0][0x1b8], RZ ;  /* 0x00006e000e057a24 */ /* 0x000fe400078e02ff */
[----:B------:R-:W-:Y:S02]  /*11d0*/  IMAD R6, R6, c[0x0][0x1c0], RZ ;  /* 0x0000700006067a24 */ /* 0x000fe400078e02ff */
[----:B------:R-:W-:-:S05]  /*11e0*/  IMAD R5, R36, c[0x0][0x1bc], R5 ;  /* 0x00006f0024057a24 */ /* 0x000fca00078e0205 */
[----:B------:R-:W-:-:S05]  /*11f0*/  IADD3 R3, R3, R5, RZ ;  /* 0x0000000503037210 */ /* 0x000fca0007ffe0ff */
[----:B------:R-:W-:Y:S01]  /*1200*/  IMAD.WIDE.U32 R2, R35, c[0x0][0x1c0], R2 ;  /* 0x0000700023027a25 */ /* 0x000fe200078e0002 */
[----:B--2---:R-:W-:-:S04]  /*1210*/  IADD3 R4, R0, R7, RZ ;  /* 0x0000000700047210 */ /* 0x004fc80007ffe0ff */
[----:B------:R-:W-:Y:S01]  /*1220*/  MOV R0, R4 ;  /* 0x0000000400007202 */ /* 0x000fe20000000f00 */
[----:B------:R-:W-:-:S05]  /*1230*/  @P4 IMAD.HI.U32 R7, R4, c[0x0][0x2c8], RZ ;  /* 0x0000b20004074a27 */ /* 0x000fca00078e00ff */
[----:B------:R-:W-:Y:S01]  /*1240*/  @P4 SHF.R.U32.HI R0, RZ, c[0x0][0x2cc], R7 ;  /* 0x0000b300ff004a19 */ /* 0x000fe20000011607 */
[----:B------:R-:W-:-:S03]  /*1250*/  IMAD R7, R35, c[0x0][0x1c4], R6 ;  /* 0x0000710023077a24 */ /* 0x000fc600078e0206 */
[----:B------:R-:W-:Y:S02]  /*1260*/  SHF.R.S32.HI R6, RZ, 0x1f, R0 ;  /* 0x0000001fff067819 */ /* 0x000fe40000011400 */
[----:B------:R-:W-:Y:S02]  /*1270*/  IADD3 R5, -R0, RZ, RZ ;  /* 0x000000ff00057210 */ /* 0x000fe40007ffe1ff */
[----:B------:R-:W-:Y:S01]  /*1280*/  IADD3 R3, R3, R7, RZ ;  /* 0x0000000703037210 */ /* 0x000fe20007ffe0ff */
[----:B------:R-:W-:Y:S02]  /*1290*/  IMAD R6, R6, c[0x0][0x1b0], RZ ;  /* 0x00006c0006067a24 */ /* 0x000fe400078e02ff */
[----:B------:R-:W-:Y:S02]  /*12a0*/  IMAD R4, R5, c[0x0][0x2c4], R4 ;  /* 0x0000b10005047a24 */ /* 0x000fe400078e0204 */
[C---:B------:R-:W-:Y:S02]  /*12b0*/  IMAD R6, R0.reuse, c[0x0][0x1b4], R6 ;  /* 0x00006d0000067a24 */ /* 0x040fe400078e0206 */
[----:B------:R-:W-:Y:S01]  /*12c0*/  IMAD.WIDE.U32 R2, R0, c[0x0][0x1b0], R2 ;  /* 0x00006c0000027a25 */ /* 0x000fe200078e0002 */
[----:B------:R-:W-:-:S04]  /*12d0*/  SHF.R.S32.HI R0, RZ, 0x1f, R4 ;  /* 0x0000001fff007819 */ /* 0x000fc80000011404 */
[----:B------:R-:W-:Y:S01]  /*12e0*/  IADD3 R3, R3, R6, RZ ;  /* 0x0000000603037210 */ /* 0x000fe20007ffe0ff */
[----:B------:R-:W-:-:S04]  /*12f0*/  IMAD R0, R0, c[0x0][0x1a8], RZ ;  /* 0x00006a0000007a24 */ /* 0x000fc800078e02ff */
[----:B------:R-:W-:-:S04]  /*1300*/  IMAD.WIDE.U32 R2, R4, c[0x0][0x1a8], R2 ;  /* 0x00006a0004027a25 */ /* 0x000fc800078e0002 */
[----:B------:R-:W-:Y:S01]  /*1310*/  IMAD R4, R4, c[0x0][0x1ac], R0 ;  /* 0x00006b0004047a24 */ /* 0x000fe200078e0200 */
[----:B------:R-:W-:-:S04]  /*1320*/  LEA R5, P0, R2, c[0x0][0x160], 0x1 ;  /* 0x0000580002057a11 */ /* 0x000fc800078008ff */
[----:B------:R-:W-:-:S04]  /*1330*/  IADD3 R4, R3, R4, RZ ;  /* 0x0000000403047210 */ /* 0x000fc80007ffe0ff */
[----:B------:R-:W-:Y:S01]  /*1340*/  LEA.HI.X R4, R2, c[0x0][0x164], R4, 0x1, P0 ;  /* 0x0000590002047a11 */ /* 0x000fe200000f0c04 */
[----:B------:R-:W-:Y:S05]  /*1350*/  BRA.DIV ~URZ, `(.L_x_512) ;  /* 0x000149127f007947 */ /* 0x000fea000b800000 */
[----:B------:R1:W2:Y:S02]  /*1360*/  SHFL.IDX PT, R6, R4, RZ, 0x181f ;  /* 0x00181fff04067589 */ /* 0x0002a400000e0000 */
.L_x_590:
[----:B------:R-:W-:Y:S05]  /*1370*/  BRA.DIV ~URZ, `(.L_x_513) ;  /* 0x000149627f007947 */ /* 0x000fea000b800000 */
[----:B------:R3:W4:Y:S02]  /*1380*/  SHFL.IDX PT, R2, R5, RZ, 0x181f ;  /* 0x00181fff05027589 */ /* 0x00072400000e0000 */
.L_x_591:
[----:B---3--:R-:W3:Y:S04]  /*1390*/  LDL R3, [R1+0x5c] ;  /* 0x00005c0001037983 */ /* 0x008ee80000100800 */
[----:B------:R-:W1:Y:S02]  /*13a0*/  S2R R7, SR_TID.X ;  /* 0x0000000000077919 */ /* 0x000e640000002100 */
[----:B-1----:R-:W-:-:S04]  /*13b0*/  SHF.R.S32.HI R0, RZ, 0x1f, R7 ;  /* 0x0000001fff007819 */ /* 0x002fc80000011407 */
[----:B------:R-:W-:Y:S01]  /*13c0*/  LEA.HI R0, R0, R7, RZ, 0x3 ;  /* 0x0000000700007211 */ /* 0x000fe200078f18ff */
[----:B------:R-:W-:-:S03]  /*13d0*/  IMAD.MOV.U32 R7, RZ, RZ, c[0x0][0x2c4] ;  /* 0x0000b100ff077624 */ /* 0x000fc600078e00ff */
[----:B------:R-:W-:Y:S01]  /*13e0*/  SHF.R.S32.HI R0, RZ, 0x3, R0 ;  /* 0x00000003ff007819 */ /* 0x000fe20000011400 */
[----:B------:R-:W-:Y:S01]  /*13f0*/  IMAD R7, R7, c[0x0][0x168], RZ ;  /* 0x00005a0007077a24 */ /* 0x000fe200078e02ff */
[----:B------:R-:W-:Y:S03]  /*1400*/  BSSY B0, `(.L_x_514) ;  /* 0x000000b000007945 */ /* 0x000fe60003800000 */
[----:B---3--:R-:W-:-:S05]  /*1410*/  IMAD.IADD R0, R0, 0x1, R3 ;  /* 0x0000000100007824 */ /* 0x008fca00078e0203 */
[----:B------:R-:W-:-:S13]  /*1420*/  ISETP.GE.AND P0, PT, R0, R7, PT ;  /* 0x000000070000720c */ /* 0x000fda0003f06270 */
[----:B------:R-:W-:Y:S05]  /*1430*/  @P0 BRA `(.L_x_515) ;  /* 0x0000007000000947 */ /* 0x000fea0003800000 */
[----:B------:R-:W-:Y:S02]  /*1440*/  SHF.R.S32.HI R9, RZ, 0x1f, R242 ;  /* 0x0000001fff097819 */ /* 0x000fe400000114f2 */
[----:B----4-:R-:W-:-:S04]  /*1450*/  LEA R2, P0, R242, R2, 0x1 ;  /* 0x00000002f2027211 */ /* 0x010fc800078008ff */
[----:B--2---:R-:W-:-:S05]  /*1460*/  LEA.HI.X R3, R242, R6, R9, 0x1, P0 ;  /* 0x00000006f2037211 */ /* 0x004fca00000f0c09 */
[----:B------:R-:W-:Y:S01]  /*1470*/  @!PT LDS RZ, [RZ] ;  /* 0x00000000fffff984 */ /* 0x000fe20000000800 */
[----:B------:R-:W-:Y:S01]  /*1480*/  @!PT LDS RZ, [RZ] ;  /* 0x00000000fffff984 */ /* 0x000fe20000000800 */
[----:B------:R-:W-:Y:S01]  /*1490*/  @!PT LDS RZ, [RZ] ;  /* 0x00000000fffff984 */ /* 0x000fe20000000800 */
[----:B------:R1:W-:Y:S04]  /*14a0*/  LDGSTS.E.BYPASS.LTC128B.128 [R243+0x7100], [R2.64], !P2 ;  /* 0x0710000002f37fae */ /* 0x0003e8000d101d46 */
.L_x_515:
[----:B------:R-:W-:Y:S05]  /*14b0*/  BSYNC B0 ;  /* 0x0000000000007941 */ /* 0x000fea0003800000 */
.L_x_514:
[----:B------:R-:W-:Y:S05]  /*14c0*/  BRA.DIV ~URZ, `(.L_x_516) ;  /* 0x000148827f007947 */ /* 0x000fea000b800000 */
[----:B--2---:R2:W3:Y:S04]  /*14d0*/  SHFL.IDX PT, R6, R4, 0x1, 0x181f ;  /* 0x00381f0004067f89 */ /* 0x0044e800000e0000 */
[----:B-1--4-:R2:W1:Y:S02]  /*14e0*/  SHFL.IDX PT, R2, R5, 0x1, 0x181f ;  /* 0x00381f0005027f89 */ /* 0x01246400000e0000 */
.L_x_592:
[----:B------:R-:W-:Y:S01]  /*14f0*/  IADD3 R3, R0, 0x10, RZ ;  /* 0x0000001000037810 */ /* 0x000fe20007ffe0ff */
[----:B------:R-:W-:Y:S03]  /*1500*/  BSSY B0, `(.L_x_517) ;  /* 0x000000a000007945 */ /* 0x000fe60003800000 */
[----:B------:R-:W-:-:S13]  /*1510*/  ISETP.GE.AND P0, PT, R3, R7, PT ;  /* 0x000000070300720c */ /* 0x000fda0003f06270 */
[----:B------:R-:W-:Y:S05]  /*1520*/  @P0 BRA `(.L_x_518) ;  /* 0x0000007000000947 */ /* 0x000fea0003800000 */
[----:B------:R-:W-:Y:S02]  /*1530*/  SHF.R.S32.HI R9, RZ, 0x1f, R242 ;  /* 0x0000001fff097819 */ /* 0x000fe400000114f2 */
[----:B-1----:R-:W-:-:S04]  /*1540*/  LEA R2, P0, R242, R2, 0x1 ;  /* 0x00000002f2027211 */ /* 0x002fc800078008ff */
[----:B---3--:R-:W-:-:S05]  /*1550*/  LEA.HI.X R3, R242, R6, R9, 0x1, P0 ;  /* 0x00000006f2037211 */ /* 0x008fca00000f0c09 */
[----:B------:R-:W-:Y:S01]  /*1560*/  @!PT LDS RZ, [RZ] ;  /* 0x00000000fffff984 */ /* 0x000fe20000000800 */
[----:B------:R-:W-:Y:S01]  /*1570*/  @!PT LDS RZ, [RZ] ;  /* 0x00000000fffff984 */ /* 0x000fe20000000800 */
[----:B------:R-:W-:Y:S01]  /*1580*/  @!PT LDS RZ, [RZ] ;  /* 0x00000000fffff984 */ /* 0x000fe20000000800 */
[----:B------:R1:W-:Y:S04]  /*1590*/  LDGSTS.E.BYPASS.LTC128B.128 [R243+0x7900], [R2.64], !P2 ;  /* 0x0790000002f37fae */ /* 0x0003e8000d101d46 */
.L_x_518:
[----:B------:R-:W-:Y:S05]  /*15a0*/  BSYNC B0 ;  /* 0x0000000000007941 */ /* 0x000fea0003800000 */
.L_x_517:
[----:B------:R-:W-:Y:S05]  /*15b0*/  BRA.DIV ~URZ, `(.L_x_519) ;  /* 0x000148627f007947 */ /* 0x000fea000b800000 */
[----:B---3--:R3:W4:Y:S02]  /*15c0*/  SHFL.IDX PT, R6, R4, 0x2, 0x181f ;  /* 0x00581f0004067f89 */ /* 0x00872400000e0000 */
.L_x_593:
[----:B------:R-:W-:Y:S05]  /*15d0*/  BRA.DIV ~URZ, `(.L_x_520) ;  /* 0x000148b27f007947 */ /* 0x000fea000b800000 */
[----:B-1----:R1:W2:Y:S02]  /*15e0*/  SHFL.IDX PT, R2, R5, 0x2, 0x181f ;  /* 0x00581f0005027f89 */ /* 0x0022a400000e0000 */
.L_x_594:
[----:B------:R-:W-:Y:S01]  /*15f0*/  IADD3 R3, R0, 0x20, RZ ;  /* 0x0000002000037810 */ /* 0x000fe20007ffe0ff */
[----:B------:R-:W-:Y:S03]  /*1600*/  BSSY B0, `(.L_x_521) ;  /* 0x000000a000007945 */ /* 0x000fe60003800000 */
[----:B------:R-:W-:-:S13]  /*1610*/  ISETP.GE.AND P0, PT, R3, R7, PT ;  /* 0x000000070300720c */ /* 0x000fda0003f06270 */
[----:B------:R-:W-:Y:S05]  /*1620*/  @P0 BRA `(.L_x_522) ;  /* 0x0000007000000947 */ /* 0x000fea0003800000 */
[----:B------:R-:W-:Y:S02]  /*1630*/  SHF.R.S32.HI R9, RZ, 0x1f, R242 ;  /* 0x0000001fff097819 */ /* 0x000fe400000114f2 */
[----:B--2---:R-:W-:-:S04]  /*1640*/  LEA R2, P0, R242, R2, 0x1 ;  /* 0x00000002f2027211 */ /* 0x004fc800078008ff */
[----:B----4-:R-:W-:-:S05]  /*1650*/  LEA.HI.X R3, R242, R6, R9, 0x1, P0 ;  /* 0x00000006f2037211 */ /* 0x010fca00000f0c09 */
[----:B------:R-:W-:Y:S01]  /*1660*/  @!PT LDS RZ, [RZ] ;  /* 0x00000000fffff984 */ /* 0x000fe20000000800 */
[----:B------:R-:W-:Y:S01]  /*1670*/  @!PT LDS RZ, [RZ] ;  /* 0x00000000fffff984 */ /* 0x000fe20000000800 */
[----:B------:R-:W-:Y:S01]  /*1680*/  @!PT LDS RZ, [RZ] ;  /* 0x00000000fffff984 */ /* 0x000fe20000000800 */
[----:B------:R2:W-:Y:S04]  /*1690*/  LDGSTS.E.BYPASS.LTC128B.128 [R243+0x8100], [R2.64], !P2 ;  /* 0x0810000002f37fae */ /* 0x0005e8000d101d46 */
.L_x_522:
[----:B------:R-:W-:Y:S05]  /*16a0*/  BSYNC B0 ;  /* 0x0000000000007941 */ /* 0x000fea0003800000 */
.L_x_521:
[----:B------:R-:W-:Y:S05]  /*16b0*/  BRA.DIV ~URZ, `(.L_x_523) ;  /* 0x000148427f007947 */ /* 0x000fea000b800000 */
[----:B----4-:R4:W1:Y:S04]  /*16c0*/  SHFL.IDX PT, R6, R4, 0x3, 0x181f ;  /* 0x00781f0004067f89 */ /* 0x01086800000e0000 */
[----:B--2---:R4:W2:Y:S02]  /*16d0*/  SHFL.IDX PT, R2, R5, 0x3, 0x181f ;  /* 0x00781f0005027f89 */ /* 0x0048a400000e0000 */
.L_x_595:
[----:B------:R-:W-:Y:S01]  /*16e0*/  IADD3 R3, R0, 0x30, RZ ;  /* 0x0000003000037810 */ /* 0x000fe20007ffe0ff */
[----:B------:R-:W-:Y:S03]  /*16f0*/  BSSY B0, `(.L_x_524) ;  /* 0x000000a000007945 */ /* 0x000fe60003800000 */
[----:B------:R-:W-:-:S13]  /*1700*/  ISETP.GE.AND P0, PT, R3, R7, PT ;  /* 0x000000070300720c */ /* 0x000fda0003f06270 */
[----:B------:R-:W-:Y:S05]  /*1710*/  @P0 BRA `(.L_x_525) ;  /* 0x0000007000000947 */ /* 0x000fea0003800000 */
[----:B------:R-:W-:Y:S02]  /*1720*/  SHF.R.S32.HI R9, RZ, 0x1f, R242 ;  /* 0x0000001fff097819 */ /* 0x000fe400000114f2 */
[----:B--2---:R-:W-:-:S04]  /*1730*/  LEA R2, P0, R242, R2, 0x1 ;  /* 0x00000002f2027211 */ /* 0x004fc800078008ff */
[----:B-1----:R-:W-:-:S05]  /*1740*/  LEA.HI.X R3, R242, R6, R9, 0x1, P0 ;  /* 0x00000006f2037211 */ /* 0x002fca00000f0c09 */
[----:B------:R-:W-:Y:S01]  /*1750*/  @!PT LDS RZ, [RZ] ;  /* 0x00000000fffff984 */ /* 0x000fe20000000800 */
[----:B------:R-:W-:Y:S01]  /*1760*/  @!PT LDS RZ, [RZ] ;  /* 0x00000000fffff984 */ /* 0x000fe20000000800 */
[----:B------:R-:W-:Y:S01]  /*1770*/  @!PT LDS RZ, [RZ] ;  /* 0x00000000fffff984 */ /* 0x000fe20000000800 */
[----:B------:R1:W-:Y:S04]  /*1780*/  LDGSTS.E.BYPASS.LTC128B.128 [R243+0x8900], [R2.64], !P2 ;  /* 0x0890000002f37fae */ /* 0x0003e8000d101d46 */
.L_x_525:
[----:B------:R-:W-:Y:S05]  /*1790*/  BSYNC B0 ;  /* 0x0000000000007941 */ /* 0x000fea0003800000 */
.L_x_524:
[----:B------:R-:W-:Y:S05]  /*17a0*/  BRA.DIV ~URZ, `(.L_x_526) ;  /* 0x000148227f007947 */ /* 0x000fea000b800000 */
[----:B-1----:R1:W3:Y:S02]  /*17b0*/  SHFL.IDX PT, R6, R4, 0x4, 0x181f ;  /* 0x00981f0004067f89 */ /* 0x0022e400000e0000 */
.L_x_596:
[----:B------:R-:W-:Y:S05]  /*17c0*/  BRA.DIV ~URZ, `(.L_x_527) ;  /* 0x000148727f007947 */ /* 0x000fea000b800000 */
[----:B--2---:R2:W1:Y:S02]  /*17d0*/  SHFL.IDX PT, R2, R5, 0x4, 0x181f ;  /* 0x00981f0005027f89 */ /* 0x00446400000e0000 */
.L_x_597:
        /* <DEDUP_REMOVED lines=11> */
.L_x_529:
[----:B------:R-:W-:Y:S05]  /*1890*/  BSYNC B0 ;  /* 0x0000000000007941 */ /* 0x000fea0003800000 */
.L_x_528:
[----:B------:R-:W-:Y:S05]  /*18a0*/  BRA.DIV ~URZ, `(.L_x_530) ;  /* 0x000148027f007947 */ /* 0x000fea000b800000 */
[----:B---3--:R3:W2:Y:S04]  /*18b0*/  SHFL.IDX PT, R6, R4, 0x5, 0x181f ;  /* 0x00b81f0004067f89 */ /* 0x0086a800000e0000 */
[----:B-1----:R3:W1:Y:S02]  /*18c0*/  SHFL.IDX PT, R2, R5, 0x5, 0x181f ;  /* 0x00b81f0005027f89 */ /* 0x00266400000e0000 */
.L_x_598:
[----:B------:R-:W-:Y:S01]  /*18d0*/  IADD3 R3, R0, 0x50, RZ ;  /* 0x0000005000037810 */ /* 0x000fe20007ffe0ff */
[----:B------:R-:W-:Y:S03]  /*18e0*/  BSSY B0, `(.L_x_531) ;  /* 0x000000a000007945 */ /* 0x000fe60003800000 */
[----:B------:R-:W-:-:S13]  /*18f0*/  ISETP.GE.AND P0, PT, R3, R7, PT ;  /* 0x000000070300720c */ /* 0x000fda0003f06270 */
[----:B------:R-:W-:Y:S05]  /*1900*/  @P0 BRA `(.L_x_532) ;  /* 0x0000007000000947 */ /* 0x000fea0003800000 */
[----:B------:R-:W-:Y:S02]  /*1910*/  SHF.R.S32.HI R9, RZ, 0x1f, R242 ;  /* 0x0000001fff097819 */ /* 0x000fe400000114f2 */
[----:B-1----:R-:W-:-:S04]  /*1920*/  LEA R2, P0, R242, R2, 0x1 ;  /* 0x00000002f2027211 */ /* 0x002fc800078008ff */
[----:B--2---:R-:W-:-:S05]  /*1930*/  LEA.HI.X R3, R242, R6, R9, 0x1, P0 ;  /* 0x00000006f2037211 */ /* 0x004fca00000f0c09 */
[----:B------:R-:W-:Y:S01]  /*1940*/  @!PT LDS RZ, [RZ] ;  /* 0x00000000fffff984 */ /* 0x000fe20000000800 */
[----:B------:R-:W-:Y:S01]  /*1950*/  @!PT LDS RZ, [RZ] ;  /* 0x00000000fffff984 */ /* 0x000fe20000000800 */
[----:B------:R-:W-:Y:S01]  /*1960*/  @!PT LDS RZ, [RZ] ;  /* 0x00000000fffff984 */ /* 0x000fe20000000800 */
[----:B------:R1:W-:Y:S04]  /*1970*/  LDGSTS.E.BYPASS.LTC128B.128 [R243+0x9900], [R2.64], !P2 ;  /* 0x0990000002f37fae */ /* 0x0003e8000d101d46 */
.L_x_532:
[----:B------:R-:W-:Y:S05]  /*1980*/  BSYNC B0 ;  /* 0x0000000000007941 */ /* 0x000fea0003800000 */
.L_x_531:
[----:B------:R-:W-:Y:S05]  /*1990*/  BRA.DIV ~URZ, `(.L_x_533) ;  /* 0x000147e27f007947 */ /* 0x000fea000b800000 */
[----:B--2---:R2:W3:Y:S02]  /*19a0*/  SHFL.IDX PT, R6, R4, 0x6, 0x181f ;  /* 0x00d81f0004067f89 */ /* 0x0044e400000e0000 */
.L_x_599:
[----:B------:R-:W-:Y:S05]  /*19b0*/  BRA.DIV ~URZ, `(.L_x_534) ;  /* 0x000148327f007947 */ /* 0x000fea000b800000 */
[----:B-1----:R1:W2:Y:S02]  /*19c0*/  SHFL.IDX PT, R2, R5, 0x6, 0x181f ;  /* 0x00d81f0005027f89 */ /* 0x0022a400000e0000 */
.L_x_600:
[----:B------:R-:W-:Y:S01]  /*19d0*/  IADD3 R3, R0, 0x60, RZ ;  /* 0x0000006000037810 */ /* 0x000fe20007ffe0ff */
[----:B------:R-:W-:Y:S03]  /*19e0*/  BSSY B0, `(.L_x_535) ;  /* 0x000000a000007945 */ /* 0x000fe60003800000 */
[----:B------:R-:W-:-:S13]  /*19f0*/  ISETP.GE.AND P0, PT, R3, R7, PT ;  /* 0x000000070300720c */ /* 0x000fda0003f06270 */
[----:B------:R-:W-:Y:S05]  /*1a00*/  @P0 BRA `(.L_x_536) ;  /* 0x0000007000000947 */ /* 0x000fea0003800000 */
[----:B------:R-:W-:Y:S02]  /*1a10*/  SHF.R.S32.HI R9, RZ, 0x1f, R242 ;  /* 0x0000001fff097819 */ /* 0x000fe400000114f2 */
[----:B--2---:R-:W-:-:S04]  /*1a20*/  LEA R2, P0, R242, R2, 0x1 ;  /* 0x00000002f2027211 */ /* 0x004fc800078008ff */
[----:B---3--:R-:W-:-:S05]  /*1a30*/  LEA.HI.X R3, R242, R6, R9, 0x1, P0 ;  /* 0x00000006f2037211 */ /* 0x008fca00000f0c09 */
[----:B------:R-:W-:Y:S01]  /*1a40*/  @!PT LDS RZ, [RZ] ;  /* 0x00000000fffff984 */ /* 0x000fe20000000800 */
[----:B------:R-:W-:Y:S01]  /*1a50*/  @!PT LDS RZ, [RZ] ;  /* 0x00000000fffff984 */ /* 0x000fe20000000800 */
[----:B------:R-:W-:Y:S01]  /*1a60*/  @!PT LDS RZ, [RZ] ;  /* 0x00000000fffff984 */ /* 0x000fe20000000800 */
[----:B------:R2:W-:Y:S04]  /*1a70*/  LDGSTS.E.BYPASS.LTC128B.128 [R243+0xa100], [R2.64], !P2 ;  /* 0x0a10000002f37fae */ /* 0x0005e8000d101d46 */
.L_x_536:
[----:B------:R-:W-:Y:S05]  /*1a80*/  BSYNC B0 ;  /* 0x0000000000007941 */ /* 0x000fea0003800000 */
.L_x_535:
[----:B------:R-:W-:Y:S05]  /*1a90*/  BRA.DIV ~URZ, `(.L_x_537) ;  /* 0x000147c27f007947 */ /* 0x000fea000b800000 */
[----:B--234-:R-:W2:Y:S04]  /*1aa0*/  SHFL.IDX PT, R4, R4, 0x7, 0x181f ;  /* 0x00f81f0004047f89 */ /* 0x01cea800000e0000 */
[----:B------:R3:W4:Y:S02]  /*1ab0*/  SHFL.IDX PT, R2, R5, 0x7, 0x181f ;  /* 0x00f81f0005027f89 */ /* 0x00072400000e0000 */
.L_x_601:
[----:B------:R-:W-:Y:S01]  /*1ac0*/  IADD3 R0, R0, 0x70, RZ ;  /* 0x0000007000007810 */ /* 0x000fe20007ffe0ff */
[----:B-----5:R-:W-:Y:S01]  /*1ad0*/  IMAD.WIDE.U32 R176, R8, c[0x0][0x2b0], RZ ;  /* 0x0000ac0008b07a25 */ /* 0x020fe200078e00ff */
[----:B------:R-:W-:Y:S02]  /*1ae0*/  SHF.R.S32.HI R20, RZ, 0x1f, R242 ;  /* 0x0000001fff147819 */ /* 0x000fe400000114f2 */
[----:B------:R-:W-:Y:S02]  /*1af0*/  ISETP.GE.AND P1, PT, R0, R7, PT ;  /* 0x000000070000720c */ /* 0x000fe40003f26270 */
[----:B------:R-:W-:Y:S01]  /*1b00*/  SHF.R.S32.HI R0, RZ, 0x1f, R8 ;  /* 0x0000001fff007819 */ /* 0x000fe20000011408 */
[----:B------:R1:W-:Y:S04]  /*1b10*/  STL.64 [R1+0x40], R176 ;  /* 0x000040b001007387 */ /* 0x0003e80000100a00 */
[----:B------:R-:W-:-:S04]  /*1b20*/  IMAD R0, R0, c[0x0][0x2b0], RZ ;  /* 0x0000ac0000007a24 */ /* 0x000fc800078e02ff */
[----:B------:R-:W-:Y:S02]  /*1b30*/  IMAD R0, R8, c[0x0][0x2b4], R0 ;  /* 0x0000ad0008007a24 */ /* 0x000fe400078e0200 */
[C---:B----4-:R-:W-:Y:S02]  /*1b40*/  @!P1 LEA R2, P0, R242.reuse, R2, 0x1 ;  /* 0x00000002f2029211 */ /* 0x050fe400078008ff */
[----:B------:R-:W-:Y:S02]  /*1b50*/  IMAD.IADD R174, R177, 0x1, R0 ;  /* 0x00000001b1ae7824 */ /* 0x000fe400078e0200 */
[----:B--2---:R-:W-:-:S03]  /*1b60*/  @!P1 LEA.HI.X R3, R242, R4, R20, 0x1, P0 ;  /* 0x00000004f2039211 */ /* 0x004fc600000f0c14 */
[----:B------:R1:W-:Y:S04]  /*1b70*/  STL [R1+0x54], R174 ;  /* 0x000054ae01007387 */ /* 0x0003e80000100800 */
[----:B------:R-:W-:Y:S01]  /*1b80*/  @!PT LDS RZ, [RZ] ;  /* 0x00000000fffff984 */ /* 0x000fe20000000800 */
[----:B------:R-:W-:Y:S01]  /*1b90*/  @!PT LDS RZ, [RZ] ;  /* 0x00000000fffff984 */ /* 0x000fe20000000800 */
[----:B------:R-:W-:Y:S01]  /*1ba0*/  @!PT LDS RZ, [RZ] ;  /* 0x00000000fffff984 */ /* 0x000fe20000000800 */
[----:B------:R1:W-:Y:S04]  /*1bb0*/  @!P1 LDGSTS.E.BYPASS.LTC128B.128 [R243+0xa900], [R2.64], !P2 ;  /* 0x0a90000002f39fae */ /* 0x0003e8000d101d46 */
[----:B------:R-:W0:Y:S01]  /*1bc0*/  LDGDEPBAR ;  /* 0x00000000000079af */ /* 0x000e220000000000 */
[----:B------:R-:W-:Y:S02]  /*1bd0*/  WARPSYNC 0xffffffff ;  /* 0xffffffff00007948 */ /* 0x000fe40003800000 */
[----:B------:R-:W2:Y:S04]  /*1be0*/  LDL R175, [R1+0x30] ;  /* 0x0000300001af7983 */ /* 0x000ea80000100800 */
[----:B------:R-:W4:Y:S01]  /*1bf0*/  LDL R178, [R1+0x34] ;  /* 0x0000340001b27983 */ /* 0x000f220000100800 */
[----:B------:R-:W-:-:S02]  /*1c00*/  MOV R6, 0x70 ;  /* 0x0000007000067802 */ /* 0x000fc40000000f00 */
[----:B-1-3--:R-:W-:Y:S01]  /*1c10*/  MOV R5, c[0x0][0x2ac] ;  /* 0x0000ab0000057a02 */ /* 0x00afe20000000f00 */
[----:B------:R-:W3:Y:S01]  /*1c20*/  LDL R18, [R1+0x64] ;  /* 0x0000640001127983 */ /* 0x000ee20000100800 */
[----:B------:R-:W-:Y:S01]  /*1c30*/  MOV R0, c[0x0][0x2b8] ;  /* 0x0000ae0000007a02 */ /* 0x000fe20000000f00 */
[----:B------:R-:W-:Y:S02]  /*1c40*/  IMAD R121, R245, R6, -0x70 ;  /* 0xffffff90f5797424 */ /* 0x000fe400078e0206 */
[----:B------:R-:W-:Y:S01]  /*1c50*/  IMAD R5, R5, c[0x0][0x1d0], RZ ;  /* 0x0000740005057a24 */ /* 0x000fe200078e02ff */
[----:B------:R-:W-:Y:S02]  /*1c60*/  ISETP.NE.AND P3, PT, R0, 0x1, PT ;  /* 0x000000010000780c */ /* 0x000fe40003f65270 */
[----:B------:R-:W-:Y:S01]  /*1c70*/  MOV R244, RZ ;  /* 0x000000ff00f47202 */ /* 0x000fe20000000f00 */
[----:B------:R-:W-:Y:S01]  /*1c80*/  BAR.SYNC.DEFER_BLOCKING 0x0 ;  /* 0x0000000000007b1d */ /* 0x000fe20000010000 */
[----:B--2---:R-:W-:-:S04]  /*1c90*/  IADD3 R2, R175, R121, RZ ;  /* 0x00000079af027210 */ /* 0x004fc80007ffe0ff */
[C---:B------:R-:W-:Y:S02]  /*1ca0*/  ISETP.GE.AND P1, PT, R2.reuse, R5, PT ;  /* 0x000000050200720c */ /* 0x040fe40003f26270 */
[----:B----4-:R-:W-:Y:S02]  /*1cb0*/  IADD3 R2, R2, R178, RZ ;  /* 0x000000b202027210 */ /* 0x010fe40007ffe0ff */
[----:B------:R-:W-:-:S03]  /*1cc0*/  ISETP.GT.OR P1, PT, R175, 0x6f, P1 ;  /* 0x0000006faf00780c */ /* 0x000fc60000f24670 */
[----:B------:R-:W-:Y:S01]  /*1cd0*/  @P3 IMAD.HI.U32 R3, R2, c[0x0][0x2bc], RZ ;  /* 0x0000af0002033a27 */ /* 0x000fe200078e00ff */
[----:B------:R-:W-:-:S04]  /*1ce0*/  MOV R0, R2 ;  /* 0x0000000200007202 */ /* 0x000fc80000000f00 */
[----:B------:R-:W-:-:S05]  /*1cf0*/  @P3 SHF.R.U32.HI R0, RZ, c[0x0][0x2c0], R3 ;  /* 0x0000b000ff003a19 */ /* 0x000fca0000011603 */
[----:B------:R-:W-:-:S04]  /*1d00*/  @!P1 IADD3 R3, P0, R0, R176, RZ ;  /* 0x000000b000039210 */ /* 0x000fc80007f1e0ff */
[----:B------:R-:W-:Y:S02]  /*1d10*/  @!P1 LEA.HI.X.SX32 R5, R0, R174, 0x1, P0 ;  /* 0x000000ae00059211 */ /* 0x000fe400000f0eff */
[----:B------:R-:W-:-:S04]  /*1d20*/  @!P1 LEA R4, P0, R3, c[0x0][0x2a0], 0x2 ;  /* 0x0000a80003049a11 */ /* 0x000fc800078010ff */
[----:B------:R-:W-:-:S05]  /*1d30*/  @!P1 LEA.HI.X R5, R3, c[0x0][0x2a4], R5, 0x2, P0 ;  /* 0x0000a90003059a11 */ /* 0x000fca00000f1405 */
[----:B------:R1:W2:Y:S01]  /*1d40*/  @!P1 LDG.E R244, [R4.64] ;  /* 0x0000000604f49981 */ /* 0x0002a2000c1e1900 */
[----:B------:R-:W-:-:S05]  /*1d50*/  IADD3 R0, -R0, RZ, RZ ;  /* 0x000000ff00007210 */ /* 0x000fca0007ffe1ff */
[----:B------:R-:W-:Y:S01]  /*1d60*/  IMAD R252, R0, c[0x0][0x2b8], R2 ;  /* 0x0000ae0000fc7a24 */ /* 0x000fe200078e0202 */
[----:B------:R-:W4:Y:S03]  /*1d70*/  S2R R9, SR_TID.X ;  /* 0x0000000000097919 */ /* 0x000f260000002100 */
[----:B------:R-:W-:Y:S01]  /*1d80*/  IMAD.WIDE.U32 R2, R252, c[0x0][0x1e0], RZ ;  /* 0x00007800fc027a25 */ /* 0x000fe200078e00ff */
[----:B-1----:R-:W-:-:S05]  /*1d90*/  SHF.R.S32.HI R5, RZ, 0x1f, R252 ;  /* 0x0000001fff057819 */ /* 0x002fca00000114fc */
[----:B------:R-:W-:-:S04]  /*1da0*/  IMAD R0, R5, c[0x0][0x1e0], RZ ;  /* 0x0000780005007a24 */ /* 0x000fc800078e02ff */
[----:B------:R-:W-:-:S05]  /*1db0*/  IMAD R0, R252, c[0x0][0x1e4], R0 ;  /* 0x00007900fc007a24 */ /* 0x000fca00078e0200 */
[----:B------:R-:W-:Y:S01]  /*1dc0*/  IADD3 R3, R3, R0, RZ ;  /* 0x0000000003037210 */ /* 0x000fe20007ffe0ff */
[----:B------:R-:W-:Y:S02]  /*1dd0*/  IMAD R0, R14, c[0x0][0x1e8], RZ ;  /* 0x00007a000e007a24 */ /* 0x000fe400078e02ff */
[----:B---3--:R-:W-:-:S04]  /*1de0*/  IMAD.WIDE.U32 R172, R18, c[0x0][0x1e8], RZ ;  /* 0x00007a0012ac7a25 */ /* 0x008fc800078e00ff */
[----:B------:R-:W-:-:S05]  /*1df0*/  IMAD R0, R18, c[0x0][0x1ec], R0 ;  /* 0x00007b0012007a24 */ /* 0x000fca00078e0200 */
[----:B------:R-:W-:Y:S02]  /*1e00*/  IADD3 R171, R173, R0, RZ ;  /* 0x00000000adab7210 */ /* 0x000fe40007ffe0ff */
[----:B----4-:R-:W-:Y:S02]  /*1e10*/  SHF.R.S32.HI R7, RZ, 0x1f, R9 ;  /* 0x0000001fff077819 */ /* 0x010fe40000011409 */
[----:B------:R-:W-:Y:S02]  /*1e20*/  MOV R120, c[0x0][0x2ac] ;  /* 0x0000ab0000787a02 */ /* 0x000fe40000000f00 */
[----:B------:R-:W-:-:S04]  /*1e30*/  LEA.HI R7, R7, R9, RZ, 0x3 ;  /* 0x0000000907077211 */ /* 0x000fc800078f18ff */
[----:B------:R-:W-:Y:S02]  /*1e40*/  SHF.R.S32.HI R7, RZ, 0x3, R7 ;  /* 0x00000003ff077819 */ /* 0x000fe40000011407 */
[----:B------:R-:W-:Y:S01]  /*1e50*/  ISETP.GE.AND P5, PT, R242, c[0x0][0x1d4], PT ;  /* 0x00007500f2007a0c */ /* 0x000fe20003fa6270 */
[----:B------:R-:W-:-:S04]  /*1e60*/  IMAD R5, R5, c[0x0][0x208], RZ ;  /* 0x0000820005057a24 */ /* 0x000fc800078e02ff */
[----:B------:R-:W-:Y:S02]  /*1e70*/  IMAD R5, R252, c[0x0][0x20c], R5 ;  /* 0x00008300fc057a24 */ /* 0x000fe400078e0205 */
[----:B------:R-:W-:Y:S01]  /*1e80*/  IMAD.WIDE.U32 R22, R18, c[0x0][0x210], RZ ;  /* 0x0000840012167a25 */ /* 0x000fe200078e00ff */
[----:B------:R-:W-:Y:S04]  /*1e90*/  STL.64 [R1+0x38], R172 ;  /* 0x000038ac01007387 */ /* 0x000fe80000100a00 */
[----:B------:R-:W-:Y:S04]  /*1ea0*/  STL [R1+0x50], R171 ;  /* 0x000050ab01007387 */ /* 0x000fe80000100800 */
[----:B------:R-:W-:Y:S01]  /*1eb0*/  STL.64 [R1+0x48], R22 ;  /* 0x0000481601007387 */ /* 0x000fe20000100a00 */
[----:B------:R-:W-:-:S02]  /*1ec0*/  SHF.L.U32 R170, R242, 0x1, RZ ;  /* 0x00000001f2aa7819 */ /* 0x000fc400000006ff */
[----:B------:R-:W-:Y:S02]  /*1ed0*/  SHF.L.U64.HI R36, R242, 0x1, R20 ;  /* 0x00000001f2247819 */ /* 0x000fe40000010214 */
[----:B--2---:R-:W-:Y:S01]  /*1ee0*/  SHF.R.S32.HI R10, RZ, 0x1f, R244 ;  /* 0x0000001fff0a7819 */ /* 0x004fe200000114f4 */
[----:B------:R-:W-:-:S04]  /*1ef0*/  IMAD.WIDE.U32 R2, R244, c[0x0][0x1f0], R2 ;  /* 0x00007c00f4027a25 */ /* 0x000fc800078e0002 */
[----:B------:R-:W-:Y:S01]  /*1f00*/  IMAD R4, R10, c[0x0][0x1f0], RZ ;  /* 0x00007c000a047a24 */ /* 0x000fe200078e02ff */
[----:B------:R-:W-:-:S03]  /*1f10*/  IADD3 R2, P0, R2, R172, RZ ;  /* 0x000000ac02027210 */ /* 0x000fc60007f1e0ff */
[----:B------:R-:W-:-:S05]  /*1f20*/  IMAD R0, R244, c[0x0][0x1f4], R4 ;  /* 0x00007d00f4007a24 */ /* 0x000fca00078e0204 */
[----:B------:R-:W-:Y:S02]  /*1f30*/  IADD3.X R3, R171, R3, R0, P0, !PT ;  /* 0x00000003ab037210 */ /* 0x000fe400007fe400 */
[----:B------:R-:W-:Y:S01]  /*1f40*/  LEA R0, P0, R2, c[0x0][0x1c8], 0x1 ;  /* 0x0000720002007a11 */ /* 0x000fe200078008ff */
[----:B------:R-:W-:-:S03]  /*1f50*/  IMAD R4, R245, -0x70, R6 ;  /* 0xffffff90f5047824 */ /* 0x000fc600078e0206 */
[----:B------:R-:W-:Y:S01]  /*1f60*/  LEA.HI.X R11, R2, c[0x0][0x1cc], R3, 0x1, P0 ;  /* 0x00007300020b7a11 */ /* 0x000fe200000f0c03 */
[----:B------:R-:W1:Y:S01]  /*1f70*/  SHFL.IDX PT, R8, R0, RZ, 0x181f ;  /* 0x00181fff00087589 */ /* 0x000e6200000e0000 */
[----:B------:R-:W-:-:S03]  /*1f80*/  IMAD R120, R120, c[0x0][0x1d0], R4 ;  /* 0x0000740078787a24 */ /* 0x000fc600078e0204 */
[----:B------:R-:W2:Y:S02]  /*1f90*/  SHFL.IDX PT, R6, R11, RZ, 0x181f ;  /* 0x00181fff0b067589 */ /* 0x000ea400000e0000 */
[----:B------:R-:W-:Y:S02]  /*1fa0*/  IADD3 R4, -R7, R120, RZ ;  /* 0x0000007807047210 */ /* 0x000fe40007ffe1ff */
[----:B------:R-:W3:Y:S02]  /*1fb0*/  SHFL.IDX PT, R7, R0, 0x1, 0x181f ;  /* 0x00381f0000077f89 */ /* 0x000ee400000e0000 */
[C---:B------:R-:W-:Y:S02]  /*1fc0*/  ISETP.GE.AND P2, PT, R4.reuse, 0x1, PT ;  /* 0x000000010400780c */ /* 0x040fe40003f46270 */
[----:B------:R-:W4:Y:S01]  /*1fd0*/  SHFL.IDX PT, R12, R11, 0x1, 0x181f ;  /* 0x00381f000b0c7f89 */ /* 0x000f2200000e0000 */
[----:B------:R-:W-:-:S03]  /*1fe0*/  ISETP.GE.AND P1, PT, R4, 0x11, PT ;  /* 0x000000110400780c */ /* 0x000fc60003f26270 */
[----:B------:R-:W5:Y:S04]  /*1ff0*/  SHFL.IDX PT, R13, R0, 0x2, 0x181f ;  /* 0x00581f00000d7f89 */ /* 0x000f6800000e0000 */
[----:B------:R-:W-:Y:S03]  /*2000*/  SHFL.IDX PT, R15, R0, 0x3, 0x181f ;  /* 0x00781f00000f7f89 */ /* 0x000fe600000e0000 */
[C---:B-1----:R-:W-:Y:S01]  /*2010*/  @P2 LEA R8, P0, R242.reuse, R8, 0x1 ;  /* 0x00000008f2082211 */ /* 0x042fe200078008ff */
[----:B------:R-:W1:Y:S03]  /*2020*/  SHFL.IDX PT, R17, R11, 0x2, 0x181f ;  /* 0x00581f000b117f89 */ /* 0x000e6600000e0000 */
[----:B--2---:R-:W-:Y:S01]  /*2030*/  @P2 LEA.HI.X R9, R242, R6, R20, 0x1, P0 ;  /* 0x00000006f2092211 */ /* 0x004fe200000f0c14 */
[----:B------:R-:W2:Y:S01]  /*2040*/  SHFL.IDX PT, R16, R11, 0x3, 0x181f ;  /* 0x00781f000b107f89 */ /* 0x000ea200000e0000 */
[----:B------:R-:W-:-:S02]  /*2050*/  ISETP.GE.AND P6, PT, R4, 0x21, PT ;  /* 0x000000210400780c */ /* 0x000fc40003fc6270 */
[----:B---3--:R-:W-:Y:S01]  /*2060*/  @P1 LEA R6, P0, R242, R7, 0x1 ;  /* 0x00000007f2061211 */ /* 0x008fe200078008ff */
[----:B------:R5:W-:Y:S01]  /*2070*/  @P2 LDGSTS.E.BYPASS.LTC128B.128 [R243+0x3900], [R8.64], !P5 ;  /* 0x0390000008f32fae */ /* 0x000be2000e901d46 */
[----:B------:R-:W-:Y:S01]  /*2080*/  ISETP.GE.AND P2, PT, R4, 0x31, PT ;  /* 0x000000310400780c */ /* 0x000fe20003f46270 */
[----:B------:R-:W-:Y:S01]  /*2090*/  IMAD.WIDE.U32 R2, R252, c[0x0][0x208], RZ ;  /* 0x00008200fc027a25 */ /* 0x000fe200078e00ff */
[----:B----4-:R-:W-:Y:S02]  /*20a0*/  @P1 LEA.HI.X R7, R242, R12, R20, 0x1, P0 ;  /* 0x0000000cf2071211 */ /* 0x010fe400000f0c14 */
[----:B------:R-:W3:Y:S02]  /*20b0*/  SHFL.IDX PT, R12, R0, 0x4, 0x181f ;  /* 0x00981f00000c7f89 */ /* 0x000ee400000e0000 */
[----:B------:R-:W-:Y:S01]  /*20c0*/  IADD3 R3, R3, R5, RZ ;  /* 0x0000000503037210 */ /* 0x000fe20007ffe0ff */
[----:B------:R-:W-:Y:S01]  /*20d0*/  IMAD R5, R14, c[0x0][0x210], RZ ;  /* 0x000084000e057a24 */ /* 0x000fe200078e02ff */
[----:B------:R4:W-:Y:S04]  /*20e0*/  @P1 LDGSTS.E.BYPASS.LTC128B.128 [R243+0x4100], [R6.64], !P5 ;  /* 0x0410000006f31fae */ /* 0x0009e8000e901d46 */
[----:B------:R-:W2:Y:S01]  /*20f0*/  SHFL.IDX PT, R14, R11, 0x4, 0x181f ;  /* 0x00981f000b0e7f89 */ /* 0x000ea200000e0000 */
[----:B------:R-:W-:-:S02]  /*2100*/  IMAD R5, R18, c[0x0][0x214], R5 ;  /* 0x0000850012057a24 */ /* 0x000fc400078e0205 */
[----:B------:R-:W-:Y:S02]  /*2110*/  IMAD R10, R10, c[0x0][0x218], RZ ;  /* 0x000086000a0a7a24 */ /* 0x000fe400078e02ff */
[----:B------:R-:W-:Y:S01]  /*2120*/  IMAD.WIDE.U32 R2, R244, c[0x0][0x218], R2 ;  /* 0x00008600f4027a25 */ /* 0x000fe200078e0002 */
[C---:B-----5:R-:W-:Y:S02]  /*2130*/  @P6 LEA R8, P1, R242.reuse, R13, 0x1 ;  /* 0x0000000df2086211 */ /* 0x060fe400078208ff */
[----:B------:R-:W-:Y:S02]  /*2140*/  SHFL.IDX PT, R13, R0, 0x6, 0x181f ;  /* 0x00d81f00000d7f89 */ /* 0x000fe400000e0000 */
[--C-:B-1----:R-:W-:Y:S02]  /*2150*/  @P6 LEA.HI.X R9, R242, R17, R20.reuse, 0x1, P1 ;  /* 0x00000011f2096211 */ /* 0x102fe400008f0c14 */
[----:B------:R-:W-:Y:S02]  /*2160*/  ISETP.GE.AND P1, PT, R4, 0x41, PT ;  /* 0x000000410400780c */ /* 0x000fe40003f26270 */
[C---:B----4-:R-:W-:Y:S01]  /*2170*/  @P2 LEA R6, P0, R242.reuse, R15, 0x1 ;  /* 0x0000000ff2062211 */ /* 0x050fe200078008ff */
[----:B------:R-:W-:Y:S04]  /*2180*/  SHFL.IDX PT, R17, R11, 0x5, 0x181f ;  /* 0x00b81f000b117f89 */ /* 0x000fe800000e0000 */
[----:B------:R1:W4:Y:S01]  /*2190*/  SHFL.IDX PT, R15, R0, 0x5, 0x181f ;  /* 0x00b81f00000f7f89 */ /* 0x00032200000e0000 */
[----:B--2---:R-:W-:-:S03]  /*21a0*/  @P2 LEA.HI.X R7, R242, R16, R20, 0x1, P0 ;  /* 0x00000010f2072211 */ /* 0x004fc600000f0c14 */
[----:B------:R-:W2:Y:S01]  /*21b0*/  SHFL.IDX PT, R11, R11, 0x6, 0x181f ;  /* 0x00d81f000b0b7f89 */ /* 0x000ea200000e0000 */
[----:B------:R-:W-:Y:S01]  /*21c0*/  IADD3 R18, R23, R5, RZ ;  /* 0x0000000517127210 */ /* 0x000fe20007ffe0ff */
[----:B------:R-:W-:Y:S01]  /*21d0*/  IMAD R10, R244, c[0x0][0x21c], R10 ;  /* 0x00008700f40a7a24 */ /* 0x000fe200078e020a */
[----:B------:R-:W-:Y:S01]  /*21e0*/  IADD3 R5, P0, R2, R22, RZ ;  /* 0x0000001602057210 */ /* 0x000fe20007f1e0ff */
[----:B------:R5:W-:Y:S01]  /*21f0*/  @P6 LDGSTS.E.BYPASS.LTC128B.128 [R243+0x4900], [R8.64], !P5 ;  /* 0x0490000008f36fae */ /* 0x000be2000e901d46 */
[----:B------:R-:W-:-:S03]  /*2200*/  ISETP.GE.AND P6, PT, R4, 0x51, PT ;  /* 0x000000510400780c */ /* 0x000fc60003fc6270 */
[----:B------:R4:W-:Y:S01]  /*2210*/  @P2 LDGSTS.E.BYPASS.LTC128B.128 [R243+0x5100], [R6.64], !P5 ;  /* 0x0510000006f32fae */ /* 0x0009e2000e901d46 */
[----:B------:R-:W-:Y:S02]  /*2220*/  ISETP.GE.AND P2, PT, R4, 0x61, PT ;  /* 0x000000610400780c */ /* 0x000fe40003f46270 */
[----:B------:R-:W-:Y:S02]  /*2230*/  IADD3.X R10, R18, R3, R10, P0, !PT ;  /* 0x00000003120a7210 */ /* 0x000fe400007fe40a */
[----:B---3--:R-:W-:-:S04]  /*2240*/  @P1 LEA R2, P0, R242, R12, 0x1 ;  /* 0x0000000cf2021211 */ /* 0x008fc800078008ff */
[----:B------:R-:W-:Y:S02]  /*2250*/  @P1 LEA.HI.X R3, R242, R14, R20, 0x1, P0 ;  /* 0x0000000ef2031211 */ /* 0x000fe400000f0c14 */
[----:B-1----:R-:W-:-:S03]  /*2260*/  LEA R0, P0, R5, c[0x0][0x1f8], 0x1 ;  /* 0x00007e0005007a11 */ /* 0x002fc600078008ff */
[----:B------:R1:W-:Y:S01]  /*2270*/  @P1 LDGSTS.E.BYPASS.LTC128B.128 [R243+0x5900], [R2.64], !P5 ;  /* 0x0590000002f31fae */ /* 0x0003e2000e901d46 */
[----:B------:R-:W-:Y:S02]  /*2280*/  LEA.HI.X R16, R5, c[0x0][0x1fc], R10, 0x1, P0 ;  /* 0x00007f0005107a11 */ /* 0x000fe400000f0c0a */
[----:B----4-:R-:W-:-:S04]  /*2290*/  @P6 LEA R6, P1, R242, R15, 0x1 ;  /* 0x0000000ff2066211 */ /* 0x010fc800078208ff */
[----:B------:R-:W-:-:S05]  /*22a0*/  @P6 LEA.HI.X R7, R242, R17, R20, 0x1, P1 ;  /* 0x00000011f2076211 */ /* 0x000fca00008f0c14 */
[----:B------:R3:W-:Y:S01]  /*22b0*/  @P6 LDGSTS.E.BYPASS.LTC128B.128 [R243+0x6100], [R6.64], !P5 ;  /* 0x0610000006f36fae */ /* 0x0007e2000e901d46 */
[----:B-1----:R-:W-:-:S04]  /*22c0*/  @P2 LEA R2, P0, R242, R13, 0x1 ;  /* 0x0000000df2022211 */ /* 0x002fc800078008ff */
[----:B--2---:R-:W-:-:S05]  /*22d0*/  @P2 LEA.HI.X R3, R242, R11, R20, 0x1, P0 ;  /* 0x0000000bf2032211 */ /* 0x004fca00000f0c14 */
[----:B------:R1:W-:Y:S04]  /*22e0*/  @P2 LDGSTS.E.BYPASS.LTC128B.128 [R243+0x6900], [R2.64], !P5 ;  /* 0x0690000002f32fae */ /* 0x0003e8000e901d46 */
[----:B------:R-:W0:Y:S04]  /*22f0*/  LDGDEPBAR ;  /* 0x00000000000079af */ /* 0x000e280000000000 */
[----:B------:R-:W1:Y:S04]  /*2300*/  SHFL.IDX PT, R5, R0, RZ, 0x181f ;  /* 0x00181fff00057589 */ /* 0x000e6800000e0000 */
[----:B------:R-:W2:Y:S04]  /*2310*/  SHFL.IDX PT, R14, R0, 0x1, 0x181f ;  /* 0x00381f00000e7f89 */ /* 0x000ea800000e0000 */
[----:B------:R-:W4:Y:S04]  /*2320*/  SHFL.IDX PT, R12, R0, 0x2, 0x181f ;  /* 0x00581f00000c7f89 */ /* 0x000f2800000e0000 */
[----:B------:R-:W-:Y:S01]  /*2330*/  STL [R1+0x58], R18 ;  /* 0x0000581201007387 */ /* 0x000fe20000100800 */
[----:B------:R-:W-:-:S04]  /*2340*/  DEPBAR.LE SB0, 0x1 ;  /* 0x000080400000791a */ /* 0x000fc80000000000 */
[----:B------:R-:W-:-:S04]  /*2350*/  DEPBAR.LE SB0, 0x0 ;  /* 0x000080000000791a */ /* 0x000fc80000000000 */
[----:B------:R-:W-:Y:S06]  /*2360*/  BAR.SYNC.DEFER_BLOCKING 0x0 ;  /* 0x0000000000007b1d */ /* 0x000fec0000010000 */
[----:B-----5:R-:W5:Y:S04]  /*2370*/  SHFL.IDX PT, R8, R16, 0x1, 0x181f ;  /* 0x00381f0010087f89 */ /* 0x020f6800000e0000 */
[----:B------:R-:W2:Y:S04]  /*2380*/  SHFL.IDX PT, R13, R16, 0x2, 0x181f ;  /* 0x00581f00100d7f89 */ /* 0x000ea800000e0000 */
[----:B------:R-:W3:Y:S04]  /*2390*/  SHFL.IDX PT, R18, R0, 0x4, 0x181f ;  /* 0x00981f0000127f89 */ /* 0x000ee800000e0000 */
[----:B------:R-:W3:Y:S04]  /*23a0*/  SHFL.IDX PT, R10, R0, 0x3, 0x181f ;  /* 0x00781f00000a7f89 */ /* 0x000ee800000e0000 */
[----:B------:R-:W3:Y:S04]  /*23b0*/  SHFL.IDX PT, R9, R16, RZ, 0x181f ;  /* 0x00181fff10097589 */ /* 0x000ee800000e0000 */
[----:B------:R-:W3:Y:S01]  /*23c0*/  SHFL.IDX PT, R11, R16, 0x3, 0x181f ;  /* 0x00781f00100b7f89 */ /* 0x000ee200000e0000 */
[----:B-1----:R-:W-:-:S03]  /*23d0*/  IADD3 R2, P0, R5, R170, RZ ;  /* 0x000000aa05027210 */ /* 0x002fc60007f1e0ff */
[----:B------:R-:W1:Y:S04]  /*23e0*/  SHFL.IDX PT, R17, R0, 0x5, 0x181f ;  /* 0x00b81f0000117f89 */ /* 0x000e6800000e0000 */
[----:B------:R-:W1:Y:S01]  /*23f0*/  SHFL.IDX PT, R19, R16, 0x4, 0x181f ;  /* 0x00981f0010137f89 */ /* 0x000e6200000e0000 */
[----:B--2---:R-:W-:-:S03]  /*2400*/  IADD3 R14, P1, R14, R170, RZ ;  /* 0x000000aa0e0e7210 */ /* 0x004fc60007f3e0ff */
[----:B------:R-:W2:Y:S01]  /*2410*/  SHFL.IDX PT, R5, R16, 0x5, 0x181f ;  /* 0x00b81f0010057f89 */ /* 0x000ea200000e0000 */
[----:B----4-:R-:W-:-:S03]  /*2420*/  IADD3 R12, P2, R12, R170, RZ ;  /* 0x000000aa0c0c7210 */ /* 0x010fc60007f5e0ff */
[----:B------:R-:W-:Y:S01]  /*2430*/  LDSM.16.M88.4 R32, [R231] ;  /* 0x00000000e720783b */ /* 0x000fe20000000200 */
[----:B-----5:R-:W-:-:S03]  /*2440*/  IADD3.X R15, R8, R36, RZ, P1, !PT ;  /* 0x00000024080f7210 */ /* 0x020fc60000ffe4ff */
[----:B------:R-:W-:Y:S01]  /*2450*/  LDSM.16.M88.4 R48, [R224] ;  /* 0x00000000e030783b */ /* 0x000fe20000000200 */
[----:B------:R-:W-:Y:S02]  /*2460*/  IADD3.X R13, R13, R36, RZ, P2, !PT ;  /* 0x000000240d0d7210 */ /* 0x000fe400017fe4ff */
[----:B---3--:R-:W-:Y:S01]  /*2470*/  IADD3 R8, P2, R18, R170, RZ ;  /* 0x000000aa12087210 */ /* 0x008fe20007f5e0ff */
[----:B------:R-:W-:Y:S04]  /*2480*/  LDSM.16.M88.4 R28, [R231+0x2000] ;  /* 0x00200000e71c783b */ /* 0x000fe80000000200 */
[----:B------:R-:W3:Y:S01]  /*2490*/  SHFL.IDX PT, R18, R0, 0x6, 0x181f ;  /* 0x00d81f0000127f89 */ /* 0x000ee200000e0000 */
[----:B------:R-:W-:-:S03]  /*24a0*/  ISETP.GE.AND P6, PT, R242, c[0x0][0x1d4], PT ;  /* 0x00007500f2007a0c */ /* 0x000fc60003fc6270 */
[----:B------:R-:W4:Y:S01]  /*24b0*/  SHFL.IDX PT, R0, R16, 0x6, 0x181f ;  /* 0x00d81f0010007f89 */ /* 0x000f2200000e0000 */
[----:B------:R-:W-:Y:S02]  /*24c0*/  IADD3 R10, P1, R10, R170, RZ ;  /* 0x000000aa0a0a7210 */ /* 0x000fe40007f3e0ff */
[-C--:B------:R-:W-:Y:S01]  /*24d0*/  IADD3.X R3, R9, R36.reuse, RZ, P0, !PT ;  /* 0x0000002409037210 */ /* 0x080fe200007fe4ff */
[----:B------:R-:W-:Y:S01]  /*24e0*/  LDSM.16.M88.4 R24, [R234] ;  /* 0x00000000ea18783b */ /* 0x000fe20000000200 */
[C---:B------:R-:W-:Y:S02]  /*24f0*/  ISETP.LT.OR P0, PT, R4.reuse, 0x1, P6 ;  /* 0x000000010400780c */ /* 0x040fe40003701670 */
[----:B------:R-:W-:Y:S01]  /*2500*/  IADD3.X R11, R11, R36, RZ, P1, !PT ;  /* 0x000000240b0b7210 */ /* 0x000fe20000ffe4ff */
[----:B------:R-:W5:Y:S01]  /*2510*/  LDSM.16.M88.4 R52, [R235] ;  /* 0x00000000eb34783b */ /* 0x000f620000000200 */
[----:B-1----:R-:W-:Y:S02]  /*2520*/  IADD3 R6, P1, R17, R170, RZ ;  /* 0x000000aa11067210 */ /* 0x002fe40007f3e0ff */
[----:B------:R-:W-:Y:S01]  /*2530*/  IADD3.X R9, R19, R36, RZ, P2, !PT ;  /* 0x0000002413097210 */ /* 0x000fe200017fe4ff */
[----:B------:R-:W-:Y:S01]  /*2540*/  LDSM.16.M88.4 R76, [R224+0x800] ;  /* 0x00080000e04c783b */ /* 0x000fe20000000200 */
[----:B------:R-:W-:-:S02]  /*2550*/  ISETP.LT.OR P2, PT, R4, 0x11, P6 ;  /* 0x000000110400780c */ /* 0x000fc40003741670 */
[----:B--2---:R-:W-:Y:S01]  /*2560*/  IADD3.X R7, R5, R36, RZ, P1, !PT ;  /* 0x0000002405077210 */ /* 0x004fe20000ffe4ff */
[----:B------:R-:W-:Y:S01]  /*2570*/  LDSM.16.M88.4 R88, [R224+0x1000] ;  /* 0x00100000e058783b */ /* 0x000fe20000000200 */
[----:B------:R-:W-:-:S03]  /*2580*/  ISETP.LT.OR P1, PT, R4, 0x21, P6 ;  /* 0x000000210400780c */ /* 0x000fc60003721670 */
[----:B------:R-:W-:Y:S04]  /*2590*/  LDSM.16.M88.4 R96, [R224+0x1800] ;  /* 0x00180000e060783b */ /* 0x000fe80000000200 */
[----:B------:R-:W-:Y:S04]  /*25a0*/  LDSM.16.M88.4 R104, [R224+0x2000] ;  /* 0x00200000e068783b */ /* 0x000fe80000000200 */
[----:B------:R-:W-:Y:S04]  /*25b0*/  LDSM.16.M88.4 R112, [R224+0x2800] ;  /* 0x00280000e070783b */ /* 0x000fe80000000200 */
[----:B------:R-:W-:Y:S04]  /*25c0*/  LDSM.16.M88.4 R124, [R224+0x3000] ;  /* 0x00300000e07c783b */ /* 0x000fe80000000200 */
[----:B------:R-:W1:Y:S04]  /*25d0*/  LDSM.16.M88.4 R20, [R234+0x2000] ;  /* 0x00200000ea14783b */ /* 0x000e680000000200 */
[----:B------:R-:W-:Y:S04]  /*25e0*/  LDSM.16.M88.4 R84, [R241] ;  /* 0x00000000f154783b */ /* 0x000fe80000000200 */
[----:B------:R-:W-:Y:S04]  /*25f0*/  LDSM.16.M88.4 R92, [R240] ;  /* 0x00000000f05c783b */ /* 0x000fe80000000200 */
[----:B------:R-:W-:Y:S04]  /*2600*/  LDSM.16.M88.4 R100, [R239] ;  /* 0x00000000ef64783b */ /* 0x000fe80000000200 */
[----:B------:R-:W-:Y:S04]  /*2610*/  LDSM.16.M88.4 R108, [R238] ;  /* 0x00000000ee6c783b */ /* 0x000fe80000000200 */
[----:B------:R-:W-:Y:S04]  /*2620*/  LDSM.16.M88.4 R116, [R237] ;  /* 0x00000000ed74783b */ /* 0x000fe80000000200 */
[----:B------:R-:W-:Y:S04]  /*2630*/  LDSM.16.M88.4 R128, [R236] ;  /* 0x00000000ec80783b */ /* 0x000fe80000000200 */
[----:B------:R-:W-:Y:S01]  /*2640*/  @!PT LDS RZ, [RZ] ;  /* 0x00000000fffff984 */ /* 0x000fe20000000800 */
[----:B------:R-:W-:Y:S01]  /*2650*/  @!PT LDS RZ, [RZ] ;  /* 0x00000000fffff984 */ /* 0x000fe20000000800 */
[----:B------:R-:W-:Y:S01]  /*2660*/  @!PT LDS RZ, [RZ] ;  /* 0x00000000fffff984 */ /* 0x000fe20000000800 */
[----:B------:R3:W-:Y:S04]  /*2670*/  LDGSTS.E.BYPASS.LTC128B.128 [R243+0x100], [R2.64], !P0 ;  /* 0x0010000002f37fae */ /* 0x0007e8000c101d46 */
[----:B------:R2:W-:Y:S01]  /*2680*/  LDGSTS.E.BYPASS.LTC128B.128 [R243+0x900], [R14.64], !P2 ;  /* 0x009000000ef37fae */ /* 0x0005e2000d101d46 */
[----:B------:R-:W-:-:S03]  /*2690*/  ISETP.LT.OR P2, PT, R4, 0x31, P6 ;  /* 0x000000310400780c */ /* 0x000fc60003741670 */
[----:B------:R2:W-:Y:S01]  /*26a0*/  LDGSTS.E.BYPASS.LTC128B.128 [R243+0x1100], [R12.64], !P1 ;  /* 0x011000000cf37fae */ /* 0x0005e2000c901d46 */
[----:B------:R-:W-:-:S09]  /*26b0*/  ISETP.LT.OR P1, PT, R4, 0x51, P6 ;  /* 0x000000510400780c */ /* 0x000fd20003721670 */
[----:B------:R1:W-:Y:S01]  /*26c0*/  LDGSTS.E.BYPASS.LTC128B.128 [R243+0x1900], [R10.64], !P2 ;  /* 0x019000000af37fae */ /* 0x0003e2000d101d46 */
[----:B---3--:R-:W-:-:S04]  /*26d0*/  IADD3 R2, P0, R18, R170, RZ ;  /* 0x000000aa12027210 */ /* 0x008fc80007f1e0ff */
[----:B----4-:R-:W-:Y:S02]  /*26e0*/  IADD3.X R3, R0, R36, RZ, P0, !PT ;  /* 0x0000002400037210 */ /* 0x010fe400007fe4ff */
[C---:B------:R-:W-:Y:S02]  /*26f0*/  ISETP.LT.OR P0, PT, R4.reuse, 0x41, P6 ;  /* 0x000000410400780c */ /* 0x040fe40003701670 */
[----:B------:R-:W-:Y:S01]  /*2700*/  ISETP.LT.OR P6, PT, R4, 0x61, P6 ;  /* 0x000000610400780c */ /* 0x000fe200037c1670 */
[-C--:B--2---:R-:W-:Y:S10]  /*2710*/  HMMA.16816.F32.BF16 R12, R32, R48.reuse, RZ ;  /* 0x00000030200c723c */ /* 0x084ff400000418ff */
[----:B------:R1:W-:Y:S04]  /*2720*/  LDGSTS.E.BYPASS.LTC128B.128 [R243+0x2100], [R8.64], !P0 ;  /* 0x0210000008f37fae */ /* 0x0003e8000c101d46 */
[----:B------:R2:W-:Y:S04]  /*2730*/  LDGSTS.E.BYPASS.LTC128B.128 [R243+0x2900], [R6.64], !P1 ;  /* 0x0290000006f37fae */ /* 0x0005e8000c901d46 */
[----:B------:R3:W-:Y:S04]  /*2740*/  LDGSTS.E.BYPASS.LTC128B.128 [R243+0x3100], [R2.64], !P6 ;  /* 0x0310000002f37fae */ /* 0x0007e8000f101d46 */
[----:B------:R-:W-:Y:S04]  /*2750*/  LDSM.16.M88.4 R40, [R230] ;  /* 0x00000000e628783b */ /* 0x000fe80000000200 */
[----:B------:R-:W4:Y:S01]  /*2760*/  LDSM.16.M88.4 R16, [R232] ;  /* 0x00000000e810783b */ /* 0x000f220000000200 */
[----:B------:R-:W-:Y:S03]  /*2770*/  HMMA.16816.F32.BF16 R56, R28, R48, RZ ;  /* 0x000000301c38723c */ /* 0x000fe600000418ff */
[----:B------:R-:W-:Y:S04]  /*2780*/  LDSM.16.M88.4 R44, [R227] ;  /* 0x00000000e32c783b */ /* 0x000fe80000000200 */
[----:B------:R-:W0:Y:S01]  /*2790*/  LDGDEPBAR ;  /* 0x00000000000079af */ /* 0x000e220000000000 */
[----:B-----5:R-:W-:Y:S03]  /*27a0*/  HMMA.16816.F32.BF16 R60, R24, R52, R12 ;  /* 0x00000034183c723c */ /* 0x020fe6000004180c */
[----:B------:R-:W5:Y:S04]  /*27b0*/  LDSM.16.M88.4 R12, [R232+0x2000] ;  /* 0x00200000e80c783b */ /* 0x000f680000000200 */
[----:B-1----:R-:W1:Y:S01]  /*27c0*/  LDSM.16.M88.4 R8, [R233] ;  /* 0x00000000e908783b */ /* 0x002e620000000200 */
[----:B------:R-:W-:Y:S03]  /*27d0*/  HMMA.16816.F32.BF16 R68, R32, R50, RZ ;  /* 0x000000322044723c */ /* 0x000fe600000418ff */
[----:B--2---:R-:W2:Y:S05]  /*27e0*/  LDSM.16.M88.4 R4, [R233+0x2000] ;  /* 0x00200000e904783b */ /* 0x004eaa0000000200 */
[----:B------:R-:W-:Y:S08]  /*27f0*/  HMMA.16816.F32.BF16 R56, R20, R52, R56 ;  /* 0x000000341438723c */ /* 0x000ff00000041838 */
[----:B----4-:R-:W-:Y:S08]  /*2800*/  HMMA.16816.F32.BF16 R64, R16, R40, R60 ;  /* 0x000000281040723c */ /* 0x010ff0000004183c */
[----:B------:R-:W-:Y:S08]  /*2810*/  HMMA.16816.F32.BF16 R60, R28, R50, RZ ;  /* 0x000000321c3c723c */ /* 0x000ff000000418ff */
[----:B-----5:R-:W-:Y:S08]  /*2820*/  HMMA.16816.F32.BF16 R48, R12, R40, R56 ;  /* 0x000000280c30723c */ /* 0x020ff00000041838 */
[----:B------:R-:W-:Y:S08]  /*2830*/  HMMA.16816.F32.BF16 R56, R24, R54, R68 ;  /* 0x000000361838723c */ /* 0x000ff00000041844 */
[----:B-1----:R-:W-:Y:S08]  /*2840*/  HMMA.16816.F32.BF16 R68, R8, R44, R64 ;  /* 0x0000002c0844723c */ /* 0x002ff00000041840 */
[----:B------:R-:W-:Y:S08]  /*2850*/  HMMA.16816.F32.BF16 R64, R20, R54, R60 ;  /* 0x000000361440723c */ /* 0x000ff0000004183c */
[----:B------:R-:W-:Y:S08]  /*2860*/  HMMA.16816.F32.BF16 R60, R32, R76, RZ ;  /* 0x0000004c203c723c */ /* 0x000ff000000418ff */
[----:B--2---:R-:W-:Y:S01]  /*2870*/  HMMA.16816.F32.BF16 R80, R4, R44, R48 ;  /* 0x0000002c0450723c */ /* 0x004fe20000041830 */
[----:B------:R-:W1:Y:S07]  /*2880*/  LDSM.16.M88.4 R48, [R230+0x800] ;  /* 0x00080000e630783b */ /* 0x000e6e0000000200 */
[----:B------:R-:W-:Y:S01]  /*2890*/  HMMA.16816.F32.BF16 R52, R16, R42, R56 ;  /* 0x0000002a1034723c */ /* 0x000fe20000041838 */
[----:B------:R-:W-:-:S07]  /*28a0*/  FMUL.FTZ R0, R68, c[0x0][0x320] ;  /* 0x0000c80044007a20 */ /* 0x000fce0000410000 */
[----:B------:R-:W-:Y:S01]  /*28b0*/  HMMA.16816.F32.BF16 R56, R28, R76, RZ ;  /* 0x0000004c1c38723c */ /* 0x000fe200000418ff */
[----:B------:R2:W4:Y:S07]  /*28c0*/  MUFU.TANH R169, R0 ;  /* 0x0000000000a97308 */ /* 0x00052e0000002400 */
[----:B------:R-:W-:Y:S01]  /*28d0*/  HMMA.16816.F32.BF16 R60, R24, R84, R60 ;  /* 0x00000054183c723c */ /* 0x000fe2000004183c */
[----:B--2---:R-:W-:-:S07]  /*28e0*/  FMUL.FTZ R0, R69, c[0x0][0x320] ;  /* 0x0000c80045007a20 */ /* 0x004fce0000410000 */
[----:B------:R-:W-:Y:S01]  /*28f0*/  HMMA.16816.F32.BF16 R64, R12, R42, R64 ;  /* 0x0000002a0c40723c */ /* 0x000fe20000041840 */
[----:B------:R-:W2:Y:S01]  /*2900*/  LDSM.16.M88.4 R40, [R227+0x800] ;  /* 0x00080000e328783b */ /* 0x000ea20000000200 */
[----:B------:R5:W1:Y:S02]  /*2910*/  MUFU.TANH R168, R0 ;  /* 0x0000000000a87308 */ /* 0x000a640000002400 */
[----:B-----5:R-:W-:-:S06]  /*2920*/  FMUL.FTZ R0, R70, c[0x0][0x320] ;  /* 0x0000c80046007a20 */ /* 0x020fcc0000410000 */
[----:B------:R5:W1:Y:S02]  /*2930*/  MUFU.TANH R201, R0 ;  /* 0x0000000000c97308 */ /* 0x000a640000002400 */
[----:B-----5:R-:W-:Y:S02]  /*2940*/  FMUL.FTZ R0, R71, c[0x0][0x320] ;  /* 0x0000c80047007a20 */ /* 0x020fe40000410000 */
[----:B------:R-:W-:Y:S04]  /*2950*/  HMMA.16816.F32.BF16 R68, R8, R46, R52 ;  /* 0x0000002e0844723c */ /* 0x000fe80000041834 */
[----:B------:R5:W1:Y:S04]  /*2960*/  MUFU.TANH R199, R0 ;  /* 0x0000000000c77308 */ /* 0x000a680000002400 */
[----:B------:R-:W-:Y:S01]  /*2970*/  HMMA.16816.F32.BF16 R52, R20, R84, R56 ;  /* 0x000000541434723c */ /* 0x000fe20000041838 */
[----:B-----5:R-:W-:-:S07]  /*2980*/  FMUL.FTZ R0, R80, c[0x0][0x320] ;  /* 0x0000c80050007a20 */ /* 0x020fce0000410000 */
[----:B------:R-:W-:Y:S01]  /*2990*/  HMMA.16816.F32.BF16 R56, R32, R78, RZ ;  /* 0x0000004e2038723c */ /* 0x000fe200000418ff */
[----:B------:R5:W2:Y:S07]  /*29a0*/  MUFU.TANH R185, R0 ;  /* 0x0000000000b97308 */ /* 0x000aae0000002400 */
[----:B-1----:R-:W-:Y:S01]  /*29b0*/  HMMA.16816.F32.BF16 R60, R16, R48, R60 ;  /* 0x00000030103c723c */ /* 0x002fe2000004183c */
[----:B-----5:R-:W-:-:S04]  /*29c0*/  FMUL.FTZ R0, R81, c[0x0][0x320] ;  /* 0x0000c80051007a20 */ /* 0x020fc80000410000 */
[----:B------:R1:W1:Y:S03]  /*29d0*/  MUFU.TANH R183, R0 ;  /* 0x0000000000b77308 */ /* 0x0002660000002400 */
[----:B------:R-:W-:Y:S01]  /*29e0*/  HMMA.16816.F32.BF16 R72, R4, R46, R64 ;  /* 0x0000002e0448723c */ /* 0x000fe20000041840 */
[----:B-1----:R-:W-:-:S04]  /*29f0*/  FMUL.FTZ R0, R82, c[0x0][0x320] ;  /* 0x0000c80052007a20 */ /* 0x002fc80000410000 */
[----:B------:R1:W1:Y:S03]  /*2a00*/  MUFU.TANH R202, R0 ;  /* 0x0000000000ca7308 */ /* 0x0002660000002400 */
[----:B------:R-:W-:Y:S01]  /*2a10*/  HMMA.16816.F32.BF16 R64, R28, R78, RZ ;  /* 0x0000004e1c40723c */ /* 0x000fe200000418ff */
[----:B-1----:R-:W-:-:S04]  /*2a20*/  FMUL.FTZ R0, R83, c[0x0][0x320] ;  /* 0x0000c80053007a20 */ /* 0x002fc80000410000 */
[----:B------:R1:W1:Y:S03]  /*2a30*/  MUFU.TANH R200, R0 ;  /* 0x0000000000c87308 */ /* 0x0002660000002400 */
[----:B------:R-:W-:Y:S01]  /*2a40*/  HMMA.16816.F32.BF16 R44, R12, R48, R52 ;  /* 0x000000300c2c723c */ /* 0x000fe20000041834 */
[----:B-1----:R-:W-:-:S04]  /*2a50*/  FMUL.FTZ R0, R68, c[0x0][0x320] ;  /* 0x0000c80044007a20 */ /* 0x002fc80000410000 */
[----:B------:R1:W1:Y:S03]  /*2a60*/  MUFU.TANH R166, R0 ;  /* 0x0000000000a67308 */ /* 0x0002660000002400 */
[----:B------:R-:W-:Y:S01]  /*2a70*/  HMMA.16816.F32.BF16 R52, R24, R86, R56 ;  /* 0x000000561834723c */ /* 0x000fe20000041838 */
[----:B-1----:R-:W-:-:S04]  /*2a80*/  FMUL.FTZ R0, R69, c[0x0][0x320] ;  /* 0x0000c80045007a20 */ /* 0x002fc80000410000 */
[----:B------:R1:W1:Y:S03]  /*2a90*/  MUFU.TANH R165, R0 ;  /* 0x0000000000a57308 */ /* 0x0002660000002400 */
[----:B------:R-:W-:Y:S01]  /*2aa0*/  HMMA.16816.F32.BF16 R64, R20, R86, R64 ;  /* 0x000000561440723c */ /* 0x000fe20000041840 */
[----:B-1----:R-:W-:-:S04]  /*2ab0*/  FMUL.FTZ R0, R70, c[0x0][0x320] ;  /* 0x0000c80046007a20 */ /* 0x002fc80000410000 */
[----:B------:R1:W1:Y:S02]  /*2ac0*/  MUFU.TANH R197, R0 ;  /* 0x0000000000c57308 */ /* 0x0002640000002400 */
[----:B-1----:R-:W-:Y:S02]  /*2ad0*/  FMUL.FTZ R0, R71, c[0x0][0x320] ;  /* 0x0000c80047007a20 */ /* 0x002fe40000410000 */
[----:B--2---:R-:W-:Y:S04]  /*2ae0*/  HMMA.16816.F32.BF16 R68, R8, R40, R60 ;  /* 0x000000280844723c */ /* 0x004fe8000004183c */
[----:B------:R1:W2:Y:S04]  /*2af0*/  MUFU.TANH R195, R0 ;  /* 0x0000000000c37308 */ /* 0x0002a80000002400 */
[----:B------:R-:W-:Y:S01]  /*2b00*/  HMMA.16816.F32.BF16 R60, R32, R88, RZ ;  /* 0x00000058203c723c */ /* 0x000fe200000418ff */
[----:B-1----:R-:W-:-:S04]  /*2b10*/  FMUL.FTZ R0, R72, c[0x0][0x320] ;  /* 0x0000c80048007a20 */ /* 0x002fc80000410000 */
[----:B------:R1:W1:Y:S03]  /*2b20*/  MUFU.TANH R182, R0 ;  /* 0x0000000000b67308 */ /* 0x0002660000002400 */
[----:B------:R-:W-:Y:S01]  /*2b30*/  HMMA.16816.F32.BF16 R76, R4, R40, R44 ;  /* 0x00000028044c723c */ /* 0x000fe2000004182c */
[----:B------:R-:W5:Y:S07]  /*2b40*/  LDSM.16.M88.4 R44, [R230+0x1000] ;  /* 0x00100000e62c783b */ /* 0x000f6e0000000200 */
[----:B------:R-:W-:Y:S01]  /*2b50*/  HMMA.16816.F32.BF16 R52, R16, R50, R52 ;  /* 0x000000321034723c */ /* 0x000fe20000041834 */
[----:B-1----:R-:W-:-:S04]  /*2b60*/  FMUL.FTZ R0, R73, c[0x0][0x320] ;  /* 0x0000c80049007a20 */ /* 0x002fc80000410000 */
[----:B------:R1:W1:Y:S03]  /*2b70*/  MUFU.TANH R181, R0 ;  /* 0x0000000000b57308 */ /* 0x0002660000002400 */
[----:B------:R-:W-:Y:S01]  /*2b80*/  HMMA.16816.F32.BF16 R56, R28, R88, RZ ;  /* 0x000000581c38723c */ /* 0x000fe200000418ff */
[----:B-1----:R-:W-:-:S04]  /*2b90*/  FMUL.FTZ R0, R74, c[0x0][0x320] ;  /* 0x0000c8004a007a20 */ /* 0x002fc80000410000 */
[----:B------:R1:W1:Y:S03]  /*2ba0*/  MUFU.TANH R198, R0 ;  /* 0x0000000000c67308 */ /* 0x0002660000002400 */
[----:B------:R-:W-:Y:S01]  /*2bb0*/  HMMA.16816.F32.BF16 R64, R12, R50, R64 ;  /* 0x000000320c40723c */ /* 0x000fe20000041840 */
[----:B------:R-:W2:Y:S01]  /*2bc0*/  LDSM.16.M88.4 R48, [R227+0x1000] ;  /* 0x00100000e330783b */ /* 0x000ea20000000200 */
[----:B-1----:R-:W-:-:S04]  /*2bd0*/  FMUL.FTZ R0, R75, c[0x0][0x320] ;  /* 0x0000c8004b007a20 */ /* 0x002fc80000410000 */
[----:B------:R1:W1:Y:S02]  /*2be0*/  MUFU.TANH R196, R0 ;  /* 0x0000000000c47308 */ /* 0x0002640000002400 */
[----:B------:R-:W-:Y:S01]  /*2bf0*/  HMMA.16816.F32.BF16 R60, R24, R92, R60 ;  /* 0x0000005c183c723c */ /* 0x000fe2000004183c */
[----:B-1----:R-:W-:-:S05]  /*2c00*/  FMUL.FTZ R0, R68, c[0x0][0x320] ;  /* 0x0000c80044007a20 */ /* 0x002fca0000410000 */
[----:B------:R1:W1:Y:S02]  /*2c10*/  MUFU.TANH R161, R0 ;  /* 0x0000000000a17308 */ /* 0x0002640000002400 */
[----:B-1----:R-:W-:-:S06]  /*2c20*/  FMUL.FTZ R0, R69, c[0x0][0x320] ;  /* 0x0000c80045007a20 */ /* 0x002fcc0000410000 */
[----:B------:R1:W1:Y:S02]  /*2c30*/  MUFU.TANH R153, R0 ;  /* 0x0000000000997308 */ /* 0x0002640000002400 */
[----:B-1----:R-:W-:-:S06]  /*2c40*/  FMUL.FTZ R0, R70, c[0x0][0x320] ;  /* 0x0000c80046007a20 */ /* 0x002fcc0000410000 */
[----:B------:R1:W1:Y:S02]  /*2c50*/  MUFU.TANH R193, R0 ;  /* 0x0000000000c17308 */ /* 0x0002640000002400 */
[----:B-1----:R-:W-:Y:S02]  /*2c60*/  FMUL.FTZ R0, R71, c[0x0][0x320] ;  /* 0x0000c80047007a20 */ /* 0x002fe40000410000 */
[----:B------:R-:W-:Y:S04]  /*2c70*/  HMMA.16816.F32.BF16 R68, R8, R42, R52 ;  /* 0x0000002a0844723c */ /* 0x000fe80000041834 */
[----:B------:R1:W1:Y:S04]  /*2c80*/  MUFU.TANH R167, R0 ;  /* 0x0000000000a77308 */ /* 0x0002680000002400 */
[----:B------:R-:W-:Y:S01]  /*2c90*/  HMMA.16816.F32.BF16 R52, R20, R92, R56 ;  /* 0x0000005c1434723c */ /* 0x000fe20000041838 */
[----:B-1----:R-:W-:-:S07]  /*2ca0*/  FMUL.FTZ R0, R76, c[0x0][0x320] ;  /* 0x0000c8004c007a20 */ /* 0x002fce0000410000 */
[----:B------:R-:W-:Y:S01]  /*2cb0*/  HMMA.16816.F32.BF16 R56, R32, R90, RZ ;  /* 0x0000005a2038723c */ /* 0x000fe200000418ff */
[----:B------:R1:W1:Y:S07]  /*2cc0*/  MUFU.TANH R180, R0 ;  /* 0x0000000000b47308 */ /* 0x00026e0000002400 */
[----:B------:R-:W-:Y:S01]  /*2cd0*/  HMMA.16816.F32.BF16 R72, R4, R42, R64 ;  /* 0x0000002a0448723c */ /* 0x000fe20000041840 */
[----:B-1----:R-:W-:-:S07]  /*2ce0*/  FMUL.FTZ R0, R77, c[0x0][0x320] ;  /* 0x0000c8004d007a20 */ /* 0x002fce0000410000 */
[----:B-----5:R-:W-:Y:S01]  /*2cf0*/  HMMA.16816.F32.BF16 R60, R16, R44, R60 ;  /* 0x0000002c103c723c */ /* 0x020fe2000004183c */
[----:B------:R1:W1:Y:S07]  /*2d00*/  MUFU.TANH R179, R0 ;  /* 0x0000000000b37308 */ /* 0x00026e0000002400 */
        /* <DEDUP_REMOVED lines=12> */
[----:B-1----:R-:W-:-:S06]  /*2dd0*/  FMUL.FTZ R0, R70, c[0x0][0x320] ;  /* 0x0000c80046007a20 */ /* 0x002fcc0000410000 */
[----:B------:R1:W1:Y:S02]  /*2de0*/  MUFU.TANH R164, R0 ;  /* 0x0000000000a47308 */ /* 0x0002640000002400 */
[----:B-1----:R-:W-:Y:S02]  /*2df0*/  FMUL.FTZ R0, R71, c[0x0][0x320] ;  /* 0x0000c80047007a20 */ /* 0x002fe40000410000 */
[----:B--2---:R-:W-:Y:S04]  /*2e00*/  HMMA.16816.F32.BF16 R68, R8, R48, R60 ;  /* 0x000000300844723c */ /* 0x004fe8000004183c */
[----:B------:R1:W2:Y:S04]  /*2e10*/  MUFU.TANH R162, R0 ;  /* 0x0000000000a27308 */ /* 0x0002a80000002400 */
[----:B------:R-:W-:Y:S01]  /*2e20*/  HMMA.16816.F32.BF16 R60, R32, R96, RZ ;  /* 0x00000060203c723c */ /* 0x000fe200000418ff */
[----:B-1----:R-:W-:-:S04]  /*2e30*/  FMUL.FTZ R0, R72, c[0x0][0x320] ;  /* 0x0000c80048007a20 */ /* 0x002fc80000410000 */
[----:B------:R1:W1:Y:S03]  /*2e40*/  MUFU.TANH R160, R0 ;  /* 0x0000000000a07308 */ /* 0x0002660000002400 */
[----:B------:R-:W-:Y:S08]  /*2e50*/  HMMA.16816.F32.BF16 R76, R4, R48, R40 ;  /* 0x00000030044c723c */ /* 0x000ff00000041828 */
[----:B------:R-:W-:Y:S01]  /*2e60*/  HMMA.16816.F32.BF16 R40, R16, R46, R52 ;  /* 0x0000002e1028723c */ /* 0x000fe20000041834 */
[----:B------:R-:W5:Y:S01]  /*2e70*/  LDSM.16.M88.4 R52, [R230+0x1800] ;  /* 0x00180000e634783b */ /* 0x000f620000000200 */
[----:B-1----:R-:W-:-:S04]  /*2e80*/  FMUL.FTZ R0, R73, c[0x0][0x320] ;  /* 0x0000c80049007a20 */ /* 0x002fc80000410000 */
[----:B------:R1:W1:Y:S02]  /*2e90*/  MUFU.TANH R159, R0 ;  /* 0x00000000009f7308 */ /* 0x0002640000002400 */
[----:B------:R-:W-:Y:S01]  /*2ea0*/  HMMA.16816.F32.BF16 R64, R12, R46, R64 ;  /* 0x0000002e0c40723c */ /* 0x000fe20000041840 */
[----:B-1----:R-:W-:-:S05]  /*2eb0*/  FMUL.FTZ R0, R74, c[0x0][0x320] ;  /* 0x0000c8004a007a20 */ /* 0x002fca0000410000 */
[----:B------:R1:W1:Y:S02]  /*2ec0*/  MUFU.TANH R184, R0 ;  /* 0x0000000000b87308 */ /* 0x0002640000002400 */
[----:B------:R-:W-:Y:S01]  /*2ed0*/  HMMA.16816.F32.BF16 R56, R28, R96, RZ ;  /* 0x000000601c38723c */ /* 0x000fe200000418ff */
[----:B-1----:R-:W-:-:S05]  /*2ee0*/  FMUL.FTZ R0, R75, c[0x0][0x320] ;  /* 0x0000c8004b007a20 */ /* 0x002fca0000410000 */
[----:B------:R1:W1:Y:S02]  /*2ef0*/  MUFU.TANH R163, R0 ;  /* 0x0000000000a37308 */ /* 0x0002640000002400 */
[----:B------:R-:W-:Y:S01]  /*2f00*/  HMMA.16816.F32.BF16 R60, R24, R100, R60 ;  /* 0x00000064183c723c */ /* 0x000fe2000004183c */
[----:B-1----:R-:W-:-:S05]  /*2f10*/  FMUL.FTZ R0, R68, c[0x0][0x320] ;  /* 0x0000c80044007a20 */ /* 0x002fca0000410000 */
[----:B------:R1:W1:Y:S02]  /*2f20*/  MUFU.TANH R145, R0 ;  /* 0x0000000000917308 */ /* 0x0002640000002400 */
[----:B-1----:R-:W-:-:S06]  /*2f30*/  FMUL.FTZ R0, R69, c[0x0][0x320] ;  /* 0x0000c80045007a20 */ /* 0x002fcc0000410000 */
[----:B------:R1:W1:Y:S01]  /*2f40*/  MUFU.TANH R144, R0 ;  /* 0x0000000000907308 */ /* 0x0002620000002400 */
[----:B------:R-:W-:Y:S01]  /*2f50*/  HMMA.16816.F32.BF16 R72, R4, R50, R64 ;  /* 0x000000320448723c */ /* 0x000fe20000041840 */
[----:B-1----:R-:W-:-:S06]  /*2f60*/  FMUL.FTZ R0, R70, c[0x0][0x320] ;  /* 0x0000c80046007a20 */ /* 0x002fcc0000410000 */
[----:B------:R1:W1:Y:S01]  /*2f70*/  MUFU.TANH R152, R0 ;  /* 0x0000000000987308 */ /* 0x0002620000002400 */
[----:B------:R-:W-:Y:S01]  /*2f80*/  HMMA.16816.F32.BF16 R44, R20, R100, R56 ;  /* 0x00000064142c723c */ /* 0x000fe20000041838 */
[----:B-1----:R-:W-:-:S07]  /*2f90*/  FMUL.FTZ R0, R71, c[0x0][0x320] ;  /* 0x0000c80047007a20 */ /* 0x002fce0000410000 */
[----:B------:R-:W-:Y:S01]  /*2fa0*/  HMMA.16816.F32.BF16 R68, R8, R50, R40 ;  /* 0x000000320844723c */ /* 0x000fe20000041828 */
[----:B------:R-:W1:Y:S01]  /*2fb0*/  LDSM.16.M88.4 R40, [R227+0x1800] ;  /* 0x00180000e328783b */ /* 0x000e620000000200 */
[----:B------:R2:W1:Y:S06]  /*2fc0*/  MUFU.TANH R151, R0 ;  /* 0x0000000000977308 */ /* 0x00046c0000002400 */
[----:B------:R-:W-:Y:S01]  /*2fd0*/  HMMA.16816.F32.BF16 R48, R32, R98, RZ ;  /* 0x000000622030723c */ /* 0x000fe200000418ff */
[----:B--2---:R-:W-:-:S04]  /*2fe0*/  FMUL.FTZ R0, R76, c[0x0][0x320] ;  /* 0x0000c8004c007a20 */ /* 0x004fc80000410000 */
[----:B------:R2:W1:Y:S03]  /*2ff0*/  MUFU.TANH R156, R0 ;  /* 0x00000000009c7308 */ /* 0x0004660000002400 */
[----:B-----5:R-:W-:Y:S01]  /*3000*/  HMMA.16816.F32.BF16 R56, R16, R52, R60 ;  /* 0x000000341038723c */ /* 0x020fe2000004183c */
[----:B--2---:R-:W-:-:S04]  /*3010*/  FMUL.FTZ R0, R77, c[0x0][0x320] ;  /* 0x0000c8004d007a20 */ /* 0x004fc80000410000 */
[----:B------:R2:W1:Y:S03]  /*3020*/  MUFU.TANH R155, R0 ;  /* 0x00000000009b7308 */ /* 0x0004660000002400 */
[----:B------:R-:W-:Y:S01]  /*3030*/  HMMA.16816.F32.BF16 R60, R28, R98, RZ ;  /* 0x000000621c3c723c */ /* 0x000fe200000418ff */
[----:B--2---:R-:W-:-:S04]  /*3040*/  FMUL.FTZ R0, R78, c[0x0][0x320] ;  /* 0x0000c8004e007a20 */ /* 0x004fc80000410000 */
[----:B------:R2:W1:Y:S03]  /*3050*/  MUFU.TANH R158, R0 ;  /* 0x00000000009e7308 */ /* 0x0004660000002400 */
[----:B------:R-:W-:Y:S01]  /*3060*/  HMMA.16816.F32.BF16 R44, R12, R52, R44 ;  /* 0x000000340c2c723c */ /* 0x000fe2000004182c */
[----:B--2---:R-:W-:-:S04]  /*3070*/  FMUL.FTZ R0, R79, c[0x0][0x320] ;  /* 0x0000c8004f007a20 */ /* 0x004fc80000410000 */
[----:B------:R2:W1:Y:S03]  /*3080*/  MUFU.TANH R157, R0 ;  /* 0x00000000009d7308 */ /* 0x0004660000002400 */
[----:B------:R-:W-:Y:S01]  /*3090*/  HMMA.16816.F32.BF16 R48, R24, R102, R48 ;  /* 0x000000661830723c */ /* 0x000fe20000041830 */
[----:B--2---:R-:W-:-:S04]  /*30a0*/  FMUL.FTZ R0, R68, c[0x0][0x320] ;  /* 0x0000c80044007a20 */ /* 0x004fc80000410000 */
[----:B------:R2:W1:Y:S02]  /*30b0*/  MUFU.TANH R101, R0 ;  /* 0x0000000000657308 */ /* 0x0004640000002400 */
[----:B--2---:R-:W-:-:S06]  /*30c0*/  FMUL.FTZ R0, R69, c[0x0][0x320] ;  /* 0x0000c80045007a20 */ /* 0x004fcc0000410000 */
[----:B------:R2:W1:Y:S01]  /*30d0*/  MUFU.TANH R100, R0 ;  /* 0x0000000000647308 */ /* 0x0004620000002400 */
[----:B------:R-:W-:Y:S01]  /*30e0*/  HMMA.16816.F32.BF16 R64, R20, R102, R60 ;  /* 0x000000661440723c */ /* 0x000fe2000004183c */
[----:B--2---:R-:W-:-:S06]  /*30f0*/  FMUL.FTZ R0, R70, c[0x0][0x320] ;  /* 0x0000c80046007a20 */ /* 0x004fcc0000410000 */
[----:B------:R2:W1:Y:S01]  /*3100*/  MUFU.TANH R148, R0 ;  /* 0x0000000000947308 */ /* 0x0004620000002400 */
[----:B------:R-:W-:Y:S01]  /*3110*/  HMMA.16816.F32.BF16 R60, R32, R104, RZ ;  /* 0x00000068203c723c */ /* 0x000fe200000418ff */
[----:B--2---:R-:W-:-:S07]  /*3120*/  FMUL.FTZ R0, R71, c[0x0][0x320] ;  /* 0x0000c80047007a20 */ /* 0x004fce0000410000 */
[----:B-1----:R-:W-:Y:S01]  /*3130*/  HMMA.16816.F32.BF16 R68, R8, R40, R56 ;  /* 0x000000280844723c */ /* 0x002fe20000041838 */
[----:B------:R1:W2:Y:S02]  /*3140*/  MUFU.TANH R146, R0 ;  /* 0x0000000000927308 */ /* 0x0002a40000002400 */
[----:B-1----:R-:W-:-:S06]  /*3150*/  FMUL.FTZ R0, R72, c[0x0][0x320] ;  /* 0x0000c80048007a20 */ /* 0x002fcc0000410000 */
[----:B------:R1:W1:Y:S01]  /*3160*/  MUFU.TANH R122, R0 ;  /* 0x00000000007a7308 */ /* 0x0002620000002400 */
[----:B------:R-:W-:Y:S01]  /*3170*/  HMMA.16816.F32.BF16 R76, R4, R40, R44 ;  /* 0x00000028044c723c */ /* 0x000fe2000004182c */
[----:B------:R-:W5:Y:S07]  /*3180*/  LDSM.16.M88.4 R44, [R230+0x2000] ;  /* 0x00200000e62c783b */ /* 0x000f6e0000000200 */
[----:B------:R-:W-:Y:S01]  /*3190*/  HMMA.16816.F32.BF16 R48, R16, R54, R48 ;  /* 0x000000361030723c */ /* 0x000fe20000041830 */
[----:B-1----:R-:W-:-:S07]  /*31a0*/  FMUL.FTZ R0, R73, c[0x0][0x320] ;  /* 0x0000c80049007a20 */ /* 0x002fce0000410000 */
[----:B------:R-:W-:Y:S01]  /*31b0*/  HMMA.16816.F32.BF16 R56, R28, R104, RZ ;  /* 0x000000681c38723c */ /* 0x000fe200000418ff */
[----:B------:R1:W1:Y:S02]  /*31c0*/  MUFU.TANH R123, R0 ;  /* 0x00000000007b7308 */ /* 0x0002640000002400 */
[----:B-1----:R-:W-:-:S06]  /*31d0*/  FMUL.FTZ R0, R74, c[0x0][0x320] ;  /* 0x0000c8004a007a20 */ /* 0x002fcc0000410000 */
[----:B------:R1:W1:Y:S01]  /*31e0*/  MUFU.TANH R154, R0 ;  /* 0x00000000009a7308 */ /* 0x0002620000002400 */
[----:B------:R-:W-:Y:S01]  /*31f0*/  HMMA.16816.F32.BF16 R64, R12, R54, R64 ;  /* 0x000000360c40723c */ /* 0x000fe20000041840 */
        /* <DEDUP_REMOVED lines=8> */
[----:B------:R-:W-:Y:S01]  /*3280*/  HMMA.16816.F32.BF16 R56, R32, R106, RZ ;  /* 0x0000006a2038723c */ /* 0x000fe200000418ff */
[----:B-1----:R-:W-:-:S06]  /*3290*/  FMUL.FTZ R0, R70, c[0x0][0x320] ;  /* 0x0000c80046007a20 */ /* 0x002fcc0000410000 */
[----:B------:R1:W1:Y:S02]  /*32a0*/  MUFU.TANH R132, R0 ;  /* 0x0000000000847308 */ /* 0x0002640000002400 */
[----:B-1----:R-:W-:Y:S02]  /*32b0*/  FMUL.FTZ R0, R71, c[0x0][0x320] ;  /* 0x0000c80047007a20 */ /* 0x002fe40000410000 */
[----:B------:R-:W-:Y:S01]  /*32c0*/  HMMA.16816.F32.BF16 R68, R8, R42, R48 ;  /* 0x0000002a0844723c */ /* 0x000fe20000041830 */
[----:B------:R-:W1:Y:S03]  /*32d0*/  LDSM.16.M88.4 R48, [R227+0x2000] ;  /* 0x00200000e330783b */ /* 0x000e660000000200 */
[----:B------:R2:W1:Y:S02]  /*32e0*/  MUFU.TANH R133, R0 ;  /* 0x0000000000857308 */ /* 0x0004640000002400 */
[----:B--2---:R-:W-:-:S06]  /*32f0*/  FMUL.FTZ R0, R76, c[0x0][0x320] ;  /* 0x0000c8004c007a20 */ /* 0x004fcc0000410000 */
[----:B------:R2:W1:Y:S01]  /*3300*/  MUFU.TANH R136, R0 ;  /* 0x0000000000887308 */ /* 0x0004620000002400 */
[----:B------:R-:W-:Y:S08]  /*3310*/  HMMA.16816.F32.BF16 R72, R4, R42, R64 ;  /* 0x0000002a0448723c */ /* 0x000ff00000041840 */
[----:B-----5:R-:W-:Y:S01]  /*3320*/  HMMA.16816.F32.BF16 R60, R16, R44, R60 ;  /* 0x0000002c103c723c */ /* 0x020fe2000004183c */
[----:B--2---:R-:W-:-:S07]  /*3330*/  FMUL.FTZ R0, R77, c[0x0][0x320] ;  /* 0x0000c8004d007a20 */ /* 0x004fce0000410000 */
[----:B------:R-:W-:Y:S01]  /*3340*/  HMMA.16816.F32.BF16 R64, R28, R106, RZ ;  /* 0x0000006a1c40723c */ /* 0x000fe200000418ff */
[----:B------:R2:W1:Y:S07]  /*3350*/  MUFU.TANH R137, R0 ;  /* 0x0000000000897308 */ /* 0x00046e0000002400 */
        /* <DEDUP_REMOVED lines=10> */
[----:B------:R2:W2:Y:S01]  /*3400*/  MUFU.TANH R143, R0 ;  /* 0x00000000008f7308 */ /* 0x0004a20000002400 */
[----:B-1----:R-:W-:Y:S01]  /*3410*/  HMMA.16816.F32.BF16 R76, R4, R48, R40 ;  /* 0x00000030044c723c */ /* 0x002fe20000041828 */
[----:B--2---:R-:W-:-:S06]  /*3420*/  FMUL.FTZ R0, R70, c[0x0][0x320] ;  /* 0x0000c80046007a20 */ /* 0x004fcc0000410000 */
[----:B------:R1:W2:Y:S01]  /*3430*/  MUFU.TANH R134, R0 ;  /* 0x0000000000867308 */ /* 0x0002a20000002400 */
[----:B------:R-:W-:Y:S01]  /*3440*/  HMMA.16816.F32.BF16 R40, R16, R46, R52 ;  /* 0x0000002e1028723c */ /* 0x000fe20000041834 */
[----:B------:R-:W5:Y:S01]  /*3450*/  LDSM.16.M88.4 R52, [R230+0x2800] ;  /* 0x00280000e634783b */ /* 0x000f620000000200 */
[----:B-1----:R-:W-:-:S06]  /*3460*/  FMUL.FTZ R0, R71, c[0x0][0x320] ;  /* 0x0000c80047007a20 */ /* 0x002fcc0000410000 */
[----:B------:R-:W-:Y:S08]  /*3470*/  HMMA.16816.F32.BF16 R68, R8, R48, R60 ;  /* 0x000000300844723c */ /* 0x000ff0000004183c */
[----:B------:R-:W-:Y:S01]  /*3480*/  HMMA.16816.F32.BF16 R60, R32, R112, RZ ;  /* 0x00000070203c723c */ /* 0x000fe200000418ff */
[----:B------:R1:W1:Y:S02]  /*3490*/  MUFU.TANH R135, R0 ;  /* 0x0000000000877308 */ /* 0x0002640000002400 */
[----:B-1----:R-:W-:-:S06]  /*34a0*/  FMUL.FTZ R0, R72, c[0x0][0x320] ;  /* 0x0000c80048007a20 */ /* 0x002fcc0000410000 */
[----:B------:R1:W1:Y:S01]  /*34b0*/  MUFU.TANH R138, R0 ;  /* 0x00000000008a7308 */ /* 0x0002620000002400 */
[----:B------:R-:W-:Y:S08]  /*34c0*/  HMMA.16816.F32.BF16 R56, R28, R112, RZ ;  /* 0x000000701c38723c */ /* 0x000ff000000418ff */
        /* <DEDUP_REMOVED lines=8> */
[----:B-1----:R-:W-:-:S06]  /*3550*/  FMUL.FTZ R0, R68, c[0x0][0x320] ;  /* 0x0000c80044007a20 */ /* 0x002fcc0000410000 */
[----:B------:R1:W1:Y:S01]  /*3560*/  MUFU.TANH R91, R0 ;  /* 0x00000000005b7308 */ /* 0x0002620000002400 */
[----:B------:R-:W-:Y:S01]  /*3570*/  HMMA.16816.F32.BF16 R44, R20, R116, R56 ;  /* 0x00000074142c723c */ /* 0x000fe20000041838 */
[----:B-1----:R-:W-:-:S06]  /*3580*/  FMUL.FTZ R0, R69, c[0x0][0x320] ;  /* 0x0000c80045007a20 */ /* 0x002fcc0000410000 */
[----:B------:R1:W1:Y:S01]  /*3590*/  MUFU.TANH R90, R0 ;  /* 0x00000000005a7308 */ /* 0x0002620000002400 */
[----:B------:R-:W-:Y:S08]  /*35a0*/  HMMA.16816.F32.BF16 R72, R4, R50, R64 ;  /* 0x000000320448723c */ /* 0x000ff00000041840 */
[----:B-----5:R-:W-:Y:S01]  /*35b0*/  HMMA.16816.F32.BF16 R56, R16, R52, R60 ;  /* 0x000000341038723c */ /* 0x020fe2000004183c */
[----:B-1----:R-:W-:-:S04]  /*35c0*/  FMUL.FTZ R0, R70, c[0x0][0x320] ;  /* 0x0000c80046007a20 */ /* 0x002fc80000410000 */
[----:B------:R1:W1:Y:S03]  /*35d0*/  MUFU.TANH R97, R0 ;  /* 0x0000000000617308 */ /* 0x0002660000002400 */
[----:B------:R-:W-:Y:S01]  /*35e0*/  HMMA.16816.F32.BF16 R60, R28, R114, RZ ;  /* 0x000000721c3c723c */ /* 0x000fe200000418ff */
[----:B-1----:R-:W-:-:S07]  /*35f0*/  FMUL.FTZ R0, R71, c[0x0][0x320] ;  /* 0x0000c80047007a20 */ /* 0x002fce0000410000 */
[----:B------:R-:W-:Y:S01]  /*3600*/  HMMA.16816.F32.BF16 R68, R8, R50, R40 ;  /* 0x000000320844723c */ /* 0x000fe20000041828 */
[----:B------:R-:W1:Y:S07]  /*3610*/  LDSM.16.M88.4 R40, [R227+0x2800] ;  /* 0x00280000e328783b */ /* 0x000e6e0000000200 */
[----:B------:R-:W-:Y:S01]  /*3620*/  HMMA.16816.F32.BF16 R48, R32, R114, RZ ;  /* 0x000000722030723c */ /* 0x000fe200000418ff */
[----:B------:R5:W1:Y:S07]  /*3630*/  MUFU.TANH R96, R0 ;  /* 0x0000000000607308 */ /* 0x000a6e0000002400 */
[-C--:B------:R-:W-:Y:S01]  /*3640*/  HMMA.16816.F32.BF16 R64, R20, R118.reuse, R60 ;  /* 0x000000761440723c */ /* 0x080fe2000004183c */
[----:B-----5:R-:W-:Y:S11]  /*3650*/  FMUL.FTZ R0, R76, c[0x0][0x320] ;  /* 0x0000c8004c007a20 */ /* 0x020ff60000410000 */
[----:B------:R-:W-:Y:S04]  /*3660*/  @!UPT UIADD3 URZ, URZ, URZ, URZ ;  /* 0x0000003f3f3ff290 */ /* 0x000fe8000fffe03f */
[----:B------:R-:W-:Y:S01]  /*3670*/  HMMA.16816.F32.BF16 R48, R24, R118, R48 ;  /* 0x000000761830723c */ /* 0x000fe20000041830 */
[----:B------:R5:W1:Y:S02]  /*3680*/  MUFU.TANH R94, R0 ;  /* 0x00000000005e7308 */ /* 0x000a640000002400 */
[----:B-----5:R-:W-:-:S06]  /*3690*/  FMUL.FTZ R0, R77, c[0x0][0x320] ;  /* 0x0000c8004d007a20 */ /* 0x020fcc0000410000 */
[----:B------:R5:W1:Y:S01]  /*36a0*/  MUFU.TANH R92, R0 ;  /* 0x00000000005c7308 */ /* 0x000a620000002400 */
[----:B------:R-:W-:Y:S01]  /*36b0*/  HMMA.16816.F32.BF16 R44, R12, R52, R44 ;  /* 0x000000340c2c723c */ /* 0x000fe2000004182c */
[----:B-----5:R-:W-:-:S06]  /*36c0*/  FMUL.FTZ R0, R78, c[0x0][0x320] ;  /* 0x0000c8004e007a20 */ /* 0x020fcc0000410000 */
[----:B------:R5:W1:Y:S07]  /*36d0*/  MUFU.TANH R95, R0 ;  /* 0x00000000005f7308 */ /* 0x000a6e0000002400 */
[-C--:B------:R-:W-:Y:S08]  /*36e0*/  HMMA.16816.F32.BF16 R48, R16, R54.reuse, R48 ;  /* 0x000000361030723c */ /* 0x080ff00000041830 */
[----:B------:R-:W-:Y:S01]  /*36f0*/  HMMA.16816.F32.BF16 R52, R12, R54, R64 ;  /* 0x000000360c34723c */ /* 0x000fe20000041840 */
[----:B-----5:R-:W-:-:S04]  /*3700*/  FMUL.FTZ R0, R79, c[0x0][0x320] ;  /* 0x0000c8004f007a20 */ /* 0x020fc80000410000 */
[----:B------:R5:W1:Y:S02]  /*3710*/  MUFU.TANH R93, R0 ;  /* 0x00000000005d7308 */ /* 0x000a640000002400 */
[----:B-----5:R-:W-:-:S06]  /*3720*/  FMUL.FTZ R0, R68, c[0x0][0x320] ;  /* 0x0000c80044007a20 */ /* 0x020fcc0000410000 */
[----:B------:R5:W1:Y:S02]  /*3730*/  MUFU.TANH R82, R0 ;  /* 0x0000000000527308 */ /* 0x000a640000002400 */
[----:B-----5:R-:W-:-:S06]  /*3740*/  FMUL.FTZ R0, R69, c[0x0][0x320] ;  /* 0x0000c80045007a20 */ /* 0x020fcc0000410000 */
[----:B------:R5:W1:Y:S01]  /*3750*/  MUFU.TANH R81, R0 ;  /* 0x0000000000517308 */ /* 0x000a620000002400 */
[----:B------:R-:W-:Y:S01]  /*3760*/  HMMA.16816.F32.BF16 R60, R32, R124, RZ ;  /* 0x0000007c203c723c */ /* 0x000fe200000418ff */
[----:B-----5:R-:W-:-:S06]  /*3770*/  FMUL.FTZ R0, R70, c[0x0][0x320] ;  /* 0x0000c80046007a20 */ /* 0x020fcc0000410000 */
[----:B------:R5:W1:Y:S01]  /*3780*/  MUFU.TANH R89, R0 ;  /* 0x0000000000597308 */ /* 0x000a620000002400 */
[----:B------:R-:W-:Y:S01]  /*3790*/  HMMA.16816.F32.BF16 R32, R32, R126, RZ ;  /* 0x0000007e2020723c */ /* 0x000fe200000418ff */
[----:B-----5:R-:W-:-:S07]  /*37a0*/  FMUL.FTZ R0, R71, c[0x0][0x320] ;  /* 0x0000c80047007a20 */ /* 0x020fce0000410000 */
[----:B-1----:R-:W-:Y:S01]  /*37b0*/  HMMA.16816.F32.BF16 R68, R8, R40, R56 ;  /* 0x000000280844723c */ /* 0x002fe20000041838 */
[----:B------:R1:W1:Y:S07]  /*37c0*/  MUFU.TANH R87, R0 ;  /* 0x0000000000577308 */ /* 0x00026e0000002400 */
[----:B------:R-:W-:Y:S01]  /*37d0*/  HMMA.16816.F32.BF16 R56, R28, R124, RZ ;  /* 0x0000007c1c38723c */ /* 0x000fe200000418ff */
[----:B-1----:R-:W-:-:S07]  /*37e0*/  FMUL.FTZ R0, R72, c[0x0][0x320] ;  /* 0x0000c80048007a20 */ /* 0x002fce0000410000 */
[----:B------:R-:W-:Y:S01]  /*37f0*/  HMMA.16816.F32.BF16 R64, R4, R42, R52 ;  /* 0x0000002a0440723c */ /* 0x000fe20000041834 */
[----:B------:R1:W1:Y:S07]  /*3800*/  MUFU.TANH R84, R0 ;  /* 0x0000000000547308 */ /* 0x00026e0000002400 */
[----:B------:R-:W-:Y:S01]  /*3810*/  HMMA.16816.F32.BF16 R52, R28, R126, RZ ;  /* 0x0000007e1c34723c */ /* 0x000fe200000418ff */
[----:B-1----:R-:W-:-:S07]  /*3820*/  FMUL.FTZ R0, R73, c[0x0][0x320] ;  /* 0x0000c80049007a20 */ /* 0x002fce0000410000 */
[----:B------:R-:W-:Y:S01]  /*3830*/  HMMA.16816.F32.BF16 R76, R4, R40, R44 ;  /* 0x00000028044c723c */ /* 0x000fe2000004182c */
[----:B------:R-:W1:Y:S01]  /*3840*/  LDSM.16.M88.4 R44, [R230+0x3000] ;  /* 0x00300000e62c783b */ /* 0x000e620000000200 */
[----:B------:R5:W1:Y:S02]  /*3850*/  MUFU.TANH R83, R0 ;  /* 0x0000000000537308 */ /* 0x000a640000002400 */
[----:B-----5:R-:W-:-:S06]  /*3860*/  FMUL.FTZ R0, R74, c[0x0][0x320] ;  /* 0x0000c8004a007a20 */ /* 0x020fcc0000410000 */
[----:B------:R5:W1:Y:S01]  /*3870*/  MUFU.TANH R86, R0 ;  /* 0x0000000000567308 */ /* 0x000a620000002400 */
[----:B------:R-:W-:Y:S01]  /*3880*/  HMMA.16816.F32.BF16 R60, R24, R128, R60 ;  /* 0x00000080183c723c */ /* 0x000fe2000004183c */
[----:B-----5:R-:W-:-:S06]  /*3890*/  FMUL.FTZ R0, R75, c[0x0][0x320] ;  /* 0x0000c8004b007a20 */ /* 0x020fcc0000410000 */
[----:B------:R5:W1:Y:S01]  /*38a0*/  MUFU.TANH R85, R0 ;  /* 0x0000000000557308 */ /* 0x000a620000002400 */
[----:B------:R-:W-:Y:S01]  /*38b0*/  HMMA.16816.F32.BF16 R56, R20, R128, R56 ;  /* 0x000000801438723c */ /* 0x000fe20000041838 */
[----:B-----5:R-:W-:-:S06]  /*38c0*/  FMUL.FTZ R0, R68, c[0x0][0x320] ;  /* 0x0000c80044007a20 */ /* 0x020fcc0000410000 */
[----:B------:R5:W1:Y:S01]  /*38d0*/  MUFU.TANH R73, R0 ;  /* 0x0000000000497308 */ /* 0x000a620000002400 */
[-C--:B------:R-:W-:Y:S08]  /*38e0*/  HMMA.16816.F32.BF16 R24, R24, R130.reuse, R32 ;  /* 0x000000821818723c */ /* 0x080ff00000041820 */
[----:B------:R-:W-:Y:S01]  /*38f0*/  HMMA.16816.F32.BF16 R32, R20, R130, R52 ;  /* 0x000000821420723c */ /* 0x000fe20000041834 */
[----:B-----5:R-:W-:-:S04]  /*3900*/  FMUL.FTZ R0, R69, c[0x0][0x320] ;  /* 0x0000c80045007a20 */ /* 0x020fc80000410000 */
[----:B------:R5:W1:Y:S02]  /*3910*/  MUFU.TANH R72, R0 ;  /* 0x0000000000487308 */ /* 0x000a640000002400 */
[----:B-----5:R-:W-:-:S06]  /*3920*/  FMUL.FTZ R0, R70, c[0x0][0x320] ;  /* 0x0000c80046007a20 */ /* 0x020fcc0000410000 */
[----:B------:R5:W1:Y:S02]  /*3930*/  MUFU.TANH R80, R0 ;  /* 0x0000000000507308 */ /* 0x000a640000002400 */
[----:B-----5:R-:W-:Y:S02]  /*3940*/  FMUL.FTZ R0, R71, c[0x0][0x320] ;  /* 0x0000c80047007a20 */ /* 0x020fe40000410000 */
[----:B------:R-:W-:Y:S01]  /*3950*/  HMMA.16816.F32.BF16 R68, R8, R42, R48 ;  /* 0x0000002a0844723c */ /* 0x000fe20000041830 */
[----:B------:R-:W5:Y:S07]  /*3960*/  LDSM.16.M88.4 R48, [R227+0x3000] ;  /* 0x00300000e330783b */ /* 0x000f6e0000000200 */
[----:B-1----:R-:W-:Y:S01]  /*3970*/  HMMA.16816.F32.BF16 R28, R12, R44, R56 ;  /* 0x0000002c0c1c723c */ /* 0x002fe20000041838 */
[----:B------:R-:W-:Y:S01]  /*3980*/  FMUL.FTZ R77, R77, c[0x0][0x320] ;  /* 0x0000c8004d4d7a20 */ /* 0x000fe20000410000 */
[----:B------:R1:W1:Y:S01]  /*3990*/  MUFU.TANH R75, R0 ;  /* 0x00000000004b7308 */ /* 0x0002620000002400 */
[----:B------:R-:W-:Y:S01]  /*39a0*/  FMUL.FTZ R78, R78, c[0x0][0x320] ;  /* 0x0000c8004e4e7a20 */ /* 0x000fe20000410000 */
[----:B------:R-:W-:Y:S01]  /*39b0*/  ISETP.GE.AND P0, PT, R245, 0x2, PT ;  /* 0x00000002f500780c */ /* 0x000fe20003f06270 */
[----:B------:R-:W-:Y:S01]  /*39c0*/  FMUL.FTZ R79, R79, c[0x0][0x320] ;  /* 0x0000c8004f4f7a20 */ /* 0x000fe20000410000 */
[----:B------:R-:W-:-:S04]  /*39d0*/  DEPBAR.LE SB0, 0x0 ;  /* 0x000080000000791a */ /* 0x000fc80000000000 */
[C---:B------:R-:W-:Y:S08]  /*39e0*/  HMMA.16816.F32.BF16 R40, R16.reuse, R44, R60 ;  /* 0x0000002c1028723c */ /* 0x040ff0000004183c */
[-C--:B------:R-:W-:Y:S08]  /*39f0*/  HMMA.16816.F32.BF16 R16, R16, R46.reuse, R24 ;  /* 0x0000002e1010723c */ /* 0x080ff00000041818 */
[----:B------:R-:W-:Y:S08]  /*3a00*/  HMMA.16816.F32.BF16 R12, R12, R46, R32 ;  /* 0x0000002e0c0c723c */ /* 0x000ff00000041820 */
[-C--:B-----5:R-:W-:Y:S08]  /*3a10*/  HMMA.16816.F32.BF16 R40, R8, R48.reuse, R40 ;  /* 0x000000300828723c */ /* 0x0a0ff00000041828 */
[----:B------:R-:W-:Y:S08]  /*3a20*/  HMMA.16816.F32.BF16 R20, R4, R48, R28 ;  /* 0x000000300414723c */ /* 0x000ff0000004181c */
[-C--:B------:R-:W-:Y:S08]  /*3a30*/  HMMA.16816.F32.BF16 R8, R8, R50.reuse, R16 ;  /* 0x000000320808723c */ /* 0x080ff00000041810 */
[----:B------:R-:W-:Y:S01]  /*3a40*/  HMMA.16816.F32.BF16 R4, R4, R50, R12 ;  /* 0x000000320404723c */ /* 0x000fe2000004180c */
[----:B------:R-:W-:-:S02]  /*3a50*/  FMUL.FTZ R68, R68, c[0x0][0x320] ;  /* 0x0000c80044447a20 */ /* 0x000fc40000410000 */
[----:B------:R-:W-:Y:S02]  /*3a60*/  FMUL.FTZ R69, R69, c[0x0][0x320] ;  /* 0x0000c80045457a20 */ /* 0x000fe40000410000 */
[----:B------:R-:W-:Y:S02]  /*3a70*/  FMUL.FTZ R70, R70, c[0x0][0x320] ;  /* 0x0000c80046467a20 */ /* 0x000fe40000410000 */
[----:B------:R-:W-:Y:S02]  /*3a80*/  FMUL.FTZ R71, R71, c[0x0][0x320] ;  /* 0x0000c80047477a20 */ /* 0x000fe40000410000 */
[----:B------:R-:W-:Y:S02]  /*3a90*/  FMUL.FTZ R64, R64, c[0x0][0x320] ;  /* 0x0000c80040407a20 */ /* 0x000fe40000410000 */
[----:B------:R-:W-:Y:S02]  /*3aa0*/  FMUL.FTZ R65, R65, c[0x0][0x320] ;  /* 0x0000c80041417a20 */ /* 0x000fe40000410000 */
        /* <DEDUP_REMOVED lines=8> */
[----:B-1----:R-:W-:Y:S02]  /*3b30*/  FMUL.FTZ R0, R76, c[0x0][0x320] ;  /* 0x0000c8004c007a20 */ /* 0x002fe40000410000 */
        /* <DEDUP_REMOVED lines=9> */
[----:B------:R-:W-:Y:S01]  /*3bd0*/  FMUL.FTZ R7, R7, c[0x0][0x320] ;  /* 0x0000c80007077a20 */ /* 0x000fe20000410000 */
[----:B------:R3:W1:Y:S08]  /*3be0*/  MUFU.TANH R37, R20 ;  /* 0x0000001400257308 */ /* 0x0006700000002400 */
[----:B------:R3:W1:Y:S08]  /*3bf0*/  MUFU.TANH R39, R23 ;  /* 0x0000001700277308 */ /* 0x0006700000002400 */
[----:B------:R3:W1:Y:S08]  /*3c00*/  MUFU.TANH R74, R0 ;  /* 0x00000000004a7308 */ /* 0x0006700000002400 */
[----:B------:R-:W1:Y:S08]  /*3c10*/  MUFU.TANH R77, R77 ;  /* 0x0000004d004d7308 */ /* 0x000e700000002400 */
        /* <DEDUP_REMOVED lines=24> */
[----:B------:R-:W-:Y:S01]  /*3da0*/  BSSY B0, `(.L_x_538) ;  /* 0x0000046000007945 */ /* 0x000fe20003800000 */
[----:B------:R-:W-:Y:S01]  /*3db0*/  BAR.SYNC.DEFER_BLOCKING 0x0 ;  /* 0x0000000000007b1d */ /* 0x000fe20000010000 */
[----:B------:R-:W-:-:S05]  /*3dc0*/  ISETP.GT.AND P2, PT, R175, 0x6f, PT ;  /* 0x0000006faf00780c */ /* 0x000fca0003f44270 */
[----:B------:R-:W-:Y:S05]  /*3dd0*/  @!P0 BRA `(.L_x_539) ;  /* 0x0000042000008947 */ /* 0x000fea0003800000 */
[----:B--234-:R-:W-:Y:S01]  /*3de0*/  IADD3 R2, R175, R121, R178 ;  /* 0x00000079af027210 */ /* 0x01cfe20007ffe0b2 */
[----:B------:R-:W-:-:S03]  /*3df0*/  IMAD.MOV.U32 R244, RZ, RZ, RZ ;  /* 0x000000fffff47224 */ /* 0x000fc600078e00ff */
        /* <DEDUP_REMOVED lines=8> */
[----:B------:R-:W2:Y:S01]  /*3e80*/  @!P2 LDG.E R244, [R4.64] ;  /* 0x0000000604f4a981 */ /* 0x000ea2000c1e1900 */
[----:B------:R-:W-:-:S04]  /*3e90*/  IMAD.MOV R0, RZ, RZ, -R0 ;  /* 0x000000ffff007224 */ /* 0x000fc800078e0a00 */
[----:B------:R-:W-:-:S04]  /*3ea0*/  IMAD R252, R0, c[0x0][0x2b8], R2 ;  /* 0x0000ae0000fc7a24 */ /* 0x000fc800078e0202 */
[----:B------:R-:W-:Y:S01]  /*3eb0*/  IMAD.WIDE.U32 R2, R252, c[0x0][0x1e0], RZ ;  /* 0x00007800fc027a25 */ /* 0x000fe200078e00ff */
[----:B------:R-:W-:-:S05]  /*3ec0*/  SHF.R.S32.HI R0, RZ, 0x1f, R252 ;  /* 0x0000001fff007819 */ /* 0x000fca00000114fc */
[----:B------:R-:W-:-:S04]  /*3ed0*/  IMAD R0, R0, c[0x0][0x1e0], RZ ;  /* 0x0000780000007a24 */ /* 0x000fc800078e02ff */
[----:B------:R-:W-:-:S04]  /*3ee0*/  IMAD R0, R252, c[0x0][0x1e4], R0 ;  /* 0x00007900fc007a24 */ /* 0x000fc800078e0200 */
[----:B------:R-:W-:Y:S01]  /*3ef0*/  IMAD.IADD R3, R3, 0x1, R0 ;  /* 0x0000000103037824 */ /* 0x000fe200078e0200 */
[----:B--2---:R-:W-:-:S03]  /*3f00*/  SHF.R.S32.HI R4, RZ, 0x1f, R244 ;  /* 0x0000001fff047819 */ /* 0x004fc600000114f4 */
[----:B------:R-:W-:-:S04]  /*3f10*/  IMAD.WIDE.U32 R2, R244, c[0x0][0x1f0], R2 ;  /* 0x00007c00f4027a25 */ /* 0x000fc800078e0002 */
[----:B------:R-:W-:Y:S01]  /*3f20*/  IMAD R4, R4, c[0x0][0x1f0], RZ ;  /* 0x00007c0004047a24 */ /* 0x000fe200078e02ff */
[----:B------:R-:W-:-:S03]  /*3f30*/  IADD3 R0, P1, R172, R2, RZ ;  /* 0x00000002ac007210 */ /* 0x000fc60007f3e0ff */
[----:B------:R-:W-:Y:S01]  /*3f40*/  IMAD R2, R244, c[0x0][0x1f4], R4 ;  /* 0x00007d00f4027a24 */ /* 0x000fe200078e0204 */
[----:B------:R-:W-:-:S04]  /*3f50*/  LEA R4, P0, R0, c[0x0][0x1c8], 0x1 ;  /* 0x0000720000047a11 */ /* 0x000fc800078008ff */
[----:B------:R-:W-:-:S04]  /*3f60*/  IADD3.X R2, R171, R3, R2, P1, !PT ;  /* 0x00000003ab027210 */ /* 0x000fc80000ffe402 */
[----:B------:R-:W-:Y:S01]  /*3f70*/  LEA.HI.X R0, R0, c[0x0][0x1cc], R2, 0x1, P0 ;  /* 0x0000730000007a11 */ /* 0x000fe200000f0c02 */
[----:B------:R-:W-:Y:S05]  /*3f80*/  BRA.DIV ~URZ, `(.L_x_540) ;  /* 0x000123a27f007947 */ /* 0x000fea000b800000 */
[----:B------:R2:W3:Y:S02]  /*3f90*/  SHFL.IDX PT, R5, R0, RZ, 0x181f ;  /* 0x00181fff00057589 */ /* 0x0004e400000e0000 */
.L_x_602:
[----:B------:R-:W-:Y:S05]  /*3fa0*/  BRA.DIV ~URZ, `(.L_x_541) ;  /* 0x000123f27f007947 */ /* 0x000fea000b800000 */
[----:B------:R-:W4:Y:S04]  /*3fb0*/  SHFL.IDX PT, R6, R4, RZ, 0x181f ;  /* 0x00181fff04067589 */ /* 0x000f2800000e0000 */
[----:B------:R-:W5:Y:S04]  /*3fc0*/  SHFL.IDX PT, R2, R4, 0x1, 0x181f ;  /* 0x00381f0004027f89 */ /* 0x000f6800000e0000 */
[----:B------:R-:W2:Y:S04]  /*3fd0*/  SHFL.IDX PT, R10, R4, 0x2, 0x181f ;  /* 0x00581f00040a7f89 */ /* 0x000ea800000e0000 */
[----:B------:R-:W3:Y:S04]  /*3fe0*/  SHFL.IDX PT, R3, R0, 0x1, 0x181f ;  /* 0x00381f0000037f89 */ /* 0x000ee800000e0000 */
[----:B------:R-:W1:Y:S04]  /*3ff0*/  SHFL.IDX PT, R8, R4, 0x3, 0x181f ;  /* 0x00781f0004087f89 */ /* 0x000e6800000e0000 */
[----:B------:R-:W1:Y:S04]  /*4000*/  SHFL.IDX PT, R11, R0, 0x2, 0x181f ;  /* 0x00581f00000b7f89 */ /* 0x000e6800000e0000 */
[----:B------:R-:W1:Y:S01]  /*4010*/  SHFL.IDX PT, R9, R4, 0x4, 0x181f ;  /* 0x00981f0004097f89 */ /* 0x000e6200000e0000 */
[----:B----4-:R-:W-:-:S03]  /*4020*/  IADD3 R6, P0, R6, R170, RZ ;  /* 0x000000aa06067210 */ /* 0x010fc60007f1e0ff */
[----:B------:R-:W-:Y:S01]  /*4030*/  SHFL.IDX PT, R12, R4, 0x5, 0x181f ;  /* 0x00b81f00040c7f89 */ /* 0x000fe200000e0000 */
[-C--:B-----5:R-:W-:Y:S01]  /*4040*/  IADD3 R2, P1, R2, R170.reuse, RZ ;  /* 0x000000aa02027210 */ /* 0x0a0fe20007f3e0ff */
[----:B---3--:R-:W-:Y:S02]  /*4050*/  IMAD.X R7, R5, 0x1, R36, P0 ;  /* 0x0000000105077824 */ /* 0x008fe400000e0624 */
[----:B------:R-:W3:Y:S01]  /*4060*/  SHFL.IDX PT, R15, R0, 0x3, 0x181f ;  /* 0x00781f00000f7f89 */ /* 0x000ee200000e0000 */
[----:B--2---:R-:W-:-:S03]  /*4070*/  IADD3 R10, P0, R10, R170, RZ ;  /* 0x000000aa0a0a7210 */ /* 0x004fc60007f1e0ff */
[----:B------:R-:W2:Y:S01]  /*4080*/  SHFL.IDX PT, R14, R0, 0x4, 0x181f ;  /* 0x00981f00000e7f89 */ /* 0x000ea200000e0000 */
[----:B------:R-:W-:-:S03]  /*4090*/  IMAD.X R3, R3, 0x1, R36, P1 ;  /* 0x0000000103037824 */ /* 0x000fc600008e0624 */
[----:B------:R-:W4:Y:S01]  /*40a0*/  SHFL.IDX PT, R13, R0, 0x5, 0x181f ;  /* 0x00b81f00000d7f89 */ /* 0x000f2200000e0000 */
[----:B-1----:R-:W-:-:S03]  /*40b0*/  IADD3 R8, P6, R8, R170, RZ ;  /* 0x000000aa08087210 */ /* 0x002fc60007fde0ff */
[----:B------:R1:W-:Y:S01]  /*40c0*/  LDGSTS.E.BYPASS.LTC128B.128 [R243+0x3900], [R6.64], !P5 ;  /* 0x0390000006f37fae */ /* 0x0003e2000e901d46 */
[----:B------:R-:W-:-:S03]  /*40d0*/  IMAD.X R11, R11, 0x1, R36, P0 ;  /* 0x000000010b0b7824 */ /* 0x000fc600000e0624 */
[----:B------:R5:W-:Y:S04]  /*40e0*/  LDGSTS.E.BYPASS.LTC128B.128 [R243+0x4100], [R2.64], !P5 ;  /* 0x0410000002f37fae */ /* 0x000be8000e901d46 */
[----:B------:R4:W-:Y:S04]  /*40f0*/  LDGSTS.E.BYPASS.LTC128B.128 [R243+0x4900], [R10.64], !P5 ;  /* 0x049000000af37fae */ /* 0x0009e8000e901d46 */
[----:B------:R-:W4:Y:S04]  /*4100*/  SHFL.IDX PT, R4, R4, 0x6, 0x181f ;  /* 0x00d81f0004047f89 */ /* 0x000f2800000e0000 */
[----:B------:R-:W4:Y:S01]  /*4110*/  SHFL.IDX PT, R0, R0, 0x6, 0x181f ;  /* 0x00d81f0000007f89 */ /* 0x000f2200000e0000 */
[-C--:B-1----:R-:W-:Y:S01]  /*4120*/  IADD3 R6, P1, R9, R170.reuse, RZ ;  /* 0x000000aa09067210 */ /* 0x082fe20007f3e0ff */
[----:B---3--:R-:W-:Y:S01]  /*4130*/  IMAD.X R9, R15, 0x1, R36, P6 ;  /* 0x000000010f097824 */ /* 0x008fe200030e0624 */
[----:B-----5:R-:W-:-:S03]  /*4140*/  IADD3 R2, P0, R12, R170, RZ ;  /* 0x000000aa0c027210 */ /* 0x020fc60007f1e0ff */
[--C-:B--2---:R-:W-:Y:S01]  /*4150*/  IMAD.X R7, R14, 0x1, R36.reuse, P1 ;  /* 0x000000010e077824 */ /* 0x104fe200008e0624 */
[----:B------:R1:W-:Y:S01]  /*4160*/  LDGSTS.E.BYPASS.LTC128B.128 [R243+0x5100], [R8.64], !P5 ;  /* 0x0510000008f37fae */ /* 0x0003e2000e901d46 */
[----:B----4-:R-:W-:-:S03]  /*4170*/  IMAD.X R3, R13, 0x1, R36, P0 ;  /* 0x000000010d037824 */ /* 0x010fc600000e0624 */
[----:B------:R1:W-:Y:S04]  /*4180*/  LDGSTS.E.BYPASS.LTC128B.128 [R243+0x5900], [R6.64], !P5 ;  /* 0x0590000006f37fae */ /* 0x0003e8000e901d46 */
[----:B------:R1:W-:Y:S02]  /*4190*/  LDGSTS.E.BYPASS.LTC128B.128 [R243+0x6100], [R2.64], !P5 ;  /* 0x0610000002f37fae */ /* 0x0003e4000e901d46 */
.L_x_603:
[----:B-1----:R-:W-:-:S04]  /*41a0*/  IADD3 R2, P0, R4, R170, RZ ;  /* 0x000000aa04027210 */ /* 0x002fc80007f1e0ff */
[----:B------:R-:W-:-:S05]  /*41b0*/  IADD3.X R3, R0, R36, RZ, P0, !PT ;  /* 0x0000002400037210 */ /* 0x000fca00007fe4ff */
[----:B------:R-:W-:Y:S01]  /*41c0*/  @!PT LDS RZ, [RZ] ;  /* 0x00000000fffff984 */ /* 0x000fe20000000800 */
[----:B------:R-:W-:Y:S01]  /*41d0*/  @!PT LDS RZ, [RZ] ;  /* 0x00000000fffff984 */ /* 0x000fe20000000800 */
[----:B------:R-:W-:Y:S01]  /*41e0*/  @!PT LDS RZ, [RZ] ;  /* 0x00000000fffff984 */ /* 0x000fe20000000800 */
[----:B------:R1:W-:Y:S04]  /*41f0*/  LDGSTS.E.BYPASS.LTC128B.128 [R243+0x6900], [R2.64], !P5 ;  /* 0x0690000002f37fae */ /* 0x0003e8000e901d46 */
.L_x_539:
[----:B--2-4-:R-:W-:Y:S05]  /*4200*/  BSYNC B0 ;  /* 0x0000000000007941 */ /* 0x014fea0003800000 */
.L_x_538:
[----:B-1-3--:R-:W2:Y:S04]  /*4210*/  LDL R3, [R1+0x5c] ;  /* 0x00005c0001037983 */ /* 0x00aea80000100800 */
[----:B------:R-:W2:Y:S04]  /*4220*/  LDL R0, [R1+0x6c] ;  /* 0x00006c0001007983 */ /* 0x000ea80000100800 */
[----:B------:R-:W3:Y:S04]  /*4230*/  LDL R2, [R1+0x68] ;  /* 0x0000680001027983 */ /* 0x000ee80000100800 */
[----:B------:R-:W0:Y:S01]  /*4240*/  LDGDEPBAR ;  /* 0x00000000000079af */ /* 0x000e220000000000 */
[----:B--2---:R-:W-:-:S04]  /*4250*/  IMAD.IADD R88, R0, 0x1, R3 ;  /* 0x0000000100587824 */ /* 0x004fc800078e0203 */
[----:B------:R-:W-:Y:S01]  /*4260*/  @P4 IMAD.HI.U32 R0, R88, c[0x0][0x2c8], RZ ;  /* 0x0000b20058004a27 */ /* 0x000fe200078e00ff */
[----:B---3--:R-:W-:-:S03]  /*4270*/  IADD3 R4, -R2, 0x1, R120 ;  /* 0x0000000102047810 */ /* 0x008fc60007ffe178 */
[----:B------:R-:W-:Y:S01]  /*4280*/  IMAD.IADD R5, R120, 0x1, -R2 ;  /* 0x0000000178057824 */ /* 0x000fe200078e0a02 */
[----:B------:R-:W-:Y:S02]  /*4290*/  @P4 SHF.R.U32.HI R88, RZ, c[0x0][0x2cc], R0 ;  /* 0x0000b300ff584a19 */ /* 0x000fe40000011600 */
[----:B------:R-:W-:Y:S01]  /*42a0*/  IADD3 R4, R4, -c[0x0][0x168], RZ ;  /* 0x80005a0004047a10 */ /* 0x000fe20007ffe0ff */
[----:B------:R-:W-:Y:S05]  /*42b0*/  BRA.DIV ~URZ, `(.L_x_542) ;  /* 0x000127b27f007947 */ /* 0x000fea000b800000 */
[----:B------:R1:W2:Y:S02]  /*42c0*/  SHFL.IDX PT, R0, R88, RZ, 0x1c1f ;  /* 0x001c1fff58007589 */ /* 0x0002a400000e0000 */
.L_x_604:
[----:B--2---:R-:W-:-:S05]  /*42d0*/  IMAD.IADD R0, R4, 0x1, R0 ;  /* 0x0000000104007824 */ /* 0x004fca00078e0200 */
[----:B------:R-:W-:-:S04]  /*42e0*/  IMNMX R0, R5, R0, PT ;  /* 0x0000000005007217 */ /* 0x000fc80003800200 */
[C---:B------:R-:W-:Y:S02]  /*42f0*/  ISETP.GT.AND P0, PT, R0.reuse, RZ, PT ;  /* 0x000000ff0000720c */ /* 0x040fe40003f04270 */
[C---:B------:R-:W-:Y:S02]  /*4300*/  ISETP.GT.AND P6, PT, R0.reuse, 0x1, PT ;  /* 0x000000010000780c */ /* 0x040fe40003fc4270 */
[----:B------:R-:W-:Y:S02]  /*4310*/  FSEL R9, R169, -INF , P0 ;  /* 0xff800000a9097808 */ /* 0x000fe40000000000 */
[C---:B------:R-:W-:Y:S02]  /*4320*/  ISETP.GT.AND P1, PT, R0.reuse, 0x8, PT ;  /* 0x000000080000780c */ /* 0x040fe40003f24270 */
[----:B------:R-:W-:Y:S02]  /*4330*/  ISETP.GT.AND P0, PT, R0, 0x9, PT ;  /* 0x000000090000780c */ /* 0x000fe40003f04270 */
[----:B------:R-:W-:-:S02]  /*4340*/  FSEL R10, R168, -INF , P6 ;  /* 0xff800000a80a7808 */ /* 0x000fc40003000000 */
[----:B------:R-:W-:Y:S02]  /*4350*/  FSEL R13, R166, -INF , P1 ;  /* 0xff800000a60d7808 */ /* 0x000fe40000800000 */
[----:B------:R-:W-:Y:S02]  /*4360*/  FSEL R15, R165, -INF , P0 ;  /* 0xff800000a50f7808 */ /* 0x000fe40000000000 */
[C---:B------:R-:W-:Y:S02]  /*4370*/  ISETP.GT.AND P6, PT, R0.reuse, 0x10, PT ;  /* 0x000000100000780c */ /* 0x040fe40003fc4270 */
        /* <DEDUP_REMOVED lines=46> */
[----:B------:R-:W-:Y:S01]  /*4660*/  FSEL R144, R16, -INF , P0 ;  /* 0xff80000010907808 */ /* 0x000fe20000000000 */
[----:B------:R-:W-:Y:S05]  /*4670*/  BRA.DIV ~URZ, `(.L_x_543) ;  /* 0x000124527f007947 */ /* 0x000fea000b800000 */
[----:B------:R-:W2:Y:S04]  /*4680*/  SHFL.IDX PT, R2, R88, 0x2, 0x1c1f ;  /* 0x005c1f0058027f89 */ /* 0x000ea800000e0000 */
[----:B------:R-:W3:Y:S04]  /*4690*/  SHFL.IDX PT, R3, R88, 0x1, 0x1c1f ;  /* 0x003c1f0058037f89 */ /* 0x000ee800000e0000 */
[----:B-1----:R-:W1:Y:S01]  /*46a0*/  SHFL.IDX PT, R88, R88, 0x3, 0x1c1f ;  /* 0x007c1f0058587f89 */ /* 0x002e6200000e0000 */
[----:B--2---:R-:W-:-:S02]  /*46b0*/  IMAD.IADD R2, R4, 0x1, R2 ;  /* 0x0000000104027824 */ /* 0x004fc400078e0202 */
[----:B---3--:R-:W-:-:S03]  /*46c0*/  IMAD.IADD R3, R4, 0x1, R3 ;  /* 0x0000000104037824 */ /* 0x008fc600078e0203 */
[----:B------:R-:W-:Y:S01]  /*46d0*/  IMNMX R2, R5, R2, PT ;  /* 0x0000000205027217 */ /* 0x000fe20003800200 */
[----:B-1----:R-:W-:-:S03]  /*46e0*/  IMAD.IADD R0, R4, 0x1, R88 ;  /* 0x0000000104007824 */ /* 0x002fc600078e0258 */
[C---:B------:R-:W-:Y:S02]  /*46f0*/  ISETP.GT.AND P6, PT, R2.reuse, RZ, PT ;  /* 0x000000ff0200720c */ /* 0x040fe40003fc4270 */
[C---:B------:R-:W-:Y:S02]  /*4700*/  ISETP.GT.AND P1, PT, R2.reuse, 0x1, PT ;  /* 0x000000010200780c */ /* 0x040fe40003f24270 */
[----:B------:R-:W-:Y:S02]  /*4710*/  ISETP.GT.AND P0, PT, R2, 0x8, PT ;  /* 0x000000080200780c */ /* 0x000fe40003f04270 */
[----:B------:R-:W-:Y:S02]  /*4720*/  FSEL R24, R185, -INF , P6 ;  /* 0xff800000b9187808 */ /* 0x000fe40003000000 */
[----:B------:R-:W-:Y:S02]  /*4730*/  FSEL R26, R183, -INF , P1 ;  /* 0xff800000b71a7808 */ /* 0x000fe40000800000 */
[----:B------:R-:W-:-:S02]  /*4740*/  FSEL R29, R182, -INF , P0 ;  /* 0xff800000b61d7808 */ /* 0x000fc40000000000 */
[C---:B------:R-:W-:Y:S02]  /*4750*/  ISETP.GT.AND P6, PT, R2.reuse, 0x9, PT ;  /* 0x000000090200780c */ /* 0x040fe40003fc4270 */
        /* <DEDUP_REMOVED lines=44> */
[----:B------:R-:W-:Y:S02]  /*4a20*/  IMNMX R3, R5, R3, PT ;  /* 0x0000000305037217 */ /* 0x000fe40003800200 */
[----:B------:R-:W-:Y:S02]  /*4a30*/  FSEL R182, R37, -INF , P6 ;  /* 0xff80000025b67808 */ /* 0x000fe40003000000 */
[----:B------:R-:W-:-:S02]  /*4a40*/  FSEL R181, R30, -INF , P1 ;  /* 0xff8000001eb57808 */ /* 0x000fc40000800000 */
[----:B------:R-:W-:Y:S02]  /*4a50*/  FSEL R180, R19, -INF , P0 ;  /* 0xff80000013b47808 */ /* 0x000fe40000000000 */
[----:B------:R-:W-:Y:S02]  /*4a60*/  ISETP.GT.AND P6, PT, R2, 0x69, PT ;  /* 0x000000690200780c */ /* 0x000fe40003fc4270 */
[C---:B------:R-:W-:Y:S02]  /*4a70*/  ISETP.GT.AND P1, PT, R3.reuse, RZ, PT ;  /* 0x000000ff0300720c */ /* 0x040fe40003f24270 */
[----:B------:R-:W-:Y:S02]  /*4a80*/  ISETP.GT.AND P0, PT, R3, 0x1, PT ;  /* 0x000000010300780c */ /* 0x000fe40003f04270 */
[----:B------:R-:W-:Y:S02]  /*4a90*/  FSEL R179, R18, -INF , P6 ;  /* 0xff80000012b37808 */ /* 0x000fe40003000000 */
[----:B------:R-:W-:-:S02]  /*4aa0*/  FSEL R7, R201, -INF , P1 ;  /* 0xff800000c9077808 */ /* 0x000fc40000800000 */
[----:B------:R-:W-:Y:S02]  /*4ab0*/  FSEL R8, R199, -INF , P0 ;  /* 0xff800000c7087808 */ /* 0x000fe40000000000 */
[C---:B------:R-:W-:Y:S02]  /*4ac0*/  ISETP.GT.AND P6, PT, R3.reuse, 0x8, PT ;  /* 0x000000080300780c */ /* 0x040fe40003fc4270 */
[C---:B------:R-:W-:Y:S02]  /*4ad0*/  ISETP.GT.AND P1, PT, R3.reuse, 0x9, PT ;  /* 0x000000090300780c */ /* 0x040fe40003f24270 */
        /* <DEDUP_REMOVED lines=43> */
[----:B------:R-:W-:Y:S02]  /*4d90*/  IMNMX R0, R5, R0, PT ;  /* 0x0000000005007217 */ /* 0x000fe40003800200 */
[----:B------:R-:W-:-:S02]  /*4da0*/  FSEL R150, R71, -INF , P6 ;  /* 0xff80000047967808 */ /* 0x000fc40003000000 */
[----:B------:R-:W-:Y:S02]  /*4db0*/  FSEL R145, R42, -INF , P1 ;  /* 0xff8000002a917808 */ /* 0x000fe40000800000 */
[----:B------:R-:W-:Y:S02]  /*4dc0*/  FSEL R146, R43, -INF , P0 ;  /* 0xff8000002b927808 */ /* 0x000fe40000000000 */
[C---:B------:R-:W-:Y:S02]  /*4dd0*/  ISETP.GT.AND P6, PT, R3.reuse, 0x68, PT ;  /* 0x000000680300780c */ /* 0x040fe40003fc4270 */
[----:B------:R-:W-:Y:S02]  /*4de0*/  ISETP.GT.AND P1, PT, R3, 0x69, PT ;  /* 0x000000690300780c */ /* 0x000fe40003f24270 */
[----:B------:R-:W-:Y:S02]  /*4df0*/  ISETP.GT.AND P0, PT, R0, RZ, PT ;  /* 0x000000ff0000720c */ /* 0x000fe40003f04270 */
        /* <DEDUP_REMOVED lines=42> */
[----:B------:R-:W-:-:S02]  /*50a0*/  FMNMX.FTZ R4, R9, R10, !PT ;  /* 0x0000000a09047209 */ /* 0x000fc40007810000 */
[----:B------:R-:W-:Y:S02]  /*50b0*/  FSEL R160, R85, -INF , P6 ;  /* 0xff80000055a07808 */ /* 0x000fe40003000000 */
[----:B------:R-:W-:Y:S02]  /*50c0*/  FSEL R159, R78, -INF , P1 ;  /* 0xff8000004e9f7808 */ /* 0x000fe40000800000 */
[----:B------:R-:W-:Y:S02]  /*50d0*/  FSEL R158, R79, -INF , P0 ;  /* 0xff8000004f9e7808 */ /* 0x000fe40000000000 */
        /* <DEDUP_REMOVED lines=9> */
[----:B------:R-:W-:Y:S02]  /*5170*/  FMNMX.FTZ R2, R15, R2, !PT ;  /* 0x000000020f027209 */ /* 0x000fe40007810000 */
[C---:B------:R-:W-:Y:S02]  /*5180*/  ISETP.GT.AND P6, PT, R0.reuse, 0x61, PT ;  /* 0x000000610000780c */ /* 0x040fe40003fc4270 */
[C---:B------:R-:W-:Y:S02]  /*5190*/  ISETP.GT.AND P1, PT, R0.reuse, 0x68, PT ;  /* 0x000000680000780c */ /* 0x040fe40003f24270 */
[----:B------:R-:W-:Y:S02]  /*51a0*/  ISETP.GT.AND P0, PT, R0, 0x69, PT ;  /* 0x000000690000780c */ /* 0x000fe40003f04270 */
        /* <DEDUP_REMOVED lines=101> */
[----:B------:R-:W-:Y:S02]  /*5800*/  FMNMX.FTZ R0, R144, R0, !PT ;  /* 0x0000000090007209 */ /* 0x000fe40007810000 */
[----:B------:R-:W-:Y:S01]  /*5810*/  FMNMX.FTZ R70, R149, R70, !PT ;  /* 0x0000004695467209 */ /* 0x000fe20007810000 */
[----:B------:R-:W1:Y:S01]  /*5820*/  SHFL.BFLY PT, R5, R69, 0x2, 0x1f ;  /* 0x0c401f0045057f89 */ /* 0x000e6200000e0000 */
[----:B------:R-:W-:-:S02]  /*5830*/  FSEL R147, R44, -INF , P0 ;  /* 0xff8000002c937808 */ /* 0x000fc40000000000 */
[----:B------:R-:W-:Y:S01]  /*5840*/  FMNMX.FTZ R2, R184, R3, !PT ;  /* 0x00000003b8027209 */ /* 0x000fe20007810000 */
[----:B------:R-:W2:Y:S03]  /*5850*/  SHFL.BFLY PT, R4, R0, 0x2, 0x1f ;  /* 0x0c401f0000047f89 */ /* 0x000ea600000e0000 */
[----:B------:R-:W-:Y:S01]  /*5860*/  FMNMX.FTZ R2, R147, R2, !PT ;  /* 0x0000000293027209 */ /* 0x000fe20007810000 */
[----:B------:R-:W3:Y:S04]  /*5870*/  SHFL.BFLY PT, R3, R70, 0x2, 0x1f ;  /* 0x0c401f0046037f89 */ /* 0x000ee800000e0000 */
[----:B------:R-:W4:Y:S01]  /*5880*/  SHFL.BFLY PT, R6, R2, 0x2, 0x1f ;  /* 0x0c401f0002067f89 */ /* 0x000f2200000e0000 */
[----:B-1----:R-:W-:-:S02]  /*5890*/  FMNMX.FTZ R69, R69, R5, !PT ;  /* 0x0000000545457209 */ /* 0x002fc40007810000 */
[----:B--2---:R-:W-:-:S03]  /*58a0*/  FMNMX.FTZ R0, R4, R0, !PT ;  /* 0x0000000004007209 */ /* 0x004fc60007810000 */
[----:B------:R-:W1:Y:S01]  /*58b0*/  SHFL.BFLY PT, R4, R69, 0x1, 0x1f ;  /* 0x0c201f0045047f89 */ /* 0x000e6200000e0000 */
[----:B---3--:R-:W-:-:S03]  /*58c0*/  FMNMX.FTZ R70, R70, R3, !PT ;  /* 0x0000000346467209 */ /* 0x008fc60007810000 */
[----:B------:R-:W2:Y:S01]  /*58d0*/  SHFL.BFLY PT, R71, R0, 0x1, 0x1f ;  /* 0x0c201f0000477f89 */ /* 0x000ea200000e0000 */
[----:B----4-:R-:W-:-:S03]  /*58e0*/  FMNMX.FTZ R6, R2, R6, !PT ;  /* 0x0000000602067209 */ /* 0x010fc60007810000 */
[----:B------:R-:W3:Y:S04]  /*58f0*/  SHFL.BFLY PT, R3, R70, 0x1, 0x1f ;  /* 0x0c201f0046037f89 */ /* 0x000ee800000e0000 */
[----:B------:R4:W4:Y:S01]  /*5900*/  SHFL.BFLY PT, R68, R6, 0x1, 0x1f ;  /* 0x0c201f0006447f89 */ /* 0x00092200000e0000 */
[----:B-1----:R-:W-:Y:S02]  /*5910*/  FMNMX.FTZ R69, R69, R4, !PT ;  /* 0x0000000445457209 */ /* 0x002fe40007810000 */
[----:B--2---:R-:W-:Y:S02]  /*5920*/  FMNMX.FTZ R71, R0, R71, !PT ;  /* 0x0000004700477209 */ /* 0x004fe40007810000 */
[----:B---3--:R-:W-:-:S03]  /*5930*/  FMNMX.FTZ R70, R70, R3, !PT ;  /* 0x0000000346467209 */ /* 0x008fc60007810000 */
.L_x_605:
[C---:B------:R-:W-:Y:S01]  /*5940*/  FMUL.FTZ R4, R71.reuse, c[0x0][0x2d0] ;  /* 0x0000b40047047a20 */ /* 0x040fe20000410000 */
[----:B------:R-:W-:Y:S01]  /*5950*/  FSETP.NEU.FTZ.AND P0, PT, R71, -INF , PT ;  /* 0xff8000004700780b */ /* 0x000fe20003f1d000 */
[----:B------:R-:W-:Y:S01]  /*5960*/  FMUL.FTZ R3, R70, c[0x0][0x2d0] ;  /* 0x0000b40046037a20 */ /* 0x000fe20000410000 */
[----:B----4-:R-:W-:Y:S01]  /*5970*/  FMNMX.FTZ R68, R68, R6, !PT ;  /* 0x0000000644447209 */ /* 0x010fe20007810000 */
[----:B------:R-:W-:Y:S01]  /*5980*/  WARPSYNC 0xffffffff ;  /* 0xffffffff00007948 */ /* 0x000fe20003800000 */
[----:B------:R-:W-:Y:S01]  /*5990*/  FSEL R4, R4, RZ, P0 ;  /* 0x000000ff04047208 */ /* 0x000fe20000000000 */
[----:B------:R-:W-:Y:S01]  /*59a0*/  LDSM.16.MT88.4 R44, [R225] ;  /* 0x00000000e12c783b */ /* 0x000fe20000004200 */
[----:B------:R-:W-:-:S03]  /*59b0*/  FSETP.NEU.FTZ.AND P0, PT, R70, -INF , PT ;  /* 0xff8000004600780b */ /* 0x000fc60003f1d000 */
[--C-:B------:R-:W-:Y:S01]  /*59c0*/  FFMA.FTZ R0, R9, c[0x0][0x2d0], -R4.reuse ;  /* 0x0000b40009007a23 */ /* 0x100fe20000010804 */
[----:B------:R-:W-:Y:S01]  /*59d0*/  FSEL R3, R3, RZ, P0 ;  /* 0x000000ff03037208 */ /* 0x000fe20000000000 */
[--C-:B------:R-:W-:Y:S01]  /*59e0*/  FFMA.FTZ R2, R25, c[0x0][0x2d0], -R4.reuse ;  /* 0x0000b40019027a23 */ /* 0x100fe20000010804 */
[----:B------:R-:W-:Y:S01]  /*59f0*/  FSETP.NEU.FTZ.AND P0, PT, R69, -INF , PT ;  /* 0xff8000004500780b */ /* 0x000fe20003f1d000 */
[----:B------:R1:W-:Y:S01]  /*5a00*/  MUFU.EX2 R207, R0 ;  /* 0x0000000000cf7308 */ /* 0x0003e20000000800 */
[----:B------:R2:W-:Y:S01]  /*5a10*/  STL [R1+0xa0], R224 ;  /* 0x0000a0e001007387 */ /* 0x0005e20000100800 */
[----:B------:R-:W-:Y:S02]  /*5a20*/  FFMA.FTZ R144, R144, c[0x0][0x2d0], -R4 ;  /* 0x0000b40090907a23 */ /* 0x000fe40000010804 */
[--C-:B------:R-:W-:Y:S01]  /*5a30*/  FFMA.FTZ R145, R145, c[0x0][0x2d0], -R3.reuse ;  /* 0x0000b40091917a23 */ /* 0x100fe20000010803 */
[----:B------:R-:W-:Y:S01]  /*5a40*/  LDSM.16.MT88.4 R52, [R229+0x800] ;  /* 0x00080000e534783b */ /* 0x000fe20000004200 */
[----:B------:R-:W-:-:S02]  /*5a50*/  FFMA.FTZ R146, R146, c[0x0][0x2d0], -R3 ;  /* 0x0000b40092927a23 */ /* 0x000fc40000010803 */
[----:B------:R3:W-:Y:S01]  /*5a60*/  MUFU.EX2 R217, R2 ;  /* 0x0000000200d97308 */ /* 0x0007e20000000800 */
[----:B------:R-:W-:Y:S01]  /*5a70*/  LDSM.16.MT88.4 R48, [R226] ;  /* 0x00000000e230783b */ /* 0x000fe20000004200 */
[--C-:B------:R-:W-:Y:S02]  /*5a80*/  FFMA.FTZ R148, R148, c[0x0][0x2d0], -R3.reuse ;  /* 0x0000b40094947a23 */ /* 0x100fe40000010803 */
[----:B------:R-:W-:Y:S02]  /*5a90*/  FFMA.FTZ R149, R149, c[0x0][0x2d0], -R3 ;  /* 0x0000b40095957a23 */ /* 0x000fe40000010803 */
[----:B-1----:R-:W-:-:S04]  /*5aa0*/  FFMA.FTZ R0, R10, c[0x0][0x2d0], -R4 ;  /* 0x0000b4000a007a23 */ /* 0x002fc80000010804 */
[----:B------:R1:W-:Y:S01]  /*5ab0*/  MUFU.EX2 R206, R0 ;  /* 0x0000000000ce7308 */ /* 0x0003e20000000800 */
[----:B---3--:R-:W-:-:S05]  /*5ac0*/  FMUL.FTZ R2, R69, c[0x0][0x2d0] ;  /* 0x0000b40045027a20 */ /* 0x008fca0000410000 */
[----:B------:R-:W-:Y:S02]  /*5ad0*/  FSEL R2, R2, RZ, P0 ;  /* 0x000000ff02027208 */ /* 0x000fe40000000000 */
[----:B------:R-:W-:Y:S01]  /*5ae0*/  FSETP.NEU.FTZ.AND P0, PT, R68, -INF , PT ;  /* 0xff8000004400780b */ /* 0x000fe20003f1d000 */
[----:B-1----:R-:W-:-:S04]  /*5af0*/  FFMA.FTZ R0, R13, c[0x0][0x2d0], -R4 ;  /* 0x0000b4000d007a23 */ /* 0x002fc80000010804 */
[----:B------:R1:W-:Y:S02]  /*5b00*/  MUFU.EX2 R208, R0 ;  /* 0x0000000000d07308 */ /* 0x0003e40000000800 */
[----:B-1----:R-:W-:-:S06]  /*5b10*/  FFMA.FTZ R0, R15, c[0x0][0x2d0], -R4 ;  /* 0x0000b4000f007a23 */ /* 0x002fcc0000010804 */
[----:B------:R1:W3:Y:S02]  /*5b20*/  MUFU.EX2 R197, R0 ;  /* 0x0000000000c57308 */ /* 0x0002e40000000800 */
[----:B-1----:R-:W-:-:S06]  /*5b30*/  FFMA.FTZ R0, R21, c[0x0][0x2d0], -R4 ;  /* 0x0000b40015007a23 */ /* 0x002fcc0000010804 */
[----:B------:R1:W4:Y:S02]  /*5b40*/  MUFU.EX2 R5, R0 ;  /* 0x0000000000057308 */ /* 0x0003240000000800 */
[----:B-1----:R-:W-:Y:S01]  /*5b50*/  FFMA.FTZ R0, R22, c[0x0][0x2d0], -R4 ;  /* 0x0000b40016007a23 */ /* 0x002fe20000010804 */
[----:B---3--:R-:W-:-:S05]  /*5b60*/  F2FP.BF16.PACK_AB R22, R197, R208 ;  /* 0x000000d0c516723e */ /* 0x008fca00000010ff */
[----:B------:R1:W-:Y:S02]  /*5b70*/  MUFU.EX2 R34, R0 ;  /* 0x0000000000227308 */ /* 0x0003e40000000800 */
[----:B-1----:R-:W-:-:S06]  /*5b80*/  FFMA.FTZ R0, R28, c[0x0][0x2d0], -R4 ;  /* 0x0000b4001c007a23 */ /* 0x002fcc0000010804 */
[----:B------:R1:W-:Y:S02]  /*5b90*/  MUFU.EX2 R222, R0 ;  /* 0x0000000000de7308 */ /* 0x0003e40000000800 */
[--C-:B-1----:R-:W-:Y:S01]  /*5ba0*/  FFMA.FTZ R0, R7, c[0x0][0x2d0], -R3.reuse ;  /* 0x0000b40007007a23 */ /* 0x102fe20000010803 */
[----:B----4-:R-:W-:Y:S01]  /*5bb0*/  MOV R7, R5 ;  /* 0x0000000500077202 */ /* 0x010fe20000000f00 */
[----:B------:R-:W-:-:S04]  /*5bc0*/  FFMA.FTZ R5, R17, c[0x0][0x2d0], -R3 ;  /* 0x0000b40011057a23 */ /* 0x000fc80000010803 */
[----:B------:R1:W-:Y:S08]  /*5bd0*/  MUFU.EX2 R204, R0 ;  /* 0x0000000000cc7308 */ /* 0x0003f00000000800 */
[----:B------:R3:W-:Y:S01]  /*5be0*/  MUFU.EX2 R218, R5 ;  /* 0x0000000500da7308 */ /* 0x0007e20000000800 */
[----:B-1----:R-:W-:-:S07]  /*5bf0*/  FFMA.FTZ R0, R8, c[0x0][0x2d0], -R3 ;  /* 0x0000b40008007a23 */ /* 0x002fce0000010803 */
[----:B------:R1:W4:Y:S01]  /*5c00*/  MUFU.EX2 R195, R0 ;  /* 0x0000000000c37308 */ /* 0x0003220000000800 */
[----:B---3--:R-:W-:-:S07]  /*5c10*/  FFMA.FTZ R5, R35, c[0x0][0x2d0], -R2 ;  /* 0x0000b40023057a23 */ /* 0x008fce0000010802 */
[----:B------:R3:W-:Y:S01]  /*5c20*/  MUFU.EX2 R220, R5 ;  /* 0x0000000500dc7308 */ /* 0x0007e20000000800 */
[----:B-1----:R-:W-:Y:S01]  /*5c30*/  FFMA.FTZ R0, R11, c[0x0][0x2d0], -R3 ;  /* 0x0000b4000b007a23 */ /* 0x002fe20000010803 */
[----:B----4-:R-:W-:-:S06]  /*5c40*/  F2FP.BF16.PACK_AB R21, R195, R204 ;  /* 0x000000ccc315723e */ /* 0x010fcc00000010ff */
[----:B------:R1:W-:Y:S01]  /*5c50*/  MUFU.EX2 R205, R0 ;  /* 0x0000000000cd7308 */ /* 0x0003e20000000800 */
[----:B---3--:R-:W-:Y:S02]  /*5c60*/  FFMA.FTZ R5, R36, c[0x0][0x2d0], -R2 ;  /* 0x0000b40024057a23 */ /* 0x008fe40000010802 */
[----:B------:R-:W3:Y:S05]  /*5c70*/  LDSM.16.MT88.4 R36, [R229] ;  /* 0x00000000e524783b */ /* 0x000eea0000004200 */
[----:B------:R-:W4:Y:S01]  /*5c80*/  MUFU.EX2 R247, R5 ;  /* 0x0000000500f77308 */ /* 0x000f220000000800 */
[----:B-1----:R-:W-:-:S07]  /*5c90*/  FFMA.FTZ R0, R12, c[0x0][0x2d0], -R3 ;  /* 0x0000b4000c007a23 */ /* 0x002fce0000010803 */
[----:B------:R1:W-:Y:S01]  /*5ca0*/  MUFU.EX2 R219, R0 ;  /* 0x0000000000db7308 */ /* 0x0003e20000000800 */
[----:B----4-:R-:W-:Y:S01]  /*5cb0*/  F2FP.BF16.PACK_AB R10, R247, R220 ;  /* 0x000000dcf70a723e */ /* 0x010fe200000010ff */
[----:B-1----:R-:W-:Y:S01]  /*5cc0*/  FFMA.FTZ R0, R14, c[0x0][0x2d0], -R3 ;  /* 0x0000b4000e007a23 */ /* 0x002fe20000010803 */
[----:B------:R-:W-:-:S05]  /*5cd0*/  F2FP.BF16.PACK_AB R14, R222, R217 ;  /* 0x000000d9de0e723e */ /* 0x000fca00000010ff */
[----:B------:R1:W-:Y:S02]  /*5ce0*/  MUFU.EX2 R200, R0 ;  /* 0x0000000000c87308 */ /* 0x0003e40000000800 */
[----:B-1----:R-:W-:-:S06]  /*5cf0*/  FFMA.FTZ R0, R16, c[0x0][0x2d0], -R3 ;  /* 0x0000b40010007a23 */ /* 0x002fcc0000010803 */
[----:B------:R1:W4:Y:S02]  /*5d00*/  MUFU.EX2 R216, R0 ;  /* 0x0000000000d87308 */ /* 0x0003240000000800 */
[----:B-1----:R-:W-:Y:S01]  /*5d10*/  FFMA.FTZ R0, R27, c[0x0][0x2d0], -R3 ;  /* 0x0000b4001b007a23 */ /* 0x002fe20000010803 */
[----:B----4-:R-:W-:-:S05]  /*5d20*/  F2FP.BF16.PACK_AB R13, R216, R200 ;  /* 0x000000c8d80d723e */ /* 0x010fca00000010ff */
[----:B------:R1:W4:Y:S02]  /*5d30*/  MUFU.EX2 R223, R0 ;  /* 0x0000000000df7308 */ /* 0x0003240000000800 */
[----:B-1----:R-:W-:Y:S01]  /*5d40*/  FFMA.FTZ R0, R24, c[0x0][0x2d0], -R2 ;  /* 0x0000b40018007a23 */ /* 0x002fe20000010802 */
[----:B----4-:R-:W-:-:S05]  /*5d50*/  F2FP.BF16.PACK_AB R15, R223, R218 ;  /* 0x000000dadf0f723e */ /* 0x010fca00000010ff */
[----:B------:R1:W-:Y:S02]  /*5d60*/  MUFU.EX2 R194, R0 ;  /* 0x0000000000c27308 */ /* 0x0003e40000000800 */
[----:B-1----:R-:W-:-:S06]  /*5d70*/  FFMA.FTZ R0, R26, c[0x0][0x2d0], -R2 ;  /* 0x0000b4001a007a23 */ /* 0x002fcc0000010802 */
[----:B------:R1:W4:Y:S02]  /*5d80*/  MUFU.EX2 R193, R0 ;  /* 0x0000000000c17308 */ /* 0x0003240000000800 */
[----:B-1----:R-:W-:Y:S01]  /*5d90*/  FFMA.FTZ R0, R29, c[0x0][0x2d0], -R2 ;  /* 0x0000b4001d007a23 */ /* 0x002fe20000010802 */
[----:B----4-:R-:W-:-:S05]  /*5da0*/  F2FP.BF16.PACK_AB R16, R193, R194 ;  /* 0x000000c2c110723e */ /* 0x010fca00000010ff */
[----:B------:R1:W-:Y:S02]  /*5db0*/  MUFU.EX2 R203, R0 ;  /* 0x0000000000cb7308 */ /* 0x0003e40000000800 */
[----:B-1----:R-:W-:-:S06]  /*5dc0*/  FFMA.FTZ R0, R31, c[0x0][0x2d0], -R2 ;  /* 0x0000b4001f007a23 */ /* 0x002fcc0000010802 */
[----:B------:R1:W-:Y:S02]  /*5dd0*/  MUFU.EX2 R210, R0 ;  /* 0x0000000000d27308 */ /* 0x0003e40000000800 */
[----:B-1----:R-:W-:-:S06]  /*5de0*/  FFMA.FTZ R0, R32, c[0x0][0x2d0], -R2 ;  /* 0x0000b40020007a23 */ /* 0x002fcc0000010802 */
[----:B------:R1:W-:Y:S02]  /*5df0*/  MUFU.EX2 R196, R0 ;  /* 0x0000000000c47308 */ /* 0x0003e40000000800 */
[----:B-1----:R-:W-:-:S06]  /*5e00*/  FFMA.FTZ R0, R33, c[0x0][0x2d0], -R2 ;  /* 0x0000b40021007a23 */ /* 0x002fcc0000010802 */
[----:B------:R1:W4:Y:S02]  /*5e10*/  MUFU.EX2 R215, R0 ;  /* 0x0000000000d77308 */ /* 0x0003240000000800 */
[----:B-1----:R-:W-:Y:S01]  /*5e20*/  FMUL.FTZ R0, R68, c[0x0][0x2d0] ;  /* 0x0000b40044007a20 */ /* 0x002fe20000410000 */
[----:B----4-:R-:W-:-:S04]  /*5e30*/  F2FP.BF16.PACK_AB R8, R215, R196 ;  /* 0x000000c4d708723e */ /* 0x010fc800000010ff */
[----:B------:R-:W-:-:S05]  /*5e40*/  FSEL R0, R0, RZ, P0 ;  /* 0x000000ff00007208 */ /* 0x000fca0000000000 */
[--C-:B------:R-:W-:Y:S01]  /*5e50*/  FFMA.FTZ R5, R18, c[0x0][0x2d0], -R0.reuse ;  /* 0x0000b40012057a23 */ /* 0x100fe20000010800 */
[----:B------:R-:W-:Y:S01]  /*5e60*/  F2FP.BF16.PACK_AB R18, R210, R203 ;  /* 0x000000cbd212723e */ /* 0x000fe200000010ff */
[--C-:B------:R-:W-:Y:S02]  /*5e70*/  FFMA.FTZ R6, R30, c[0x0][0x2d0], -R0.reuse ;  /* 0x0000b4001e067a23 */ /* 0x100fe40000010800 */
[----:B------:R1:W-:Y:S01]  /*5e80*/  MUFU.EX2 R202, R5 ;  /* 0x0000000500ca7308 */ /* 0x0003e20000000800 */
[----:B------:R-:W4:Y:S01]  /*5e90*/  LDSM.16.MT88.4 R28, [R225+0x800] ;  /* 0x00080000e11c783b */ /* 0x000f220000004200 */
[--C-:B------:R-:W-:Y:S02]  /*5ea0*/  FFMA.FTZ R154, R154, c[0x0][0x2d0], -R0.reuse ;  /* 0x0000b4009a9a7a23 */ /* 0x100fe40000010800 */
[--C-:B------:R-:W-:Y:S02]  /*5eb0*/  FFMA.FTZ R155, R155, c[0x0][0x2d0], -R0.reuse ;  /* 0x0000b4009b9b7a23 */ /* 0x100fe40000010800 */
[----:B------:R-:W-:-:S02]  /*5ec0*/  FFMA.FTZ R184, R184, c[0x0][0x2d0], -R0 ;  /* 0x0000b400b8b87a23 */ /* 0x000fc40000010800 */
[----:B------:R2:W-:Y:S01]  /*5ed0*/  MUFU.EX2 R214, R6 ;  /* 0x0000000600d67308 */ /* 0x0005e20000000800 */
[----:B-1----:R-:W-:-:S07]  /*5ee0*/  FFMA.FTZ R5, R19, c[0x0][0x2d0], -R0 ;  /* 0x0000b40013057a23 */ /* 0x002fce0000010800 */
[----:B------:R1:W1:Y:S01]  /*5ef0*/  MUFU.EX2 R192, R5 ;  /* 0x0000000500c07308 */ /* 0x0002620000000800 */
[----:B--2---:R-:W-:-:S04]  /*5f00*/  MOV R6, R34 ;  /* 0x0000002200067202 */ /* 0x004fc80000000f00 */
[----:B------:R-:W-:Y:S01]  /*5f10*/  F2FP.BF16.PACK_AB R12, R6, R7 ;  /* 0x00000007060c723e */ /* 0x000fe200000010ff */
[--C-:B-1----:R-:W-:Y:S01]  /*5f20*/  FFMA.FTZ R5, R20, c[0x0][0x2d0], -R0.reuse ;  /* 0x0000b40014057a23 */ /* 0x102fe20000010800 */
[----:B------:R-:W-:Y:S02]  /*5f30*/  F2FP.BF16.PACK_AB R17, R192, R202 ;  /* 0x000000cac011723e */ /* 0x000fe400000010ff */
[----:B------:R-:W-:Y:S01]  /*5f40*/  F2FP.BF16.PACK_AB R20, R206, R207 ;  /* 0x000000cfce14723e */ /* 0x000fe200000010ff */
[----:B------:R1:W-:Y:S02]  /*5f50*/  MUFU.EX2 R209, R5 ;  /* 0x0000000500d17308 */ /* 0x0003e40000000800 */
[----:B-1----:R-:W-:Y:S01]  /*5f60*/  FFMA.FTZ R5, R23, c[0x0][0x2d0], -R0 ;  /* 0x0000b40017057a23 */ /* 0x002fe20000010800 */
[----:B------:R-:W-:-:S05]  /*5f70*/  F2FP.BF16.PACK_AB R23, R219, R205 ;  /* 0x000000cddb17723e */ /* 0x000fca00000010ff */
[----:B------:R1:W2:Y:S02]  /*5f80*/  MUFU.EX2 R224, R5 ;  /* 0x0000000500e07308 */ /* 0x0002a40000000800 */
[C---:B---3--:R-:W-:Y:S08]  /*5f90*/  HMMA.16816.F32.BF16 R32, R20.reuse, R36, RZ ;  /* 0x000000241420723c */ /* 0x048ff000000418ff */
[----:B------:R-:W-:Y:S01]  /*5fa0*/  HMMA.16816.F32.BF16 R60, R20, R44, RZ ;  /* 0x0000002c143c723c */ /* 0x000fe200000418ff */
[----:B-1----:R-:W-:Y:S01]  /*5fb0*/  FFMA.FTZ R5, R40, c[0x0][0x2d0], -R0 ;  /* 0x0000b40028057a23 */ /* 0x002fe20000010800 */
[----:B--2---:R-:W-:-:S03]  /*5fc0*/  F2FP.BF16.PACK_AB R19, R224, R209 ;  /* 0x000000d1e013723e */ /* 0x004fc600000010ff */
[----:B------:R1:W2:Y:S03]  /*5fd0*/  MUFU.EX2 R221, R5 ;  /* 0x0000000500dd7308 */ /* 0x0002a60000000800 */
[----:B------:R-:W-:Y:S08]  /*5fe0*/  HMMA.16816.F32.BF16 R72, R20, R48, RZ ;  /* 0x000000301448723c */ /* 0x000ff000000418ff */
[----:B------:R-:W-:Y:S01]  /*5ff0*/  HMMA.16816.F32.BF16 R24, R16, R44, RZ ;  /* 0x0000002c1018723c */ /* 0x000fe200000418ff */
[----:B-1----:R-:W-:-:S07]  /*6000*/  FFMA.FTZ R5, R41, c[0x0][0x2d0], -R0 ;  /* 0x0000b40029057a23 */ /* 0x002fce0000010800 */
[----:B------:R-:W-:Y:S01]  /*6010*/  HMMA.16816.F32.BF16 R56, R16, R36, RZ ;  /* 0x000000241038723c */ /* 0x000fe200000418ff */
[----:B--2---:R-:W-:Y:S01]  /*6020*/  F2FP.BF16.PACK_AB R9, R221, R214 ;  /* 0x000000d6dd09723e */ /* 0x004fe200000010ff */
[----:B------:R1:W-:Y:S06]  /*6030*/  MUFU.EX2 R248, R5 ;  /* 0x0000000500f87308 */ /* 0x0003ec0000000800 */
[C---:B------:R-:W-:Y:S01]  /*6040*/  HMMA.16816.F32.BF16 R88, R12.reuse, R52, R32 ;  /* 0x000000340c58723c */ /* 0x040fe20000041820 */
[----:B------:R-:W-:Y:S07]  /*6050*/  LDSM.16.MT88.4 R32, [R226+0x800] ;  /* 0x00080000e220783b */ /* 0x000fee0000004200 */
[----:B----4-:R-:W-:Y:S01]  /*6060*/  HMMA.16816.F32.BF16 R76, R12, R28, R60 ;  /* 0x0000001c0c4c723c */ /* 0x010fe2000004183c */
[----:B-1----:R-:W-:-:S02]  /*6070*/  FFMA.FTZ R5, R42, c[0x0][0x2d0], -R0 ;  /* 0x0000b4002a057a23 */ /* 0x002fc40000010800 */
[----:B------:R-:W1:Y:S02]  /*6080*/  LDSM.16.MT88.4 R40, [R228] ;  /* 0x00000000e428783b */ /* 0x000e640000004200 */
[----:B------:R-:W2:Y:S03]  /*6090*/  MUFU.EX2 R212, R5 ;  /* 0x0000000500d47308 */ /* 0x000ea60000000800 */
[----:B------:R-:W-:Y:S01]  /*60a0*/  HMMA.16816.F32.BF16 R64, R16, R48, RZ ;  /* 0x000000301040723c */ /* 0x000fe200000418ff */
[----:B--2---:R-:W-:Y:S01]  /*60b0*/  F2FP.BF16.PACK_AB R11, R212, R248 ;  /* 0x000000f8d40b723e */ /* 0x004fe200000010ff */
[----:B------:R-:W-:-:S04]  /*60c0*/  FFMA.FTZ R5, R124, c[0x0][0x2d0], -R4 ;  /* 0x0000b4007c057a23 */ /* 0x000fc80000010804 */
[----:B------:R2:W3:Y:S02]  /*60d0*/  MUFU.EX2 R198, R5 ;  /* 0x0000000500c67308 */ /* 0x0004e40000000800 */
[C---:B------:R-:W-:Y:S01]  /*60e0*/  HMMA.16816.F32.BF16 R80, R8.reuse, R28, R24 ;  /* 0x0000001c0850723c */ /* 0x040fe20000041818 */
[----:B------:R-:W4:Y:S07]  /*60f0*/  LDSM.16.MT88.4 R24, [R228+0x800] ;  /* 0x00080000e418783b */ /* 0x000f2e0000004200 */
[----:B------:R-:W-:Y:S01]  /*6100*/  HMMA.16816.F32.BF16 R84, R8, R52, R56 ;  /* 0x000000340854723c */ /* 0x000fe20000041838 */
[----:B--2---:R-:W-:Y:S01]  /*6110*/  FFMA.FTZ R5, R125, c[0x0][0x2d0], -R4 ;  /* 0x0000b4007d057a23 */ /* 0x004fe20000010804 */
[----:B---3--:R-:W-:-:S06]  /*6120*/  MOV R125, R198 ;  /* 0x000000c6007d7202 */ /* 0x008fcc0000000f00 */
[-C--:B-1----:R-:W-:Y:S01]  /*6130*/  HMMA.16816.F32.BF16 R56, R16, R40.reuse, RZ ;  /* 0x000000281038723c */ /* 0x082fe200000418ff */
[----:B------:R1:W-:Y:S07]  /*6140*/  MUFU.EX2 R213, R5 ;  /* 0x0000000500d57308 */ /* 0x0003ee0000000800 */
[----:B------:R-:W-:Y:S08]  /*6150*/  HMMA.16816.F32.BF16 R60, R20, R40, RZ ;  /* 0x00000028143c723c */ /* 0x000ff000000418ff */
[----:B------:R-:W-:Y:S01]  /*6160*/  HMMA.16816.F32.BF16 R96, R8, R32, R64 ;  /* 0x000000200860723c */ /* 0x000fe20000041840 */
[----:B-1----:R-:W-:-:S04]  /*6170*/  FFMA.FTZ R5, R126, c[0x0][0x2d0], -R4 ;  /* 0x0000b4007e057a23 */ /* 0x002fc80000010804 */
[----:B------:R1:W-:Y:S03]  /*6180*/  MUFU.EX2 R126, R5 ;  /* 0x00000005007e7308 */ /* 0x0003e60000000800 */
[----:B------:R-:W-:Y:S08]  /*6190*/  HMMA.16816.F32.BF16 R100, R12, R32, R72 ;  /* 0x000000200c64723c */ /* 0x000ff00000041848 */
[----:B----4-:R-:W-:Y:S01]  /*61a0*/  HMMA.16816.F32.BF16 R104, R8, R24, R56 ;  /* 0x000000180868723c */ /* 0x010fe20000041838 */
[----:B-1----:R-:W-:-:S07]  /*61b0*/  FFMA.FTZ R5, R127, c[0x0][0x2d0], -R4 ;  /* 0x0000b4007f057a23 */ /* 0x002fce0000010804 */
[----:B------:R-:W-:Y:S01]  /*61c0*/  HMMA.16816.F32.BF16 R56, R16, R38, RZ ;  /* 0x000000261038723c */ /* 0x000fe200000418ff */
[----:B------:R1:W-:Y:S07]  /*61d0*/  MUFU.EX2 R198, R5 ;  /* 0x0000000500c67308 */ /* 0x0003ee0000000800 */
[----:B------:R-:W-:Y:S08]  /*61e0*/  HMMA.16816.F32.BF16 R108, R12, R24, R60 ;  /* 0x000000180c6c723c */ /* 0x000ff0000004183c */
[----:B------:R-:W-:Y:S01]  /*61f0*/  HMMA.16816.F32.BF16 R60, R16, R46, RZ ;  /* 0x0000002e103c723c */ /* 0x000fe200000418ff */
[----:B-1----:R-:W-:-:S04]  /*6200*/  FFMA.FTZ R5, R116, c[0x0][0x2d0], -R3 ;  /* 0x0000b40074057a23 */ /* 0x002fc80000010803 */
[----:B------:R1:W-:Y:S03]  /*6210*/  MUFU.EX2 R124, R5 ;  /* 0x00000005007c7308 */ /* 0x0003e60000000800 */
[----:B------:R-:W-:Y:S08]  /*6220*/  HMMA.16816.F32.BF16 R64, R8, R54, R56 ;  /* 0x000000360840723c */ /* 0x000ff00000041838 */
[----:B------:R-:W-:Y:S01]  /*6230*/  HMMA.16816.F32.BF16 R56, R16, R50, RZ ;  /* 0x000000321038723c */ /* 0x000fe200000418ff */
[----:B-1----:R-:W-:Y:S01]  /*6240*/  FFMA.FTZ R5, R117, c[0x0][0x2d0], -R3 ;  /* 0x0000b40075057a23 */ /* 0x002fe20000010803 */
[----:B------:R-:W-:-:S06]  /*6250*/  MOV R117, R215 ;  /* 0x000000d700757202 */ /* 0x000fcc0000000f00 */
[----:B------:R-:W-:Y:S08]  /*6260*/  HMMA.16816.F32.BF16 R16, R16, R42, RZ ;  /* 0x0000002a1010723c */ /* 0x000ff000000418ff */
[C---:B------:R-:W-:Y:S08]  /*6270*/  HMMA.16816.F32.BF16 R60, R8.reuse, R30, R60 ;  /* 0x0000001e083c723c */ /* 0x040ff0000004183c */
[C---:B------:R-:W-:Y:S08]  /*6280*/  HMMA.16816.F32.BF16 R56, R8.reuse, R34, R56 ;  /* 0x000000220838723c */ /* 0x040ff00000041838 */
[----:B------:R-:W-:Y:S01]  /*6290*/  HMMA.16816.F32.BF16 R92, R8, R26, R16 ;  /* 0x0000001a085c723c */ /* 0x000fe20000041810 */
[----:B------:R1:W2:Y:S01]  /*62a0*/  MUFU.EX2 R8, R5 ;  /* 0x0000000500087308 */ /* 0x0002a20000000800 */
[----:B------:R-:W3:Y:S06]  /*62b0*/  LDSM.16.MT88.4 R16, [R225+0x1000] ;  /* 0x00100000e110783b */ /* 0x000eec0000004200 */
[C---:B------:R-:W-:Y:S08]  /*62c0*/  HMMA.16816.F32.BF16 R44, R20.reuse, R46, RZ ;  /* 0x0000002e142c723c */ /* 0x040ff000000418ff */
[----:B------:R-:W-:Y:S01]  /*62d0*/  HMMA.16816.F32.BF16 R36, R20, R38, RZ ;  /* 0x000000261424723c */ /* 0x000fe200000418ff */
[----:B-1----:R-:W-:Y:S01]  /*62e0*/  FFMA.FTZ R5, R118, c[0x0][0x2d0], -R3 ;  /* 0x0000b40076057a23 */ /* 0x002fe20000010803 */
[----:B------:R-:W-:-:S03]  /*62f0*/  MOV R118, R214 ;  /* 0x000000d600767202 */ /* 0x000fc60000000f00 */
[----:B------:R1:W-:Y:S03]  /*6300*/  MUFU.EX2 R127, R5 ;  /* 0x00000005007f7308 */ /* 0x0003e60000000800 */
[C---:B------:R-:W-:Y:S08]  /*6310*/  HMMA.16816.F32.BF16 R48, R20.reuse, R50, RZ ;  /* 0x000000321430723c */ /* 0x040ff000000418ff */
[----:B------:R-:W-:Y:S01]  /*6320*/  HMMA.16816.F32.BF16 R20, R20, R42, RZ ;  /* 0x0000002a1414723c */ /* 0x000fe200000418ff */
[----:B-1----:R-:W-:Y:S01]  /*6330*/  FFMA.FTZ R5, R119, c[0x0][0x2d0], -R3 ;  /* 0x0000b40077057a23 */ /* 0x002fe20000010803 */
[----:B--2---:R-:W-:-:S06]  /*6340*/  MOV R119, R8 ;  /* 0x0000000800777202 */ /* 0x004fcc0000000f00 */
[C---:B------:R-:W-:Y:S01]  /*6350*/  HMMA.16816.F32.BF16 R28, R12.reuse, R30, R44 ;  /* 0x0000001e0c1c723c */ /* 0x040fe2000004182c */
[----:B------:R1:W2:Y:S07]  /*6360*/  MUFU.EX2 R199, R5 ;  /* 0x0000000500c77308 */ /* 0x0002ae0000000800 */
[C---:B------:R-:W-:Y:S08]  /*6370*/  HMMA.16816.F32.BF16 R36, R12.reuse, R54, R36 ;  /* 0x000000360c24723c */ /* 0x040ff00000041824 */
[----:B------:R-:W-:Y:S01]  /*6380*/  HMMA.16816.F32.BF16 R48, R12, R34, R48 ;  /* 0x000000220c30723c */ /* 0x000fe20000041830 */
[----:B-1----:R-:W-:-:S04]  /*6390*/  FFMA.FTZ R5, R120, c[0x0][0x2d0], -R2 ;  /* 0x0000b40078057a23 */ /* 0x002fc80000010802 */
[----:B------:R1:W-:Y:S03]  /*63a0*/  MUFU.EX2 R249, R5 ;  /* 0x0000000500f97308 */ /* 0x0003e60000000800 */
[----:B------:R-:W-:Y:S07]  /*63b0*/  HMMA.16816.F32.BF16 R20, R12, R26, R20 ;  /* 0x0000001a0c14723c */ /* 0x000fee0000041814 */
[----:B------:R-:W-:-:S02]  /*63c0*/  F2FP.BF16.PACK_AB R12, R213, R125 ;  /* 0x0000007dd50c723e */ /* 0x000fc400000010ff */
[----:B------:R-:W-:Y:S02]  /*63d0*/  F2FP.BF16.PACK_AB R13, R119, R124 ;  /* 0x0000007c770d723e */ /* 0x000fe400000010ff */
[----:B------:R-:W-:Y:S01]  /*63e0*/  F2FP.BF16.PACK_AB R14, R198, R126 ;  /* 0x0000007ec60e723e */ /* 0x000fe200000010ff */
[----:B-1----:R-:W-:Y:S01]  /*63f0*/  FFMA.FTZ R5, R121, c[0x0][0x2d0], -R2 ;  /* 0x0000b40079057a23 */ /* 0x002fe20000010802 */
[----:B--2---:R-:W-:-:S03]  /*6400*/  F2FP.BF16.PACK_AB R15, R199, R127 ;  /* 0x0000007fc70f723e */ /* 0x004fc600000010ff */
[----:B------:R1:W2:Y:S04]  /*6410*/  MUFU.EX2 R251, R5 ;  /* 0x0000000500fb7308 */ /* 0x0002a80000000800 */
[C---:B---3--:R-:W-:Y:S08]  /*6420*/  HMMA.16816.F32.BF16 R76, R12.reuse, R16, R76 ;  /* 0x000000100c4c723c */ /* 0x048ff0000004184c */
[----:B------:R-:W-:Y:S01]  /*6430*/  HMMA.16816.F32.BF16 R28, R12, R18, R28 ;  /* 0x000000120c1c723c */ /* 0x000fe2000004181c */
        /* <DEDUP_REMOVED lines=13> */
[----:B-1----:R-:W-:-:S06]  /*6510*/  FFMA.FTZ R5, R115, c[0x0][0x2d0], -R0 ;  /* 0x0000b40073057a23 */ /* 0x002fcc0000010800 */
[----:B------:R-:W1:Y:S02]  /*6520*/  MUFU.EX2 R120, R5 ;  /* 0x0000000500787308 */ /* 0x000e640000000800 */
[----:B-1----:R-:W-:Y:S01]  /*6530*/  F2FP.BF16.PACK_AB R11, R120, R211 ;  /* 0x000000d3780b723e */ /* 0x002fe200000010ff */
[----:B------:R-:W-:Y:S02]  /*6540*/  FFMA.FTZ R5, R140, c[0x0][0x2d0], -R4 ;  /* 0x0000b4008c057a23 */ /* 0x000fe40000010804 */
[----:B------:R-:W-:-:S04]  /*6550*/  FFMA.FTZ R140, R187, c[0x0][0x2d0], -R2 ;  /* 0x0000b400bb8c7a23 */ /* 0x000fc80000010802 */
[C---:B------:R-:W-:Y:S08]  /*6560*/  HMMA.16816.F32.BF16 R80, R8.reuse, R16, R80 ;  /* 0x000000100850723c */ /* 0x040ff00000041850 */
[----:B------:R-:W-:Y:S01]  /*6570*/  HMMA.16816.F32.BF16 R72, R8, R18, R60 ;  /* 0x000000120848723c */ /* 0x000fe2000004183c */
[----:B------:R-:W1:Y:S07]  /*6580*/  LDSM.16.MT88.4 R16, [R229+0x1000] ;  /* 0x00100000e510783b */ /* 0x000e6e0000004200 */
[-C--:B-1----:R-:W-:Y:S08]  /*6590*/  HMMA.16816.F32.BF16 R52, R12, R16.reuse, R88 ;  /* 0x000000100c34723c */ /* 0x082ff00000041858 */
[C---:B------:R-:W-:Y:S08]  /*65a0*/  HMMA.16816.F32.BF16 R44, R8.reuse, R16, R84 ;  /* 0x00000010082c723c */ /* 0x040ff00000041854 */
[-C--:B------:R-:W-:Y:S08]  /*65b0*/  HMMA.16816.F32.BF16 R40, R8, R18.reuse, R64 ;  /* 0x000000120828723c */ /* 0x080ff00000041840 */
[C---:B------:R-:W-:Y:S01]  /*65c0*/  HMMA.16816.F32.BF16 R24, R12.reuse, R18, R36 ;  /* 0x000000120c18723c */ /* 0x040fe20000041824 */
[----:B------:R-:W1:Y:S07]  /*65d0*/  LDSM.16.MT88.4 R16, [R226+0x1000] ;  /* 0x00100000e210783b */ /* 0x000e6e0000004200 */
[-C--:B-1----:R-:W-:Y:S07]  /*65e0*/  HMMA.16816.F32.BF16 R36, R12, R16.reuse, R100 ;  /* 0x000000100c24723c */ /* 0x082fee0000041864 */
[----:B------:R-:W-:Y:S01]  /*65f0*/  MOV R100, R248 ;  /* 0x000000f800647202 */ /* 0x000fe20000000f00 */
[----:B------:R-:W-:Y:S01]  /*6600*/  HMMA.16816.F32.BF16 R64, R8, R16, R96 ;  /* 0x000000100840723c */ /* 0x000fe20000041860 */
[----:B------:R-:W-:-:S02]  /*6610*/  MOV R103, R213 ;  /* 0x000000d500677202 */ /* 0x000fc40000000f00 */
[----:B------:R-:W-:Y:S02]  /*6620*/  MOV R101, R211 ;  /* 0x000000d300657202 */ /* 0x000fe40000000f00 */
[----:B------:R-:W-:Y:S02]  /*6630*/  MOV R102, R212 ;  /* 0x000000d400667202 */ /* 0x000fe40000000f00 */
[----:B------:R-:W-:Y:S01]  /*6640*/  MOV R99, R247 ;  /* 0x000000f700637202 */ /* 0x000fe20000000f00 */
[----:B------:R-:W-:Y:S01]  /*6650*/  HMMA.16816.F32.BF16 R60, R8, R18, R56 ;  /* 0x00000012083c723c */ /* 0x000fe20000041838 */
[----:B------:R1:W-:Y:S01]  /*6660*/  MUFU.EX2 R247, R5 ;  /* 0x0000000500f77308 */ /* 0x0003e20000000800 */
[----:B------:R-:W-:Y:S02]  /*6670*/  MOV R96, R221 ;  /* 0x000000dd00607202 */ /* 0x000fe40000000f00 */
[----:B------:R-:W-:Y:S02]  /*6680*/  MOV R97, R222 ;  /* 0x000000de00617202 */ /* 0x000fe40000000f00 */
[----:B------:R-:W-:-:S02]  /*6690*/  MOV R98, R223 ;  /* 0x000000df00627202 */ /* 0x000fc40000000f00 */
[----:B------:R-:W-:Y:S01]  /*66a0*/  HMMA.16816.F32.BF16 R48, R12, R18, R48 ;  /* 0x000000120c30723c */ /* 0x000fe20000041830 */
[----:B------:R-:W2:Y:S01]  /*66b0*/  LDSM.16.MT88.4 R16, [R228+0x1000] ;  /* 0x00100000e410783b */ /* 0x000ea20000004200 */
[--C-:B-1----:R-:W-:Y:S02]  /*66c0*/  FFMA.FTZ R5, R141, c[0x0][0x2d0], -R4.reuse ;  /* 0x0000b4008d057a23 */ /* 0x102fe40000010804 */
[--C-:B------:R-:W-:Y:S02]  /*66d0*/  FFMA.FTZ R141, R170, c[0x0][0x2d0], -R4.reuse ;  /* 0x0000b400aa8d7a23 */ /* 0x100fe40000010804 */
[----:B------:R1:W3:Y:S02]  /*66e0*/  MUFU.EX2 R248, R5 ;  /* 0x0000000500f87308 */ /* 0x0002e40000000800 */
[--C-:B-1----:R-:W-:Y:S02]  /*66f0*/  FFMA.FTZ R5, R142, c[0x0][0x2d0], -R4.reuse ;  /* 0x0000b4008e057a23 */ /* 0x102fe40000010804 */
[----:B------:R-:W-:-:S04]  /*6700*/  FFMA.FTZ R142, R169, c[0x0][0x2d0], -R4 ;  /* 0x0000b400a98e7a23 */ /* 0x000fc80000010804 */
[----:B------:R1:W-:Y:S01]  /*6710*/  MUFU.EX2 R250, R5 ;  /* 0x0000000500fa7308 */ /* 0x0003e20000000800 */
[----:B--2---:R-:W-:Y:S01]  /*6720*/  HMMA.16816.F32.BF16 R56, R8, R18, R92 ;  /* 0x000000120838723c */ /* 0x004fe2000004185c */
[----:B-1----:R-:W-:-:S07]  /*6730*/  FFMA.FTZ R5, R143, c[0x0][0x2d0], -R4 ;  /* 0x0000b4008f057a23 */ /* 0x002fce0000010804 */
[C---:B------:R-:W-:Y:S01]  /*6740*/  HMMA.16816.F32.BF16 R32, R12.reuse, R18, R20 ;  /* 0x000000120c20723c */ /* 0x040fe20000041814 */
[----:B------:R-:W-:Y:S01]  /*6750*/  FFMA.FTZ R143, R168, c[0x0][0x2d0], -R4 ;  /* 0x0000b400a88f7a23 */ /* 0x000fe20000010804 */
[----:B------:R1:W2:Y:S05]  /*6760*/  MUFU.EX2 R92, R5 ;  /* 0x00000005005c7308 */ /* 0x0002aa0000000800 */
[----:B------:R-:W-:Y:S01]  /*6770*/  MOV R23, R220 ;  /* 0x000000dc00177202 */ /* 0x000fe20000000f00 */
[----:B------:R-:W-:Y:S01]  /*6780*/  HMMA.16816.F32.BF16 R84, R12, R16, R108 ;  /* 0x000000100c54723c */ /* 0x000fe2000004186c */
[----:B------:R-:W-:Y:S02]  /*6790*/  MOV R21, R217 ;  /* 0x000000d900157202 */ /* 0x000fe40000000f00 */
[----:B------:R-:W-:-:S02]  /*67a0*/  MOV R22, R218 ;  /* 0x000000da00167202 */ /* 0x000fc40000000f00 */
[----:B------:R-:W-:Y:S02]  /*67b0*/  MOV R20, R116 ;  /* 0x0000007400147202 */ /* 0x000fe40000000f00 */
[----:B------:R-:W-:Y:S01]  /*67c0*/  MOV R116, R216 ;  /* 0x000000d800747202 */ /* 0x000fe20000000f00 */
[----:B------:R-:W-:Y:S01]  /*67d0*/  HMMA.16816.F32.BF16 R88, R8, R16, R104 ;  /* 0x000000100858723c */ /* 0x000fe20000041868 */
[----:B------:R-:W4:Y:S01]  /*67e0*/  LDSM.16.MT88.4 R16, [R225+0x1800] ;  /* 0x00180000e110783b */ /* 0x000f220000004200 */
[----:B---3--:R-:W-:Y:S01]  /*67f0*/  F2FP.BF16.PACK_AB R12, R248, R247 ;  /* 0x000000f7f80c723e */ /* 0x008fe200000010ff */
        /* <DEDUP_REMOVED lines=12> */
[----:B------:R-:W-:-:S04]  /*68c0*/  FFMA.FTZ R136, R159, c[0x0][0x2d0], -R0 ;  /* 0x0000b4009f887a23 */ /* 0x000fc80000010800 */
[----:B------:R1:W-:Y:S02]  /*68d0*/  MUFU.EX2 R213, R5 ;  /* 0x0000000500d57308 */ /* 0x0003e40000000800 */
[----:B----4-:R-:W-:Y:S01]  /*68e0*/  HMMA.16816.F32.BF16 R76, R12, R16, R76 ;  /* 0x000000100c4c723c */ /* 0x010fe2000004184c */
[--C-:B-1----:R-:W-:Y:S02]  /*68f0*/  FFMA.FTZ R5, R137, c[0x0][0x2d0], -R2.reuse ;  /* 0x0000b40089057a23 */ /* 0x102fe40000010802 */
[--C-:B------:R-:W-:Y:S01]  /*6900*/  FFMA.FTZ R137, R183, c[0x0][0x2d0], -R2.reuse ;  /* 0x0000b400b7897a23 */ /* 0x100fe20000010802 */
[----:B------:R-:W-:Y:S02]  /*6910*/  MOV R183, R100 ;  /* 0x0000006400b77202 */ /* 0x000fe40000000f00 */
[----:B------:R1:W2:Y:S02]  /*6920*/  MUFU.EX2 R215, R5 ;  /* 0x0000000500d77308 */ /* 0x0002a40000000800 */
[--C-:B-1----:R-:W-:Y:S01]  /*6930*/  FFMA.FTZ R5, R138, c[0x0][0x2d0], -R2.reuse ;  /* 0x0000b4008a057a23 */ /* 0x102fe20000010802 */
[----:B--2---:R-:W-:Y:S01]  /*6940*/  F2FP.BF16.PACK_AB R8, R215, R213 ;  /* 0x000000d5d708723e */ /* 0x004fe200000010ff */
[----:B------:R-:W-:-:S04]  /*6950*/  FFMA.FTZ R138, R185, c[0x0][0x2d0], -R2 ;  /* 0x0000b400b98a7a23 */ /* 0x000fc80000010802 */
[----:B------:R1:W-:Y:S01]  /*6960*/  MUFU.EX2 R217, R5 ;  /* 0x0000000500d97308 */ /* 0x0003e20000000800 */
[----:B------:R-:W-:Y:S02]  /*6970*/  FFMA.FTZ R185, R147, c[0x0][0x2d0], -R0 ;  /* 0x0000b40093b97a23 */ /* 0x000fe40000010800 */
[--C-:B-1----:R-:W-:Y:S02]  /*6980*/  FFMA.FTZ R5, R139, c[0x0][0x2d0], -R2.reuse ;  /* 0x0000b4008b057a23 */ /* 0x102fe40000010802 */
[----:B------:R-:W-:-:S03]  /*6990*/  FFMA.FTZ R139, R186, c[0x0][0x2d0], -R2 ;  /* 0x0000b400ba8b7a23 */ /* 0x000fc60000010802 */
        /* <DEDUP_REMOVED lines=12> */
[----:B------:R-:W-:-:S06]  /*6a60*/  FFMA.FTZ R5, R177, c[0x0][0x2d0], -R4 ;  /* 0x0000b400b1057a23 */ /* 0x000fcc0000010804 */
[C---:B------:R-:W-:Y:S08]  /*6a70*/  HMMA.16816.F32.BF16 R128, R8.reuse, R18, R72 ;  /* 0x000000120880723c */ /* 0x040ff00000041848 */
[----:B------:R-:W-:Y:S07]  /*6a80*/  HMMA.16816.F32.BF16 R132, R8, R16, R80 ;  /* 0x000000100884723c */ /* 0x000fee0000041850 */
[----:B------:R-:W-:Y:S01]  /*6a90*/  MOV R81, R127 ;  /* 0x0000007f00517202 */ /* 0x000fe20000000f00 */
[----:B------:R-:W-:Y:S01]  /*6aa0*/  HMMA.16816.F32.BF16 R72, R12, R18, R28 ;  /* 0x000000120c48723c */ /* 0x000fe2000004181c */
[----:B------:R-:W1:Y:S01]  /*6ab0*/  LDSM.16.MT88.4 R16, [R229+0x1800] ;  /* 0x00180000e510783b */ /* 0x000e620000004200 */
[----:B------:R-:W-:-:S02]  /*6ac0*/  MOV R80, R126 ;  /* 0x0000007e00507202 */ /* 0x000fc40000000f00 */
[----:B------:R-:W-:Y:S02]  /*6ad0*/  MOV R83, R121 ;  /* 0x0000007900537202 */ /* 0x000fe40000000f00 */
[----:B------:R-:W-:Y:S01]  /*6ae0*/  MOV R82, R120 ;  /* 0x0000007800527202 */ /* 0x000fe20000000f00 */
[--C-:B------:R-:W-:Y:S01]  /*6af0*/  FFMA.FTZ R29, R191, c[0x0][0x2d0], -R2.reuse ;  /* 0x0000b400bf1d7a23 */ /* 0x100fe20000010802 */
[----:B------:R-:W-:Y:S01]  /*6b00*/  MOV R31, R125 ;  /* 0x0000007d001f7202 */ /* 0x000fe20000000f00 */
[--C-:B------:R-:W-:Y:S01]  /*6b10*/  FFMA.FTZ R28, R190, c[0x0][0x2d0], -R2.reuse ;  /* 0x0000b400be1c7a23 */ /* 0x100fe20000010802 */
[----:B------:R-:W-:Y:S01]  /*6b20*/  MOV R30, R124 ;  /* 0x0000007c001e7202 */ /* 0x000fe20000000f00 */
[----:B------:R-:W-:Y:S01]  /*6b30*/  MUFU.EX2 R186, R29 ;  /* 0x0000001d00ba7308 */ /* 0x000fe20000000800 */
[-C--:B-1----:R-:W-:Y:S08]  /*6b40*/  HMMA.16816.F32.BF16 R124, R8, R16.reuse, R44 ;  /* 0x00000010087c723c */ /* 0x082ff0000004182c */
[----:B------:R-:W-:Y:S08]  /*6b50*/  HMMA.16816.F32.BF16 R52, R12, R16, R52 ;  /* 0x000000100c34723c */ /* 0x000ff00000041834 */
[-C--:B------:R-:W-:Y:S08]  /*6b60*/  HMMA.16816.F32.BF16 R120, R8, R18.reuse, R40 ;  /* 0x000000120878723c */ /* 0x080ff00000041828 */
[----:B------:R-:W-:Y:S01]  /*6b70*/  HMMA.16816.F32.BF16 R44, R12, R18, R24 ;  /* 0x000000120c2c723c */ /* 0x000fe20000041818 */
[----:B------:R-:W1:Y:S06]  /*6b80*/  LDSM.16.MT88.4 R16, [R226+0x1800] ;  /* 0x00180000e210783b */ /* 0x000e6c0000004200 */
[----:B------:R-:W-:-:S02]  /*6b90*/  FFMA.FTZ R27, R189, c[0x0][0x2d0], -R2 ;  /* 0x0000b400bd1b7a23 */ /* 0x000fc40000010802 */
[----:B------:R-:W-:Y:S02]  /*6ba0*/  FFMA.FTZ R26, R188, c[0x0][0x2d0], -R2 ;  /* 0x0000b400bc1a7a23 */ /* 0x000fe40000010802 */
[--C-:B------:R-:W-:Y:S01]  /*6bb0*/  FFMA.FTZ R25, R163, c[0x0][0x2d0], -R0.reuse ;  /* 0x0000b400a3197a23 */ /* 0x100fe20000010800 */
[----:B------:R-:W-:Y:S01]  /*6bc0*/  MOV R163, R23 ;  /* 0x0000001700a37202 */ /* 0x000fe20000000f00 */
[----:B------:R-:W-:Y:S01]  /*6bd0*/  FFMA.FTZ R24, R162, c[0x0][0x2d0], -R0 ;  /* 0x0000b400a2187a23 */ /* 0x000fe20000010800 */
[----:B------:R-:W-:Y:S01]  /*6be0*/  MOV R162, R22 ;  /* 0x0000001600a27202 */ /* 0x000fe20000000f00 */
[----:B------:R-:W-:Y:S08]  /*6bf0*/  MUFU.EX2 R188, R28 ;  /* 0x0000001c00bc7308 */ /* 0x000ff00000000800 */
[----:B------:R-:W-:Y:S08]  /*6c00*/  MUFU.EX2 R190, R27 ;  /* 0x0000001b00be7308 */ /* 0x000ff00000000800 */
[----:B------:R-:W-:Y:S08]  /*6c10*/  MUFU.EX2 R187, R25 ;  /* 0x0000001900bb7308 */ /* 0x000ff00000000800 */
[----:B------:R-:W-:Y:S01]  /*6c20*/  MUFU.EX2 R189, R24 ;  /* 0x0000001800bd7308 */ /* 0x000fe20000000800 */
[-C--:B-1----:R-:W-:Y:S08]  /*6c30*/  HMMA.16816.F32.BF16 R40, R12, R16.reuse, R36 ;  /* 0x000000100c28723c */ /* 0x082ff00000041824 */
[C---:B------:R-:W-:Y:S07]  /*6c40*/  HMMA.16816.F32.BF16 R112, R8.reuse, R16, R64 ;  /* 0x000000100870723c */ /* 0x040fee0000041840 */
[--C-:B------:R-:W-:Y:S01]  /*6c50*/  FFMA.FTZ R65, R174, c[0x0][0x2d0], -R4.reuse ;  /* 0x0000b400ae417a23 */ /* 0x100fe20000010804 */
[----:B------:R-:W-:Y:S01]  /*6c60*/  HMMA.16816.F32.BF16 R108, R8, R18, R60 ;  /* 0x00000012086c723c */ /* 0x000fe2000004183c */
[----:B------:R-:W-:Y:S01]  /*6c70*/  FFMA.FTZ R64, R173, c[0x0][0x2d0], -R4 ;  /* 0x0000b400ad407a23 */ /* 0x000fe20000010804 */
[----:B------:R-:W-:Y:S01]  /*6c80*/  MOV R173, R82 ;  /* 0x0000005200ad7202 */ /* 0x000fe20000000f00 */
[--C-:B------:R-:W-:Y:S01]  /*6c90*/  FFMA.FTZ R66, R151, c[0x0][0x2d0], -R3.reuse ;  /* 0x0000b40097427a23 */ /* 0x100fe20000010803 */
[----:B------:R-:W-:Y:S01]  /*6ca0*/  MOV R174, R83 ;  /* 0x0000005300ae7202 */ /* 0x000fe20000000f00 */
[----:B------:R-:W-:-:S02]  /*6cb0*/  FFMA.FTZ R67, R150, c[0x0][0x2d0], -R3 ;  /* 0x0000b40096437a23 */ /* 0x000fc40000010803 */
[--C-:B------:R-:W-:Y:S01]  /*6cc0*/  FFMA.FTZ R63, R172, c[0x0][0x2d0], -R4.reuse ;  /* 0x0000b400ac3f7a23 */ /* 0x100fe20000010804 */
[----:B------:R-:W-:Y:S01]  /*6cd0*/  HMMA.16816.F32.BF16 R48, R12, R18, R48 ;  /* 0x000000120c30723c */ /* 0x000fe20000041830 */
[----:B------:R-:W1:Y:S01]  /*6ce0*/  LDSM.16.MT88.4 R16, [R228+0x1800] ;  /* 0x00180000e410783b */ /* 0x000e620000004200 */
[----:B------:R-:W-:Y:S01]  /*6cf0*/  FFMA.FTZ R62, R171, c[0x0][0x2d0], -R4 ;  /* 0x0000b400ab3e7a23 */ /* 0x000fe20000010804 */
[----:B------:R-:W-:Y:S01]  /*6d00*/  MOV R171, R80 ;  /* 0x0000005000ab7202 */ /* 0x000fe20000000f00 */
[--C-:B------:R-:W-:Y:S01]  /*6d10*/  FFMA.FTZ R61, R153, c[0x0][0x2d0], -R3.reuse ;  /* 0x0000b400993d7a23 */ /* 0x100fe20000010803 */
[----:B------:R-:W-:Y:S01]  /*6d20*/  MOV R172, R81 ;  /* 0x0000005100ac7202 */ /* 0x000fe20000000f00 */
[----:B------:R-:W-:Y:S02]  /*6d30*/  FFMA.FTZ R60, R152, c[0x0][0x2d0], -R3 ;  /* 0x0000b400983c7a23 */ /* 0x000fe40000010803 */
[--C-:B------:R-:W-:Y:S01]  /*6d40*/  FFMA.FTZ R150, R182, c[0x0][0x2d0], -R2.reuse ;  /* 0x0000b400b6967a23 */ /* 0x100fe20000010802 */
[----:B------:R-:W-:Y:S01]  /*6d50*/  MOV R182, R99 ;  /* 0x0000006300b67202 */ /* 0x000fe20000000f00 */
[--C-:B------:R-:W-:Y:S01]  /*6d60*/  FFMA.FTZ R151, R181, c[0x0][0x2d0], -R2.reuse ;  /* 0x0000b400b5977a23 */ /* 0x100fe20000010802 */
[----:B------:R-:W-:Y:S01]  /*6d70*/  MOV R181, R98 ;  /* 0x0000006200b57202 */ /* 0x000fe20000000f00 */
[--C-:B------:R-:W-:Y:S01]  /*6d80*/  FFMA.FTZ R152, R180, c[0x0][0x2d0], -R2.reuse ;  /* 0x0000b400b4987a23 */ /* 0x100fe20000010802 */
[----:B------:R-:W-:Y:S01]  /*6d90*/  MOV R180, R97 ;  /* 0x0000006100b47202 */ /* 0x000fe20000000f00 */
[----:B------:R-:W-:Y:S01]  /*6da0*/  FFMA.FTZ R153, R179, c[0x0][0x2d0], -R2 ;  /* 0x0000b400b3997a23 */ /* 0x000fe20000010802 */
[----:B------:R-:W-:Y:S01]  /*6db0*/  MOV R179, R96 ;  /* 0x0000006000b37202 */ /* 0x000fe20000000f00 */
[--C-:B------:R-:W-:Y:S01]  /*6dc0*/  FFMA.FTZ R2, R160, c[0x0][0x2d0], -R0.reuse ;  /* 0x0000b400a0027a23 */ /* 0x100fe20000010800 */
[-C--:B-1----:R-:W-:Y:S07]  /*6dd0*/  HMMA.16816.F32.BF16 R104, R8, R16.reuse, R88 ;  /* 0x000000100868723c */ /* 0x082fee0000041858 */
[----:B------:R-:W-:Y:S01]  /*6de0*/  MOV R91, R92 ;  /* 0x0000005c005b7202 */ /* 0x000fe20000000f00 */
[----:B------:R-:W-:Y:S01]  /*6df0*/  HMMA.16816.F32.BF16 R36, R12, R16, R84 ;  /* 0x000000100c24723c */ /* 0x000fe20000041854 */
[----:B------:R-:W-:Y:S01]  /*6e00*/  MOV R90, R118 ;  /* 0x00000076005a7202 */ /* 0x000fe20000000f00 */
[--C-:B------:R-:W-:Y:S01]  /*6e10*/  FFMA.FTZ R118, R157, c[0x0][0x2d0], -R0.reuse ;  /* 0x0000b4009d767a23 */ /* 0x100fe20000010800 */
[----:B------:R-:W-:Y:S01]  /*6e20*/  MOV R89, R117 ;  /* 0x0000007500597202 */ /* 0x000fe20000000f00 */
[----:B------:R-:W-:Y:S01]  /*6e30*/  FFMA.FTZ R117, R156, c[0x0][0x2d0], -R0 ;  /* 0x0000b4009c757a23 */ /* 0x000fe20000010800 */
[----:B------:R-:W-:-:S02]  /*6e40*/  MOV R88, R116 ;  /* 0x0000007400587202 */ /* 0x000fc40000000f00 */
[----:B------:R-:W-:Y:S01]  /*6e50*/  MOV R17, R6 ;  /* 0x0000000600117202 */ /* 0x000fe20000000f00 */
[-C--:B------:R-:W-:Y:S01]  /*6e60*/  HMMA.16816.F32.BF16 R92, R8, R18.reuse, R56 ;  /* 0x00000012085c723c */ /* 0x080fe20000041838 */
[--C-:B------:R-:W-:Y:S01]  /*6e70*/  FFMA.FTZ R6, R178, c[0x0][0x2d0], -R4.reuse ;  /* 0x0000b400b2067a23 */ /* 0x100fe20000010804 */
[----:B------:R-:W-:Y:S02]  /*6e80*/  MOV R87, R101 ;  /* 0x0000006500577202 */ /* 0x000fe40000000f00 */
[----:B------:R-:W-:Y:S01]  /*6e90*/  MOV R16, R7 ;  /* 0x0000000700107202 */ /* 0x000fe20000000f00 */
[--C-:B------:R-:W-:Y:S01]  /*6ea0*/  FFMA.FTZ R7, R175, c[0x0][0x2d0], -R4.reuse ;  /* 0x0000b400af077a23 */ /* 0x100fe20000010804 */
[----:B------:R-:W-:Y:S01]  /*6eb0*/  MOV R101, R201 ;  /* 0x000000c900657202 */ /* 0x000fe20000000f00 */
[----:B------:R-:W-:Y:S01]  /*6ec0*/  FFMA.FTZ R8, R176, c[0x0][0x2d0], -R4 ;  /* 0x0000b400b0087a23 */ /* 0x000fe20000010804 */
[----:B------:R-:W-:Y:S01]  /*6ed0*/  MOV R59, R200 ;  /* 0x000000c8003b7202 */ /* 0x000fe20000000f00 */
[--C-:B------:R-:W-:Y:S01]  /*6ee0*/  FFMA.FTZ R9, R164, c[0x0][0x2d0], -R3.reuse ;  /* 0x0000b400a4097a23 */ /* 0x100fe20000010803 */
[----:B------:R1:W-:Y:S01]  /*6ef0*/  MUFU.EX2 R200, R5 ;  /* 0x0000000500c87308 */ /* 0x0003e20000000800 */
[----:B------:R-:W-:Y:S01]  /*6f00*/  MOV R84, R119 ;  /* 0x0000007700547202 */ /* 0x000fe20000000f00 */
[----:B------:R-:W-:Y:S01]  /*6f10*/  FFMA.FTZ R4, R165, c[0x0][0x2d0], -R3 ;  /* 0x0000b400a5047a23 */ /* 0x000fe20000010803 */
[----:B------:R-:W-:Y:S01]  /*6f20*/  MOV R58, R196 ;  /* 0x000000c4003a7202 */ /* 0x000fe20000000f00 */
[----:B------:R-:W-:Y:S01]  /*6f30*/  FFMA.FTZ R119, R158, c[0x0][0x2d0], -R0 ;  /* 0x0000b4009e777a23 */ /* 0x000fe20000010800 */
[----:B------:R-:W-:Y:S01]  /*6f40*/  MOV R86, R102 ;  /* 0x0000006600567202 */ /* 0x000fe20000000f00 */
[----:B------:R-:W-:Y:S01]  /*6f50*/  HMMA.16816.F32.BF16 R32, R12, R18, R32 ;  /* 0x000000120c20723c */ /* 0x000fe20000041820 */
[----:B------:R-:W-:Y:S01]  /*6f60*/  MOV R102, R199 ;  /* 0x000000c700667202 */ /* 0x000fe20000000f00 */
[----:B------:R2:W-:Y:S01]  /*6f70*/  MUFU.EX2 R201, R6 ;  /* 0x0000000600c97308 */ /* 0x0005e20000000800 */
[----:B------:R-:W-:Y:S01]  /*6f80*/  MOV R175, R20 ;  /* 0x0000001400af7202 */ /* 0x000fe20000000f00 */
[----:B------:R-:W-:Y:S01]  /*6f90*/  LDSM.16.MT88.4 R12, [R226+0x2000] ;  /* 0x00200000e20c783b */ /* 0x000fe20000004200 */
[----:B------:R-:W-:-:S02]  /*6fa0*/  MOV R157, R17 ;  /* 0x00000011009d7202 */ /* 0x000fc40000000f00 */
[----:B------:R-:W-:Y:S02]  /*6fb0*/  MOV R116, R197 ;  /* 0x000000c500747202 */ /* 0x000fe40000000f00 */
[----:B------:R-:W-:Y:S01]  /*6fc0*/  MOV R85, R103 ;  /* 0x0000006700557202 */ /* 0x000fe20000000f00 */
[--C-:B-1----:R-:W-:Y:S01]  /*6fd0*/  FFMA.FTZ R5, R166, c[0x0][0x2d0], -R3.reuse ;  /* 0x0000b400a6057a23 */ /* 0x102fe20000010803 */
[----:B------:R-:W-:Y:S01]  /*6fe0*/  MUFU.EX2 R199, R8 ;  /* 0x0000000800c77308 */ /* 0x000fe20000000800 */
[----:B------:R-:W-:Y:S02]  /*6ff0*/  MOV R103, R198 ;  /* 0x000000c600677202 */ /* 0x000fe40000000f00 */
[----:B------:R-:W-:Y:S02]  /*7000*/  MOV R165, R30 ;  /* 0x0000001e00a57202 */ /* 0x000fe40000000f00 */
[----:B------:R-:W-:Y:S01]  /*7010*/  MOV R164, R31 ;  /* 0x0000001f00a47202 */ /* 0x000fe20000000f00 */
[----:B--2---:R-:W-:-:S02]  /*7020*/  FFMA.FTZ R6, R167, c[0x0][0x2d0], -R3 ;  /* 0x0000b400a7067a23 */ /* 0x004fc40000010803 */
[----:B------:R1:W-:Y:S01]  /*7030*/  MUFU.EX2 R196, R5 ;  /* 0x0000000500c47308 */ /* 0x0003e20000000800 */
[----:B------:R-:W-:Y:S01]  /*7040*/  FFMA.FTZ R3, R161, c[0x0][0x2d0], -R0 ;  /* 0x0000b400a1037a23 */ /* 0x000fe20000010800 */
[----:B------:R-:W-:Y:S01]  /*7050*/  MOV R161, R21 ;  /* 0x0000001500a17202 */ /* 0x000fe20000000f00 */
[----:B------:R-:W-:Y:S01]  /*7060*/  FADD.FTZ R0, R207, R206 ;  /* 0x000000cecf007221 */ /* 0x000fe20000010000 */
[----:B------:R-:W-:Y:S01]  /*7070*/  MOV R206, R16 ;  /* 0x0000001000ce7202 */ /* 0x000fe20000000f00 */
[----:B------:R-:W2:Y:S01]  /*7080*/  LDSM.16.MT88.4 R20, [R225+0x2000] ;  /* 0x00200000e114783b */ /* 0x000ea20000004200 */
[----:B------:R-:W-:Y:S01]  /*7090*/  MOV R207, R116 ;  /* 0x0000007400cf7202 */ /* 0x000fe20000000f00 */
[----:B------:R-:W-:Y:S01]  /*70a0*/  FADD.FTZ R116, R202, R192 ;  /* 0x000000c0ca747221 */ /* 0x000fe20000010000 */
[----:B------:R3:W4:Y:S01]  /*70b0*/  MUFU.EX2 R197, R6 ;  /* 0x0000000600c57308 */ /* 0x0007220000000800 */
[----:B------:R-:W2:Y:S01]  /*70c0*/  LDSM.16.MT88.4 R16, [R229+0x2000] ;  /* 0x00200000e510783b */ /* 0x000ea20000004200 */
[----:B------:R-:W-:Y:S01]  /*70d0*/  MOV R178, R101 ;  /* 0x0000006500b27202 */ /* 0x000fe20000000f00 */
[----:B------:R-:W-:Y:S01]  /*70e0*/  FADD.FTZ R0, R208, R0 ;  /* 0x00000000d0007221 */ /* 0x000fe20000010000 */
[----:B------:R-:W-:-:S02]  /*70f0*/  MOV R177, R102 ;  /* 0x0000006600b17202 */ /* 0x000fc40000000f00 */
[----:B------:R-:W-:Y:S01]  /*7100*/  MOV R176, R103 ;  /* 0x0000006700b07202 */ /* 0x000fe20000000f00 */
[----:B-1----:R-:W-:Y:S01]  /*7110*/  FADD.FTZ R5, R204, R195 ;  /* 0x000000c3cc057221 */ /* 0x002fe20000010000 */
[----:B------:R-:W1:Y:S01]  /*7120*/  MUFU.EX2 R198, R7 ;  /* 0x0000000700c67308 */ /* 0x000e620000000800 */
[----:B------:R-:W-:Y:S02]  /*7130*/  MOV R156, R58 ;  /* 0x0000003a009c7202 */ /* 0x000fe40000000f00 */
[----:B------:R-:W-:Y:S01]  /*7140*/  FADD.FTZ R30, R205, R5 ;  /* 0x00000005cd1e7221 */ /* 0x000fe20000010000 */
[----:B------:R-:W-:Y:S02]  /*7150*/  MOV R147, R59 ;  /* 0x0000003b00937202 */ /* 0x000fe40000000f00 */
[----:B------:R-:W-:Y:S01]  /*7160*/  MOV R158, R88 ;  /* 0x00000058009e7202 */ /* 0x000fe20000000f00 */
[----:B---3--:R-:W-:Y:S01]  /*7170*/  FADD.FTZ R6, R194, R193 ;  /* 0x000000c1c2067221 */ /* 0x008fe20000010000 */
[----:B------:R3:W-:Y:S01]  /*7180*/  MUFU.EX2 R195, R9 ;  /* 0x0000000900c37308 */ /* 0x0007e20000000800 */
[----:B----4-:R-:W-:-:S02]  /*7190*/  F2FP.BF16.PACK_AB R5, R196, R197 ;  /* 0x000000c5c405723e */ /* 0x010fc400000010ff */
[----:B------:R-:W-:Y:S01]  /*71a0*/  FADD.FTZ R31, R203, R6 ;  /* 0x00000006cb1f7221 */ /* 0x000fe20000010000 */
[----:B------:R-:W-:Y:S02]  /*71b0*/  MOV R159, R89 ;  /* 0x00000059009f7202 */ /* 0x000fe40000000f00 */
[----:B------:R-:W-:Y:S02]  /*71c0*/  MOV R160, R90 ;  /* 0x0000005a00a07202 */ /* 0x000fe40000000f00 */
[----:B------:R4:W2:Y:S01]  /*71d0*/  MUFU.EX2 R194, R4 ;  /* 0x0000000400c27308 */ /* 0x0008a20000000800 */
[----:B-1----:R-:W-:Y:S02]  /*71e0*/  F2FP.BF16.PACK_AB R6, R198, R199 ;  /* 0x000000c7c606723e */ /* 0x002fe400000010ff */
[----:B------:R-:W-:Y:S02]  /*71f0*/  MOV R169, R91 ;  /* 0x0000005b00a97202 */ /* 0x000fe40000000f00 */
[----:B------:R-:W-:-:S02]  /*7200*/  MOV R168, R84 ;  /* 0x0000005400a87202 */ /* 0x000fc40000000f00 */
[----:B------:R-:W-:Y:S01]  /*7210*/  MOV R167, R85 ;  /* 0x0000005500a77202 */ /* 0x000fe20000000f00 */
[----:B---3--:R-:W1:Y:S01]  /*7220*/  LDSM.16.MT88.4 R8, [R228+0x2000] ;  /* 0x00200000e408783b */ /* 0x008e620000004200 */
[----:B------:R-:W3:Y:S01]  /*7230*/  MUFU.EX2 R192, R26 ;  /* 0x0000001a00c07308 */ /* 0x000ee20000000800 */
[----:B------:R-:W-:Y:S02]  /*7240*/  MOV R166, R86 ;  /* 0x0000005600a67202 */ /* 0x000fe40000000f00 */
[----:B------:R-:W-:Y:S02]  /*7250*/  MOV R170, R87 ;  /* 0x0000005700aa7202 */ /* 0x000fe40000000f00 */
[----:B----4-:R-:W-:-:S03]  /*7260*/  F2FP.BF16.PACK_AB R4, R200, R201 ;  /* 0x000000c9c804723e */ /* 0x010fc600000010ff */
[----:B------:R4:W-:Y:S01]  /*7270*/  MUFU.EX2 R191, R3 ;  /* 0x0000000300bf7308 */ /* 0x0009e20000000800 */
[----:B--2---:R-:W-:-:S07]  /*7280*/  F2FP.BF16.PACK_AB R7, R195, R194 ;  /* 0x000000c2c307723e */ /* 0x004fce00000010ff */
[----:B------:R2:W1:Y:S01]  /*7290*/  MUFU.EX2 R193, R2 ;  /* 0x0000000200c17308 */ /* 0x0004620000000800 */
[----:B------:R-:W-:Y:S01]  /*72a0*/  HMMA.16816.F32.BF16 R100, R4, R20, R76 ;  /* 0x000000140464723c */ /* 0x000fe2000004184c */
[----:B----4-:R-:W-:-:S07]  /*72b0*/  FADD.FTZ R3, R207, R0 ;  /* 0x00000000cf037221 */ /* 0x010fce0000010000 */
[C---:B------:R-:W-:Y:S01]  /*72c0*/  HMMA.16816.F32.BF16 R96, R4.reuse, R22, R72 ;  /* 0x000000160460723c */ /* 0x040fe20000041848 */
[----:B------:R-:W-:Y:S01]  /*72d0*/  FADD.FTZ R0, R210, R31 ;  /* 0x0000001fd2007221 */ /* 0x000fe20000010000 */
[----:B------:R-:W-:Y:S02]  /*72e0*/  MOV R207, R206 ;  /* 0x000000ce00cf7202 */ /* 0x000fe40000000f00 */
[----:B------:R-:W-:Y:S02]  /*72f0*/  MOV R206, R147 ;  /* 0x0000009300ce7202 */ /* 0x000fe40000000f00 */
[----:B------:R-:W-:Y:S02]  /*7300*/  MOV R147, R156 ;  /* 0x0000009c00937202 */ /* 0x000fe40000000f00 */
[C---:B------:R-:W-:Y:S01]  /*7310*/  HMMA.16816.F32.BF16 R88, R4.reuse, R16, R52 ;  /* 0x000000100458723c */ /* 0x040fe20000041834 */
[----:B--2---:R-:W-:Y:S01]  /*7320*/  FADD.FTZ R2, R219, R30 ;  /* 0x0000001edb027221 */ /* 0x004fe20000010000 */
[----:B------:R-:W-:Y:S01]  /*7330*/  MOV R156, R224 ;  /* 0x000000e0009c7202 */ /* 0x000fe20000000f00 */
[----:B------:R-:W-:Y:S01]  /*7340*/  FADD.FTZ R24, R209, R116 ;  /* 0x00000074d1187221 */ /* 0x000fe20000010000 */
[----:B------:R-:W-:Y:S01]  /*7350*/  MUFU.EX2 R119, R119 ;  /* 0x0000007700777308 */ /* 0x000fe20000000800 */
[----:B------:R2:W5:Y:S03]  /*7360*/  LDL.LU R224, [R1+0xa0] ;  /* 0x0000a00001e07983 */ /* 0x0005660000300800 */
[C---:B------:R-:W-:Y:S08]  /*7370*/  HMMA.16816.F32.BF16 R84, R4.reuse, R18, R44 ;  /* 0x000000120454723c */ /* 0x040ff0000004182c */
[C---:B------:R-:W-:Y:S08]  /*7380*/  HMMA.16816.F32.BF16 R80, R4.reuse, R12, R40 ;  /* 0x0000000c0450723c */ /* 0x040ff00000041828 */
[C---:B------:R-:W-:Y:S08]  /*7390*/  HMMA.16816.F32.BF16 R76, R4.reuse, R14, R48 ;  /* 0x0000000e044c723c */ /* 0x040ff00000041830 */
[C---:B-1----:R-:W-:Y:S08]  /*73a0*/  HMMA.16816.F32.BF16 R72, R4.reuse, R8, R36 ;  /* 0x000000080448723c */ /* 0x042ff00000041824 */
[----:B------:R-:W-:Y:S07]  /*73b0*/  HMMA.16816.F32.BF16 R56, R4, R10, R32 ;  /* 0x0000000a0438723c */ /* 0x000fee0000041820 */
[----:B------:R-:W-:-:S02]  /*73c0*/  F2FP.BF16.PACK_AB R4, R188, R186 ;  /* 0x000000babc04723e */ /* 0x000fc400000010ff */
[----:B---3--:R-:W-:Y:S02]  /*73d0*/  F2FP.BF16.PACK_AB R6, R192, R190 ;  /* 0x000000bec006723e */ /* 0x008fe400000010ff */
[----:B------:R-:W-:Y:S02]  /*73e0*/  F2FP.BF16.PACK_AB R5, R189, R187 ;  /* 0x000000bbbd05723e */ /* 0x000fe400000010ff */
[----:B------:R-:W-:-:S07]  /*73f0*/  F2FP.BF16.PACK_AB R7, R193, R191 ;  /* 0x000000bfc107723e */ /* 0x000fce00000010ff */
[C---:B------:R-:W-:Y:S08]  /*7400*/  HMMA.16816.F32.BF16 R52, R4.reuse, R20, R132 ;  /* 0x000000140434723c */ /* 0x040ff00000041884 */
[C---:B------:R-:W-:Y:S01]  /*7410*/  HMMA.16816.F32.BF16 R48, R4.reuse, R22, R128 ;  /* 0x000000160430723c */ /* 0x040fe20000041880 */
[----:B------:R-:W1:Y:S07]  /*7420*/  LDSM.16.MT88.4 R20, [R225+0x2800] ;  /* 0x00280000e114783b */ /* 0x000e6e0000004200 */
[C---:B------:R-:W-:Y:S08]  /*7430*/  HMMA.16816.F32.BF16 R40, R4.reuse, R16, R124 ;  /* 0x000000100428723c */ /* 0x040ff0000004187c */
[C---:B------:R-:W-:Y:S01]  /*7440*/  HMMA.16816.F32.BF16 R36, R4.reuse, R18, R120 ;  /* 0x000000120424723c */ /* 0x040fe20000041878 */
[----:B------:R-:W3:Y:S07]  /*7450*/  LDSM.16.MT88.4 R16, [R229+0x2800] ;  /* 0x00280000e510783b */ /* 0x000eee0000004200 */
[C---:B------:R-:W-:Y:S08]  /*7460*/  HMMA.16816.F32.BF16 R32, R4.reuse, R12, R112 ;  /* 0x0000000c0420723c */ /* 0x040ff00000041870 */
[C---:B------:R-:W-:Y:S01]  /*7470*/  HMMA.16816.F32.BF16 R28, R4.reuse, R14, R108 ;  /* 0x0000000e041c723c */ /* 0x040fe2000004186c */
[----:B------:R-:W4:Y:S07]  /*7480*/  LDSM.16.MT88.4 R12, [R226+0x2800] ;  /* 0x00280000e20c783b */ /* 0x000f2e0000004200 */
[C---:B------:R-:W-:Y:S08]  /*7490*/  HMMA.16816.F32.BF16 R104, R4.reuse, R8, R104 ;  /* 0x000000080468723c */ /* 0x040ff00000041868 */
[----:B------:R-:W-:Y:S01]  /*74a0*/  HMMA.16816.F32.BF16 R44, R4, R10, R92 ;  /* 0x0000000a042c723c */ /* 0x000fe2000004185c */
[----:B------:R-:W1:Y:S01]  /*74b0*/  LDSM.16.MT88.4 R8, [R228+0x2800] ;  /* 0x00280000e408783b */ /* 0x000e620000004200 */
[----:B------:R-:W-:Y:S08]  /*74c0*/  MUFU.EX2 R112, R65 ;  /* 0x0000004100707308 */ /* 0x000ff00000000800 */
[----:B------:R-:W-:Y:S08]  /*74d0*/  MUFU.EX2 R110, R64 ;  /* 0x00000040006e7308 */ /* 0x000ff00000000800 */
[----:B------:R-:W-:Y:S08]  /*74e0*/  MUFU.EX2 R111, R63 ;  /* 0x0000003f006f7308 */ /* 0x000ff00000000800 */
[----:B------:R-:W-:Y:S08]  /*74f0*/  MUFU.EX2 R113, R62 ;  /* 0x0000003e00717308 */ /* 0x000ff00000000800 */
[----:B------:R-:W-:Y:S08]  /*7500*/  MUFU.EX2 R108, R61 ;  /* 0x0000003d006c7308 */ /* 0x000ff00000000800 */
[----:B------:R-:W1:Y:S08]  /*7510*/  MUFU.EX2 R109, R60 ;  /* 0x0000003c006d7308 */ /* 0x000e700000000800 */
[----:B------:R-:W-:Y:S08]  /*7520*/  MUFU.EX2 R92, R66 ;  /* 0x00000042005c7308 */ /* 0x000ff00000000800 */
[----:B------:R-:W2:Y:S01]  /*7530*/  MUFU.EX2 R93, R67 ;  /* 0x00000043005d7308 */ /* 0x000ea20000000800 */
[----:B------:R-:W-:Y:S01]  /*7540*/  FADD.FTZ R4, R156, R24 ;  /* 0x000000189c047221 */ /* 0x000fe20000010000 */
[----:B-1----:R-:W-:-:S02]  /*7550*/  F2FP.BF16.PACK_AB R5, R109, R108 ;  /* 0x0000006c6d05723e */ /* 0x002fc400000010ff */
[----:B------:R-:W-:Y:S01]  /*7560*/  F2FP.BF16.PACK_AB R6, R113, R111 ;  /* 0x0000006f7106723e */ /* 0x000fe200000010ff */
[----:B------:R-:W-:-:S03]  /*7570*/  FADD.FTZ R24, R160, R4 ;  /* 0x00000004a0187221 */ /* 0x000fc60000010000 */
[----:B------:R-:W-:Y:S01]  /*7580*/  MUFU.EX2 R63, R140 ;  /* 0x0000008c003f7308 */ /* 0x000fe20000000800 */
[----:B------:R-:W-:-:S07]  /*7590*/  F2FP.BF16.PACK_AB R4, R110, R112 ;  /* 0x000000706e04723e */ /* 0x000fce00000010ff */
[----:B------:R-:W-:Y:S01]  /*75a0*/  MUFU.EX2 R65, R139 ;  /* 0x0000008b00417308 */ /* 0x000fe20000000800 */
[----:B--2---:R-:W-:-:S07]  /*75b0*/  F2FP.BF16.PACK_AB R7, R93, R92 ;  /* 0x0000005c5d07723e */ /* 0x004fce00000010ff */
[----:B------:R-:W-:Y:S08]  /*75c0*/  MUFU.EX2 R66, R138 ;  /* 0x0000008a00427308 */ /* 0x000ff00000000800 */
[----:B------:R-:W1:Y:S08]  /*75d0*/  MUFU.EX2 R67, R137 ;  /* 0x0000008900437308 */ /* 0x000e700000000800 */
[----:B------:R-:W2:Y:S08]  /*75e0*/  MUFU.EX2 R64, R136 ;  /* 0x0000008800407308 */ /* 0x000eb00000000800 */
[----:B------:R-:W-:Y:S08]  /*75f0*/  MUFU.EX2 R118, R118 ;  /* 0x0000007600767308 */ /* 0x000ff00000000800 */
[----:B------:R-:W1:Y:S01]  /*7600*/  MUFU.EX2 R117, R117 ;  /* 0x0000007500757308 */ /* 0x000e620000000800 */
[----:B------:R-:W-:Y:S01]  /*7610*/  HMMA.16816.F32.BF16 R100, R4, R20, R100 ;  /* 0x000000140464723c */ /* 0x000fe20000041864 */
[----:B------:R-:W-:-:S02]  /*7620*/  FADD.FTZ R2, R206, R2 ;  /* 0x00000002ce027221 */ /* 0x000fc40000010000 */
[----:B------:R-:W-:Y:S02]  /*7630*/  FADD.FTZ R0, R147, R0 ;  /* 0x0000000093007221 */ /* 0x000fe40000010000 */
[----:B------:R-:W-:Y:S01]  /*7640*/  FADD.FTZ R3, R207, R3 ;  /* 0x00000003cf037221 */ /* 0x000fe20000010000 */
[----:B------:R-:W-:Y:S02]  /*7650*/  MOV R210, R172 ;  /* 0x000000ac00d27202 */ /* 0x000fe40000000f00 */
[C---:B------:R-:W-:Y:S08]  /*7660*/  HMMA.16816.F32.BF16 R96, R4.reuse, R22, R96 ;  /* 0x000000160460723c */ /* 0x040ff00000041860 */
[C---:B---3--:R-:W-:Y:S08]  /*7670*/  HMMA.16816.F32.BF16 R88, R4.reuse, R16, R88 ;  /* 0x000000100458723c */ /* 0x048ff00000041858 */
[C---:B------:R-:W-:Y:S08]  /*7680*/  HMMA.16816.F32.BF16 R84, R4.reuse, R18, R84 ;  /* 0x000000120454723c */ /* 0x040ff00000041854 */
[C---:B----4-:R-:W-:Y:S08]  /*7690*/  HMMA.16816.F32.BF16 R80, R4.reuse, R12, R80 ;  /* 0x0000000c0450723c */ /* 0x050ff00000041850 */
[C---:B------:R-:W-:Y:S08]  /*76a0*/  HMMA.16816.F32.BF16 R76, R4.reuse, R14, R76 ;  /* 0x0000000e044c723c */ /* 0x040ff0000004184c */
[C---:B------:R-:W-:Y:S08]  /*76b0*/  HMMA.16816.F32.BF16 R72, R4.reuse, R8, R72 ;  /* 0x000000080448723c */ /* 0x040ff00000041848 */
[----:B------:R-:W-:Y:S01]  /*76c0*/  HMMA.16816.F32.BF16 R56, R4, R10, R56 ;  /* 0x0000000a0438723c */ /* 0x000fe20000041838 */
[----:B------:R-:W-:-:S02]  /*76d0*/  MOV R219, R174 ;  /* 0x000000ae00db7202 */ /* 0x000fc40000000f00 */
[----:B------:R-:W-:Y:S02]  /*76e0*/  MOV R205, R177 ;  /* 0x000000b100cd7202 */ /* 0x000fe40000000f00 */
[----:B------:R-:W-:Y:S02]  /*76f0*/  MOV R208, R178 ;  /* 0x000000b200d07202 */ /* 0x000fe40000000f00 */
[----:B------:R-:W-:Y:S01]  /*7700*/  MOV R116, R171 ;  /* 0x000000ab00747202 */ /* 0x000fe20000000f00 */
[----:B------:R-:W-:Y:S01]  /*7710*/  FADD.FTZ R4, R179, R24 ;  /* 0x00000018b3047221 */ /* 0x000fe20000010000 */
[----:B-1----:R-:W-:Y:S02]  /*7720*/  F2FP.BF16.PACK_AB R6, R67, R66 ;  /* 0x000000424306723e */ /* 0x002fe400000010ff */
[----:B------:R-:W-:Y:S01]  /*7730*/  MOV R203, R176 ;  /* 0x000000b000cb7202 */ /* 0x000fe20000000f00 */
[----:B------:R-:W-:Y:S01]  /*7740*/  FADD.FTZ R24, R183, R4 ;  /* 0x00000004b7187221 */ /* 0x000fe20000010000 */
[----:B------:R-:W-:-:S02]  /*7750*/  F2FP.BF16.PACK_AB R4, R65, R63 ;  /* 0x0000003f4104723e */ /* 0x000fc400000010ff */
[----:B------:R-:W-:Y:S02]  /*7760*/  MOV R202, R175 ;  /* 0x000000af00ca7202 */ /* 0x000fe40000000f00 */
[----:B------:R-:W-:Y:S01]  /*7770*/  MOV R204, R170 ;  /* 0x000000aa00cc7202 */ /* 0x000fe20000000f00 */
[----:B------:R-:W-:Y:S01]  /*7780*/  MUFU.EX2 R62, R141 ;  /* 0x0000008d003e7308 */ /* 0x000fe20000000800 */
[----:B--2---:R-:W-:Y:S01]  /*7790*/  F2FP.BF16.PACK_AB R5, R119, R64 ;  /* 0x000000407705723e */ /* 0x004fe200000010ff */
[----:B------:R-:W-:Y:S01]  /*77a0*/  LDSM.16.MT88.4 R136, [R226+0x3000] ;  /* 0x00300000e288783b */ /* 0x000fe20000004200 */
[----:B------:R-:W-:-:S07]  /*77b0*/  F2FP.BF16.PACK_AB R7, R117, R118 ;  /* 0x000000767507723e */ /* 0x000fce00000010ff */
        /* <DEDUP_REMOVED lines=8> */
[----:B------:R-:W-:-:S02]  /*7840*/  FADD.FTZ R2, R158, R2 ;  /* 0x000000029e027221 */ /* 0x000fc40000010000 */
[----:B------:R-:W-:Y:S02]  /*7850*/  FADD.FTZ R0, R159, R0 ;  /* 0x000000009f007221 */ /* 0x000fe40000010000 */
[----:B------:R-:W-:Y:S01]  /*7860*/  FADD.FTZ R3, R157, R3 ;  /* 0x000000039d037221 */ /* 0x000fe20000010000 */
[----:B------:R-:W-:Y:S01]  /*7870*/  MOV R207, R173 ;  /* 0x000000ad00cf7202 */ /* 0x000fe20000000f00 */
[----:B------:R-:W-:Y:S01]  /*7880*/  FADD.FTZ R4, R166, R24 ;  /* 0x00000018a6047221 */ /* 0x000fe20000010000 */
[----:B------:R-:W-:Y:S01]  /*7890*/  MOV R9, c[0x0][0x2ac] ;  /* 0x0000ab0000097a02 */ /* 0x000fe20000000f00 */
[----:B------:R-:W2:Y:S01]  /*78a0*/  LDL R24, [R1+0x5c] ;  /* 0x00005c0001187983 */ /* 0x000ea20000100800 */
[----:B------:R-:W-:Y:S02]  /*78b0*/  FADD.FTZ R2, R162, R2 ;  /* 0x00000002a2027221 */ /* 0x000fe40000010000 */
[----:B------:R-:W-:Y:S01]  /*78c0*/  FADD.FTZ R0, R163, R0 ;  /* 0x00000000a3007221 */ /* 0x000fe20000010000 */
[----:B------:R-:W-:Y:S01]  /*78d0*/  MOV R206, R169 ;  /* 0x000000a900ce7202 */ /* 0x000fe20000000f00 */
[----:B------:R-:W-:Y:S01]  /*78e0*/  FADD.FTZ R2, R181, R2 ;  /* 0x00000002b5027221 */ /* 0x000fe20000010000 */
[----:B------:R-:W-:Y:S01]  /*78f0*/  MUFU.EX2 R26, R145 ;  /* 0x00000091001a7308 */ /* 0x000fe20000000800 */
[----:B------:R-:W-:Y:S01]  /*7900*/  FADD.FTZ R0, R182, R0 ;  /* 0x00000000b6007221 */ /* 0x000fe20000010000 */
[----:B------:R-:W1:Y:S01]  /*7910*/  LDSM.16.MT88.4 R156, [R225+0x3000] ;  /* 0x00300000e19c783b */ /* 0x000e620000004200 */
[----:B------:R-:W-:-:S02]  /*7920*/  FADD.FTZ R2, R165, R2 ;  /* 0x00000002a5027221 */ /* 0x000fc40000010000 */
[----:B------:R-:W-:Y:S01]  /*7930*/  FADD.FTZ R3, R161, R3 ;  /* 0x00000003a1037221 */ /* 0x000fe20000010000 */
[----:B------:R-:W-:Y:S01]  /*7940*/  LDSM.16.MT88.4 R12, [R228+0x3000] ;  /* 0x00300000e40c783b */ /* 0x000fe20000004200 */
        /* <DEDUP_REMOVED lines=11> */
[----:B------:R-:W-:Y:S02]  /*7a00*/  IMAD R9, R9, c[0x0][0x1d0], RZ ;  /* 0x0000740009097a24 */ /* 0x000fe400078e02ff */
        /* <DEDUP_REMOVED lines=20> */
[----:B------:R-:W-:Y:S01]  /*7b50*/  MUFU.EX2 R20, R150 ;  /* 0x0000009600147308 */ /* 0x000fe20000000800 */
[----:B------:R-:W-:-:S02]  /*7b60*/  FADD.FTZ R4, R63, R4 ;  /* 0x000000043f047221 */ /* 0x000fc40000010000 */
[----:B------:R-:W-:Y:S02]  /*7b70*/  FADD.FTZ R5, R193, R5 ;  /* 0x00000005c1057221 */ /* 0x000fe40000010000 */
[----:B------:R-:W-:Y:S02]  /*7b80*/  FADD.FTZ R4, R65, R4 ;  /* 0x0000000441047221 */ /* 0x000fe40000010000 */
[----:B------:R-:W-:Y:S01]  /*7b90*/  FADD.FTZ R5, R64, R5 ;  /* 0x0000000540057221 */ /* 0x000fe20000010000 */
[----:B------:R-:W-:Y:S01]  /*7ba0*/  MUFU.EX2 R18, R151 ;  /* 0x0000009700127308 */ /* 0x000fe20000000800 */
[----:B------:R-:W-:Y:S02]  /*7bb0*/  FADD.FTZ R4, R66, R4 ;  /* 0x0000000442047221 */ /* 0x000fe40000010000 */
[----:B------:R-:W-:-:S05]  /*7bc0*/  FADD.FTZ R5, R119, R5 ;  /* 0x0000000577057221 */ /* 0x000fca0000010000 */
[----:B------:R-:W-:Y:S01]  /*7bd0*/  MUFU.EX2 R17, R154 ;  /* 0x0000009a00117308 */ /* 0x000fe20000000800 */
[----:B------:R-:W-:-:S07]  /*7be0*/  FADD.FTZ R5, R118, R5 ;  /* 0x0000000576057221 */ /* 0x000fce0000010000 */
[----:B------:R-:W3:Y:S08]  /*7bf0*/  MUFU.EX2 R61, R142 ;  /* 0x0000008e003d7308 */ /* 0x000ef00000000800 */
[----:B------:R-:W4:Y:S08]  /*7c00*/  MUFU.EX2 R25, R146 ;  /* 0x0000009200197308 */ /* 0x000f300000000800 */
[----:B------:R-:W-:Y:S08]  /*7c10*/  MUFU.EX2 R16, R155 ;  /* 0x0000009b00107308 */ /* 0x000ff00000000800 */
[----:B------:R-:W-:Y:S08]  /*7c20*/  MUFU.EX2 R60, R143 ;  /* 0x0000008f003c7308 */ /* 0x000ff00000000800 */
[----:B------:R-:W-:Y:S08]  /*7c30*/  MUFU.EX2 R23, R148 ;  /* 0x0000009400177308 */ /* 0x000ff00000000800 */
[----:B------:R1:W1:Y:S08]  /*7c40*/  MUFU.EX2 R27, R144 ;  /* 0x00000090001b7308 */ /* 0x0002700000000800 */
[----:B------:R-:W-:Y:S01]  /*7c50*/  MUFU.EX2 R11, R184 ;  /* 0x000000b8000b7308 */ /* 0x000fe20000000800 */
[----:B-1----:R-:W1:Y:S07]  /*7c60*/  LDSM.16.MT88.4 R144, [R229+0x3000] ;  /* 0x00300000e590783b */ /* 0x002e6e0000004200 */
[----:B------:R-:W-:Y:S08]  /*7c70*/  MUFU.EX2 R21, R152 ;  /* 0x0000009800157308 */ /* 0x000ff00000000800 */
[----:B------:R-:W3:Y:S08]  /*7c80*/  MUFU.EX2 R22, R149 ;  /* 0x0000009500167308 */ /* 0x000ef00000000800 */
[----:B------:R-:W1:Y:S08]  /*7c90*/  MUFU.EX2 R10, R185 ;  /* 0x000000b9000a7308 */ /* 0x000e700000000800 */
[----:B------:R-:W1:Y:S01]  /*7ca0*/  MUFU.EX2 R19, R153 ;  /* 0x0000009900137308 */ /* 0x000e620000000800 */
[----:B------:R-:W-:-:S02]  /*7cb0*/  IADD3 R245, R245, -0x2, RZ ;  /* 0xfffffffef5f57810 */ /* 0x000fc40007ffe0ff */
[----:B---3--:R-:W-:Y:S02]  /*7cc0*/  F2FP.BF16.PACK_AB R124, R61, R62 ;  /* 0x0000003e3d7c723e */ /* 0x008fe400000010ff */
[----:B----4-:R-:W-:Y:S02]  /*7cd0*/  F2FP.BF16.PACK_AB R125, R25, R26 ;  /* 0x0000001a197d723e */ /* 0x010fe400000010ff */
[----:B------:R-:W-:Y:S02]  /*7ce0*/  F2FP.BF16.PACK_AB R126, R27, R60 ;  /* 0x0000003c1b7e723e */ /* 0x000fe400000010ff */
[----:B------:R-:W-:Y:S01]  /*7cf0*/  F2FP.BF16.PACK_AB R127, R22, R23 ;  /* 0x00000017167f723e */ /* 0x000fe200000010ff */
[----:B--2---:R-:W-:Y:S01]  /*7d00*/  @P4 IMAD.HI.U32 R2, R24, c[0x0][0x2c8], RZ ;  /* 0x0000b20018024a27 */ /* 0x004fe200078e00ff */
[----:B------:R-:W-:-:S04]  /*7d10*/  MOV R0, R24 ;  /* 0x0000001800007202 */ /* 0x000fc80000000f00 */
[----:B------:R-:W-:Y:S02]  /*7d20*/  @P4 SHF.R.U32.HI R0, RZ, c[0x0][0x2cc], R2 ;  /* 0x0000b300ff004a19 */ /* 0x000fe40000011602 */
[----:B------:R-:W-:Y:S02]  /*7d30*/  MOV R2, RZ ;  /* 0x000000ff00027202 */ /* 0x000fe40000000f00 */
[----:B------:R-:W-:-:S05]  /*7d40*/  IADD3 R3, R0, -c[0x0][0x168], R9 ;  /* 0x80005a0000037a10 */ /* 0x000fca0007ffe009 */
[----:B------:R-:W-:-:S05]  /*7d50*/  IMAD.HI R2, R3, -0x6db6db6d, R2 ;  /* 0x9249249303027827 */ /* 0x000fca00078e0202 */
[----:B------:R-:W-:Y:S01]  /*7d60*/  SHF.R.U32.HI R0, RZ, 0x1f, R2 ;  /* 0x0000001fff007819 */ /* 0x000fe20000011602 */
[----:B------:R-:W-:-:S03]  /*7d70*/  FADD.FTZ R3, R220, R6 ;  /* 0x00000006dc037221 */ /* 0x000fc60000010000 */
[----:B------:R-:W-:Y:S01]  /*7d80*/  LEA.HI.SX32 R9, R2, R0, 0x1a ;  /* 0x0000000002097211 */ /* 0x000fe200078fd2ff */
        /* <DEDUP_REMOVED lines=34> */
[----:B------:R-:W-:Y:S01]  /*7fb0*/  FADD.FTZ R2, R23, R6 ;  /* 0x0000000617027221 */ /* 0x000fe20000010000 */
[----:B------:R-:W-:Y:S01]  /*7fc0*/  IMNMX R7, RZ, R9, !PT ;  /* 0x00000009ff077217 */ /* 0x000fe20007800200 */
[----:B------:R-:W-:Y:S02]  /*7fd0*/  FADD.FTZ R0, R11, R0 ;  /* 0x000000000b007221 */ /* 0x000fe40000010000 */
[----:B------:R-:W-:-:S02]  /*7fe0*/  FADD.FTZ R4, R21, R5 ;  /* 0x0000000515047221 */ /* 0x000fc40000010000 */
[----:B------:R-:W-:Y:S02]  /*7ff0*/  FADD.FTZ R5, R27, R3 ;  /* 0x000000031b057221 */ /* 0x000fe40000010000 */
[----:B------:R-:W-:Y:S02]  /*8000*/  FADD.FTZ R3, R22, R2 ;  /* 0x0000000216037221 */ /* 0x000fe40000010000 */
[----:B-1----:R-:W-:Y:S01]  /*8010*/  FADD.FTZ R0, R10, R0 ;  /* 0x000000000a007221 */ /* 0x002fe20000010000 */
[----:B------:R1:W-:Y:S01]  /*8020*/  STL [R1+0x1c], R7 ;  /* 0x00001c0701007387 */ /* 0x0003e20000100800 */
[----:B------:R-:W-:-:S03]  /*8030*/  FADD.FTZ R2, R19, R4 ;  /* 0x0000000413027221 */ /* 0x000fc60000010000 */
[----:B------:R1:W-:Y:S04]  /*8040*/  STL [R1+0x24], R5 ;  /* 0x0000240501007387 */ /* 0x0003e80000100800 */
[----:B------:R1:W-:Y:S04]  /*8050*/  STL [R1+0x28], R3 ;  /* 0x0000280301007387 */ /* 0x0003e80000100800 */
[----:B------:R1:W-:Y:S04]  /*8060*/  STL [R1+0x2c], R0 ;  /* 0x00002c0001007387 */ /* 0x0003e80000100800 */
[----:B------:R1:W-:Y:S01]  /*8070*/  STL [R1+0x20], R2 ;  /* 0x0000200201007387 */ /* 0x0003e20000100800 */
[----:B------:R-:W-:-:S02]  /*8080*/  ISETP.GE.AND P0, PT, R245, R7, PT ;  /* 0x00000007f500720c */ /* 0x000fc40003f06270 */
[----:B------:R-:W-:Y:S02]  /*8090*/  F2FP.BF16.PACK_AB R120, R18, R20 ;  /* 0x000000141278723e */ /* 0x000fe400000010ff */
[----:B------:R-:W-:Y:S02]  /*80a0*/  F2FP.BF16.PACK_AB R122, R19, R21 ;  /* 0x00000015137a723e */ /* 0x000fe400000010ff */
[----:B------:R-:W-:Y:S02]  /*80b0*/  F2FP.BF16.PACK_AB R121, R16, R17 ;  /* 0x000000111079723e */ /* 0x000fe400000010ff */
        /* <DEDUP_REMOVED lines=17> */
[----:B------:R-:W-:Y:S02]  /*81d0*/  @!UPT UIADD3 URZ, URZ, URZ, URZ ;  /* 0x0000003f3f3ff290 */ /* 0x000fe4000fffe03f */
[----:B------:R-:W-:Y:S11]  /*81e0*/  @!P0 BRA `(.L_x_544) ;  /* 0x0000643000008947 */ /* 0x000ff60003800000 */
[----:B-1----:R-:W-:Y:S01]  /*81f0*/  IMAD.MOV.U32 R117, RZ, RZ, R70 ;  /* 0x000000ffff757224 */ /* 0x002fe200078e0046 */
[----:B------:R-:W-:Y:S01]  /*8200*/  MOV R119, R68 ;  /* 0x0000004400777202 */ /* 0x000fe20000000f00 */
[----:B------:R-:W-:Y:S01]  /*8210*/  IMAD.MOV.U32 R116, RZ, RZ, R71 ;  /* 0x000000ffff747224 */ /* 0x000fe200078e0047 */
[----:B------:R-:W-:-:S07]  /*8220*/  MOV R118, R69 ;  /* 0x0000004500767202 */ /* 0x000fce0000000f00 */
.L_x_555:
[----:B------:R-:W-:Y:S04]  /*8230*/  DEPBAR.LE SB0, 0x0 ;  /* 0x000080000000791a */ /* 0x000fe80000000000 */
[----:B------:R-:W-:Y:S01]  /*8240*/  WARPSYNC 0xffffffff ;  /* 0xffffffff00007948 */ /* 0x000fe20003800000 */
[----:B------:R-:W-:Y:S01]  /*8250*/  BAR.SYNC.DEFER_BLOCKING 0x0 ;  /* 0x0000000000007b1d */ /* 0x000fe20000010000 */
[----:B------:R-:W-:Y:S05]  /*8260*/  ISETP.GE.AND P0, PT, R245, RZ, PT ;  /* 0x000000fff500720c */ /* 0x000fea0003f06270 */
[----:B------:R1:W2:Y:S01]  /*8270*/  LDSM.16.M88.4 R112, [R231] ;  /* 0x00000000e770783b */ /* 0x0002a20000000200 */
[----:B------:R-:W-:Y:S03]  /*8280*/  BSSY B0, `(.L_x_545) ;  /* 0x000004d000007945 */ /* 0x000fe60003800000 */
[----:B------:R1:W3:Y:S04]  /*8290*/  LDSM.16.M88.4 R108, [R231+0x2000] ;  /* 0x00200000e76c783b */ /* 0x0002e80000000200 */
[----:B-----5:R1:W4:Y:S04]  /*82a0*/  LDSM.16.M88.4 R16, [R224] ;  /* 0x00000000e010783b */ /* 0x0203280000000200 */
        /* <DEDUP_REMOVED lines=8> */
[----:B------:R1:W1:Y:S04]  /*8330*/  LDSM.16.M88.4 R192, [R235] ;  /* 0x00000000ebc0783b */ /* 0x0002680000000200 */
[----:B------:R1:W1:Y:S04]  /*8340*/  LDSM.16.M88.4 R200, [R241] ;  /* 0x00000000f1c8783b */ /* 0x0002680000000200 */
[----:B------:R1:W1:Y:S04]  /*8350*/  LDSM.16.M88.4 R204, [R240] ;  /* 0x00000000f0cc783b */ /* 0x0002680000000200 */
[----:B------:R1:W1:Y:S04]  /*8360*/  LDSM.16.M88.4 R208, [R239] ;  /* 0x00000000efd0783b */ /* 0x0002680000000200 */
[----:B------:R1:W1:Y:S04]  /*8370*/  LDSM.16.M88.4 R212, [R238] ;  /* 0x00000000eed4783b */ /* 0x0002680000000200 */
[----:B------:R1:W1:Y:S04]  /*8380*/  LDSM.16.M88.4 R216, [R237] ;  /* 0x00000000edd8783b */ /* 0x0002680000000200 */
[----:B------:R1:W1:Y:S01]  /*8390*/  LDSM.16.M88.4 R220, [R236] ;  /* 0x00000000ecdc783b */ /* 0x0002620000000200 */
[----:B------:R-:W-:-:S05]  /*83a0*/  @!P0 BRA `(.L_x_546) ;  /* 0x000003a000008947 */ /* 0x000fca0003800000 */
[----:B--234-:R-:W-:Y:S01]  /*83b0*/  IMAD.WIDE.U32 R2, R252, c[0x0][0x208], RZ ;  /* 0x00008200fc027a25 */ /* 0x01cfe200078e00ff */
[----:B------:R-:W-:Y:S01]  /*83c0*/  SHF.R.S32.HI R0, RZ, 0x1f, R252 ;  /* 0x0000001fff007819 */ /* 0x000fe200000114fc */
[----:B------:R-:W2:Y:S01]  /*83d0*/  LDL.64 R8, [R1+0x48] ;  /* 0x0000480001087983 */ /* 0x000ea20000100a00 */
[----:B------:R-:W-:Y:S01]  /*83e0*/  SHF.R.S32.HI R4, RZ, 0x1f, R244 ;  /* 0x0000001fff047819 */ /* 0x000fe200000114f4 */
[----:B------:R-:W-:Y:S01]  /*83f0*/  IMAD.SHL.U32 R20, R242, 0x2, RZ ;  /* 0x00000002f2147824 */ /* 0x000fe200078e00ff */
[----:B------:R-:W-:Y:S01]  /*8400*/  SHF.R.S32.HI R5, RZ, 0x1f, R242 ;  /* 0x0000001fff057819 */ /* 0x000fe200000114f2 */
[----:B------:R-:W-:Y:S02]  /*8410*/  IMAD R0, R0, c[0x0][0x208], RZ ;  /* 0x0000820000007a24 */ /* 0x000fe400078e02ff */
[----:B------:R-:W-:Y:S01]  /*8420*/  IMAD R4, R4, c[0x0][0x218], RZ ;  /* 0x0000860004047a24 */ /* 0x000fe200078e02ff */
[----:B------:R-:W-:Y:S01]  /*8430*/  SHF.L.U64.HI R5, R242, 0x1, R5 ;  /* 0x00000001f2057819 */ /* 0x000fe20000010205 */
[----:B------:R-:W-:Y:S01]  /*8440*/  IMAD R0, R252, c[0x0][0x20c], R0 ;  /* 0x00008300fc007a24 */ /* 0x000fe200078e0200 */
[----:B------:R-:W3:Y:S03]  /*8450*/  LDL R6, [R1+0x58] ;  /* 0x0000580001067983 */ /* 0x000ee60000100800 */
[----:B------:R-:W-:Y:S04]  /*8460*/  IMAD.IADD R3, R3, 0x1, R0 ;  /* 0x0000000103037824 */ /* 0x000fe800078e0200 */
[----:B------:R-:W-:Y:S05]  /*8470*/  IMAD.WIDE.U32 R2, R244, c[0x0][0x218], R2 ;  /* 0x00008600f4027a25 */ /* 0x000fea00078e0002 */
[----:B--2---:R-:W-:Y:S01]  /*8480*/  IADD3 R0, P1, R8, R2, RZ ;  /* 0x0000000208007210 */ /* 0x004fe20007f3e0ff */
[----:B------:R-:W-:Y:S03]  /*8490*/  IMAD R2, R244, c[0x0][0x21c], R4 ;  /* 0x00008700f4027a24 */ /* 0x000fe600078e0204 */
[----:B------:R-:W-:Y:S02]  /*84a0*/  LEA R4, P0, R0, c[0x0][0x1f8], 0x1 ;  /* 0x00007e0000047a11 */ /* 0x000fe400078008ff */
[----:B---3--:R-:W-:Y:S04]  /*84b0*/  IADD3.X R2, R6, R3, R2, P1, !PT ;  /* 0x0000000306027210 */ /* 0x008fe80000ffe402 */
[----:B------:R-:W-:Y:S01]  /*84c0*/  LEA.HI.X R0, R0, c[0x0][0x1fc], R2, 0x1, P0 ;  /* 0x00007f0000007a11 */ /* 0x000fe200000f0c02 */
[----:B------:R-:W-:-:S05]  /*84d0*/  BRA.DIV ~URZ, `(.L_x_547) ;  /* 0x0000fae27f007947 */ /* 0x000fca000b800000 */
[----:B------:R2:W3:Y:S02]  /*84e0*/  SHFL.IDX PT, R7, R0, RZ, 0x181f ;  /* 0x00181fff00077589 */ /* 0x0004e400000e0000 */
.L_x_606:
[----:B------:R-:W-:-:S05]  /*84f0*/  BRA.DIV ~URZ, `(.L_x_548) ;  /* 0x0000fb327f007947 */ /* 0x000fca000b800000 */
[----:B------:R-:W4:Y:S04]  /*8500*/  SHFL.IDX PT, R6, R4, RZ, 0x181f ;  /* 0x00181fff04067589 */ /* 0x000f2800000e0000 */
[----:B------:R-:W5:Y:S04]  /*8510*/  SHFL.IDX PT, R2, R4, 0x1, 0x181f ;  /* 0x00381f0004027f89 */ /* 0x000f6800000e0000 */
[----:B------:R-:W-:Y:S04]  /*8520*/  SHFL.IDX PT, R3, R0, 0x1, 0x181f ;  /* 0x00381f0000037f89 */ /* 0x000fe800000e0000 */
[----:B------:R-:W-:Y:S04]  /*8530*/  SHFL.IDX PT, R10, R4, 0x2, 0x181f ;  /* 0x00581f00040a7f89 */ /* 0x000fe800000e0000 */
[----:B------:R-:W2:Y:S04]  /*8540*/  SHFL.IDX PT, R8, R4, 0x3, 0x181f ;  /* 0x00781f0004087f89 */ /* 0x000ea800000e0000 */
[----:B------:R-:W3:Y:S04]  /*8550*/  SHFL.IDX PT, R11, R0, 0x2, 0x181f ;  /* 0x00581f00000b7f89 */ /* 0x000ee800000e0000 */
[----:B------:R-:W1:Y:S04]  /*8560*/  SHFL.IDX PT, R9, R4, 0x4, 0x181f ;  /* 0x00981f0004097f89 */ /* 0x000e6800000e0000 */
[----:B------:R-:W1:Y:S04]  /*8570*/  SHFL.IDX PT, R15, R0, 0x3, 0x181f ;  /* 0x00781f00000f7f89 */ /* 0x000e6800000e0000 */
[----:B------:R-:W1:Y:S04]  /*8580*/  SHFL.IDX PT, R12, R4, 0x5, 0x181f ;  /* 0x00b81f00040c7f89 */ /* 0x000e6800000e0000 */
[----:B------:R-:W1:Y:S04]  /*8590*/  SHFL.IDX PT, R14, R0, 0x4, 0x181f ;  /* 0x00981f00000e7f89 */ /* 0x000e6800000e0000 */
[----:B------:R-:W1:Y:S04]  /*85a0*/  SHFL.IDX PT, R13, R0, 0x5, 0x181f ;  /* 0x00b81f00000d7f89 */ /* 0x000e6800000e0000 */
[----:B------:R-:W1:Y:S04]  /*85b0*/  SHFL.IDX PT, R4, R4, 0x6, 0x181f ;  /* 0x00d81f0004047f89 */ /* 0x000e6800000e0000 */
[----:B--2---:R-:W2:Y:S01]  /*85c0*/  SHFL.IDX PT, R0, R0, 0x6, 0x181f ;  /* 0x00d81f0000007f89 */ /* 0x004ea200000e0000 */
[-C--:B----4-:R-:W-:Y:S02]  /*85d0*/  IADD3 R6, P0, R6, R20.reuse, RZ ;  /* 0x0000001406067210 */ /* 0x090fe40007f1e0ff */
[-C--:B-----5:R-:W-:Y:S02]  /*85e0*/  IADD3 R2, P1, R2, R20.reuse, RZ ;  /* 0x0000001402027210 */ /* 0x0a0fe40007f3e0ff */
[-C--:B------:R-:W-:Y:S01]  /*85f0*/  IADD3 R8, P6, R8, R20.reuse, RZ ;  /* 0x0000001408087210 */ /* 0x080fe20007fde0ff */
[--C-:B---3--:R-:W-:Y:S01]  /*8600*/  IMAD.X R7, R7, 0x1, R5.reuse, P0 ;  /* 0x0000000107077824 */ /* 0x108fe200000e0605 */
[-C--:B------:R-:W-:Y:S01]  /*8610*/  IADD3 R10, P0, R10, R20.reuse, RZ ;  /* 0x000000140a0a7210 */ /* 0x080fe20007f1e0ff */
[--C-:B------:R-:W-:Y:S03]  /*8620*/  IMAD.X R3, R3, 0x1, R5.reuse, P1 ;  /* 0x0000000103037824 */ /* 0x100fe600008e0605 */
[----:B------:R1:W-:Y:S01]  /*8630*/  LDGSTS.E.BYPASS.LTC128B.128 [R243+0x100], [R6.64], !P5 ;  /* 0x0010000006f37fae */ /* 0x0003e2000e901d46 */
[--C-:B------:R-:W-:Y:S03]  /*8640*/  IMAD.X R11, R11, 0x1, R5.reuse, P0 ;  /* 0x000000010b0b7824 */ /* 0x100fe600000e0605 */
[----:B------:R3:W-:Y:S04]  /*8650*/  LDGSTS.E.BYPASS.LTC128B.128 [R243+0x900], [R2.64], !P5 ;  /* 0x0090000002f37fae */ /* 0x0007e8000e901d46 */
[----:B------:R4:W-:Y:S01]  /*8660*/  LDGSTS.E.BYPASS.LTC128B.128 [R243+0x1100], [R10.64], !P5 ;  /* 0x011000000af37fae */ /* 0x0009e2000e901d46 */
[-C--:B-1----:R-:W-:Y:S01]  /*8670*/  IADD3 R6, P1, R9, R20.reuse, RZ ;  /* 0x0000001409067210 */ /* 0x082fe20007f3e0ff */
[--C-:B------:R-:W-:Y:S01]  /*8680*/  IMAD.X R9, R15, 0x1, R5.reuse, P6 ;  /* 0x000000010f097824 */ /* 0x100fe200030e0605 */
[----:B---3--:R-:W-:Y:S03]  /*8690*/  IADD3 R2, P0, R12, R20, RZ ;  /* 0x000000140c027210 */ /* 0x008fe60007f1e0ff */
[--C-:B------:R-:W-:Y:S01]  /*86a0*/  IMAD.X R7, R14, 0x1, R5.reuse, P1 ;  /* 0x000000010e077824 */ /* 0x100fe200008e0605 */
[----:B------:R4:W-:Y:S01]  /*86b0*/  LDGSTS.E.BYPASS.LTC128B.128 [R243+0x1900], [R8.64], !P5 ;  /* 0x0190000008f37fae */ /* 0x0009e2000e901d46 */
[----:B------:R-:W-:Y:S03]  /*86c0*/  IMAD.X R3, R13, 0x1, R5, P0 ;  /* 0x000000010d037824 */ /* 0x000fe600000e0605 */
[----:B------:R4:W-:Y:S04]  /*86d0*/  LDGSTS.E.BYPASS.LTC128B.128 [R243+0x2100], [R6.64], !P5 ;  /* 0x0210000006f37fae */ /* 0x0009e8000e901d46 */
[----:B------:R4:W-:Y:S02]  /*86e0*/  LDGSTS.E.BYPASS.LTC128B.128 [R243+0x2900], [R2.64], !P5 ;  /* 0x0290000002f37fae */ /* 0x0009e4000e901d46 */
.L_x_607:
[----:B--2-4-:R-:W-:Y:S04]  /*86f0*/  IADD3 R2, P0, R4, R20, RZ ;  /* 0x0000001404027210 */ /* 0x014fe80007f1e0ff */
[----:B------:R-:W-:Y:S05]  /*8700*/  IADD3.X R3, R0, R5, RZ, P0, !PT ;  /* 0x0000000500037210 */ /* 0x000fea00007fe4ff */
[----:B------:R-:W-:Y:S01]  /*8710*/  @!PT LDS RZ, [RZ] ;  /* 0x00000000fffff984 */ /* 0x000fe20000000800 */
[----:B------:R-:W-:Y:S01]  /*8720*/  @!PT LDS RZ, [RZ] ;  /* 0x00000000fffff984 */ /* 0x000fe20000000800 */
[----:B------:R-:W-:Y:S01]  /*8730*/  @!PT LDS RZ, [RZ] ;  /* 0x00000000fffff984 */ /* 0x000fe20000000800 */
[----:B------:R1:W-:Y:S04]  /*8740*/  LDGSTS.E.BYPASS.LTC128B.128 [R243+0x3100], [R2.64], !P5 ;  /* 0x0310000002f37fae */ /* 0x0003e8000e901d46 */
.L_x_546:
[----:B--234-:R-:W-:Y:S05]  /*8750*/  BSYNC B0 ;  /* 0x0000000000007941 */ /* 0x01cfea0003800000 */
.L_x_545:
[----:B------:R-:W0:Y:S01]  /*8760*/  LDGDEPBAR ;  /* 0x00000000000079af */ /* 0x000e220000000000 */
[----:B------:R-:W-:Y:S01]  /*8770*/  WARPSYNC 0xffffffff ;  /* 0xffffffff00007948 */ /* 0x000fe20003800000 */
[-C--:B------:R-:W-:Y:S01]  /*8780*/  HMMA.16816.F32.BF16 R4, R112, R16.reuse, RZ ;  /* 0x000000107004723c */ /* 0x080fe200000418ff */
[----:B------:R-:W-:Y:S02]  /*8790*/  BSSY B0, `(.L_x_549) ;  /* 0x00001ba000007945 */ /* 0x000fe40003800000 */
[----:B------:R-:W-:Y:S05]  /*87a0*/  ISETP.GE.AND P0, PT, R245, 0x1, PT ;  /* 0x00000001f500780c */ /* 0x000fea0003f06270 */
        /* <DEDUP_REMOVED lines=27> */
[----:B------:R-:W-:Y:S07]  /*8960*/  LDSM.16.M88.4 R184, [R232] ;  /* 0x00000000e8b8783b */ /* 0x000fee0000000200 */
[-C--:B------:R-:W-:Y:S08]  /*8970*/  HMMA.16816.F32.BF16 R4, R188, R192.reuse, R4 ;  /* 0x000000c0bc04723c */ /* 0x080ff00000041804 */
[C---:B------:R-:W-:Y:S08]  /*8980*/  HMMA.16816.F32.BF16 R8, R196.reuse, R192, R8 ;  /* 0x000000c0c408723c */ /* 0x040ff00000041808 */
[-C--:B------:R-:W-:Y:S08]  /*8990*/  HMMA.16816.F32.BF16 R12, R196, R194.reuse, R12 ;  /* 0x000000c2c40c723c */ /* 0x080ff0000004180c */
[C---:B------:R-:W-:Y:S01]  /*89a0*/  HMMA.16816.F32.BF16 R16, R188.reuse, R194, R16 ;  /* 0x000000c2bc10723c */ /* 0x040fe20000041810 */
[----:B------:R-:W1:Y:S07]  /*89b0*/  LDSM.16.M88.4 R192, [R230] ;  /* 0x00000000e6c0783b */ /* 0x000e6e0000000200 */
        /* <DEDUP_REMOVED lines=19> */
[----:B------:R-:W-:Y:S07]  /*8af0*/  LDSM.16.M88.4 R212, [R233] ;  /* 0x00000000e9d4783b */ /* 0x000fee0000000200 */
        /* <DEDUP_REMOVED lines=10> */
[----:B------:R-:W5:Y:S07]  /*8ba0*/  LDSM.16.M88.4 R188, [R230+0x1800] ;  /* 0x00180000e6bc783b */ /* 0x000f6e0000000200 */
        /* <DEDUP_REMOVED lines=17> */
[C---:B------:R-:W-:Y:S01]  /*8cc0*/  HMMA.16816.F32.BF16 R64, R184.reuse, R190, R64 ;  /* 0x000000beb840723c */ /* 0x040fe20000041840 */
[----:B------:R-:W3:Y:S07]  /*8cd0*/  LDSM.16.M88.4 R188, [R233+0x2000] ;  /* 0x00200000e9bc783b */ /* 0x000eee0000000200 */
        /* <DEDUP_REMOVED lines=8> */
[-C--:B--2---:R-:W-:Y:S08]  /*8d60*/  HMMA.16816.F32.BF16 R100, R184, R204.reuse, R100 ;  /* 0x000000ccb864723c */ /* 0x084ff00000041864 */
[C---:B------:R-:W-:Y:S08]  /*8d70*/  HMMA.16816.F32.BF16 R104, R200.reuse, R204, R104 ;  /* 0x000000ccc868723c */ /* 0x040ff00000041868 */
[-C--:B------:R-:W-:Y:S08]  /*8d80*/  HMMA.16816.F32.BF16 R108, R200, R206.reuse, R108 ;  /* 0x000000cec86c723c */ /* 0x080ff0000004186c */
[----:B------:R-:W-:Y:S08]  /*8d90*/  HMMA.16816.F32.BF16 R112, R184, R206, R112 ;  /* 0x000000ceb870723c */ /* 0x000ff00000041870 */
[-C--:B------:R-:W-:Y:S08]  /*8da0*/  HMMA.16816.F32.BF16 R4, R212, R216.reuse, R4 ;  /* 0x000000d8d404723c */ /* 0x080ff00000041804 */
        /* <DEDUP_REMOVED lines=9> */
[----:B------:R-:W1:Y:S01]  /*8e40*/  MUFU.TANH R0, R8 ;  /* 0x0000000800007308 */ /* 0x000e620000002400 */
        /* <DEDUP_REMOVED lines=12> */
[----:B------:R-:W-:Y:S01]  /*8f10*/  FMUL.FTZ R13, R13, c[0x0][0x320] ;  /* 0x0000c8000d0d7a20 */ /* 0x000fe20000410000 */
[----:B-1----:R1:W-:Y:S08]  /*8f20*/  STL [R1+0x8], R0 ;  /* 0x0000080001007387 */ /* 0x0023f00000100800 */
[----:B------:R2:W-:Y:S10]  /*8f30*/  MUFU.TANH R223, R7 ;  /* 0x0000000700df7308 */ /* 0x0005f40000002400 */
[----:B------:R-:W-:Y:S10]  /*8f40*/  MUFU.TANH R251, R9 ;  /* 0x0000000900fb7308 */ /* 0x000ff40000002400 */
[----:B------:R-:W3:Y:S01]  /*8f50*/  MUFU.TANH R2, R10 ;  /* 0x0000000a00027308 */ /* 0x000ee20000002400 */
[----:B--2---:R-:W2:Y:S09]  /*8f60*/  LDSM.16.M88.4 R4, [R227+0x800] ;  /* 0x00080000e304783b */ /* 0x004eb20000000200 */
[----:B-1----:R1:W4:Y:S10]  /*8f70*/  MUFU.TANH R0, R11 ;  /* 0x0000000b00007308 */ /* 0x0023340000002400 */
[----:B------:R-:W-:Y:S01]  /*8f80*/  MUFU.TANH R248, R12 ;  /* 0x0000000c00f87308 */ /* 0x000fe20000002400 */
[----:B---3--:R3:W-:Y:S09]  /*8f90*/  STL [R1+0x14], R2 ;  /* 0x0000140201007387 */ /* 0x0087f20000100800 */
[----:B------:R-:W-:Y:S01]  /*8fa0*/  MUFU.TANH R247, R13 ;  /* 0x0000000d00f77308 */ /* 0x000fe20000002400 */
[----:B-1----:R-:W1:Y:S09]  /*8fb0*/  LDSM.16.M88.4 R8, [R227+0x1000] ;  /* 0x00100000e308783b */ /* 0x002e720000000200 */
[----:B------:R-:W-:Y:S01]  /*8fc0*/  MUFU.TANH R209, R18 ;  /* 0x0000001200d17308 */ /* 0x000fe20000002400 */
[----:B----4-:R4:W-:Y:S01]  /*8fd0*/  STL [R1+0x18], R0 ;  /* 0x0000180001007387 */ /* 0x0109e20000100800 */
[-C--:B--2---:R-:W-:Y:S08]  /*8fe0*/  HMMA.16816.F32.BF16 R20, R212, R4.reuse, R20 ;  /* 0x00000004d414723c */ /* 0x084ff00000041814 */
[----:B---3--:R-:W2:Y:S01]  /*8ff0*/  MUFU.TANH R2, R14 ;  /* 0x0000000e00027308 */ /* 0x008ea20000002400 */
[C---:B------:R-:W-:Y:S09]  /*9000*/  HMMA.16816.F32.BF16 R24, R188.reuse, R4, R24 ;  /* 0x00000004bc18723c */ /* 0x040ff20000041818 */
[----:B------:R-:W-:Y:S01]  /*9010*/  MUFU.TANH R207, R19 ;  /* 0x0000001300cf7308 */ /* 0x000fe20000002400 */
[-C--:B------:R-:W-:Y:S05]  /*9020*/  HMMA.16816.F32.BF16 R28, R188, R6.reuse, R28 ;  /* 0x00000006bc1c723c */ /* 0x080fea000004181c */
[----:B------:R-:W-:Y:S03]  /*9030*/  FMUL.FTZ R20, R20, c[0x0][0x320] ;  /* 0x0000c80014147a20 */ /* 0x000fe60000410000 */
[C---:B------:R-:W-:Y:S01]  /*9040*/  HMMA.16816.F32.BF16 R32, R212.reuse, R6, R32 ;  /* 0x00000006d420723c */ /* 0x040fe20000041820 */
[----:B----4-:R-:W3:Y:S01]  /*9050*/  MUFU.TANH R0, R15 ;  /* 0x0000000f00007308 */ /* 0x010ee20000002400 */
[----:B------:R-:W4:Y:S02]  /*9060*/  LDSM.16.M88.4 R4, [R227+0x1800] ;  /* 0x00180000e304783b */ /* 0x000f240000000200 */
[----:B------:R-:W-:Y:S02]  /*9070*/  FMUL.FTZ R21, R21, c[0x0][0x320] ;  /* 0x0000c80015157a20 */ /* 0x000fe40000410000 */
[----:B------:R-:W-:Y:S02]  /*9080*/  FMUL.FTZ R22, R22, c[0x0][0x320] ;  /* 0x0000c80016167a20 */ /* 0x000fe40000410000 */
[-C--:B-1----:R-:W-:Y:S02]  /*9090*/  HMMA.16816.F32.BF16 R36, R212, R8.reuse, R36 ;  /* 0x00000008d424723c */ /* 0x082fe40000041824 */
[----:B--2---:R1:W-:Y:S01]  /*90a0*/  STL [R1+0x10], R2 ;  /* 0x0000100201007387 */ /* 0x0043e20000100800 */
[----:B------:R-:W-:Y:S01]  /*90b0*/  MUFU.TANH R15, R16 ;  /* 0x00000010000f7308 */ /* 0x000fe20000002400 */
[----:B------:R-:W-:Y:S02]  /*90c0*/  FMUL.FTZ R26, R26, c[0x0][0x320] ;  /* 0x0000c8001a1a7a20 */ /* 0x000fe40000410000 */
[----:B------:R-:W-:Y:S02]  /*90d0*/  FMUL.FTZ R27, R27, c[0x0][0x320] ;  /* 0x0000c8001b1b7a20 */ /* 0x000fe40000410000 */
[C---:B------:R-:W-:Y:S04]  /*90e0*/  HMMA.16816.F32.BF16 R40, R188.reuse, R8, R40 ;  /* 0x00000008bc28723c */ /* 0x040fe80000041828 */
[----:B------:R-:W-:Y:S01]  /*90f0*/  FMUL.FTZ R23, R23, c[0x0][0x320] ;  /* 0x0000c80017177a20 */ /* 0x000fe20000410000 */
[----:B------:R-:W-:Y:S01]  /*9100*/  MUFU.TANH R16, R17 ;  /* 0x0000001100107308 */ /* 0x000fe20000002400 */
[----:B------:R-:W-:Y:S02]  /*9110*/  FMUL.FTZ R24, R24, c[0x0][0x320] ;  /* 0x0000c80018187a20 */ /* 0x000fe40000410000 */
[-C--:B------:R-:W-:Y:S01]  /*9120*/  HMMA.16816.F32.BF16 R44, R188, R10.reuse, R44 ;  /* 0x0000000abc2c723c */ /* 0x080fe2000004182c */
[----:B---3--:R2:W-:Y:S03]  /*9130*/  STL [R1+0xc], R0 ;  /* 0x00000c0001007387 */ /* 0x0085e60000100800 */
[----:B------:R-:W-:Y:S02]  /*9140*/  FMUL.FTZ R25, R25, c[0x0][0x320] ;  /* 0x0000c80019197a20 */ /* 0x000fe40000410000 */
[----:B------:R-:W-:Y:S01]  /*9150*/  FMUL.FTZ R28, R28, c[0x0][0x320] ;  /* 0x0000c8001c1c7a20 */ /* 0x000fe20000410000 */
[----:B------:R-:W-:Y:S01]  /*9160*/  MUFU.TANH R184, R20 ;  /* 0x0000001400b87308 */ /* 0x000fe20000002400 */
[C---:B------:R-:W-:Y:S01]  /*9170*/  HMMA.16816.F32.BF16 R48, R212.reuse, R10, R48 ;  /* 0x0000000ad430723c */ /* 0x040fe20000041830 */
[----:B------:R-:W3:Y:S03]  /*9180*/  LDSM.16.M88.4 R8, [R227+0x2000] ;  /* 0x00200000e308783b */ /* 0x000ee60000000200 */
[----:B------:R-:W-:Y:S02]  /*9190*/  FMUL.FTZ R29, R29, c[0x0][0x320] ;  /* 0x0000c8001d1d7a20 */ /* 0x000fe40000410000 */
[----:B------:R-:W-:Y:S02]  /*91a0*/  FMUL.FTZ R30, R30, c[0x0][0x320] ;  /* 0x0000c8001e1e7a20 */ /* 0x000fe40000410000 */
[----:B------:R-:W-:Y:S01]  /*91b0*/  FMUL.FTZ R31, R31, c[0x0][0x320] ;  /* 0x0000c8001f1f7a20 */ /* 0x000fe20000410000 */
[----:B-1----:R-:W1:Y:S01]  /*91c0*/  MUFU.TANH R2, R26 ;  /* 0x0000001a00027308 */ /* 0x002e620000002400 */
[-C--:B----4-:R-:W-:Y:S03]  /*91d0*/  HMMA.16816.F32.BF16 R52, R212, R4.reuse, R52 ;  /* 0x00000004d434723c */ /* 0x090fe60000041834 */
[----:B------:R-:W-:Y:S02]  /*91e0*/  FMUL.FTZ R32, R32, c[0x0][0x320] ;  /* 0x0000c80020207a20 */ /* 0x000fe40000410000 */
[----:B------:R-:W-:Y:S02]  /*91f0*/  FMUL.FTZ R33, R33, c[0x0][0x320] ;  /* 0x0000c80021217a20 */ /* 0x000fe40000410000 */
[----:B------:R-:W-:Y:S01]  /*9200*/  FMUL.FTZ R34, R34, c[0x0][0x320] ;  /* 0x0000c80022227a20 */ /* 0x000fe20000410000 */
[C---:B------:R-:W-:Y:S01]  /*9210*/  HMMA.16816.F32.BF16 R56, R188.reuse, R4, R56 ;  /* 0x00000004bc38723c */ /* 0x040fe20000041838 */
[----:B--2---:R-:W2:Y:S03]  /*9220*/  MUFU.TANH R0, R27 ;  /* 0x0000001b00007308 */ /* 0x004ea60000002400 */
[----:B------:R-:W-:Y:S02]  /*9230*/  FMUL.FTZ R35, R35, c[0x0][0x320] ;  /* 0x0000c80023237a20 */ /* 0x000fe40000410000 */
[----:B------:R-:W-:Y:S02]  /*9240*/  FMUL.FTZ R36, R36, c[0x0][0x320] ;  /* 0x0000c80024247a20 */ /* 0x000fe40000410000 */
[-C--:B------:R-:W-:Y:S03]  /*9250*/  HMMA.16816.F32.BF16 R60, R188, R6.reuse, R60 ;  /* 0x00000006bc3c723c */ /* 0x080fe6000004183c */
[----:B------:R4:W4:Y:S01]  /*9260*/  MUFU.TANH R185, R21 ;  /* 0x0000001500b97308 */ /* 0x0009220000002400 */
[----:B------:R-:W-:Y:S02]  /*9270*/  FMUL.FTZ R37, R37, c[0x0][0x320] ;  /* 0x0000c80025257a20 */ /* 0x000fe40000410000 */
[----:B------:R-:W-:Y:S01]  /*9280*/  FMUL.FTZ R38, R38, c[0x0][0x320] ;  /* 0x0000c80026267a20 */ /* 0x000fe20000410000 */
[----:B-1----:R-:W-:Y:S01]  /*9290*/  STL [R1+0x4], R2 ;  /* 0x0000040201007387 */ /* 0x002fe20000100800 */
[C---:B------:R-:W-:Y:S03]  /*92a0*/  HMMA.16816.F32.BF16 R64, R212.reuse, R6, R64 ;  /* 0x00000006d440723c */ /* 0x040fe60000041840 */
[----:B------:R-:W1:Y:S01]  /*92b0*/  LDSM.16.M88.4 R4, [R227+0x2800] ;  /* 0x00280000e304783b */ /* 0x000e620000000200 */
[----:B------:R-:W-:Y:S01]  /*92c0*/  FMUL.FTZ R39, R39, c[0x0][0x320] ;  /* 0x0000c80027277a20 */ /* 0x000fe20000410000 */
[----:B------:R1:W1:Y:S01]  /*92d0*/  MUFU.TANH R187, R22 ;  /* 0x0000001600bb7308 */ /* 0x0002620000002400 */
[----:B------:R-:W-:Y:S02]  /*92e0*/  FMUL.FTZ R40, R40, c[0x0][0x320] ;  /* 0x0000c80028287a20 */ /* 0x000fe40000410000 */
[-C--:B---3--:R-:W-:Y:S03]  /*92f0*/  HMMA.16816.F32.BF16 R68, R212, R8.reuse, R68 ;  /* 0x00000008d444723c */ /* 0x088fe60000041844 */
[----:B--2---:R-:W-:Y:S01]  /*9300*/  STL [R1], R0 ;  /* 0x0000000001007387 */ /* 0x004fe20000100800 */
[----:B------:R-:W-:Y:S02]  /*9310*/  FMUL.FTZ R41, R41, c[0x0][0x320] ;  /* 0x0000c80029297a20 */ /* 0x000fe40000410000 */
[----:B------:R-:W-:Y:S01]  /*9320*/  FMUL.FTZ R42, R42, c[0x0][0x320] ;  /* 0x0000c8002a2a7a20 */ /* 0x000fe20000410000 */
[----:B------:R2:W3:Y:S01]  /*9330*/  MUFU.TANH R186, R23 ;  /* 0x0000001700ba7308 */ /* 0x0004e20000002400 */
[C---:B------:R-:W-:Y:S04]  /*9340*/  HMMA.16816.F32.BF16 R72, R188.reuse, R8, R72 ;  /* 0x00000008bc48723c */ /* 0x040fe80000041848 */
[----:B------:R-:W-:Y:S02]  /*9350*/  FMUL.FTZ R43, R43, c[0x0][0x320] ;  /* 0x0000c8002b2b7a20 */ /* 0x000fe40000410000 */
[----:B------:R-:W-:Y:S02]  /*9360*/  FMUL.FTZ R44, R44, c[0x0][0x320] ;  /* 0x0000c8002c2c7a20 */ /* 0x000fe40000410000 */
[-C--:B------:R-:W-:Y:S01]  /*9370*/  HMMA.16816.F32.BF16 R76, R188, R10.reuse, R76 ;  /* 0x0000000abc4c723c */ /* 0x080fe2000004184c */
[----:B------:R2:W2:Y:S03]  /*9380*/  MUFU.TANH R219, R24 ;  /* 0x0000001800db7308 */ /* 0x0004a60000002400 */
[----:B------:R-:W-:Y:S02]  /*9390*/  FMUL.FTZ R45, R45, c[0x0][0x320] ;  /* 0x0000c8002d2d7a20 */ /* 0x000fe40000410000 */
[----:B------:R-:W-:Y:S02]  /*93a0*/  FMUL.FTZ R46, R46, c[0x0][0x320] ;  /* 0x0000c8002e2e7a20 */ /* 0x000fe40000410000 */
[C---:B------:R-:W-:Y:S01]  /*93b0*/  HMMA.16816.F32.BF16 R80, R212.reuse, R10, R80 ;  /* 0x0000000ad450723c */ /* 0x040fe20000041850 */
[----:B------:R-:W5:Y:S01]  /*93c0*/  LDSM.16.M88.4 R8, [R227+0x3000] ;  /* 0x00300000e308783b */ /* 0x000f620000000200 */
[----:B------:R-:W-:Y:S04]  /*93d0*/  DEPBAR.LE SB0, 0x0 ;  /* 0x000080000000791a */ /* 0x000fe80000000000 */
[----:B------:R2:W2:Y:S01]  /*93e0*/  MUFU.TANH R217, R25 ;  /* 0x0000001900d97308 */ /* 0x0004a20000002400 */
[----:B------:R-:W-:Y:S02]  /*93f0*/  FMUL.FTZ R48, R48, c[0x0][0x320] ;  /* 0x0000c80030307a20 */ /* 0x000fe40000410000 */
[----:B------:R-:W-:Y:S01]  /*9400*/  BAR.SYNC.DEFER_BLOCKING 0x0 ;  /* 0x0000000000007b1d */ /* 0x000fe20000010000 */
[-C--:B-1----:R-:W-:Y:S06]  /*9410*/  HMMA.16816.F32.BF16 R84, R212, R4.reuse, R84 ;  /* 0x00000004d454723c */ /* 0x082fec0000041854 */
        /* <DEDUP_REMOVED lines=8> */
[----:B------:R-:W-:Y:S03]  /*94a0*/  FMUL.FTZ R53, R53, c[0x0][0x320] ;  /* 0x0000c80035357a20 */ /* 0x000fe60000410000 */
[C---:B------:R-:W-:Y:S01]  /*94b0*/  HMMA.16816.F32.BF16 R96, R212.reuse, R6, R96 ;  /* 0x00000006d460723c */ /* 0x040fe20000041860 */
[----:B------:R1:W1:Y:S03]  /*94c0*/  MUFU.TANH R249, R30 ;  /* 0x0000001e00f97308 */ /* 0x0002660000002400 */
[----:B------:R-:W-:Y:S02]  /*94d0*/  FMUL.FTZ R54, R54, c[0x0][0x320] ;  /* 0x0000c80036367a20 */ /* 0x000fe40000410000 */
[----:B------:R-:W-:Y:S02]  /*94e0*/  FMUL.FTZ R55, R55, c[0x0][0x320] ;  /* 0x0000c80037377a20 */ /* 0x000fe40000410000 */
[-C--:B-----5:R-:W-:Y:S03]  /*94f0*/  HMMA.16816.F32.BF16 R100, R212, R8.reuse, R100 ;  /* 0x00000008d464723c */ /* 0x0a0fe60000041864 */
[----:B------:R1:W1:Y:S01]  /*9500*/  MUFU.TANH R250, R31 ;  /* 0x0000001f00fa7308 */ /* 0x0002620000002400 */
        /* <DEDUP_REMOVED lines=9> */
[----:B------:R1:W1:Y:S01]  /*95a0*/  MUFU.TANH R27, R33 ;  /* 0x00000021001b7308 */ /* 0x0002620000002400 */
[----:B------:R-:W-:Y:S04]  /*95b0*/  HMMA.16816.F32.BF16 R112, R212, R10, R112 ;  /* 0x0000000ad470723c */ /* 0x000fe80000041870 */
[----:B------:R-:W-:Y:S02]  /*95c0*/  FMUL.FTZ R63, R63, c[0x0][0x320] ;  /* 0x0000c8003f3f7a20 */ /* 0x000fe40000410000 */
[----:B------:R-:W-:Y:S02]  /*95d0*/  FMUL.FTZ R64, R64, c[0x0][0x320] ;  /* 0x0000c80040407a20 */ /* 0x000fe40000410000 */
[----:B------:R-:W-:Y:S01]  /*95e0*/  FMUL.FTZ R65, R65, c[0x0][0x320] ;  /* 0x0000c80041417a20 */ /* 0x000fe20000410000 */
[----:B------:R-:W1:Y:S03]  /*95f0*/  MUFU.TANH R34, R34 ;  /* 0x0000002200227308 */ /* 0x000e660000002400 */
        /* <DEDUP_REMOVED lines=61> */
[----:B------:R-:W-:Y:S05]  /*99d0*/  FMUL.FTZ R115, R115, c[0x0][0x320] ;  /* 0x0000c80073737a20 */ /* 0x000fea0000410000 */
        /* <DEDUP_REMOVED lines=70> */
[----:B------:R1:W1:Y:S01]  /*9e40*/  MUFU.TANH R35, R115 ;  /* 0x0000007300237308 */ /* 0x0002620000002400 */
[----:B------:R-:W-:-:S05]  /*9e50*/  @!P0 BRA `(.L_x_550) ;  /* 0x000004d000008947 */ /* 0x000fca0003800000 */
[----:B--234-:R-:W-:Y:S01]  /*9e60*/  IMAD.MOV.U32 R244, RZ, RZ, RZ ;  /* 0x000000fffff47224 */ /* 0x01cfe200078e00ff */
[----:B------:R-:W2:Y:S01]  /*9e70*/  LDL R2, [R1+0x34] ;  /* 0x0000340001027983 */ /* 0x000ea20000100800 */
[----:B------:R-:W-:Y:S03]  /*9e80*/  IMAD.SHL.U32 R8, R242, 0x2, RZ ;  /* 0x00000002f2087824 */ /* 0x000fe600078e00ff */
[----:B------:R-:W3:Y:S04]  /*9e90*/  LDL R0, [R1+0x30] ;  /* 0x0000300001007983 */ /* 0x000ee80000100800 */
[----:B-1----:R-:W4:Y:S04]  /*9ea0*/  LDL.64 R74, [R1+0x40] ;  /* 0x00004000014a7983 */ /* 0x002f280000100a00 */
[----:B------:R-:W5:Y:S04]  /*9eb0*/  LDL R13, [R1+0x54] ;  /* 0x00005400010d7983 */ /* 0x000f680000100800 */
[----:B------:R-:W4:Y:S04]  /*9ec0*/  LDL.64 R72, [R1+0x38] ;  /* 0x0000380001487983 */ /* 0x000f280000100a00 */
[----:B------:R-:W5:Y:S01]  /*9ed0*/  LDL R14, [R1+0x50] ;  /* 0x00005000010e7983 */ /* 0x000f620000100800 */
[----:B--2---:R-:W-:Y:S05]  /*9ee0*/  IMAD R2, R245, 0x70, R2 ;  /* 0x00000070f5027824 */ /* 0x004fea00078e0202 */
[----:B---3--:R-:W-:Y:S05]  /*9ef0*/  IADD3 R2, R2, -0x70, R0 ;  /* 0xffffff9002027810 */ /* 0x008fea0007ffe000 */
[----:B------:R-:W-:Y:S04]  /*9f00*/  @P3 IMAD.HI.U32 R3, R2, c[0x0][0x2bc], RZ ;  /* 0x0000af0002033a27 */ /* 0x000fe800078e00ff */
[----:B------:R-:W-:Y:S01]  /*9f10*/  IMAD.MOV.U32 R0, RZ, RZ, R2 ;  /* 0x000000ffff007224 */ /* 0x000fe200078e0002 */
[----:B------:R-:W-:Y:S04]  /*9f20*/  @P3 SHF.R.U32.HI R0, RZ, c[0x0][0x2c0], R3 ;  /* 0x0000b000ff003a19 */ /* 0x000fe80000011603 */
[C---:B----4-:R-:W-:Y:S04]  /*9f30*/  @!P2 IADD3 R3, P0, R0.reuse, R74, RZ ;  /* 0x0000004a0003a210 */ /* 0x050fe80007f1e0ff */
[----:B-----5:R-:W-:Y:S01]  /*9f40*/  @!P2 LEA.HI.X.SX32 R5, R0, R13, 0x1, P0 ;  /* 0x0000000d0005a211 */ /* 0x020fe200000f0eff */
[----:B------:R-:W-:Y:S01]  /*9f50*/  IMAD.MOV R0, RZ, RZ, -R0 ;  /* 0x000000ffff007224 */ /* 0x000fe200078e0a00 */
[C---:B------:R-:W-:Y:S02]  /*9f60*/  @!P2 LEA R4, P0, R3.reuse, c[0x0][0x2a0], 0x2 ;  /* 0x0000a8000304aa11 */ /* 0x040fe400078010ff */
[----:B------:R-:W-:Y:S01]  /*9f70*/  SHF.R.S32.HI R13, RZ, 0x1f, R242 ;  /* 0x0000001fff0d7819 */ /* 0x000fe200000114f2 */
[----:B------:R-:W-:Y:S01]  /*9f80*/  IMAD R252, R0, c[0x0][0x2b8], R2 ;  /* 0x0000ae0000fc7a24 */ /* 0x000fe200078e0202 */
[----:B------:R-:W-:Y:S03]  /*9f90*/  @!P2 LEA.HI.X R5, R3, c[0x0][0x2a4], R5, 0x2, P0 ;  /* 0x0000a9000305aa11 */ /* 0x000fe600000f1405 */
[----:B------:R-:W-:Y:S01]  /*9fa0*/  IMAD.WIDE.U32 R2, R252, c[0x0][0x1e0], RZ ;  /* 0x00007800fc027a25 */ /* 0x000fe200078e00ff */
[----:B------:R-:W-:Y:S01]  /*9fb0*/  SHF.R.S32.HI R0, RZ, 0x1f, R252 ;  /* 0x0000001fff007819 */ /* 0x000fe200000114fc */
[----:B------:R1:W2:Y:S04]  /*9fc0*/  @!P2 LDG.E R244, [R4.64] ;  /* 0x0000000604f4a981 */ /* 0x0002a8000c1e1900 */
[----:B------:R-:W-:Y:S04]  /*9fd0*/  IMAD R0, R0, c[0x0][0x1e0], RZ ;  /* 0x0000780000007a24 */ /* 0x000fe800078e02ff */
[----:B------:R-:W-:Y:S04]  /*9fe0*/  IMAD R0, R252, c[0x0][0x1e4], R0 ;  /* 0x00007900fc007a24 */ /* 0x000fe800078e0200 */
[----:B------:R-:W-:Y:S01]  /*9ff0*/  IMAD.IADD R3, R3, 0x1, R0 ;  /* 0x0000000103037824 */ /* 0x000fe200078e0200 */
[----:B-1----:R-:W-:Y:S02]  /*a000*/  SHF.L.U64.HI R5, R242, 0x1, R13 ;  /* 0x00000001f2057819 */ /* 0x002fe4000001020d */
[----:B--2---:R-:W-:Y:S01]  /*a010*/  SHF.R.S32.HI R4, RZ, 0x1f, R244 ;  /* 0x0000001fff047819 */ /* 0x004fe200000114f4 */
[----:B------:R-:W-:Y:S04]  /*a020*/  IMAD.WIDE.U32 R2, R244, c[0x0][0x1f0], R2 ;  /* 0x00007c00f4027a25 */ /* 0x000fe800078e0002 */
[----:B------:R-:W-:Y:S01]  /*a030*/  IMAD R4, R4, c[0x0][0x1f0], RZ ;  /* 0x00007c0004047a24 */ /* 0x000fe200078e02ff */
[----:B------:R-:W-:Y:S03]  /*a040*/  IADD3 R0, P1, R72, R2, RZ ;  /* 0x0000000248007210 */ /* 0x000fe60007f3e0ff */
[----:B------:R-:W-:Y:S01]  /*a050*/  IMAD R2, R244, c[0x0][0x1f4], R4 ;  /* 0x00007d00f4027a24 */ /* 0x000fe200078e0204 */
[----:B------:R-:W-:Y:S04]  /*a060*/  LEA R4, P0, R0, c[0x0][0x1c8], 0x1 ;  /* 0x0000720000047a11 */ /* 0x000fe800078008ff */
[----:B------:R-:W-:Y:S04]  /*a070*/  IADD3.X R2, R14, R3, R2, P1, !PT ;  /* 0x000000030e027210 */ /* 0x000fe80000ffe402 */
[----:B------:R-:W-:Y:S01]  /*a080*/  LEA.HI.X R0, R0, c[0x0][0x1cc], R2, 0x1, P0 ;  /* 0x0000730000007a11 */ /* 0x000fe200000f0c02 */
[----:B------:R-:W-:-:S05]  /*a090*/  BRA.DIV ~URZ, `(.L_x_551) ;  /* 0x0000e6627f007947 */ /* 0x000fca000b800000 */
[----:B------:R1:W2:Y:S02]  /*a0a0*/  SHFL.IDX PT, R6, R0, RZ, 0x181f ;  /* 0x00181fff00067589 */ /* 0x0002a400000e0000 */
.L_x_608:
[----:B------:R-:W-:-:S05]  /*a0b0*/  BRA.DIV ~URZ, `(.L_x_552) ;  /* 0x0000e6b27f007947 */ /* 0x000fca000b800000 */
[----:B------:R-:W3:Y:S02]  /*a0c0*/  SHFL.IDX PT, R2, R4, RZ, 0x181f ;  /* 0x00181fff04027589 */ /* 0x000ee400000e0000 */
[-C--:B---3--:R-:W-:Y:S05]  /*a0d0*/  IADD3 R2, P0, R2, R8.reuse, RZ ;  /* 0x0000000802027210 */ /* 0x088fea0007f1e0ff */
[--C-:B--2---:R-:W-:Y:S05]  /*a0e0*/  IMAD.X R3, R6, 0x1, R5.reuse, P0 ;  /* 0x0000000106037824 */ /* 0x104fea00000e0605 */
[----:B------:R-:W-:Y:S01]  /*a0f0*/  @!PT LDS RZ, [RZ] ;  /* 0x00000000fffff984 */ /* 0x000fe20000000800 */
[----:B------:R-:W-:Y:S01]  /*a100*/  @!PT LDS RZ, [RZ] ;  /* 0x00000000fffff984 */ /* 0x000fe20000000800 */
[----:B------:R2:W-:Y:S04]  /*a110*/  LDGSTS.E.BYPASS.LTC128B.128 [R243+0x3900], [R2.64], !P5 ;  /* 0x0390000002f37fae */ /* 0x0005e8000e901d46 */
[----:B--2---:R-:W2:Y:S04]  /*a120*/  SHFL.IDX PT, R2, R4, 0x1, 0x181f ;  /* 0x00381f0004027f89 */ /* 0x004ea800000e0000 */
[----:B------:R-:W3:Y:S01]  /*a130*/  SHFL.IDX PT, R3, R0, 0x1, 0x181f ;  /* 0x00381f0000037f89 */ /* 0x000ee200000e0000 */
[-C--:B--2---:R-:W-:Y:S05]  /*a140*/  IADD3 R2, P0, R2, R8.reuse, RZ ;  /* 0x0000000802027210 */ /* 0x084fea0007f1e0ff */
[--C-:B---3--:R-:W-:Y:S05]  /*a150*/  IMAD.X R3, R3, 0x1, R5.reuse, P0 ;  /* 0x0000000103037824 */ /* 0x108fea00000e0605 */
        /* <DEDUP_REMOVED lines=17> */
[----:B------:R-:W3:Y:S04]  /*a270*/  SHFL.IDX PT, R3, R0, 0x5, 0x181f ;  /* 0x00b81f0000037f89 */ /* 0x000ee800000e0000 */
[----:B------:R-:W4:Y:S04]  /*a280*/  SHFL.IDX PT, R4, R4, 0x6, 0x181f ;  /* 0x00d81f0004047f89 */ /* 0x000f2800000e0000 */
[----:B-1----:R-:W1:Y:S01]  /*a290*/  SHFL.IDX PT, R0, R0, 0x6, 0x181f ;  /* 0x00d81f0000007f89 */ /* 0x002e6200000e0000 */
[----:B--2---:R-:W-:Y:S05]  /*a2a0*/  IADD3 R2, P0, R2, R8, RZ ;  /* 0x0000000802027210 */ /* 0x004fea0007f1e0ff */
[----:B---3--:R-:W-:Y:S05]  /*a2b0*/  IMAD.X R3, R3, 0x1, R5, P0 ;  /* 0x0000000103037824 */ /* 0x008fea00000e0605 */
[----:B------:R2:W-:Y:S03]  /*a2c0*/  LDGSTS.E.BYPASS.LTC128B.128 [R243+0x6100], [R2.64], !P5 ;  /* 0x0610000002f37fae */ /* 0x0005e6000e901d46 */
.L_x_609:
[----:B--2-4-:R-:W-:Y:S04]  /*a2d0*/  IADD3 R2, P0, R4, R8, RZ ;  /* 0x0000000804027210 */ /* 0x014fe80007f1e0ff */
[----:B-1----:R-:W-:Y:S05]  /*a2e0*/  IADD3.X R3, R0, R5, RZ, P0, !PT ;  /* 0x0000000500037210 */ /* 0x002fea00007fe4ff */
[----:B------:R-:W-:Y:S01]  /*a2f0*/  @!PT LDS RZ, [RZ] ;  /* 0x00000000fffff984 */ /* 0x000fe20000000800 */
[----:B------:R-:W-:Y:S01]  /*a300*/  @!PT LDS RZ, [RZ] ;  /* 0x00000000fffff984 */ /* 0x000fe20000000800 */
[----:B------:R-:W-:Y:S01]  /*a310*/  @!PT LDS RZ, [RZ] ;  /* 0x00000000fffff984 */ /* 0x000fe20000000800 */
[----:B------:R1:W-:Y:S04]  /*a320*/  LDGSTS.E.BYPASS.LTC128B.128 [R243+0x6900], [R2.64], !P5 ;  /* 0x0690000002f37fae */ /* 0x0003e8000e901d46 */
.L_x_550:
[----:B--234-:R-:W-:Y:S05]  /*a330*/  BSYNC B0 ;  /* 0x0000000000007941 */ /* 0x01cfea0003800000 */
.L_x_549:
[----:B------:R-:W2:Y:S01]  /*a340*/  LDL R4, [R1+0x5c] ;  /* 0x00005c0001047983 */ /* 0x000ea20000100800 */
[----:B-1----:R-:W-:Y:S03]  /*a350*/  IMAD R2, R245, -0x70, RZ ;  /* 0xffffff90f5027824 */ /* 0x002fe600078e02ff */
[----:B------:R-:W2:Y:S04]  /*a360*/  LDL R0, [R1+0x6c] ;  /* 0x00006c0001007983 */ /* 0x000ea80000100800 */
[----:B------:R-:W3:Y:S04]  /*a370*/  LDL R3, [R1+0x68] ;  /* 0x0000680001037983 */ /* 0x000ee80000100800 */
[----:B------:R-:W0:Y:S01]  /*a380*/  LDGDEPBAR ;  /* 0x00000000000079af */ /* 0x000e220000000000 */
[----:B--2---:R-:W-:Y:S02]  /*a390*/  IADD3 R0, R0, R4, RZ ;  /* 0x0000000400007210 */ /* 0x004fe40007ffe0ff */
[----:B------:R-:W-:Y:S02]  /*a3a0*/  MOV R4, c[0x0][0x2ac] ;  /* 0x0000ab0000047a02 */ /* 0x000fe40000000f00 */
[----:B---3--:R-:W-:Y:S01]  /*a3b0*/  IADD3 R2, -R3, 0x1, R2 ;  /* 0x0000000103027810 */ /* 0x008fe20007ffe102 */
[----:B------:R-:W-:Y:S01]  /*a3c0*/  @P4 IMAD.HI.U32 R3, R0, c[0x0][0x2c8], RZ ;  /* 0x0000b20000034a27 */ /* 0x000fe200078e00ff */
[----:B------:R-:W-:Y:S03]  /*a3d0*/  MOV R5, R0 ;  /* 0x0000000000057202 */ /* 0x000fe60000000f00 */
[----:B------:R-:W-:Y:S01]  /*a3e0*/  IMAD R2, R4, c[0x0][0x1d0], R2 ;  /* 0x0000740004027a24 */ /* 0x000fe200078e0202 */
[----:B------:R-:W-:Y:S04]  /*a3f0*/  @P4 SHF.R.U32.HI R5, RZ, c[0x0][0x2cc], R3 ;  /* 0x0000b300ff054a19 */ /* 0x000fe80000011603 */
[----:B------:R-:W-:Y:S01]  /*a400*/  IADD3 R4, R2, -c[0x0][0x168], RZ ;  /* 0x80005a0002047a10 */ /* 0x000fe20007ffe0ff */
[----:B------:R-:W-:-:S05]  /*a410*/  BRA.DIV ~URZ, `(.L_x_553) ;  /* 0x0000ea227f007947 */ /* 0x000fca000b800000 */
[----:B------:R1:W2:Y:S02]  /*a420*/  SHFL.IDX PT, R0, R5, RZ, 0x1c1f ;  /* 0x001c1fff05007589 */ /* 0x0002a400000e0000 */
.L_x_610:
[----:B--2---:R-:W-:Y:S05]  /*a430*/  IMAD.IADD R0, R4, 0x1, R0 ;  /* 0x0000000104007824 */ /* 0x004fea00078e0200 */
[C---:B------:R-:W-:Y:S02]  /*a440*/  ISETP.GT.AND P0, PT, R0.reuse, RZ, PT ;  /* 0x000000ff0000720c */ /* 0x040fe40003f04270 */
[C---:B------:R-:W-:Y:S02]  /*a450*/  ISETP.GT.AND P6, PT, R0.reuse, 0x1, PT ;  /* 0x000000010000780c */ /* 0x040fe40003fc4270 */
[----:B------:R-:W-:Y:S02]  /*a460*/  ISETP.GT.AND P1, PT, R0, 0x8, PT ;  /* 0x000000080000780c */ /* 0x000fe40003f24270 */
[----:B------:R-:W-:Y:S02]  /*a470*/  FSEL R14, R216, -INF , P0 ;  /* 0xff800000d80e7808 */ /* 0x000fe40000000000 */
[C---:B------:R-:W-:Y:S02]  /*a480*/  ISETP.GT.AND P0, PT, R0.reuse, 0x9, PT ;  /* 0x000000090000780c */ /* 0x040fe40003f04270 */
[----:B------:R-:W-:Y:S02]  /*a490*/  FSEL R13, R211, -INF , P6 ;  /* 0xff800000d30d7808 */ /* 0x000fe40003000000 */
[C---:B------:R-:W-:Y:S02]  /*a4a0*/  ISETP.GT.AND P6, PT, R0.reuse, 0x10, PT ;  /* 0x000000100000780c */ /* 0x040fe40003fc4270 */
[----:B------:R-:W-:Y:S02]  /*a4b0*/  FSEL R15, R15, -INF , P1 ;  /* 0xff8000000f0f7808 */ /* 0x000fe40000800000 */
[----:B------:R-:W-:Y:S02]  /*a4c0*/  ISETP.GT.AND P1, PT, R0, 0x11, PT ;  /* 0x000000110000780c */ /* 0x000fe40003f24270 */
[----:B------:R-:W-:Y:S02]  /*a4d0*/  FSEL R16, R16, -INF , P0 ;  /* 0xff80000010107808 */ /* 0x000fe40000000000 */
[----:B------:R-:W-:Y:S02]  /*a4e0*/  ISETP.GT.AND P0, PT, R0, 0x18, PT ;  /* 0x000000180000780c */ /* 0x000fe40003f04270 */
[----:B------:R-:W-:Y:S02]  /*a4f0*/  FSEL R184, R184, -INF , P6 ;  /* 0xff800000b8b87808 */ /* 0x000fe40003000000 */
[C---:B------:R-:W-:Y:S02]  /*a500*/  ISETP.GT.AND P6, PT, R0.reuse, 0x19, PT ;  /* 0x000000190000780c */ /* 0x040fe40003fc4270 */
        /* <DEDUP_REMOVED lines=41> */
[----:B------:R-:W-:Y:S02]  /*a7a0*/  FSEL R112, R112, -INF , P1 ;  /* 0xff80000070707808 */ /* 0x000fe40000800000 */
[----:B------:R-:W-:Y:S01]  /*a7b0*/  FSEL R6, R7, -INF , P0 ;  /* 0xff80000007067808 */ /* 0x000fe20000000000 */
[----:B------:R-:W-:-:S05]  /*a7c0*/  BRA.DIV ~URZ, `(.L_x_554) ;  /* 0x0000e6e27f007947 */ /* 0x000fca000b800000 */
[----:B------:R-:W2:Y:S08]  /*a7d0*/  SHFL.IDX PT, R2, R5, 0x1, 0x1c1f ;  /* 0x003c1f0005027f89 */ /* 0x000eb000000e0000 */
[----:B------:R-:W3:Y:S08]  /*a7e0*/  SHFL.IDX PT, R3, R5, 0x2, 0x1c1f ;  /* 0x005c1f0005037f89 */ /* 0x000ef000000e0000 */
[----:B------:R4:W2:Y:S08]  /*a7f0*/  SHFL.IDX PT, R0, R5, 0x3, 0x1c1f ;  /* 0x007c1f0005007f89 */ /* 0x0008b000000e0000 */
[----:B------:R-:W5:Y:S01]  /*a800*/  LDL.LU R68, [R1+0x8] ;  /* 0x0000080001447983 */ /* 0x000f620000300800 */
[----:B-1--4-:R-:W-:Y:S01]  /*a810*/  FMNMX.FTZ R5, R14, R116, !PT ;  /* 0x000000740e057209 */ /* 0x012fe20007810000 */
[C---:B--2---:R-:W-:Y:S02]  /*a820*/  IMAD.IADD R2, R4.reuse, 0x1, R2 ;  /* 0x0000000104027824 */ /* 0x044fe400078e0202 */
[C---:B---3--:R-:W-:Y:S02]  /*a830*/  IMAD.IADD R3, R4.reuse, 0x1, R3 ;  /* 0x0000000104037824 */ /* 0x048fe400078e0203 */
[----:B------:R-:W-:Y:S01]  /*a840*/  IMAD.IADD R0, R4, 0x1, R0 ;  /* 0x0000000104007824 */ /* 0x000fe200078e0200 */
[----:B------:R-:W-:Y:S02]  /*a850*/  FMNMX.FTZ R4, R13, R5, !PT ;  /* 0x000000050d047209 */ /* 0x000fe40007810000 */
[C---:B------:R-:W-:Y:S01]  /*a860*/  ISETP.GT.AND P6, PT, R2.reuse, 0x8, PT ;  /* 0x000000080200780c */ /* 0x040fe20003fc4270 */
[----:B------:R-:W2:Y:S01]  /*a870*/  LDL.LU R5, [R1+0x14] ;  /* 0x0000140001057983 */ /* 0x000ea20000300800 */
[C---:B------:R-:W-:Y:S02]  /*a880*/  ISETP.GT.AND P1, PT, R2.reuse, 0x1, PT ;  /* 0x000000010200780c */ /* 0x040fe40003f24270 */
[----:B------:R-:W-:Y:S01]  /*a890*/  FSEL R12, R209, -INF , P6 ;  /* 0xff800000d10c7808 */ /* 0x000fe20003000000 */
[----:B------:R-:W3:Y:S01]  /*a8a0*/  LDL.LU R20, [R1+0x18] ;  /* 0x0000180001147983 */ /* 0x000ee20000300800 */
[C---:B------:R-:W-:Y:S02]  /*a8b0*/  ISETP.GT.AND P6, PT, R2.reuse, 0x11, PT ;  /* 0x000000110200780c */ /* 0x040fe40003fc4270 */
[----:B------:R-:W-:Y:S01]  /*a8c0*/  FSEL R11, R223, -INF , P1 ;  /* 0xff800000df0b7808 */ /* 0x000fe20000800000 */
[----:B------:R-:W4:Y:S01]  /*a8d0*/  LDL.LU R18, [R1+0x10] ;  /* 0x0000100001127983 */ /* 0x000f220000300800 */
[----:B------:R-:W-:Y:S02]  /*a8e0*/  ISETP.GT.AND P1, PT, R2, 0x10, PT ;  /* 0x000000100200780c */ /* 0x000fe40003f24270 */
[----:B------:R-:W-:Y:S01]  /*a8f0*/  FSEL R92, R186, -INF , P6 ;  /* 0xff800000ba5c7808 */ /* 0x000fe20003000000 */
[----:B------:R-:W3:Y:S01]  /*a900*/  LDL.LU R8, [R1+0xc] ;  /* 0x00000c0001087983 */ /* 0x000ee20000300800 */
[----:B------:R-:W-:Y:S02]  /*a910*/  ISETP.GT.AND P6, PT, R3, 0x1, PT ;  /* 0x000000010300780c */ /* 0x000fe40003fc4270 */
[----:B------:R-:W-:Y:S01]  /*a920*/  FSEL R93, R187, -INF , P1 ;  /* 0xff800000bb5d7808 */ /* 0x000fe20000800000 */
[----:B------:R-:W4:Y:S01]  /*a930*/  LDL.LU R7, [R1+0x4] ;  /* 0x0000040001077983 */ /* 0x000f220000300800 */
[----:B------:R-:W-:Y:S02]  /*a940*/  FSEL R187, R251, -INF , P6 ;  /* 0xff800000fbbb7808 */ /* 0x000fe40003000000 */
[C---:B------:R-:W-:Y:S02]  /*a950*/  ISETP.GT.AND P6, PT, R2.reuse, 0x20, PT ;  /* 0x000000200200780c */ /* 0x040fe40003fc4270 */
[----:B------:R-:W-:Y:S02]  /*a960*/  ISETP.GT.AND P0, PT, R2, RZ, PT ;  /* 0x000000ff0200720c */ /* 0x000fe40003f04270 */
[----:B------:R-:W-:Y:S02]  /*a970*/  FSEL R86, R38, -INF , P6 ;  /* 0xff80000026567808 */ /* 0x000fe40003000000 */
[----:B------:R-:W-:Y:S02]  /*a980*/  ISETP.GT.AND P6, PT, R3, 0x10, PT ;  /* 0x000000100300780c */ /* 0x000fe40003fc4270 */
[----:B------:R-:W-:Y:S02]  /*a990*/  FSEL R10, R246, -INF , P0 ;  /* 0xff800000f60a7808 */ /* 0x000fe40000000000 */
[----:B------:R-:W-:Y:S02]  /*a9a0*/  FSEL R188, R219, -INF , P6 ;  /* 0xff800000dbbc7808 */ /* 0x000fe40003000000 */
[C---:B------:R-:W-:Y:S02]  /*a9b0*/  ISETP.GT.AND P6, PT, R2.reuse, 0x29, PT ;  /* 0x000000290200780c */ /* 0x040fe40003fc4270 */
[----:B------:R-:W-:Y:S02]  /*a9c0*/  ISETP.GT.AND P0, PT, R2, 0x9, PT ;  /* 0x000000090200780c */ /* 0x000fe40003f04270 */
[----:B------:R-:W-:Y:S02]  /*a9d0*/  FSEL R81, R51, -INF , P6 ;  /* 0xff80000033517808 */ /* 0x000fe40003000000 */
[----:B------:R-:W-:Y:S02]  /*a9e0*/  ISETP.GT.AND P6, PT, R3, 0x19, PT ;  /* 0x000000190300780c */ /* 0x000fe40003fc4270 */
[----:B------:R-:W-:Y:S02]  /*a9f0*/  FSEL R87, R207, -INF , P0 ;  /* 0xff800000cf577808 */ /* 0x000fe40000000000 */
[----:B------:R-:W-:Y:S02]  /*aa00*/  FSEL R89, R210, -INF , P6 ;  /* 0xff800000d2597808 */ /* 0x000fe40003000000 */
[C---:B------:R-:W-:Y:S02]  /*aa10*/  ISETP.GT.AND P6, PT, R2.reuse, 0x38, PT ;  /* 0x000000380200780c */ /* 0x040fe40003fc4270 */
[----:B------:R-:W-:Y:S02]  /*aa20*/  ISETP.GT.AND P0, PT, R3, RZ, PT ;  /* 0x000000ff0300720c */ /* 0x000fe40003f04270 */
[----:B------:R-:W-:Y:S02]  /*aa30*/  FSEL R74, R19, -INF , P6 ;  /* 0xff800000134a7808 */ /* 0x000fe40003000000 */
[----:B------:R-:W-:Y:S02]  /*aa40*/  ISETP.GT.AND P6, PT, R3, 0x28, PT ;  /* 0x000000280300780c */ /* 0x000fe40003fc4270 */
[----:B------:R-:W-:Y:S02]  /*aa50*/  ISETP.GT.AND P1, PT, R2, 0x18, PT ;  /* 0x000000180200780c */ /* 0x000fe40003f24270 */
[----:B------:R-:W-:Y:S02]  /*aa60*/  FSEL R80, R200, -INF , P6 ;  /* 0xff800000c8507808 */ /* 0x000fe40003000000 */
[----:B------:R-:W-:Y:S02]  /*aa70*/  ISETP.GT.AND P6, PT, R2, 0x41, PT ;  /* 0x000000410200780c */ /* 0x000fe40003fc4270 */
[----:B------:R-:W-:Y:S02]  /*aa80*/  FMNMX.FTZ R4, R15, R4, !PT ;  /* 0x000000040f047209 */ /* 0x000fe40007810000 */
[----:B------:R-:W-:Y:S02]  /*aa90*/  FSEL R64, R71, -INF , P6 ;  /* 0xff80000047407808 */ /* 0x000fe40003000000 */
[----:B------:R-:W-:Y:S02]  /*aaa0*/  ISETP.GT.AND P6, PT, R3, 0x31, PT ;  /* 0x000000310300780c */ /* 0x000fe40003fc4270 */
[----:B------:R-:W-:Y:S02]  /*aab0*/  FSEL R91, R34, -INF , P1 ;  /* 0xff800000225b7808 */ /* 0x000fe40000800000 */
[----:B------:R-:W-:Y:S02]  /*aac0*/  FSEL R73, R57, -INF , P6 ;  /* 0xff80000039497808 */ /* 0x000fe40003000000 */
[----:B------:R-:W-:Y:S02]  /*aad0*/  ISETP.GT.AND P6, PT, R2, 0x50, PT ;  /* 0x000000500200780c */ /* 0x000fe40003fc4270 */
[C---:B------:R-:W-:Y:S02]  /*aae0*/  ISETP.GT.AND P1, PT, R3.reuse, 0x8, PT ;  /* 0x000000080300780c */ /* 0x040fe40003f24270 */
[----:B------:R-:W-:Y:S02]  /*aaf0*/  FSEL R56, R56, -INF , P6 ;  /* 0xff80000038387808 */ /* 0x000fe40003000000 */
[----:B------:R-:W-:Y:S02]  /*ab00*/  ISETP.GT.AND P6, PT, R3, 0x40, PT ;  /* 0x000000400300780c */ /* 0x000fe40003fc4270 */
[----:B------:R-:W-:Y:S02]  /*ab10*/  FMNMX.FTZ R4, R16, R4, !PT ;  /* 0x0000000410047209 */ /* 0x000fe40007810000 */
[----:B------:R-:W-:Y:S02]  /*ab20*/  FSEL R63, R63, -INF , P6 ;  /* 0xff8000003f3f7808 */ /* 0x000fe40003000000 */
[----:B------:R-:W-:Y:S02]  /*ab30*/  ISETP.GT.AND P6, PT, R2, 0x59, PT ;  /* 0x000000590200780c */ /* 0x000fe40003fc4270 */
[----:B------:R-:W-:Y:S02]  /*ab40*/  FSEL R190, R248, -INF , P1 ;  /* 0xff800000f8be7808 */ /* 0x000fe40000800000 */
[----:B------:R-:W-:Y:S02]  /*ab50*/  FSEL R46, R46, -INF , P6 ;  /* 0xff8000002e2e7808 */ /* 0x000fe40003000000 */
[----:B------:R-:W-:Y:S02]  /*ab60*/  ISETP.GT.AND P6, PT, R0, RZ, PT ;  /* 0x000000ff0000720c */ /* 0x000fe40003fc4270 */
[----:B------:R-:W-:Y:S02]  /*ab70*/  ISETP.GT.AND P1, PT, R2, 0x21, PT ;  /* 0x000000210200780c */ /* 0x000fe40003f24270 */
[----:B------:R-:W-:Y:S02]  /*ab80*/  FMNMX.FTZ R4, R184, R4, !PT ;  /* 0x00000004b8047209 */ /* 0x000fe40007810000 */
[----:B------:R-:W-:Y:S02]  /*ab90*/  FSEL R85, R29, -INF , P1 ;  /* 0xff8000001d557808 */ /* 0x000fe40000800000 */
        /* <DEDUP_REMOVED lines=27> */
[C---:B------:R-:W-:Y:S02]  /*ad50*/  ISETP.GT.AND P1, PT, R2.reuse, 0x60, PT ;  /* 0x000000600200780c */ /* 0x040fe40003f24270 */
        /* <DEDUP_REMOVED lines=13> */
[----:B------:R-:W-:Y:S02]  /*ae30*/  FMNMX.FTZ R70, R10, R117, !PT ;  /* 0x000000750a467209 */ /* 0x000fe40007810000 */
[----:B------:R-:W-:Y:S02]  /*ae40*/  FSEL R43, R43, -INF , P1 ;  /* 0xff8000002b2b7808 */ /* 0x000fe40000800000 */
[----:B------:R-:W-:Y:S02]  /*ae50*/  ISETP.GT.AND P1, PT, R0, 0x11, PT ;  /* 0x000000110000780c */ /* 0x000fe40003f24270 */
        /* <DEDUP_REMOVED lines=13> */
[----:B-----5:R-:W-:Y:S02]  /*af30*/  FSEL R79, R68, -INF , P0 ;  /* 0xff800000444f7808 */ /* 0x020fe40000000000 */
[----:B------:R-:W-:Y:S04]  /*af40*/  ISETP.GT.AND P0, PT, R2, 0x19, PT ;  /* 0x000000190200780c */ /* 0x000fe80003f04270 */
        /* <DEDUP_REMOVED lines=9> */
[----:B--2---:R-:W-:Y:S02]  /*afe0*/  FSEL R47, R5, -INF , P6 ;  /* 0xff800000052f7808 */ /* 0x004fe40003000000 */
[----:B------:R-:W-:Y:S01]  /*aff0*/  FSEL R185, R208, -INF , P0 ;  /* 0xff800000d0b97808 */ /* 0x000fe20000000000 */
[----:B------:R-:W2:Y:S01]  /*b000*/  LDL.LU R5, [R1] ;  /* 0x0000000001057983 */ /* 0x000ea20000300800 */
[----:B------:R-:W-:Y:S02]  /*b010*/  ISETP.GT.AND P0, PT, R2, 0x31, PT ;  /* 0x000000310200780c */ /* 0x000fe40003f04270 */
[----:B------:R-:W-:Y:S02]  /*b020*/  ISETP.GT.AND P6, PT, R0, 0x1, PT ;  /* 0x000000010000780c */ /* 0x000fe40003fc4270 */
[----:B------:R-:W-:Y:S02]  /*b030*/  FSEL R76, R22, -INF , P0 ;  /* 0xff800000164c7808 */ /* 0x000fe40000000000 */
[----:B------:R-:W-:Y:S02]  /*b040*/  ISETP.GT.AND P0, PT, R3, 0x21, PT ;  /* 0x000000210300780c */ /* 0x000fe40003f04270 */
[----:B---3--:R-:W-:Y:S02]  /*b050*/  FSEL R58, R20, -INF , P6 ;  /* 0xff800000143a7808 */ /* 0x008fe40003000000 */
[----:B------:R-:W-:Y:S02]  /*b060*/  FSEL R82, R201, -INF , P0 ;  /* 0xff800000c9527808 */ /* 0x000fe40000000000 */
[C---:B------:R-:W-:Y:S02]  /*b070*/  ISETP.GT.AND P0, PT, R2.reuse, 0x40, PT ;  /* 0x000000400200780c */ /* 0x040fe40003f04270 */
[----:B------:R-:W-:Y:S02]  /*b080*/  ISETP.GT.AND P6, PT, R2, 0x69, PT ;  /* 0x000000690200780c */ /* 0x000fe40003fc4270 */
[----:B------:R-:W-:Y:S02]  /*b090*/  FSEL R66, R66, -INF , P0 ;  /* 0xff80000042427808 */ /* 0x000fe40000000000 */
[----:B------:R-:W-:Y:S02]  /*b0a0*/  ISETP.GT.AND P0, PT, R3, 0x30, PT ;  /* 0x000000300300780c */ /* 0x000fe40003f04270 */
[----:B------:R-:W-:Y:S02]  /*b0b0*/  FSEL R35, R35, -INF , P6 ;  /* 0xff80000023237808 */ /* 0x000fe40003000000 */
[----:B------:R-:W-:Y:S02]  /*b0c0*/  FSEL R75, R28, -INF , P0 ;  /* 0xff8000001c4b7808 */ /* 0x000fe40000000000 */
[----:B------:R-:W-:Y:S02]  /*b0d0*/  ISETP.GT.AND P0, PT, R2, 0x49, PT ;  /* 0x000000490200780c */ /* 0x000fe40003f04270 */
[----:B------:R-:W-:Y:S02]  /*b0e0*/  ISETP.GT.AND P6, PT, R0, 0x10, PT ;  /* 0x000000100000780c */ /* 0x000fe40003fc4270 */
[----:B------:R-:W-:Y:S02]  /*b0f0*/  FSEL R60, R60, -INF , P0 ;  /* 0xff8000003c3c7808 */ /* 0x000fe40000000000 */
[----:B------:R-:W-:Y:S02]  /*b100*/  ISETP.GT.AND P0, PT, R3, 0x39, PT ;  /* 0x000000390300780c */ /* 0x000fe40003f04270 */
[----:B----4-:R-:W-:Y:S02]  /*b110*/  FSEL R57, R7, -INF , P6 ;  /* 0xff80000007397808 */ /* 0x010fe40003000000 */
        /* <DEDUP_REMOVED lines=8> */
[----:B------:R-:W-:Y:S02]  /*b1a0*/  FMNMX.FTZ R2, R6, R2, !PT ;  /* 0x0000000206027209 */ /* 0x000fe40007810000 */
[----:B------:R-:W-:Y:S02]  /*b1b0*/  FSEL R55, R55, -INF , P0 ;  /* 0xff80000037377808 */ /* 0x000fe40000000000 */
[----:B------:R-:W-:Y:S01]  /*b1c0*/  ISETP.GT.AND P0, PT, R3, 0x50, PT ;  /* 0x000000500300780c */ /* 0x000fe20003f04270 */
[----:B------:R-:W1:Y:S01]  /*b1d0*/  SHFL.BFLY PT, R4, R2, 0x2, 0x1f ;  /* 0x0c401f0002047f89 */ /* 0x000e6200000e0000 */
        /* <DEDUP_REMOVED lines=15> */
[----:B------:R-:W-:Y:S02]  /*b2d0*/  FSEL R39, R39, -INF , P6 ;  /* 0xff80000027277808 */ /* 0x000fe40003000000 */
[----:B------:R-:W-:Y:S02]  /*b2e0*/  ISETP.GT.AND P6, PT, R0, 0x19, PT ;  /* 0x000000190000780c */ /* 0x000fe40003fc4270 */
[----:B------:R-:W-:Y:S02]  /*b2f0*/  FMNMX.FTZ R70, R72, R70, !PT ;  /* 0x0000004648467209 */ /* 0x000fe40007810000 */
[----:B------:R-:W-:Y:S02]  /*b300*/  FSEL R41, R250, -INF , P6 ;  /* 0xff800000fa297808 */ /* 0x000fe40003000000 */
[C---:B------:R-:W-:Y:S02]  /*b310*/  ISETP.GT.AND P6, PT, R0.reuse, 0x20, PT ;  /* 0x000000200000780c */ /* 0x040fe40003fc4270 */
[----:B------:R-:W-:Y:S02]  /*b320*/  FSEL R33, R33, -INF , P0 ;  /* 0xff80000021217808 */ /* 0x000fe40000000000 */
[----:B------:R-:W-:Y:S02]  /*b330*/  ISETP.GT.AND P0, PT, R0, 0x21, PT ;  /* 0x000000210000780c */ /* 0x000fe40003f04270 */
[----:B-1----:R-:W-:Y:S02]  /*b340*/  FMNMX.FTZ R2, R4, R2, !PT ;  /* 0x0000000204027209 */ /* 0x002fe40007810000 */
[----:B------:R-:W-:Y:S02]  /*b350*/  FMNMX.FTZ R70, R66, R70, !PT ;  /* 0x0000004642467209 */ /* 0x000fe40007810000 */
[----:B------:R-:W-:Y:S01]  /*b360*/  FSEL R38, R221, -INF , P6 ;  /* 0xff800000dd267808 */ /* 0x000fe20003000000 */
[----:B------:R-:W1:Y:S01]  /*b370*/  SHFL.BFLY PT, R71, R2, 0x1, 0x1f ;  /* 0x0c201f0002477f89 */ /* 0x000e6200000e0000 */
        /* <DEDUP_REMOVED lines=24> */
[----:B------:R-:W-:Y:S02]  /*b500*/  FMNMX.FTZ R70, R52, R70, !PT ;  /* 0x0000004634467209 */ /* 0x000fe40007810000 */
[----:B------:R-:W-:Y:S02]  /*b510*/  FSEL R19, R193, -INF , P6 ;  /* 0xff800000c1137808 */ /* 0x000fe40003000000 */
[C---:B------:R-:W-:Y:S02]  /*b520*/  ISETP.GT.AND P6, PT, R0.reuse, 0x61, PT ;  /* 0x000000610000780c */ /* 0x040fe40003fc4270 */
[----:B------:R-:W-:Y:S02]  /*b530*/  FSEL R17, R17, -INF , P0 ;  /* 0xff80000011117808 */ /* 0x000fe40000000000 */
[----:B------:R-:W-:Y:S02]  /*b540*/  ISETP.GT.AND P0, PT, R0, 0x69, PT ;  /* 0x000000690000780c */ /* 0x000fe40003f04270 */
[----:B------:R-:W-:Y:S02]  /*b550*/  FMNMX.FTZ R70, R49, R70, !PT ;  /* 0x0000004631467209 */ /* 0x000fe40007810000 */
[----:B-1----:R-:W-:Y:S02]  /*b560*/  FMNMX.FTZ R71, R2, R71, !PT ;  /* 0x0000004702477209 */ /* 0x002fe40007810000 */
[----:B------:R-:W-:Y:S02]  /*b570*/  FMNMX.FTZ R70, R46, R70, !PT ;  /* 0x000000462e467209 */ /* 0x000fe40007810000 */
[----:B------:R-:W-:Y:S02]  /*b580*/  FSEL R9, R9, -INF , P6 ;  /* 0xff80000009097808 */ /* 0x000fe40003000000 */
[----:B------:R-:W-:Y:S02]  /*b590*/  FMNMX.FTZ R70, R45, R70, !PT ;  /* 0x000000462d467209 */ /* 0x000fe40007810000 */
[----:B------:R-:W-:Y:S02]  /*b5a0*/  FSEL R7, R191, -INF , P0 ;  /* 0xff800000bf077808 */ /* 0x000fe40000000000 */
[----:B------:R-:W-:Y:S04]  /*b5b0*/  FMNMX.FTZ R70, R40, R70, !PT ;  /* 0x0000004628467209 */ /* 0x000fe80007810000 */
[----:B------:R-:W-:Y:S04]  /*b5c0*/  FMNMX.FTZ R70, R36, R70, !PT ;  /* 0x0000004624467209 */ /* 0x000fe80007810000 */
[----:B------:R-:W-:Y:S02]  /*b5d0*/  FMNMX.FTZ R70, R35, R70, !PT ;  /* 0x0000004623467209 */ /* 0x000fe40007810000 */
[----:B--2---:R-:W-:Y:S02]  /*b5e0*/  FSEL R53, R5, -INF , P1 ;  /* 0xff80000005357808 */ /* 0x004fe40000800000 */
[----:B------:R-:W-:Y:S04]  /*b5f0*/  ISETP.GT.AND P1, PT, R3, 0x61, PT ;  /* 0x000000610300780c */ /* 0x000fe80003f24270 */
[----:B------:R-:W-:Y:S02]  /*b600*/  FSEL R37, R37, -INF , P1 ;  /* 0xff80000025257808 */ /* 0x000fe40000800000 */
[----:B------:R-:W-:Y:S02]  /*b610*/  ISETP.GT.AND P1, PT, R3, 0x69, PT ;  /* 0x000000690300780c */ /* 0x000fe40003f24270 */
[----:B------:R-:W-:Y:S02]  /*b620*/  FMNMX.FTZ R3, R79, R118, !PT ;  /* 0x000000764f037209 */ /* 0x000fe40007810000 */
[----:B------:R-:W-:Y:S02]  /*b630*/  FSEL R31, R31, -INF , P1 ;  /* 0xff8000001f1f7808 */ /* 0x000fe40000800000 */
[----:B------:R-:W-:Y:S02]  /*b640*/  FMNMX.FTZ R3, R187, R3, !PT ;  /* 0x00000003bb037209 */ /* 0x000fe40007810000 */
        /* <DEDUP_REMOVED lines=8> */
[C---:B------:R-:W-:Y:S02]  /*b6d0*/  ISETP.GT.AND P1, PT, R0.reuse, 0x41, PT ;  /* 0x000000410000780c */ /* 0x040fe40003f24270 */
        /* <DEDUP_REMOVED lines=14> */
[----:B------:R-:W-:Y:S04]  /*b7c0*/  FMNMX.FTZ R3, R73, R3, !PT ;  /* 0x0000000349037209 */ /* 0x000fe80007810000 */
[----:B------:R-:W-:Y:S04]  /*b7d0*/  FMNMX.FTZ R3, R67, R3, !PT ;  /* 0x0000000343037209 */ /* 0x000fe80007810000 */
[----:B------:R-:W-:Y:S04]  /*b7e0*/  FMNMX.FTZ R3, R65, R3, !PT ;  /* 0x0000000341037209 */ /* 0x000fe80007810000 */
[----:B------:R-:W-:Y:S04]  /*b7f0*/  FMNMX.FTZ R3, R63, R3, !PT ;  /* 0x000000033f037209 */ /* 0x000fe80007810000 */
[----:B------:R-:W-:Y:S04]  /*b800*/  FMNMX.FTZ R3, R61, R3, !PT ;  /* 0x000000033d037209 */ /* 0x000fe80007810000 */
[----:B------:R-:W-:Y:S04]  /*b810*/  FMNMX.FTZ R3, R59, R3, !PT ;  /* 0x000000033b037209 */ /* 0x000fe80007810000 */
        /* <DEDUP_REMOVED lines=20> */
[----:B------:R-:W-:Y:S01]  /*b960*/  FMNMX.FTZ R2, R32, R2, !PT ;  /* 0x0000000220027209 */ /* 0x000fe20007810000 */
[----:B------:R-:W1:Y:S03]  /*b970*/  SHFL.BFLY PT, R3, R0, 0x2, 0x1f ;  /* 0x0c401f0000037f89 */ /* 0x000e6600000e0000 */
[----:B------:R-:W-:Y:S04]  /*b980*/  FMNMX.FTZ R2, R30, R2, !PT ;  /* 0x000000021e027209 */ /* 0x000fe80007810000 */
[----:B------:R-:W-:Y:S04]  /*b990*/  FMNMX.FTZ R2, R29, R2, !PT ;  /* 0x000000021d027209 */ /* 0x000fe80007810000 */
[----:B------:R-:W-:Y:S04]  /*b9a0*/  FMNMX.FTZ R2, R28, R2, !PT ;  /* 0x000000021c027209 */ /* 0x000fe80007810000 */
[----:B------:R-:W-:Y:S04]  /*b9b0*/  FMNMX.FTZ R2, R27, R2, !PT ;  /* 0x000000021b027209 */ /* 0x000fe80007810000 */
[----:B------:R-:W-:Y:S04]  /*b9c0*/  FMNMX.FTZ R2, R26, R2, !PT ;  /* 0x000000021a027209 */ /* 0x000fe80007810000 */
[----:B------:R-:W-:Y:S02]  /*b9d0*/  FMNMX.FTZ R2, R25, R2, !PT ;  /* 0x0000000219027209 */ /* 0x000fe40007810000 */
[----:B-1----:R-:W-:Y:S02]  /*b9e0*/  FMNMX.FTZ R0, R0, R3, !PT ;  /* 0x0000000300007209 */ /* 0x002fe40007810000 */
[----:B------:R-:W1:Y:S01]  /*b9f0*/  SHFL.BFLY PT, R3, R70, 0x1, 0x1f ;  /* 0x0c201f0046037f89 */ /* 0x000e6200000e0000 */
[----:B------:R-:W-:Y:S04]  /*ba00*/  FMNMX.FTZ R2, R24, R2, !PT ;  /* 0x0000000218027209 */ /* 0x000fe80007810000 */
[----:B------:R-:W-:Y:S03]  /*ba10*/  FMNMX.FTZ R2, R23, R2, !PT ;  /* 0x0000000217027209 */ /* 0x000fe60007810000 */
[----:B------:R-:W2:Y:S01]  /*ba20*/  SHFL.BFLY PT, R69, R0, 0x1, 0x1f ;  /* 0x0c201f0000457f89 */ /* 0x000ea200000e0000 */
[----:B------:R-:W-:Y:S04]  /*ba30*/  FMNMX.FTZ R2, R22, R2, !PT ;  /* 0x0000000216027209 */ /* 0x000fe80007810000 */
[----:B------:R-:W-:Y:S04]  /*ba40*/  FMNMX.FTZ R2, R21, R2, !PT ;  /* 0x0000000215027209 */ /* 0x000fe80007810000 */
[----:B------:R-:W-:Y:S04]  /*ba50*/  FMNMX.FTZ R2, R20, R2, !PT ;  /* 0x0000000214027209 */ /* 0x000fe80007810000 */
[----:B------:R-:W-:Y:S02]  /*ba60*/  FMNMX.FTZ R2, R19, R2, !PT ;  /* 0x0000000213027209 */ /* 0x000fe40007810000 */
[----:B-1----:R-:W-:Y:S02]  /*ba70*/  FMNMX.FTZ R70, R70, R3, !PT ;  /* 0x0000000346467209 */ /* 0x002fe40007810000 */
[----:B------:R-:W-:Y:S04]  /*ba80*/  FMNMX.FTZ R2, R18, R2, !PT ;  /* 0x0000000212027209 */ /* 0x000fe80007810000 */
[----:B------:R-:W-:Y:S02]  /*ba90*/  FMNMX.FTZ R2, R17, R2, !PT ;  /* 0x0000000211027209 */ /* 0x000fe40007810000 */
[----:B--2---:R-:W-:Y:S02]  /*baa0*/  FMNMX.FTZ R69, R0, R69, !PT ;  /* 0x0000004500457209 */ /* 0x004fe40007810000 */
[----:B------:R-:W-:Y:S04]  /*bab0*/  FMNMX.FTZ R2, R9, R2, !PT ;  /* 0x0000000209027209 */ /* 0x000fe80007810000 */
[----:B------:R-:W-:Y:S04]  /*bac0*/  FMNMX.FTZ R4, R8, R2, !PT ;  /* 0x0000000208047209 */ /* 0x000fe80007810000 */
[----:B------:R-:W-:Y:S05]  /*bad0*/  FMNMX.FTZ R4, R7, R4, !PT ;  /* 0x0000000407047209 */ /* 0x000fea0007810000 */
[----:B------:R-:W1:Y:S02]  /*bae0*/  SHFL.BFLY PT, R0, R4, 0x2, 0x1f ;  /* 0x0c401f0004007f89 */ /* 0x000e6400000e0000 */
[----:B-1----:R-:W-:Y:S06]  /*baf0*/  FMNMX.FTZ R4, R4, R0, !PT ;  /* 0x0000000004047209 */ /* 0x002fec0007810000 */
[----:B------:R1:W2:Y:S02]  /*bb00*/  SHFL.BFLY PT, R0, R4, 0x1, 0x1f ;  /* 0x0c201f0004007f89 */ /* 0x0002a400000e0000 */
.L_x_611:
[C---:B------:R-:W-:Y:S01]  /*bb10*/  FMUL.FTZ R2, R71.reuse, c[0x0][0x2d0] ;  /* 0x0000b40047027a20 */ /* 0x040fe20000410000 */
[C---:B------:R-:W-:Y:S01]  /*bb20*/  FSETP.NEU.FTZ.AND P0, PT, R71.reuse, -INF , PT ;  /* 0xff8000004700780b */ /* 0x040fe20003f1d000 */
[----:B------:R-:W-:Y:S01]  /*bb30*/  WARPSYNC 0xffffffff ;  /* 0xffffffff00007948 */ /* 0x000fe20003800000 */
[----:B------:R-:W-:Y:S02]  /*bb40*/  FSETP.NEU.FTZ.AND P1, PT, R70, -INF , PT ;  /* 0xff8000004600780b */ /* 0x000fe40003f3d000 */
[----:B------:R-:W-:Y:S02]  /*bb50*/  FSEL R2, R2, RZ, P0 ;  /* 0x000000ff02027208 */ /* 0x000fe40000000000 */
[----:B--2---:R-:W-:Y:S02]  /*bb60*/  FMNMX.FTZ R68, R0, R4, !PT ;  /* 0x0000000400447209 */ /* 0x004fe40007810000 */
[----:B------:R-:W-:Y:S01]  /*bb70*/  FSEL R0, R71, RZ, P0 ;  /* 0x000000ff47007208 */ /* 0x000fe20000000000 */
[--C-:B------:R-:W-:Y:S01]  /*bb80*/  FFMA.FTZ R218, R95, c[0x0][0x2d0], -R2.reuse ;  /* 0x0000b4005fda7a23 */ /* 0x100fe20000010802 */
[----:B------:R-:W-:Y:S01]  /*bb90*/  FSETP.NEU.FTZ.AND P0, PT, R69, -INF , PT ;  /* 0xff8000004500780b */ /* 0x000fe20003f1d000 */
[--C-:B------:R-:W-:Y:S02]  /*bba0*/  FFMA.FTZ R220, R94, c[0x0][0x2d0], -R2.reuse ;  /* 0x0000b4005edc7a23 */ /* 0x100fe40000010802 */
[--C-:B------:R-:W-:Y:S02]  /*bbb0*/  FFMA.FTZ R13, R13, c[0x0][0x2d0], -R2.reuse ;  /* 0x0000b4000d0d7a23 */ /* 0x100fe40000010802 */
[----:B------:R-:W-:Y:S01]  /*bbc0*/  MUFU.EX2 R218, R218 ;  /* 0x000000da00da7308 */ /* 0x000fe20000000800 */
[--C-:B------:R-:W-:Y:S02]  /*bbd0*/  FFMA.FTZ R194, R110, c[0x0][0x2d0], -R2.reuse ;  /* 0x0000b4006ec27a23 */ /* 0x100fe40000010802 */
[--C-:B------:R-:W-:Y:S02]  /*bbe0*/  FFMA.FTZ R193, R109, c[0x0][0x2d0], -R2.reuse ;  /* 0x0000b4006dc17a23 */ /* 0x100fe40000010802 */
[--C-:B------:R-:W-:Y:S02]  /*bbf0*/  FFMA.FTZ R192, R108, c[0x0][0x2d0], -R2.reuse ;  /* 0x0000b4006cc07a23 */ /* 0x100fe40000010802 */
[--C-:B------:R-:W-:Y:S02]  /*bc00*/  FFMA.FTZ R191, R107, c[0x0][0x2d0], -R2.reuse ;  /* 0x0000b4006bbf7a23 */ /* 0x100fe40000010802 */
[--C-:B------:R-:W-:Y:S01]  /*bc10*/  FFMA.FTZ R200, R105, c[0x0][0x2d0], -R2.reuse ;  /* 0x0000b40069c87a23 */ /* 0x100fe20000010802 */
        /* <DEDUP_REMOVED lines=23> */
[----:B------:R-:W-:Y:S01]  /*bd90*/  FFMA.FTZ R101, R101, c[0x0][0x2d0], -R2 ;  /* 0x0000b40065657a23 */ /* 0x000fe20000010802 */
[----:B------:R-:W-:Y:S01]  /*bda0*/  MUFU.EX2 R199, R199 ;  /* 0x000000c700c77308 */ /* 0x000fe20000000800 */
[----:B------:R-:W-:Y:S02]  /*bdb0*/  FMUL.FTZ R2, R70, c[0x0][0x2d0] ;  /* 0x0000b40046027a20 */ /* 0x000fe40000410000 */
[----:B-1----:R-:W-:Y:S01]  /*bdc0*/  FADD.FTZ R4, -R0, R116 ;  /* 0x0000007400047221 */ /* 0x002fe20000010100 */
[----:B------:R-:W-:Y:S02]  /*bdd0*/  FSEL R0, R70, RZ, P1 ;  /* 0x000000ff46007208 */ /* 0x000fe40000800000 */
[----:B------:R-:W-:Y:S03]  /*bde0*/  FSEL R2, R2, RZ, P1 ;  /* 0x000000ff02027208 */ /* 0x000fe60000800000 */
[----:B------:R-:W-:Y:S01]  /*bdf0*/  FADD.FTZ R3, -R0, R117 ;  /* 0x0000007500037221 */ /* 0x000fe20000010100 */
[----:B------:R-:W-:Y:S01]  /*be00*/  MUFU.EX2 R198, R198 ;  /* 0x000000c600c67308 */ /* 0x000fe20000000800 */
[--C-:B------:R-:W-:Y:S01]  /*be10*/  FFMA.FTZ R203, R60, c[0x0][0x2d0], -R2.reuse ;  /* 0x0000b4003ccb7a23 */ /* 0x100fe20000010802 */
[----:B------:R-:W-:Y:S01]  /*be20*/  FSEL R0, R69, RZ, P0 ;  /* 0x000000ff45007208 */ /* 0x000fe20000000000 */
[--C-:B------:R-:W-:Y:S01]  /*be30*/  FFMA.FTZ R109, R93, c[0x0][0x2d0], -R2.reuse ;  /* 0x0000b4005d6d7a23 */ /* 0x100fe20000010802 */
[----:B------:R-:W2:Y:S01]  /*be40*/  LDL.LU R60, [R1+0x20] ;  /* 0x00002000013c7983 */ /* 0x000ea20000300800 */
[--C-:B------:R-:W-:Y:S02]  /*be50*/  FFMA.FTZ R108, R92, c[0x0][0x2d0], -R2.reuse ;  /* 0x0000b4005c6c7a23 */ /* 0x100fe40000010802 */
[--C-:B------:R-:W-:Y:S02]  /*be60*/  FFMA.FTZ R107, R91, c[0x0][0x2d0], -R2.reuse ;  /* 0x0000b4005b6b7a23 */ /* 0x100fe40000010802 */
[--C-:B------:R-:W-:Y:S01]  /*be70*/  FFMA.FTZ R106, R90, c[0x0][0x2d0], -R2.reuse ;  /* 0x0000b4005a6a7a23 */ /* 0x100fe20000010802 */
[----:B------:R-:W-:Y:S01]  /*be80*/  MUFU.EX2 R109, R109 ;  /* 0x0000006d006d7308 */ /* 0x000fe20000000800 */
[--C-:B------:R-:W-:Y:S02]  /*be90*/  FFMA.FTZ R105, R86, c[0x0][0x2d0], -R2.reuse ;  /* 0x0000b40056697a23 */ /* 0x100fe40000010802 */
[--C-:B------:R-:W-:Y:S02]  /*bea0*/  FFMA.FTZ R104, R85, c[0x0][0x2d0], -R2.reuse ;  /* 0x0000b40055687a23 */ /* 0x100fe40000010802 */
[--C-:B------:R-:W-:Y:S01]  /*beb0*/  FFMA.FTZ R103, R83, c[0x0][0x2d0], -R2.reuse ;  /* 0x0000b40053677a23 */ /* 0x100fe20000010802 */
[----:B------:R-:W-:Y:S01]  /*bec0*/  MOV R83, R101 ;  /* 0x0000006500537202 */ /* 0x000fe20000000f00 */
[--C-:B------:R-:W-:Y:S01]  /*bed0*/  FFMA.FTZ R102, R81, c[0x0][0x2d0], -R2.reuse ;  /* 0x0000b40051667a23 */ /* 0x100fe20000010802 */
[----:B------:R-:W-:Y:S01]  /*bee0*/  MOV R81, R5 ;  /* 0x0000000500517202 */ /* 0x000fe20000000f00 */
[--C-:B------:R-:W-:Y:S01]  /*bef0*/  FFMA.FTZ R100, R78, c[0x0][0x2d0], -R2.reuse ;  /* 0x0000b4004e647a23 */ /* 0x100fe20000010802 */
[----:B------:R-:W-:Y:S01]  /*bf00*/  MUFU.EX2 R108, R108 ;  /* 0x0000006c006c7308 */ /* 0x000fe20000000800 */
[--C-:B------:R-:W-:Y:S02]  /*bf10*/  FFMA.FTZ R98, R76, c[0x0][0x2d0], -R2.reuse ;  /* 0x0000b4004c627a23 */ /* 0x100fe40000010802 */
[--C-:B------:R-:W-:Y:S02]  /*bf20*/  FFMA.FTZ R205, R64, c[0x0][0x2d0], -R2.reuse ;  /* 0x0000b40040cd7a23 */ /* 0x100fe40000010802 */
[--C-:B------:R-:W-:Y:S02]  /*bf30*/  FFMA.FTZ R64, R36, c[0x0][0x2d0], -R2.reuse ;  /* 0x0000b40024407a23 */ /* 0x100fe40000010802 */
[--C-:B------:R-:W-:Y:S01]  /*bf40*/  FFMA.FTZ R40, R40, c[0x0][0x2d0], -R2.reuse ;  /* 0x0000b40028287a23 */ /* 0x100fe20000010802 */
[----:B------:R-:W3:Y:S01]  /*bf50*/  LDL.LU R36, [R1+0x24] ;  /* 0x0000240001247983 */ /* 0x000ee20000300800 */
        /* <DEDUP_REMOVED lines=13> */
[----:B------:R1:W-:Y:S01]  /*c030*/  MUFU.EX2 R66, R10 ;  /* 0x0000000a00427308 */ /* 0x0003e20000000800 */
[--C-:B------:R-:W-:Y:S02]  /*c040*/  FFMA.FTZ R207, R52, c[0x0][0x2d0], -R2.reuse ;  /* 0x0000b40034cf7a23 */ /* 0x100fe40000010802 */
[--C-:B------:R-:W-:Y:S02]  /*c050*/  FFMA.FTZ R217, R49, c[0x0][0x2d0], -R2.reuse ;  /* 0x0000b40031d97a23 */ /* 0x100fe40000010802 */
[----:B------:R-:W-:Y:S02]  /*c060*/  FFMA.FTZ R49, R35, c[0x0][0x2d0], -R2 ;  /* 0x0000b40023317a23 */ /* 0x000fe40000010802 */
[----:B------:R-:W-:Y:S02]  /*c070*/  FMUL.FTZ R2, R69, c[0x0][0x2d0] ;  /* 0x0000b40045027a20 */ /* 0x000fe40000410000 */
[----:B------:R-:W-:Y:S01]  /*c080*/  FMUL.FTZ R3, R3, c[0x0][0x2d0] ;  /* 0x0000b40003037a20 */ /* 0x000fe20000410000 */
[----:B------:R-:W-:Y:S01]  /*c090*/  MUFU.EX2 R62, R6 ;  /* 0x00000006003e7308 */ /* 0x000fe20000000800 */
[----:B------:R-:W-:Y:S01]  /*c0a0*/  FADD.FTZ R0, -R0, R118 ;  /* 0x0000007600007221 */ /* 0x000fe20000010100 */
[----:B------:R-:W-:Y:S02]  /*c0b0*/  FSEL R2, R2, RZ, P0 ;  /* 0x000000ff02027208 */ /* 0x000fe40000000000 */
[----:B------:R-:W-:Y:S01]  /*c0c0*/  FSETP.NEU.FTZ.AND P0, PT, R68, -INF , PT ;  /* 0xff8000004400780b */ /* 0x000fe20003f1d000 */
[----:B------:R-:W-:Y:S02]  /*c0d0*/  FMUL.FTZ R0, R0, c[0x0][0x2d0] ;  /* 0x0000b40000007a20 */ /* 0x000fe40000410000 */
[--C-:B------:R-:W-:Y:S01]  /*c0e0*/  FFMA.FTZ R5, R79, c[0x0][0x2d0], -R2.reuse ;  /* 0x0000b4004f057a23 */ /* 0x100fe20000010802 */
[----:B------:R-:W-:Y:S01]  /*c0f0*/  MOV R79, R40 ;  /* 0x00000028004f7202 */ /* 0x000fe20000000f00 */
[--C-:B------:R-:W-:Y:S01]  /*c100*/  FFMA.FTZ R95, R89, c[0x0][0x2d0], -R2.reuse ;  /* 0x0000b400595f7a23 */ /* 0x100fe20000010802 */
[----:B------:R-:W-:Y:S01]  /*c110*/  MUFU.EX2 R72, R14 ;  /* 0x0000000e00487308 */ /* 0x000fe20000000800 */
[--C-:B------:R-:W-:Y:S01]  /*c120*/  FFMA.FTZ R94, R84, c[0x0][0x2d0], -R2.reuse ;  /* 0x0000b400545e7a23 */ /* 0x100fe20000010802 */
[----:B------:R-:W-:Y:S01]  /*c130*/  MOV R89, R81 ;  /* 0x0000005100597202 */ /* 0x000fe20000000f00 */
[--C-:B------:R-:W-:Y:S01]  /*c140*/  FFMA.FTZ R87, R82, c[0x0][0x2d0], -R2.reuse ;  /* 0x0000b40052577a23 */ /* 0x100fe20000010802 */
[----:B------:R-:W-:Y:S01]  /*c150*/  MOV R84, R45 ;  /* 0x0000002d00547202 */ /* 0x000fe20000000f00 */
[--C-:B------:R-:W-:Y:S02]  /*c160*/  FFMA.FTZ R86, R80, c[0x0][0x2d0], -R2.reuse ;  /* 0x0000b40050567a23 */ /* 0x100fe40000010802 */
[--C-:B------:R-:W-:Y:S02]  /*c170*/  FFMA.FTZ R85, R77, c[0x0][0x2d0], -R2.reuse ;  /* 0x0000b4004d557a23 */ /* 0x100fe40000010802 */
[--C-:B------:R-:W-:Y:S01]  /*c180*/  FFMA.FTZ R76, R39, c[0x0][0x2d0], -R2.reuse ;  /* 0x0000b400274c7a23 */ /* 0x100fe20000010802 */
[----:B------:R4:W-:Y:S01]  /*c190*/  MUFU.EX2 R74, R5 ;  /* 0x00000005004a7308 */ /* 0x0009e20000000800 */
[--C-:B------:R-:W-:Y:S02]  /*c1a0*/  FFMA.FTZ R78, R33, c[0x0][0x2d0], -R2.reuse ;  /* 0x0000b400214e7a23 */ /* 0x100fe40000010802 */
[--C-:B-1----:R-:W-:Y:S02]  /*c1b0*/  FFMA.FTZ R10, R189, c[0x0][0x2d0], -R2.reuse ;  /* 0x0000b400bd0a7a23 */ /* 0x102fe40000010802 */
[--C-:B------:R-:W-:Y:S02]  /*c1c0*/  FFMA.FTZ R97, R75, c[0x0][0x2d0], -R2.reuse ;  /* 0x0000b4004b617a23 */ /* 0x100fe40000010802 */
[--C-:B------:R-:W-:Y:S02]  /*c1d0*/  FFMA.FTZ R96, R73, c[0x0][0x2d0], -R2.reuse ;  /* 0x0000b40049607a23 */ /* 0x100fe40000010802 */
[--C-:B------:R-:W-:Y:S01]  /*c1e0*/  FFMA.FTZ R117, R61, c[0x0][0x2d0], -R2.reuse ;  /* 0x0000b4003d757a23 */ /* 0x100fe20000010802 */
[----:B------:R-:W-:Y:S01]  /*c1f0*/  MUFU.EX2 R35, R13 ;  /* 0x0000000d00237308 */ /* 0x000fe20000000800 */
[--C-:B------:R-:W-:Y:S01]  /*c200*/  FFMA.FTZ R116, R59, c[0x0][0x2d0], -R2.reuse ;  /* 0x0000b4003b747a23 */ /* 0x100fe20000010802 */
[----:B------:R-:W-:Y:S01]  /*c210*/  MOV R59, R84 ;  /* 0x00000054003b7202 */ /* 0x000fe20000000f00 */
[--C-:B------:R-:W-:Y:S02]  /*c220*/  FFMA.FTZ R215, R48, c[0x0][0x2d0], -R2.reuse ;  /* 0x0000b40030d77a23 */ /* 0x100fe40000010802 */
[--C-:B------:R-:W-:Y:S02]  /*c230*/  FFMA.FTZ R221, R44, c[0x0][0x2d0], -R2.reuse ;  /* 0x0000b4002cdd7a23 */ /* 0x100fe40000010802 */
[--C-:B------:R-:W-:Y:S01]  /*c240*/  FFMA.FTZ R223, R43, c[0x0][0x2d0], -R2.reuse ;  /* 0x0000b4002bdf7a23 */ /* 0x100fe20000010802 */
[----:B------:R-:W-:Y:S01]  /*c250*/  MOV R43, R89 ;  /* 0x00000059002b7202 */ /* 0x000fe20000000f00 */
[--C-:B------:R-:W-:Y:S01]  /*c260*/  FFMA.FTZ R31, R31, c[0x0][0x2d0], -R2.reuse ;  /* 0x0000b4001f1f7a23 */ /* 0x100fe20000010802 */
[----:B------:R-:W-:Y:S01]  /*c270*/  MUFU.EX2 R82, R12 ;  /* 0x0000000c00527308 */ /* 0x000fe20000000800 */
[--C-:B------:R-:W-:Y:S02]  /*c280*/  FFMA.FTZ R188, R188, c[0x0][0x2d0], -R2.reuse ;  /* 0x0000b400bcbc7a23 */ /* 0x100fe40000010802 */
[--C-:B------:R-:W-:Y:S02]  /*c290*/  FFMA.FTZ R186, R186, c[0x0][0x2d0], -R2.reuse ;  /* 0x0000b400baba7a23 */ /* 0x100fe40000010802 */
[--C-:B----4-:R-:W-:Y:S02]  /*c2a0*/  FFMA.FTZ R5, R187, c[0x0][0x2d0], -R2.reuse ;  /* 0x0000b400bb057a23 */ /* 0x110fe40000010802 */
[--C-:B------:R-:W-:Y:S02]  /*c2b0*/  FFMA.FTZ R185, R185, c[0x0][0x2d0], -R2.reuse ;  /* 0x0000b400b9b97a23 */ /* 0x100fe40000010802 */
[--C-:B------:R-:W-:Y:S01]  /*c2c0*/  FFMA.FTZ R99, R67, c[0x0][0x2d0], -R2.reuse ;  /* 0x0000b40043637a23 */ /* 0x100fe20000010802 */
[----:B------:R1:W-:Y:S01]  /*c2d0*/  MUFU.EX2 R46, R5 ;  /* 0x00000005002e7308 */ /* 0x0003e20000000800 */
[--C-:B------:R-:W-:Y:S02]  /*c2e0*/  FFMA.FTZ R101, R65, c[0x0][0x2d0], -R2.reuse ;  /* 0x0000b40041657a23 */ /* 0x100fe40000010802 */
[--C-:B------:R-:W-:Y:S02]  /*c2f0*/  FFMA.FTZ R118, R63, c[0x0][0x2d0], -R2.reuse ;  /* 0x0000b4003f767a23 */ /* 0x100fe40000010802 */
[--C-:B------:R-:W-:Y:S02]  /*c300*/  FFMA.FTZ R63, R37, c[0x0][0x2d0], -R2.reuse ;  /* 0x0000b400253f7a23 */ /* 0x100fe40000010802 */
[--C-:B------:R-:W-:Y:S02]  /*c310*/  FFMA.FTZ R115, R55, c[0x0][0x2d0], -R2.reuse ;  /* 0x0000b40037737a23 */ /* 0x100fe40000010802 */
[--C-:B------:R-:W-:Y:S01]  /*c320*/  FFMA.FTZ R248, R42, c[0x0][0x2d0], -R2.reuse ;  /* 0x0000b4002af87a23 */ /* 0x100fe20000010802 */
[----:B------:R-:W-:Y:S01]  /*c330*/  MUFU.EX2 R222, R10 ;  /* 0x0000000a00de7308 */ /* 0x000fe20000000800 */
[----:B------:R-:W-:Y:S09]  /*c340*/  MOV R42, R64 ;  /* 0x00000040002a7202 */ /* 0x000ff20000000f00 */
[----:B------:R-:W2:Y:S01]  /*c350*/  MUFU.EX2 R0, R0 ;  /* 0x0000000000007308 */ /* 0x000ea20000000800 */
[----:B-1----:R-:W-:Y:S01]  /*c360*/  FFMA.FTZ R5, R190, c[0x0][0x2d0], -R2 ;  /* 0x0000b400be057a23 */ /* 0x002fe20000010802 */
[----:B------:R-:W-:Y:S08]  /*c370*/  FSEL R2, R68, RZ, P0 ;  /* 0x000000ff44027208 */ /* 0x000ff00000000000 */
[----:B------:R1:W-:Y:S01]  /*c380*/  MUFU.EX2 R246, R5 ;  /* 0x0000000500f67308 */ /* 0x0003e20000000800 */
[----:B------:R-:W-:Y:S02]  /*c390*/  FADD.FTZ R6, -R2, R119 ;  /* 0x0000007702067221 */ /* 0x000fe40000010100 */
[----:B------:R-:W-:Y:S07]  /*c3a0*/  FMUL.FTZ R2, R4, c[0x0][0x2d0] ;  /* 0x0000b40004027a20 */ /* 0x000fee0000410000 */
[----:B------:R-:W3:Y:S10]  /*c3b0*/  MUFU.EX2 R2, R2 ;  /* 0x0000000200027308 */ /* 0x000ef40000000800 */
[----:B------:R4:W5:Y:S01]  /*c3c0*/  MUFU.EX2 R52, R15 ;  /* 0x0000000f00347308 */ /* 0x0009620000000800 */
[----:B-1----:R-:W-:Y:S05]  /*c3d0*/  FMUL.FTZ R5, R68, c[0x0][0x2d0] ;  /* 0x0000b40044057a20 */ /* 0x002fea0000410000 */
[----:B------:R-:W-:Y:S04]  /*c3e0*/  FSEL R5, R5, RZ, P0 ;  /* 0x000000ff05057208 */ /* 0x000fe80000000000 */
[----:B------:R-:W1:Y:S01]  /*c3f0*/  MUFU.EX2 R3, R3 ;  /* 0x0000000300037308 */ /* 0x000e620000000800 */
[--C-:B------:R-:W-:Y:S02]  /*c400*/  FFMA.FTZ R216, R26, c[0x0][0x2d0], -R5.reuse ;  /* 0x0000b4001ad87a23 */ /* 0x100fe40000010805 */
[----:B------:R-:W2:Y:S01]  /*c410*/  LDL.LU R26, [R1+0x28] ;  /* 0x00002800011a7983 */ /* 0x000ea20000300800 */
[--C-:B------:R-:W-:Y:S02]  /*c420*/  FFMA.FTZ R251, R23, c[0x0][0x2d0], -R5.reuse ;  /* 0x0000b40017fb7a23 */ /* 0x100fe40000010805 */
[--C-:B------:R-:W-:Y:S04]  /*c430*/  FFMA.FTZ R91, R50, c[0x0][0x2d0], -R5.reuse ;  /* 0x0000b400325b7a23 */ /* 0x100fe80000010805 */
[----:B------:R-:W-:Y:S01]  /*c440*/  MUFU.EX2 R196, R196 ;  /* 0x000000c400c47308 */ /* 0x000fe20000000800 */
[----:B------:R-:W2:Y:S01]  /*c450*/  LDL.LU R23, [R1+0x2c] ;  /* 0x00002c0001177983 */ /* 0x000ea20000300800 */
[----:B------:R-:W-:Y:S01]  /*c460*/  MOV R50, R78 ;  /* 0x0000004e00327202 */ /* 0x000fe20000000f00 */
[--C-:B------:R-:W-:Y:S01]  /*c470*/  FFMA.FTZ R110, R38, c[0x0][0x2d0], -R5.reuse ;  /* 0x0000b400266e7a23 */ /* 0x100fe20000010805 */
[----:B------:R-:W-:Y:S01]  /*c480*/  MOV R38, R76 ;  /* 0x0000004c00267202 */ /* 0x000fe20000000f00 */
[--C-:B------:R-:W-:Y:S01]  /*c490*/  FFMA.FTZ R187, R30, c[0x0][0x2d0], -R5.reuse ;  /* 0x0000b4001ebb7a23 */ /* 0x100fe20000010805 */
[----:B------:R-:W-:Y:S01]  /*c4a0*/  MOV R30, R79 ;  /* 0x0000004f001e7202 */ /* 0x000fe20000000f00 */
[--C-:B------:R-:W-:Y:S01]  /*c4b0*/  FFMA.FTZ R4, R47, c[0x0][0x2d0], -R5.reuse ;  /* 0x0000b4002f047a23 */ /* 0x100fe20000010805 */
[----:B------:R-:W1:Y:S01]  /*c4c0*/  LDSM.16.MT88.4 R76, [R225] ;  /* 0x00000000e14c783b */ /* 0x000e620000004200 */
[--C-:B------:R-:W-:Y:S01]  /*c4d0*/  FFMA.FTZ R93, R57, c[0x0][0x2d0], -R5.reuse ;  /* 0x0000b400395d7a23 */ /* 0x100fe20000010805 */
[----:B------:R-:W-:Y:S01]  /*c4e0*/  MUFU.EX2 R107, R107 ;  /* 0x0000006b006b7308 */ /* 0x000fe20000000800 */
[--C-:B------:R-:W-:Y:S01]  /*c4f0*/  FFMA.FTZ R90, R41, c[0x0][0x2d0], -R5.reuse ;  /* 0x0000b400295a7a23 */ /* 0x100fe20000010805 */
[----:B----4-:R-:W-:Y:S01]  /*c500*/  MOV R15, R49 ;  /* 0x00000031000f7202 */ /* 0x010fe20000000f00 */
[--C-:B------:R-:W-:Y:S02]  /*c510*/  FFMA.FTZ R10, R58, c[0x0][0x2d0], -R5.reuse ;  /* 0x0000b4003a0a7a23 */ /* 0x100fe40000010805 */
[--C-:B------:R-:W-:Y:S01]  /*c520*/  FFMA.FTZ R189, R29, c[0x0][0x2d0], -R5.reuse ;  /* 0x0000b4001dbd7a23 */ /* 0x100fe20000010805 */
[----:B------:R-:W-:Y:S01]  /*c530*/  MOV R67, R15 ;  /* 0x0000000f00437202 */ /* 0x000fe20000000f00 */
[--C-:B------:R-:W-:Y:S01]  /*c540*/  FFMA.FTZ R190, R28, c[0x0][0x2d0], -R5.reuse ;  /* 0x0000b4001cbe7a23 */ /* 0x100fe20000010805 */
[----:B------:R-:W-:Y:S01]  /*c550*/  MOV R15, R83 ;  /* 0x00000053000f7202 */ /* 0x000fe20000000f00 */
[--C-:B------:R-:W-:Y:S01]  /*c560*/  FFMA.FTZ R247, R25, c[0x0][0x2d0], -R5.reuse ;  /* 0x0000b40019f77a23 */ /* 0x100fe20000010805 */
[----:B------:R4:W-:Y:S01]  /*c570*/  MUFU.EX2 R81, R4 ;  /* 0x0000000400517308 */ /* 0x0009e20000000800 */
[--C-:B------:R-:W-:Y:S01]  /*c580*/  FFMA.FTZ R249, R24, c[0x0][0x2d0], -R5.reuse ;  /* 0x0000b40018f97a23 */ /* 0x100fe20000010805 */
[----:B------:R-:W-:Y:S01]  /*c590*/  MOV R83, R88 ;  /* 0x0000005800537202 */ /* 0x000fe20000000f00 */
[--C-:B------:R-:W-:Y:S02]  /*c5a0*/  FFMA.FTZ R39, R9, c[0x0][0x2d0], -R5.reuse ;  /* 0x0000b40009277a23 */ /* 0x100fe40000010805 */
[--C-:B------:R-:W-:Y:S02]  /*c5b0*/  FFMA.FTZ R47, R8, c[0x0][0x2d0], -R5.reuse ;  /* 0x0000b400082f7a23 */ /* 0x100fe40000010805 */
[--C-:B------:R-:W-:Y:S02]  /*c5c0*/  FFMA.FTZ R58, R7, c[0x0][0x2d0], -R5.reuse ;  /* 0x0000b400073a7a23 */ /* 0x100fe40000010805 */
        /* <DEDUP_REMOVED lines=16> */
[----:B------:R-:W-:Y:S09]  /*c6d0*/  FFMA.FTZ R55, R21, c[0x0][0x2d0], -R5 ;  /* 0x0000b40015377a23 */ /* 0x000ff20000010805 */
[----:B------:R-:W-:Y:S10]  /*c6e0*/  MUFU.EX2 R185, R185 ;  /* 0x000000b900b97308 */ /* 0x000ff40000000800 */
        /* <DEDUP_REMOVED lines=37> */
[----:B------:R-:W-:Y:S01]  /*c940*/  MUFU.EX2 R248, R248 ;  /* 0x000000f800f87308 */ /* 0x000fe20000000800 */
[C---:B--2---:R-:W-:Y:S01]  /*c950*/  FFMA.FTZ R7, R0.reuse, R60, R74 ;  /* 0x0000003c00077223 */ /* 0x044fe2000001004a */
[----:B------:R-:W-:Y:S01]  /*c960*/  MOV R80, R16 ;  /* 0x0000001000507202 */ /* 0x000fe20000000f00 */
[----:B------:R-:W-:Y:S01]  /*c970*/  FMUL.FTZ R8, R0, R148 ;  /* 0x0000009400087220 */ /* 0x000fe20000410000 */
[----:B------:R-:W-:Y:S01]  /*c980*/  F2FP.BF16.PACK_AB R73, R62, R66 ;  /* 0x000000423e49723e */ /* 0x000fe200000010ff */
[C---:B------:R-:W-:Y:S01]  /*c990*/  FMUL.FTZ R9, R0.reuse, R149 ;  /* 0x0000009500097220 */ /* 0x040fe20000410000 */
[----:B------:R-:W-:Y:S01]  /*c9a0*/  MOV R149, R47 ;  /* 0x0000002f00957202 */ /* 0x000fe20000000f00 */
        /* <DEDUP_REMOVED lines=15> */
[----:B------:R-:W-:Y:S01]  /*caa0*/  MUFU.EX2 R132, R100 ;  /* 0x0000006400847308 */ /* 0x000fe20000000800 */
[C---:B------:R-:W-:Y:S01]  /*cab0*/  FMUL.FTZ R44, R0.reuse, R136 ;  /* 0x00000088002c7220 */ /* 0x040fe20000410000 */
[----:B------:R-:W-:Y:S01]  /*cac0*/  MOV R136, R83 ;  /* 0x0000005300887202 */ /* 0x000fe20000000f00 */
[C---:B------:R-:W-:Y:S01]  /*cad0*/  FMUL.FTZ R45, R0.reuse, R137 ;  /* 0x00000089002d7220 */ /* 0x040fe20000410000 */
[----:B------:R-:W-:Y:S01]  /*cae0*/  MOV R137, R30 ;  /* 0x0000001e00897202 */ /* 0x000fe20000000f00 */
[C---:B------:R-:W-:Y:S02]  /*caf0*/  FMUL.FTZ R56, R0.reuse, R128 ;  /* 0x0000008000387220 */ /* 0x040fe40000410000 */
[C---:B------:R-:W-:Y:S02]  /*cb00*/  FMUL.FTZ R57, R0.reuse, R129 ;  /* 0x0000008100397220 */ /* 0x040fe40000410000 */
[C---:B------:R-:W-:Y:S01]  /*cb10*/  FMUL.FTZ R60, R0.reuse, R120 ;  /* 0x00000078003c7220 */ /* 0x040fe20000410000 */
[----:B------:R-:W-:Y:S01]  /*cb20*/  MUFU.EX2 R128, R85 ;  /* 0x0000005500807308 */ /* 0x000fe20000000800 */
[----:B------:R-:W-:Y:S02]  /*cb30*/  FMUL.FTZ R61, R0, R121 ;  /* 0x00000079003d7220 */ /* 0x000fe40000410000 */
[C---:B---3--:R-:W-:Y:S01]  /*cb40*/  FFMA.FTZ R0, R2.reuse, R36, R72 ;  /* 0x0000002402007223 */ /* 0x048fe20000010048 */
[C---:B------:R-:W-:Y:S01]  /*cb50*/  F2FP.BF16.PACK_AB R72, R35.reuse, R72 ;  /* 0x000000482348723e */ /* 0x040fe200000010ff */
[----:B------:R-:W-:Y:S01]  /*cb60*/  FMUL.FTZ R49, R2, R161 ;  /* 0x000000a102317220 */ /* 0x000fe20000410000 */
[----:B-----5:R-:W-:Y:S01]  /*cb70*/  MOV R161, R52 ;  /* 0x0000003400a17202 */ /* 0x020fe20000000f00 */
[----:B------:R-:W-:Y:S02]  /*cb80*/  FADD.FTZ R84, R35, R0 ;  /* 0x0000000023547221 */ /* 0x000fe40000010000 */
[----:B------:R-:W-:Y:S01]  /*cb90*/  FMUL.FTZ R0, R6, c[0x0][0x2d0] ;  /* 0x0000b40006007a20 */ /* 0x000fe20000410000 */
[----:B------:R-:W-:Y:S01]  /*cba0*/  MUFU.EX2 R120, R11 ;  /* 0x0000000b00787308 */ /* 0x000fe20000000800 */
[C---:B------:R-:W-:Y:S01]  /*cbb0*/  FMUL.FTZ R52, R2.reuse, R152 ;  /* 0x0000009802347220 */ /* 0x040fe20000410000 */
[----:B------:R-:W-:Y:S01]  /*cbc0*/  MOV R152, R80 ;  /* 0x0000005000987202 */ /* 0x000fe20000000f00 */
[----:B------:R-:W-:Y:S01]  /*cbd0*/  FMUL.FTZ R53, R2, R153 ;  /* 0x0000009902357220 */ /* 0x000fe20000410000 */
[----:B------:R-:W-:Y:S01]  /*cbe0*/  MOV R153, R82 ;  /* 0x0000005200997202 */ /* 0x000fe20000000f00 */
[C---:B------:R-:W-:Y:S01]  /*cbf0*/  FADD.FTZ R89, R46.reuse, R7 ;  /* 0x000000072e597221 */ /* 0x040fe20000010000 */
[----:B------:R-:W-:Y:S01]  /*cc00*/  F2FP.BF16.PACK_AB R80, R46, R74 ;  /* 0x0000004a2e50723e */ /* 0x000fe200000010ff */
[----:B----4-:R-:W-:Y:S01]  /*cc10*/  FMUL.FTZ R4, R2, R180 ;  /* 0x000000b402047220 */ /* 0x010fe20000410000 */
[----:B------:R-:W-:Y:S01]  /*cc20*/  F2FP.BF16.PACK_AB R74, R152, R161 ;  /* 0x000000a1984a723e */ /* 0x000fe200000010ff */
[----:B------:R-:W-:Y:S01]  /*cc30*/  FMUL.FTZ R5, R2, R181 ;  /* 0x000000b502057220 */ /* 0x000fe20000410000 */
[----:B------:R-:W2:Y:S01]  /*cc40*/  MUFU.EX2 R0, R0 ;  /* 0x0000000000007308 */ /* 0x000ea20000000800 */
[----:B------:R-:W-:Y:S01]  /*cc50*/  F2FP.BF16.PACK_AB R75, R250, R153 ;  /* 0x00000099fa4b723e */ /* 0x000fe200000010ff */
[C---:B-1----:R-:W-:Y:S01]  /*cc60*/  FMUL.FTZ R6, R3.reuse, R182 ;  /* 0x000000b603067220 */ /* 0x042fe20000410000 */
[----:B------:R-:W-:Y:S01]  /*cc70*/  F2FP.BF16.PACK_AB R82, R222, R246 ;  /* 0x000000f6de52723e */ /* 0x000fe200000010ff */
[C---:B------:R-:W-:Y:S01]  /*cc80*/  FMUL.FTZ R7, R3.reuse, R183 ;  /* 0x000000b703077220 */ /* 0x040fe20000410000 */
[----:B------:R-:W-:Y:S01]  /*cc90*/  MOV R181, R18 ;  /* 0x0000001200b57202 */ /* 0x000fe20000000f00 */
[C---:B------:R-:W-:Y:S01]  /*cca0*/  FMUL.FTZ R18, R3.reuse, R174 ;  /* 0x000000ae03127220 */ /* 0x040fe20000410000 */
[----:B------:R-:W-:Y:S01]  /*ccb0*/  MOV R180, R67 ;  /* 0x0000004300b47202 */ /* 0x000fe20000000f00 */
[C---:B------:R-:W-:Y:S02]  /*ccc0*/  FMUL.FTZ R35, R3.reuse, R167 ;  /* 0x000000a703237220 */ /* 0x040fe40000410000 */
[----:B------:R-:W1:Y:S01]  /*ccd0*/  MUFU.EX2 R121, R14 ;  /* 0x0000000e00797308 */ /* 0x000e620000000800 */
[-C--:B------:R-:W-:Y:S05]  /*cce0*/  HMMA.16816.F32.BF16 R4, R72, R76.reuse, R4 ;  /* 0x0000004c4804723c */ /* 0x080fea0000041804 */
[C---:B------:R-:W-:Y:S01]  /*ccf0*/  FMUL.FTZ R48, R2.reuse, R160 ;  /* 0x000000a002307220 */ /* 0x040fe20000410000 */
[----:B------:R-:W-:Y:S01]  /*cd00*/  MOV R160, R15 ;  /* 0x0000000f00a07202 */ /* 0x000fe20000000f00 */
[C---:B------:R-:W-:Y:S01]  /*cd10*/  FMUL.FTZ R16, R2.reuse, R172 ;  /* 0x000000ac02107220 */ /* 0x040fe20000410000 */
[----:B------:R-:W-:Y:S01]  /*cd20*/  MOV R172, R19 ;  /* 0x0000001300ac7202 */ /* 0x000fe20000000f00 */
[----:B------:R-:W-:Y:S01]  /*cd30*/  FMUL.FTZ R19, R3, R175 ;  /* 0x000000af03137220 */ /* 0x000fe20000410000 */
[----:B------:R-:W3:Y:S02]  /*cd40*/  MUFU.EX2 R100, R93 ;  /* 0x0000005d00647308 */ /* 0x000ee40000000800 */
[----:B------:R-:W-:Y:S01]  /*cd50*/  FMUL.FTZ R17, R2, R173 ;  /* 0x000000ad02117220 */ /* 0x000fe20000410000 */
[----:B------:R-:W-:Y:S01]  /*cd60*/  MOV R173, R34 ;  /* 0x0000002200ad7202 */ /* 0x000fe20000000f00 */
[C---:B--2---:R-:W-:Y:S01]  /*cd70*/  FFMA.FTZ R88, R0.reuse, R23, R81 ;  /* 0x0000001700587223 */ /* 0x044fe20000010051 */
[----:B------:R-:W-:Y:S01]  /*cd80*/  F2FP.BF16.PACK_AB R81, R113, R81 ;  /* 0x000000517151723e */ /* 0x000fe200000010ff */
[C---:B------:R-:W-:Y:S02]  /*cd90*/  FMUL.FTZ R10, R0.reuse, R150 ;  /* 0x00000096000a7220 */ /* 0x040fe40000410000 */
[C---:B------:R-:W-:Y:S02]  /*cda0*/  FMUL.FTZ R11, R0.reuse, R151 ;  /* 0x00000097000b7220 */ /* 0x040fe40000410000 */
[----:B------:R-:W-:Y:S01]  /*cdb0*/  FMUL.FTZ R15, R0, R159 ;  /* 0x0000009f000f7220 */ /* 0x000fe20000410000 */
[----:B------:R-:W-:Y:S01]  /*cdc0*/  MUFU.EX2 R129, R102 ;  /* 0x0000006600817308 */ /* 0x000fe20000000800 */
[----:B------:R-:W-:Y:S01]  /*cdd0*/  FMUL.FTZ R20, R2, R176 ;  /* 0x000000b002147220 */ /* 0x000fe20000410000 */
[----:B-1----:R-:W-:Y:S01]  /*cde0*/  F2FP.BF16.PACK_AB R83, R121, R120 ;  /* 0x000000787953723e */ /* 0x002fe200000010ff */
[C---:B------:R-:W-:Y:S01]  /*cdf0*/  FMUL.FTZ R34, R3.reuse, R166 ;  /* 0x000000a603227220 */ /* 0x040fe20000410000 */
[----:B------:R-:W-:Y:S01]  /*ce00*/  MOV R176, R55 ;  /* 0x0000003700b07202 */ /* 0x000fe20000000f00 */
[C---:B------:R-:W-:Y:S02]  /*ce10*/  FMUL.FTZ R50, R3.reuse, R162 ;  /* 0x000000a203327220 */ /* 0x040fe40000410000 */
[----:B------:R-:W-:Y:S02]  /*ce20*/  FMUL.FTZ R51, R3, R163 ;  /* 0x000000a303337220 */ /* 0x000fe40000410000 */
[C---:B------:R-:W-:Y:S01]  /*ce30*/  HMMA.16816.F32.BF16 R8, R80.reuse, R76, R8 ;  /* 0x0000004c5008723c */ /* 0x040fe20000041808 */
[----:B------:R-:W1:Y:S03]  /*ce40*/  MUFU.EX2 R102, R92 ;  /* 0x0000005c00667308 */ /* 0x000e660000000800 */
[----:B------:R-:W-:Y:S02]  /*ce50*/  FMUL.FTZ R14, R0, R158 ;  /* 0x0000009e000e7220 */ /* 0x000fe40000410000 */
[----:B------:R-:W-:Y:S02]  /*ce60*/  FADD.FTZ R88, R113, R88 ;  /* 0x0000005871587221 */ /* 0x000fe40000010000 */
[C---:B------:R-:W-:Y:S01]  /*ce70*/  FMUL.FTZ R21, R2.reuse, R177 ;  /* 0x000000b102157220 */ /* 0x040fe20000410000 */
[----:B------:R-:W-:Y:S02]  /*ce80*/  MOV R177, R42 ;  /* 0x0000002a00b17202 */ /* 0x000fe40000000f00 */
[-C--:B------:R-:W-:Y:S01]  /*ce90*/  HMMA.16816.F32.BF16 R12, R80, R78.reuse, R12 ;  /* 0x0000004e500c723c */ /* 0x080fe2000004180c */
[----:B------:R2:W-:Y:S02]  /*cea0*/  MUFU.EX2 R133, R98 ;  /* 0x0000006200857308 */ /* 0x0005e40000000800 */
[C---:B------:R-:W-:Y:S01]  /*ceb0*/  FMUL.FTZ R37, R2.reuse, R169 ;  /* 0x000000a902257220 */ /* 0x040fe20000410000 */
[----:B------:R-:W-:Y:S01]  /*cec0*/  MOV R169, R22 ;  /* 0x0000001600a97202 */ /* 0x000fe20000000f00 */
[C---:B------:R-:W-:Y:S02]  /*ced0*/  FMUL.FTZ R22, R3.reuse, R178 ;  /* 0x000000b203167220 */ /* 0x040fe40000410000 */
[C---:B------:R-:W-:Y:S01]  /*cee0*/  FMUL.FTZ R23, R3.reuse, R179 ;  /* 0x000000b303177220 */ /* 0x040fe20000410000 */
[C---:B------:R-:W-:Y:S01]  /*cef0*/  HMMA.16816.F32.BF16 R16, R72.reuse, R78, R16 ;  /* 0x0000004e4810723c */ /* 0x040fe20000041810 */
[----:B------:R-:W4:Y:S03]  /*cf00*/  LDSM.16.MT88.4 R76, [R229] ;  /* 0x00000000e54c783b */ /* 0x000f260000004200 */
[C---:B------:R-:W-:Y:S01]  /*cf10*/  FMUL.FTZ R32, R2.reuse, R164 ;  /* 0x000000a402207220 */ /* 0x040fe20000410000 */
[----:B------:R-:W-:Y:S01]  /*cf20*/  MOV R164, R31 ;  /* 0x0000001f00a47202 */ /* 0x000fe20000000f00 */
[C---:B------:R-:W-:Y:S01]  /*cf30*/  FMUL.FTZ R33, R2.reuse, R165 ;  /* 0x000000a502217220 */ /* 0x040fe20000410000 */
[----:B------:R-:W-:Y:S01]  /*cf40*/  MOV R165, R43 ;  /* 0x0000002b00a57202 */ /* 0x000fe20000000f00 */
[C---:B------:R-:W-:Y:S01]  /*cf50*/  FMUL.FTZ R36, R2.reuse, R168 ;  /* 0x000000a802247220 */ /* 0x040fe20000410000 */
[----:B------:R-:W-:Y:S03]  /*cf60*/  MOV R168, R59 ;  /* 0x0000003b00a87202 */ /* 0x000fe60000000f00 */
[----:B------:R-:W-:Y:S02]  /*cf70*/  FMUL.FTZ R64, R2, R124 ;  /* 0x0000007c02407220 */ /* 0x000fe40000410000 */
[----:B------:R-:W-:Y:S01]  /*cf80*/  MUFU.EX2 R124, R87 ;  /* 0x00000057007c7308 */ /* 0x000fe20000000800 */
[----:B------:R-:W-:Y:S02]  /*cf90*/  FMUL.FTZ R27, R0, R143 ;  /* 0x0000008f001b7220 */ /* 0x000fe40000410000 */
[----:B--2---:R-:W-:Y:S02]  /*cfa0*/  FADD.FTZ R98, R120, R88 ;  /* 0x0000005878627221 */ /* 0x004fe40000010000 */
[C---:B------:R-:W-:Y:S02]  /*cfb0*/  FMUL.FTZ R30, R0.reuse, R146 ;  /* 0x00000092001e7220 */ /* 0x040fe40000410000 */
[C---:B------:R-:W-:Y:S02]  /*cfc0*/  FMUL.FTZ R31, R0.reuse, R147 ;  /* 0x00000093001f7220 */ /* 0x040fe40000410000 */
[C---:B------:R-:W-:Y:S02]  /*cfd0*/  FMUL.FTZ R38, R3.reuse, R170 ;  /* 0x000000aa03267220 */ /* 0x040fe40000410000 */
[C---:B------:R-:W-:Y:S02]  /*cfe0*/  FMUL.FTZ R39, R3.reuse, R171 ;  /* 0x000000ab03277220 */ /* 0x040fe40000410000 */
[C---:B------:R-:W-:Y:S02]  /*cff0*/  FMUL.FTZ R42, R0.reuse, R134 ;  /* 0x00000086002a7220 */ /* 0x040fe40000410000 */
[C---:B------:R-:W-:Y:S01]  /*d000*/  FMUL.FTZ R43, R0.reuse, R135 ;  /* 0x00000087002b7220 */ /* 0x040fe20000410000 */
[----:B------:R-:W-:Y:S01]  /*d010*/  MUFU.EX2 R134, R99 ;  /* 0x0000006300867308 */ /* 0x000fe20000000800 */
[C---:B------:R-:W-:Y:S02]  /*d020*/  FMUL.FTZ R46, R0.reuse, R138 ;  /* 0x0000008a002e7220 */ /* 0x040fe40000410000 */
[----:B------:R-:W-:Y:S02]  /*d030*/  FMUL.FTZ R47, R0, R139 ;  /* 0x0000008b002f7220 */ /* 0x000fe40000410000 */
[C---:B------:R-:W-:Y:S02]  /*d040*/  FMUL.FTZ R54, R3.reuse, R154 ;  /* 0x0000009a03367220 */ /* 0x040fe40000410000 */
[C---:B------:R-:W-:Y:S02]  /*d050*/  FMUL.FTZ R55, R3.reuse, R155 ;  /* 0x0000009b03377220 */ /* 0x040fe40000410000 */
[C---:B------:R-:W-:Y:S01]  /*d060*/  FMUL.FTZ R67, R3.reuse, R127 ;  /* 0x0000007f03437220 */ /* 0x040fe20000410000 */
[----:B------:R-:W-:Y:S01]  /*d070*/  MUFU.EX2 R135, R112 ;  /* 0x0000007000877308 */ /* 0x000fe20000000800 */
[-C--:B----4-:R-:W-:Y:S03]  /*d080*/  HMMA.16816.F32.BF16 R20, R72, R76.reuse, R20 ;  /* 0x0000004c4814723c */ /* 0x090fe60000041814 */
[----:B------:R-:W-:Y:S02]  /*d090*/  FMUL.FTZ R65, R2, R125 ;  /* 0x0000007d02417220 */ /* 0x000fe40000410000 */
[C---:B------:R-:W-:Y:S02]  /*d0a0*/  FFMA.FTZ R2, R3.reuse, R26, R66 ;  /* 0x0000001a03027223 */ /* 0x040fe40000010042 */
[C---:B------:R-:W-:Y:S02]  /*d0b0*/  FMUL.FTZ R26, R0.reuse, R142 ;  /* 0x0000008e001a7220 */ /* 0x040fe40000410000 */
[----:B------:R-:W-:Y:S01]  /*d0c0*/  FMUL.FTZ R66, R3, R126 ;  /* 0x0000007e03427220 */ /* 0x000fe20000410000 */
[----:B------:R-:W-:Y:S02]  /*d0d0*/  MUFU.EX2 R125, R104 ;  /* 0x00000068007d7308 */ /* 0x000fe40000000800 */
[----:B------:R-:W-:Y:S01]  /*d0e0*/  FADD.FTZ R3, R161, R84 ;  /* 0x00000054a1037221 */ /* 0x000fe20000010000 */
[----:B------:R-:W-:Y:S01]  /*d0f0*/  MOV R161, R160 ;  /* 0x000000a000a17202 */ /* 0x000fe20000000f00 */
[C---:B------:R-:W-:Y:S04]  /*d100*/  HMMA.16816.F32.BF16 R24, R80.reuse, R76, R24 ;  /* 0x0000004c5018723c */ /* 0x040fe80000041818 */
[----:B------:R-:W-:Y:S01]  /*d110*/  MOV R160, R169 ;  /* 0x000000a900a07202 */ /* 0x000fe20000000f00 */
[C---:B------:R-:W-:Y:S01]  /*d120*/  FMUL.FTZ R58, R0.reuse, R130 ;  /* 0x00000082003a7220 */ /* 0x040fe20000410000 */
[----:B------:R2:W-:Y:S01]  /*d130*/  MUFU.EX2 R126, R86 ;  /* 0x00000056007e7308 */ /* 0x0005e20000000800 */
[C---:B------:R-:W-:Y:S01]  /*d140*/  FMUL.FTZ R59, R0.reuse, R131 ;  /* 0x00000083003b7220 */ /* 0x040fe20000410000 */
[-C--:B------:R-:W-:Y:S04]  /*d150*/  HMMA.16816.F32.BF16 R28, R80, R78.reuse, R28 ;  /* 0x0000004e501c723c */ /* 0x080fe8000004181c */
[----:B------:R-:W-:Y:S01]  /*d160*/  FMUL.FTZ R63, R0, R123 ;  /* 0x0000007b003f7220 */ /* 0x000fe20000410000 */
[----:B------:R-:W-:Y:S01]  /*d170*/  MOV R169, R168 ;  /* 0x000000a800a97202 */ /* 0x000fe20000000f00 */
[----:B------:R-:W-:Y:S01]  /*d180*/  FADD.FTZ R2, R62, R2 ;  /* 0x000000023e027221 */ /* 0x000fe20000010000 */
[----:B------:R-:W-:Y:S01]  /*d190*/  MOV R168, R137 ;  /* 0x0000008900a87202 */ /* 0x000fe20000000f00 */
[C---:B------:R-:W-:Y:S01]  /*d1a0*/  HMMA.16816.F32.BF16 R32, R72.reuse, R78, R32 ;  /* 0x0000004e4820723c */ /* 0x040fe20000041820 */
[----:B------:R-:W4:Y:S01]  /*d1b0*/  LDSM.16.MT88.4 R76, [R226] ;  /* 0x00000000e24c783b */ /* 0x000f220000004200 */
[----:B------:R-:W-:Y:S02]  /*d1c0*/  MUFU.EX2 R104, R90 ;  /* 0x0000005a00687308 */ /* 0x000fe40000000800 */
[----:B------:R-:W-:Y:S02]  /*d1d0*/  FMUL.FTZ R62, R0, R122 ;  /* 0x0000007a003e7220 */ /* 0x000fe40000410000 */
[----:B------:R-:W-:Y:S02]  /*d1e0*/  FADD.FTZ R0, R246, R89 ;  /* 0x00000059f6007221 */ /* 0x000fe40000010000 */
[----:B------:R-:W-:Y:S01]  /*d1f0*/  FADD.FTZ R2, R153, R2 ;  /* 0x0000000299027221 */ /* 0x000fe20000010000 */
[----:B------:R-:W-:Y:S03]  /*d200*/  MOV R153, R136 ;  /* 0x0000008800997202 */ /* 0x000fe60000000f00 */
[----:B------:R-:W-:Y:S01]  /*d210*/  MUFU.EX2 R113, R161 ;  /* 0x000000a100717308 */ /* 0x000fe20000000800 */
[----:B--2---:R-:W-:Y:S09]  /*d220*/  LDSM.16.MT88.4 R84, [R225+0x800] ;  /* 0x00080000e154783b */ /* 0x004ff20000004200 */
[----:B------:R-:W-:Y:S10]  /*d230*/  MUFU.EX2 R122, R106 ;  /* 0x0000006a007a7308 */ /* 0x000ff40000000800 */
[----:B------:R-:W-:Y:S01]  /*d240*/  MUFU.EX2 R106, R95 ;  /* 0x0000005f006a7308 */ /* 0x000fe20000000800 */
[-C--:B----4-:R-:W-:Y:S09]  /*d250*/  HMMA.16816.F32.BF16 R36, R72, R76.reuse, R36 ;  /* 0x0000004c4824723c */ /* 0x090ff20000041824 */
[----:B------:R-:W-:Y:S01]  /*d260*/  MUFU.EX2 R127, R103 ;  /* 0x00000067007f7308 */ /* 0x000fe20000000800 */
[C---:B------:R-:W-:Y:S09]  /*d270*/  HMMA.16816.F32.BF16 R40, R80.reuse, R76, R40 ;  /* 0x0000004c5028723c */ /* 0x040ff20000041828 */
[----:B------:R2:W4:Y:S01]  /*d280*/  MUFU.EX2 R103, R91 ;  /* 0x0000005b00677308 */ /* 0x0005220000000800 */
[-C--:B------:R-:W-:Y:S09]  /*d290*/  HMMA.16816.F32.BF16 R44, R80, R78.reuse, R44 ;  /* 0x0000004e502c723c */ /* 0x080ff2000004182c */
[----:B------:R-:W-:Y:S01]  /*d2a0*/  MUFU.EX2 R123, R105 ;  /* 0x00000069007b7308 */ /* 0x000fe20000000800 */
[C---:B------:R-:W-:Y:S01]  /*d2b0*/  HMMA.16816.F32.BF16 R48, R72.reuse, R78, R48 ;  /* 0x0000004e4830723c */ /* 0x040fe20000041830 */
[----:B------:R-:W5:Y:S08]  /*d2c0*/  LDSM.16.MT88.4 R76, [R228] ;  /* 0x00000000e44c783b */ /* 0x000f700000004200 */
[----:B------:R1:W1:Y:S01]  /*d2d0*/  MUFU.EX2 R105, R94 ;  /* 0x0000005e00697308 */ /* 0x0002620000000800 */
[----:B--2---:R-:W-:Y:S09]  /*d2e0*/  LDSM.16.MT88.4 R88, [R226+0x800] ;  /* 0x00080000e258783b */ /* 0x004ff20000004200 */
[----:B------:R2:W-:Y:S10]  /*d2f0*/  MUFU.EX2 R131, R96 ;  /* 0x0000006000837308 */ /* 0x0005f40000000800 */
[----:B------:R-:W-:Y:S01]  /*d300*/  MUFU.EX2 R137, R111 ;  /* 0x0000006f00897308 */ /* 0x000fe20000000800 */
[----:B-1----:R-:W-:Y:S09]  /*d310*/  LDSM.16.MT88.4 R92, [R226+0x1000] ;  /* 0x00100000e25c783b */ /* 0x002ff20000004200 */
[----:B------:R1:W1:Y:S01]  /*d320*/  MUFU.EX2 R130, R97 ;  /* 0x0000006100827308 */ /* 0x0002620000000800 */
[-C--:B-----5:R-:W-:Y:S03]  /*d330*/  HMMA.16816.F32.BF16 R52, R72, R76.reuse, R52 ;  /* 0x0000004c4834723c */ /* 0x0a0fe60000041834 */
[----:B--2---:R-:W-:Y:S02]  /*d340*/  FADD.FTZ R96, R250, R2 ;  /* 0x00000002fa607221 */ /* 0x004fe40000010000 */
[----:B------:R-:W-:Y:S04]  /*d350*/  FADD.FTZ R2, R121, R98 ;  /* 0x0000006279027221 */ /* 0x000fe80000010000 */
[----:B------:R-:W-:Y:S01]  /*d360*/  MUFU.EX2 R136, R101 ;  /* 0x0000006500887308 */ /* 0x000fe20000000800 */
[C---:B------:R-:W-:Y:S04]  /*d370*/  HMMA.16816.F32.BF16 R56, R80.reuse, R76, R56 ;  /* 0x0000004c5038723c */ /* 0x040fe80000041838 */
[----:B---3--:R-:W-:Y:S03]  /*d380*/  FADD.FTZ R2, R100, R2 ;  /* 0x0000000264027221 */ /* 0x008fe60000010000 */
[----:B------:R-:W-:Y:S01]  /*d390*/  F2FP.BF16.PACK_AB R76, R186, R188 ;  /* 0x000000bcba4c723e */ /* 0x000fe200000010ff */
[-C--:B------:R-:W-:Y:S01]  /*d3a0*/  HMMA.16816.F32.BF16 R60, R80, R78.reuse, R60 ;  /* 0x0000004e503c723c */ /* 0x080fe2000004183c */
[----:B------:R-:W2:Y:S01]  /*d3b0*/  LDSM.16.MT88.4 R80, [R229+0x800] ;  /* 0x00080000e550783b */ /* 0x000ea20000004200 */
[----:B------:R-:W-:Y:S02]  /*d3c0*/  MUFU.EX2 R112, R169 ;  /* 0x000000a900707308 */ /* 0x000fe40000000800 */
[C---:B------:R-:W-:Y:S01]  /*d3d0*/  F2FP.BF16.PACK_AB R77, R102.reuse, R100 ;  /* 0x00000064664d723e */ /* 0x040fe200000010ff */
[----:B------:R-:W-:Y:S02]  /*d3e0*/  FADD.FTZ R2, R102, R2 ;  /* 0x0000000266027221 */ /* 0x000fe40000010000 */
[----:B-1----:R-:W-:Y:S01]  /*d3f0*/  FADD.FTZ R97, R152, R3 ;  /* 0x0000000398617221 */ /* 0x002fe20000010000 */
[----:B------:R-:W-:Y:S04]  /*d400*/  HMMA.16816.F32.BF16 R64, R72, R78, R64 ;  /* 0x0000004e4840723c */ /* 0x000fe80000041840 */
[----:B----4-:R-:W-:Y:S01]  /*d410*/  FADD.FTZ R2, R103, R2 ;  /* 0x0000000267027221 */ /* 0x010fe20000010000 */
[----:B------:R-:W-:Y:S01]  /*d420*/  MUFU.EX2 R102, R181 ;  /* 0x000000b500667308 */ /* 0x000fe20000000800 */
[----:B------:R-:W-:Y:S01]  /*d430*/  FADD.FTZ R3, R222, R0 ;  /* 0x00000000de037221 */ /* 0x000fe20000010000 */
[----:B------:R-:W-:Y:S01]  /*d440*/  F2FP.BF16.PACK_AB R72, R198, R199 ;  /* 0x000000c7c648723e */ /* 0x000fe200000010ff */
[----:B------:R-:W-:Y:S01]  /*d450*/  FADD.FTZ R2, R104, R2 ;  /* 0x0000000268027221 */ /* 0x000fe20000010000 */
[----:B------:R-:W-:Y:S03]  /*d460*/  F2FP.BF16.PACK_AB R73, R108, R109 ;  /* 0x0000006d6c49723e */ /* 0x000fe600000010ff */
[----:B------:R-:W-:Y:S01]  /*d470*/  F2FP.BF16.PACK_AB R74, R196, R197 ;  /* 0x000000c5c44a723e */ /* 0x000fe200000010ff */
[----:B------:R-:W-:Y:S01]  /*d480*/  FADD.FTZ R2, R110, R2 ;  /* 0x000000026e027221 */ /* 0x000fe20000010000 */
[----:B------:R-:W-:Y:S01]  /*d490*/  F2FP.BF16.PACK_AB R75, R122, R107 ;  /* 0x0000006b7a4b723e */ /* 0x000fe200000010ff */
[----:B------:R-:W-:Y:S01]  /*d4a0*/  MUFU.EX2 R152, R115 ;  /* 0x0000007300987308 */ /* 0x000fe20000000800 */
[----:B------:R-:W-:Y:S01]  /*d4b0*/  F2FP.BF16.PACK_AB R78, R106, R185 ;  /* 0x000000b96a4e723e */ /* 0x000fe200000010ff */
[----:B------:R-:W-:Y:S01]  /*d4c0*/  FADD.FTZ R3, R188, R3 ;  /* 0x00000003bc037221 */ /* 0x000fe20000010000 */
[----:B------:R-:W-:Y:S01]  /*d4d0*/  F2FP.BF16.PACK_AB R79, R104, R103 ;  /* 0x00000067684f723e */ /* 0x000fe200000010ff */
[----:B------:R-:W-:Y:S02]  /*d4e0*/  FADD.FTZ R2, R114, R2 ;  /* 0x0000000272027221 */ /* 0x000fe40000010000 */
[-C--:B------:R-:W-:Y:S03]  /*d4f0*/  HMMA.16816.F32.BF16 R4, R72, R84.reuse, R4 ;  /* 0x000000544804723c */ /* 0x080fe60000041804 */
[----:B------:R-:W-:Y:S01]  /*d500*/  FADD.FTZ R3, R186, R3 ;  /* 0x00000003ba037221 */ /* 0x000fe20000010000 */
[----:B------:R-:W-:Y:S01]  /*d510*/  MUFU.EX2 R104, R173 ;  /* 0x000000ad00687308 */ /* 0x000fe20000000800 */
[----:B------:R-:W-:Y:S02]  /*d520*/  FADD.FTZ R98, R119, R2 ;  /* 0x0000000277627221 */ /* 0x000fe40000010000 */
[----:B------:R-:W-:Y:S01]  /*d530*/  FADD.FTZ R3, R185, R3 ;  /* 0x00000003b9037221 */ /* 0x000fe20000010000 */
[C---:B------:R-:W-:Y:S04]  /*d540*/  HMMA.16816.F32.BF16 R8, R76.reuse, R84, R8 ;  /* 0x000000544c08723c */ /* 0x040fe80000041808 */
[----:B------:R-:W-:Y:S02]  /*d550*/  FADD.FTZ R3, R106, R3 ;  /* 0x000000036a037221 */ /* 0x000fe40000010000 */
[----:B------:R1:W-:Y:S01]  /*d560*/  MUFU.EX2 R103, R172 ;  /* 0x000000ac00677308 */ /* 0x0003e20000000800 */
[----:B------:R-:W-:Y:S01]  /*d570*/  FADD.FTZ R0, R199, R97 ;  /* 0x00000061c7007221 */ /* 0x000fe20000010000 */
[-C--:B------:R-:W-:Y:S04]  /*d580*/  HMMA.16816.F32.BF16 R12, R76, R86.reuse, R12 ;  /* 0x000000564c0c723c */ /* 0x080fe8000004180c */
[----:B------:R-:W-:Y:S02]  /*d590*/  FADD.FTZ R3, R105, R3 ;  /* 0x0000000369037221 */ /* 0x000fe40000010000 */
[----:B------:R-:W-:Y:S02]  /*d5a0*/  FADD.FTZ R0, R198, R0 ;  /* 0x00000000c6007221 */ /* 0x000fe40000010000 */
[C---:B------:R-:W-:Y:S01]  /*d5b0*/  HMMA.16816.F32.BF16 R16, R72.reuse, R86, R16 ;  /* 0x000000564810723c */ /* 0x040fe20000041810 */
[----:B------:R-:W3:Y:S01]  /*d5c0*/  LDSM.16.MT88.4 R84, [R228+0x800] ;  /* 0x00080000e454783b */ /* 0x000ee20000004200 */
[----:B------:R-:W-:Y:S02]  /*d5d0*/  MUFU.EX2 R106, R176 ;  /* 0x000000b0006a7308 */ /* 0x000fe40000000800 */
[----:B------:R-:W-:Y:S02]  /*d5e0*/  FADD.FTZ R3, R124, R3 ;  /* 0x000000037c037221 */ /* 0x000fe40000010000 */
[----:B------:R-:W-:Y:S02]  /*d5f0*/  FADD.FTZ R0, R197, R0 ;  /* 0x00000000c5007221 */ /* 0x000fe40000010000 */
[-C--:B--2---:R-:W-:Y:S04]  /*d600*/  HMMA.16816.F32.BF16 R20, R72, R80.reuse, R20 ;  /* 0x000000504814723c */ /* 0x084fe80000041814 */
[----:B------:R-:W-:Y:S01]  /*d610*/  FADD.FTZ R3, R126, R3 ;  /* 0x000000037e037221 */ /* 0x000fe20000010000 */
[----:B------:R-:W-:Y:S01]  /*d620*/  MUFU.EX2 R115, R153 ;  /* 0x0000009900737308 */ /* 0x000fe20000000800 */
[----:B-1----:R-:W-:Y:S01]  /*d630*/  LDSM.16.MT88.4 R172, [R225+0x3000] ;  /* 0x00300000e1ac783b */ /* 0x002fe20000004200 */
[----:B------:R-:W-:Y:S01]  /*d640*/  FADD.FTZ R0, R196, R0 ;  /* 0x00000000c4007221 */ /* 0x000fe20000010000 */
[C---:B------:R-:W-:Y:S04]  /*d650*/  HMMA.16816.F32.BF16 R24, R76.reuse, R80, R24 ;  /* 0x000000504c18723c */ /* 0x040fe80000041818 */
[----:B------:R-:W-:Y:S02]  /*d660*/  FADD.FTZ R2, R128, R3 ;  /* 0x0000000380027221 */ /* 0x000fe40000010000 */
[----:B------:R-:W-:Y:S01]  /*d670*/  FADD.FTZ R0, R195, R0 ;  /* 0x00000000c3007221 */ /* 0x000fe20000010000 */
[----:B------:R-:W-:Y:S01]  /*d680*/  MUFU.EX2 R111, R168 ;  /* 0x000000a8006f7308 */ /* 0x000fe20000000800 */
[-C--:B------:R-:W-:Y:S04]  /*d690*/  HMMA.16816.F32.BF16 R28, R76, R82.reuse, R28 ;  /* 0x000000524c1c723c */ /* 0x080fe8000004181c */
[----:B------:R-:W-:Y:S02]  /*d6a0*/  FADD.FTZ R2, R130, R2 ;  /* 0x0000000282027221 */ /* 0x000fe40000010000 */
[----:B------:R-:W-:Y:S02]  /*d6b0*/  FADD.FTZ R0, R194, R0 ;  /* 0x00000000c2007221 */ /* 0x000fe40000010000 */
[C---:B------:R-:W-:Y:S01]  /*d6c0*/  HMMA.16816.F32.BF16 R32, R72.reuse, R82, R32 ;  /* 0x000000524820723c */ /* 0x040fe20000041820 */
[----:B------:R-:W1:Y:S01]  /*d6d0*/  LDSM.16.MT88.4 R80, [R225+0x1000] ;  /* 0x00100000e150783b */ /* 0x000e620000004200 */
[----:B------:R-:W-:Y:S02]  /*d6e0*/  MUFU.EX2 R99, R141 ;  /* 0x0000008d00637308 */ /* 0x000fe40000000800 */
[----:B------:R-:W-:Y:S04]  /*d6f0*/  FADD.FTZ R0, R193, R0 ;  /* 0x00000000c1007221 */ /* 0x000fe80000010000 */
[-C--:B------:R-:W-:Y:S04]  /*d700*/  HMMA.16816.F32.BF16 R36, R72, R88.reuse, R36 ;  /* 0x000000584824723c */ /* 0x080fe80000041824 */
[----:B------:R-:W-:Y:S01]  /*d710*/  MUFU.EX2 R100, R144 ;  /* 0x0000009000647308 */ /* 0x000fe20000000800 */
[----:B------:R-:W-:Y:S02]  /*d720*/  FADD.FTZ R97, R192, R0 ;  /* 0x00000000c0617221 */ /* 0x000fe40000010000 */
[----:B------:R-:W-:Y:S01]  /*d730*/  FADD.FTZ R0, R187, R98 ;  /* 0x00000062bb007221 */ /* 0x000fe20000010000 */
[C---:B------:R-:W-:Y:S06]  /*d740*/  HMMA.16816.F32.BF16 R40, R76.reuse, R88, R40 ;  /* 0x000000584c28723c */ /* 0x040fec0000041828 */
[----:B------:R-:W2:Y:S02]  /*d750*/  MUFU.EX2 R101, R145 ;  /* 0x0000009100657308 */ /* 0x000ea40000000800 */
[-C--:B------:R-:W-:Y:S08]  /*d760*/  HMMA.16816.F32.BF16 R44, R76, R90.reuse, R44 ;  /* 0x0000005a4c2c723c */ /* 0x080ff0000004182c */
[C---:B------:R-:W-:Y:S01]  /*d770*/  HMMA.16816.F32.BF16 R48, R72.reuse, R90, R48 ;  /* 0x0000005a4830723c */ /* 0x040fe20000041830 */
[----:B------:R-:W4:Y:S07]  /*d780*/  LDSM.16.MT88.4 R88, [R229+0x1000] ;  /* 0x00100000e558783b */ /* 0x000f2e0000004200 */
[-C--:B---3--:R-:W-:Y:S04]  /*d790*/  HMMA.16816.F32.BF16 R52, R72, R84.reuse, R52 ;  /* 0x000000544834723c */ /* 0x088fe80000041834 */
[----:B--2---:R-:W-:Y:S04]  /*d7a0*/  F2FP.BF16.PACK_AB R120, R100, R101 ;  /* 0x000000656478723e */ /* 0x004fe800000010ff */
[C---:B------:R-:W-:Y:S08]  /*d7b0*/  HMMA.16816.F32.BF16 R56, R76.reuse, R84, R56 ;  /* 0x000000544c38723c */ /* 0x040ff00000041838 */
[-C--:B------:R-:W-:Y:S07]  /*d7c0*/  HMMA.16816.F32.BF16 R60, R76, R86.reuse, R60 ;  /* 0x000000564c3c723c */ /* 0x080fee000004183c */
[----:B------:R-:W-:Y:S01]  /*d7d0*/  FADD.FTZ R76, R109, R96 ;  /* 0x000000606d4c7221 */ /* 0x000fe20000010000 */
[----:B------:R-:W-:Y:S01]  /*d7e0*/  HMMA.16816.F32.BF16 R64, R72, R86, R64 ;  /* 0x000000564840723c */ /* 0x000fe20000041840 */
[----:B------:R-:W2:Y:S01]  /*d7f0*/  LDSM.16.MT88.4 R84, [R228+0x1000] ;  /* 0x00100000e454783b */ /* 0x000ea20000004200 */
[----:B------:R3:W-:Y:S02]  /*d800*/  MUFU.EX2 R109, R160 ;  /* 0x000000a0006d7308 */ /* 0x0007e40000000800 */
[----:B------:R-:W-:Y:S01]  /*d810*/  F2FP.BF16.PACK_AB R78, R128, R126 ;  /* 0x0000007e804e723e */ /* 0x000fe200000010ff */
[----:B------:R-:W-:Y:S01]  /*d820*/  FADD.FTZ R96, R108, R76 ;  /* 0x0000004c6c607221 */ /* 0x000fe20000010000 */
[----:B------:R-:W-:Y:S02]  /*d830*/  F2FP.BF16.PACK_AB R76, R124, R105 ;  /* 0x000000697c4c723e */ /* 0x000fe400000010ff */
[----:B------:R-:W-:Y:S04]  /*d840*/  F2FP.BF16.PACK_AB R72, R194, R195 ;  /* 0x000000c3c248723e */ /* 0x000fe800000010ff */
[----:B------:R-:W-:Y:S01]  /*d850*/  F2FP.BF16.PACK_AB R73, R125, R123 ;  /* 0x0000007b7d49723e */ /* 0x000fe200000010ff */
[----:B------:R-:W-:Y:S01]  /*d860*/  MUFU.EX2 R108, R164 ;  /* 0x000000a4006c7308 */ /* 0x000fe20000000800 */
[----:B------:R-:W-:Y:S02]  /*d870*/  F2FP.BF16.PACK_AB R74, R192, R193 ;  /* 0x000000c1c04a723e */ /* 0x000fe400000010ff */
[----:B------:R-:W-:Y:S02]  /*d880*/  F2FP.BF16.PACK_AB R75, R129, R127 ;  /* 0x0000007f814b723e */ /* 0x000fe400000010ff */
[----:B------:R-:W-:Y:S02]  /*d890*/  F2FP.BF16.PACK_AB R77, R114, R110 ;  /* 0x0000006e724d723e */ /* 0x000fe400000010ff */
[----:B------:R-:W-:Y:S02]  /*d8a0*/  F2FP.BF16.PACK_AB R79, R187, R119 ;  /* 0x00000077bb4f723e */ /* 0x000fe400000010ff */
[----:B------:R-:W-:Y:S01]  /*d8b0*/  F2FP.BF16.PACK_AB R124, R113, R115 ;  /* 0x00000073717c723e */ /* 0x000fe200000010ff */
[-C--:B-1----:R-:W-:Y:S01]  /*d8c0*/  HMMA.16816.F32.BF16 R4, R72, R80.reuse, R4 ;  /* 0x000000504804723c */ /* 0x082fe20000041804 */
[----:B------:R-:W1:Y:S01]  /*d8d0*/  MUFU.EX2 R110, R165 ;  /* 0x000000a5006e7308 */ /* 0x000e620000000800 */
[----:B---3--:R-:W-:Y:S01]  /*d8e0*/  LDSM.16.MT88.4 R160, [R226+0x3000] ;  /* 0x00300000e2a0783b */ /* 0x008fe20000004200 */
[----:B------:R-:W-:Y:S05]  /*d8f0*/  MOV R119, R68 ;  /* 0x0000004400777202 */ /* 0x000fea0000000f00 */
[C---:B------:R-:W-:Y:S03]  /*d900*/  HMMA.16816.F32.BF16 R8, R76.reuse, R80, R8 ;  /* 0x000000504c08723c */ /* 0x040fe60000041808 */
[----:B------:R-:W-:Y:S05]  /*d910*/  MUFU.EX2 R105, R180 ;  /* 0x000000b400697308 */ /* 0x000fea0000000800 */
[-C--:B------:R-:W-:Y:S08]  /*d920*/  HMMA.16816.F32.BF16 R12, R76, R82.reuse, R12 ;  /* 0x000000524c0c723c */ /* 0x080ff0000004180c */
[C---:B------:R-:W-:Y:S01]  /*d930*/  HMMA.16816.F32.BF16 R16, R72.reuse, R82, R16 ;  /* 0x000000524810723c */ /* 0x040fe20000041810 */
[----:B------:R-:W3:Y:S03]  /*d940*/  LDSM.16.MT88.4 R80, [R225+0x1800] ;  /* 0x00180000e150783b */ /* 0x000ee60000004200 */
[----:B-1----:R-:W-:Y:S04]  /*d950*/  F2FP.BF16.PACK_AB R126, R108, R110 ;  /* 0x0000006e6c7e723e */ /* 0x002fe800000010ff */
[-C--:B----4-:R-:W-:Y:S01]  /*d960*/  HMMA.16816.F32.BF16 R20, R72, R88.reuse, R20 ;  /* 0x000000584814723c */ /* 0x090fe20000041814 */
[----:B------:R-:W-:Y:S07]  /*d970*/  LDSM.16.MT88.4 R164, [R229+0x3000] ;  /* 0x00300000e5a4783b */ /* 0x000fee0000004200 */
        /* <DEDUP_REMOVED lines=8> */
[----:B------:R-:W4:Y:S07]  /*da00*/  LDSM.16.MT88.4 R92, [R226+0x1800] ;  /* 0x00180000e25c783b */ /* 0x000f2e0000004200 */
[-C--:B--2---:R-:W-:Y:S08]  /*da10*/  HMMA.16816.F32.BF16 R52, R72, R84.reuse, R52 ;  /* 0x000000544834723c */ /* 0x084ff00000041834 */
[C---:B------:R-:W-:Y:S08]  /*da20*/  HMMA.16816.F32.BF16 R56, R76.reuse, R84, R56 ;  /* 0x000000544c38723c */ /* 0x040ff00000041838 */
[-C--:B------:R-:W-:Y:S07]  /*da30*/  HMMA.16816.F32.BF16 R60, R76, R86.reuse, R60 ;  /* 0x000000564c3c723c */ /* 0x080fee000004183c */
[----:B------:R-:W-:Y:S01]  /*da40*/  F2FP.BF16.PACK_AB R78, R136, R134 ;  /* 0x00000086884e723e */ /* 0x000fe200000010ff */
[----:B------:R-:W-:Y:S01]  /*da50*/  HMMA.16816.F32.BF16 R64, R72, R86, R64 ;  /* 0x000000564840723c */ /* 0x000fe20000041840 */
[----:B------:R-:W2:Y:S03]  /*da60*/  LDSM.16.MT88.4 R84, [R228+0x1800] ;  /* 0x00180000e454783b */ /* 0x000ea60000004200 */
[----:B------:R-:W-:Y:S01]  /*da70*/  FADD.FTZ R76, R107, R96 ;  /* 0x000000606b4c7221 */ /* 0x000fe20000010000 */
[----:B------:R-:W-:Y:S01]  /*da80*/  F2FP.BF16.PACK_AB R77, R190, R189 ;  /* 0x000000bdbe4d723e */ /* 0x000fe200000010ff */
[----:B------:R-:W5:Y:S01]  /*da90*/  MUFU.EX2 R107, R177 ;  /* 0x000000b1006b7308 */ /* 0x000f620000000800 */
[----:B------:R-:W-:Y:S01]  /*daa0*/  F2FP.BF16.PACK_AB R72, R184, R191 ;  /* 0x000000bfb848723e */ /* 0x000fe200000010ff */
[----:B------:R-:W-:Y:S01]  /*dab0*/  FADD.FTZ R96, R122, R76 ;  /* 0x0000004c7a607221 */ /* 0x000fe20000010000 */
[----:B------:R-:W-:Y:S03]  /*dac0*/  F2FP.BF16.PACK_AB R73, R133, R132 ;  /* 0x000000848549723e */ /* 0x000fe600000010ff */
[----:B------:R-:W-:Y:S02]  /*dad0*/  F2FP.BF16.PACK_AB R74, R201, R200 ;  /* 0x000000c8c94a723e */ /* 0x000fe400000010ff */
[----:B------:R-:W-:Y:S02]  /*dae0*/  F2FP.BF16.PACK_AB R75, R137, R135 ;  /* 0x00000087894b723e */ /* 0x000fe400000010ff */
[----:B------:R-:W-:Y:S02]  /*daf0*/  F2FP.BF16.PACK_AB R76, R131, R130 ;  /* 0x00000082834c723e */ /* 0x000fe400000010ff */
[----:B------:R-:W-:Y:S03]  /*db00*/  F2FP.BF16.PACK_AB R79, R216, R214 ;  /* 0x000000d6d84f723e */ /* 0x000fe600000010ff */
[-C--:B---3--:R-:W-:Y:S08]  /*db10*/  HMMA.16816.F32.BF16 R4, R72, R80.reuse, R4 ;  /* 0x000000504804723c */ /* 0x088ff00000041804 */
[C---:B------:R-:W-:Y:S08]  /*db20*/  HMMA.16816.F32.BF16 R8, R76.reuse, R80, R8 ;  /* 0x000000504c08723c */ /* 0x040ff00000041808 */
[-C--:B------:R-:W-:Y:S08]  /*db30*/  HMMA.16816.F32.BF16 R12, R76, R82.reuse, R12 ;  /* 0x000000524c0c723c */ /* 0x080ff0000004180c */
[C---:B------:R-:W-:Y:S01]  /*db40*/  HMMA.16816.F32.BF16 R16, R72.reuse, R82, R16 ;  /* 0x000000524810723c */ /* 0x040fe20000041810 */
[----:B------:R-:W3:Y:S07]  /*db50*/  LDSM.16.MT88.4 R80, [R225+0x2000] ;  /* 0x00200000e150783b */ /* 0x000eee0000004200 */
[-C--:B-1----:R-:W-:Y:S08]  /*db60*/  HMMA.16816.F32.BF16 R20, R72, R88.reuse, R20 ;  /* 0x000000584814723c */ /* 0x082ff00000041814 */
[C---:B------:R-:W-:Y:S08]  /*db70*/  HMMA.16816.F32.BF16 R24, R76.reuse, R88, R24 ;  /* 0x000000584c18723c */ /* 0x040ff00000041818 */
[-C--:B------:R-:W-:Y:S08]  /*db80*/  HMMA.16816.F32.BF16 R28, R76, R90.reuse, R28 ;  /* 0x0000005a4c1c723c */ /* 0x080ff0000004181c */
[C---:B------:R-:W-:Y:S01]  /*db90*/  HMMA.16816.F32.BF16 R32, R72.reuse, R90, R32 ;  /* 0x0000005a4820723c */ /* 0x040fe20000041820 */
[----:B------:R-:W1:Y:S07]  /*dba0*/  LDSM.16.MT88.4 R88, [R229+0x2000] ;  /* 0x00200000e558783b */ /* 0x000e6e0000004200 */
[-C--:B----4-:R-:W-:Y:S08]  /*dbb0*/  HMMA.16816.F32.BF16 R36, R72, R92.reuse, R36 ;  /* 0x0000005c4824723c */ /* 0x090ff00000041824 */
        /* <DEDUP_REMOVED lines=11> */
[----:B------:R-:W-:Y:S02]  /*dc70*/  F2FP.BF16.PACK_AB R77, R249, R247 ;  /* 0x000000f7f94d723e */ /* 0x000fe400000010ff */
[----:B------:R-:W-:Y:S01]  /*dc80*/  F2FP.BF16.PACK_AB R72, R210, R208 ;  /* 0x000000d0d248723e */ /* 0x000fe200000010ff */
[----:B------:R-:W-:Y:S01]  /*dc90*/  FADD.FTZ R96, R125, R76 ;  /* 0x0000004c7d607221 */ /* 0x000fe20000010000 */
[----:B------:R-:W-:Y:S03]  /*dca0*/  F2FP.BF16.PACK_AB R73, R205, R206 ;  /* 0x000000cecd49723e */ /* 0x000fe600000010ff */
[----:B------:R-:W-:Y:S02]  /*dcb0*/  F2FP.BF16.PACK_AB R74, R212, R213 ;  /* 0x000000d5d44a723e */ /* 0x000fe400000010ff */
[----:B------:R-:W-:Y:S02]  /*dcc0*/  F2FP.BF16.PACK_AB R75, R203, R204 ;  /* 0x000000cccb4b723e */ /* 0x000fe400000010ff */
[----:B------:R-:W-:Y:S02]  /*dcd0*/  F2FP.BF16.PACK_AB R76, R117, R118 ;  /* 0x00000076754c723e */ /* 0x000fe400000010ff */
[----:B------:R-:W-:Y:S02]  /*dce0*/  F2FP.BF16.PACK_AB R79, R109, R251 ;  /* 0x000000fb6d4f723e */ /* 0x000fe400000010ff */
[----:B------:R-:W-:Y:S01]  /*dcf0*/  F2FP.BF16.PACK_AB R125, R111, R112 ;  /* 0x000000706f7d723e */ /* 0x000fe200000010ff */
        /* <DEDUP_REMOVED lines=26> */
[----:B------:R-:W-:Y:S01]  /*dea0*/  F2FP.BF16.PACK_AB R74, R220, R218 ;  /* 0x000000dadc4a723e */ /* 0x000fe200000010ff */
[----:B------:R-:W-:Y:S01]  /*deb0*/  FADD.FTZ R3, R132, R96 ;  /* 0x0000006084037221 */ /* 0x000fe20000010000 */
[----:B------:R-:W-:Y:S02]  /*dec0*/  F2FP.BF16.PACK_AB R75, R219, R217 ;  /* 0x000000d9db4b723e */ /* 0x000fe400000010ff */
[----:B------:R-:W-:Y:S01]  /*ded0*/  F2FP.BF16.PACK_AB R76, R221, R215 ;  /* 0x000000d7dd4c723e */ /* 0x000fe200000010ff */
[----:B------:R-:W-:Y:S01]  /*dee0*/  FADD.FTZ R3, R133, R3 ;  /* 0x0000000385037221 */ /* 0x000fe20000010000 */
[----:B------:R-:W-:Y:S02]  /*def0*/  F2FP.BF16.PACK_AB R79, R102, R103 ;  /* 0x00000067664f723e */ /* 0x000fe400000010ff */
[----:B-----5:R-:W-:Y:S01]  /*df00*/  F2FP.BF16.PACK_AB R127, R105, R107 ;  /* 0x0000006b697f723e */ /* 0x020fe200000010ff */
[-C--:B---3--:R-:W-:Y:S03]  /*df10*/  HMMA.16816.F32.BF16 R4, R72, R80.reuse, R4 ;  /* 0x000000504804723c */ /* 0x088fe60000041804 */
[----:B------:R-:W-:Y:S04]  /*df20*/  FADD.FTZ R3, R135, R3 ;  /* 0x0000000387037221 */ /* 0x000fe80000010000 */
[----:B------:R-:W-:Y:S01]  /*df30*/  FADD.FTZ R3, R137, R3 ;  /* 0x0000000389037221 */ /* 0x000fe20000010000 */
[C---:B------:R-:W-:Y:S01]  /*df40*/  HMMA.16816.F32.BF16 R8, R76.reuse, R80, R8 ;  /* 0x000000504c08723c */ /* 0x040fe20000041808 */
[----:B------:R-:W-:Y:S07]  /*df50*/  MUFU.EX2 R80, R148 ;  /* 0x0000009400507308 */ /* 0x000fee0000000800 */
[-C--:B------:R-:W-:Y:S03]  /*df60*/  HMMA.16816.F32.BF16 R12, R76, R82.reuse, R12 ;  /* 0x000000524c0c723c */ /* 0x080fe6000004180c */
[----:B------:R-:W3:Y:S05]  /*df70*/  MUFU.EX2 R81, R149 ;  /* 0x0000009500517308 */ /* 0x000eea0000000800 */
[C---:B------:R-:W-:Y:S05]  /*df80*/  HMMA.16816.F32.BF16 R16, R72.reuse, R82, R16 ;  /* 0x000000524810723c */ /* 0x040fea0000041810 */
[----:B------:R-:W-:Y:S03]  /*df90*/  MUFU.EX2 R82, R156 ;  /* 0x0000009c00527308 */ /* 0x000fe60000000800 */
[-C--:B-1----:R-:W-:Y:S07]  /*dfa0*/  HMMA.16816.F32.BF16 R20, R72, R88.reuse, R20 ;  /* 0x000000584814723c */ /* 0x082fee0000041814 */
[----:B------:R-:W1:Y:S01]  /*dfb0*/  MUFU.EX2 R83, R157 ;  /* 0x0000009d00537308 */ /* 0x000e620000000800 */
[C---:B------:R-:W-:Y:S04]  /*dfc0*/  HMMA.16816.F32.BF16 R24, R76.reuse, R88, R24 ;  /* 0x000000584c18723c */ /* 0x040fe80000041818 */
[----:B---3--:R-:W-:Y:S04]  /*dfd0*/  F2FP.BF16.PACK_AB R123, R80, R81 ;  /* 0x00000051507b723e */ /* 0x008fe800000010ff */
[-C--:B------:R-:W-:Y:S01]  /*dfe0*/  HMMA.16816.F32.BF16 R28, R76, R90.reuse, R28 ;  /* 0x0000005a4c1c723c */ /* 0x080fe2000004181c */
[----:B------:R-:W3:Y:S07]  /*dff0*/  MUFU.EX2 R88, R140 ;  /* 0x0000008c00587308 */ /* 0x000eee0000000800 */
[C---:B------:R-:W-:Y:S04]  /*e000*/  HMMA.16816.F32.BF16 R32, R72.reuse, R90, R32 ;  /* 0x0000005a4820723c */ /* 0x040fe80000041820 */
[----:B-1----:R-:W-:Y:S04]  /*e010*/  F2FP.BF16.PACK_AB R121, R82, R83 ;  /* 0x000000535279723e */ /* 0x002fe800000010ff */
[-C--:B----4-:R-:W-:Y:S08]  /*e020*/  HMMA.16816.F32.BF16 R36, R72, R92.reuse, R36 ;  /* 0x0000005c4824723c */ /* 0x090ff00000041824 */
[C---:B------:R-:W-:Y:S04]  /*e030*/  HMMA.16816.F32.BF16 R40, R76.reuse, R92, R40 ;  /* 0x0000005c4c28723c */ /* 0x040fe80000041828 */
[----:B---3--:R-:W-:Y:S04]  /*e040*/  F2FP.BF16.PACK_AB R122, R88, R99 ;  /* 0x00000063587a723e */ /* 0x008fe800000010ff */
[-C--:B------:R-:W-:Y:S08]  /*e050*/  HMMA.16816.F32.BF16 R44, R76, R94.reuse, R44 ;  /* 0x0000005e4c2c723c */ /* 0x080ff0000004182c */
[C---:B------:R-:W-:Y:S08]  /*e060*/  HMMA.16816.F32.BF16 R48, R72.reuse, R94, R48 ;  /* 0x0000005e4830723c */ /* 0x040ff00000041830 */
[-C--:B--2---:R-:W-:Y:S08]  /*e070*/  HMMA.16816.F32.BF16 R52, R72, R84.reuse, R52 ;  /* 0x000000544834723c */ /* 0x084ff00000041834 */
[C---:B------:R-:W-:Y:S01]  /*e080*/  HMMA.16816.F32.BF16 R56, R76.reuse, R84, R56 ;  /* 0x000000544c38723c */ /* 0x040fe20000041838 */
[----:B------:R-:W2:Y:S07]  /*e090*/  LDL R84, [R1+0x1c] ;  /* 0x00001c0001547983 */ /* 0x000eae0000100800 */
[-C--:B------:R-:W-:Y:S07]  /*e0a0*/  HMMA.16816.F32.BF16 R60, R76, R86.reuse, R60 ;  /* 0x000000564c3c723c */ /* 0x080fee000004183c */
[----:B------:R-:W-:Y:S01]  /*e0b0*/  FADD.FTZ R77, R189, R0 ;  /* 0x00000000bd4d7221 */ /* 0x000fe20000010000 */
[----:B------:R-:W-:Y:S04]  /*e0c0*/  HMMA.16816.F32.BF16 R64, R72, R86, R64 ;  /* 0x000000564840723c */ /* 0x000fe80000041840 */
[----:B------:R-:W-:Y:S03]  /*e0d0*/  FADD.FTZ R76, R191, R97 ;  /* 0x00000061bf4c7221 */ /* 0x000fe60000010000 */
[----:B------:R-:W-:Y:S01]  /*e0e0*/  FADD.FTZ R72, R131, R2 ;  /* 0x0000000283487221 */ /* 0x000fe20000010000 */
[-C--:B------:R-:W-:Y:S01]  /*e0f0*/  HMMA.16816.F32.BF16 R180, R124, R172.reuse, R4 ;  /* 0x000000ac7cb4723c */ /* 0x080fe20000041804 */
[----:B------:R-:W1:Y:S04]  /*e100*/  LDSM.16.MT88.4 R4, [R228+0x3000] ;  /* 0x00300000e404783b */ /* 0x000e680000004200 */
[----:B------:R-:W-:Y:S02]  /*e110*/  FADD.FTZ R2, R190, R77 ;  /* 0x0000004dbe027221 */ /* 0x000fe40000010000 */
[----:B------:R-:W-:Y:S01]  /*e120*/  FADD.FTZ R0, R184, R76 ;  /* 0x0000004cb8007221 */ /* 0x000fe20000010000 */
[C---:B------:R-:W-:Y:S04]  /*e130*/  HMMA.16816.F32.BF16 R148, R120.reuse, R172, R8 ;  /* 0x000000ac7894723c */ /* 0x040fe80000041808 */
[----:B------:R-:W-:Y:S03]  /*e140*/  FADD.FTZ R0, R200, R0 ;  /* 0x00000000c8007221 */ /* 0x000fe60000010000 */
[----:B------:R-:W-:Y:S01]  /*e150*/  FADD.FTZ R9, R134, R72 ;  /* 0x0000004886097221 */ /* 0x000fe20000010000 */
[-C--:B------:R-:W-:Y:S04]  /*e160*/  HMMA.16816.F32.BF16 R156, R120, R174.reuse, R12 ;  /* 0x000000ae789c723c */ /* 0x080fe8000004180c */
[----:B------:R-:W-:Y:S02]  /*e170*/  FADD.FTZ R8, R214, R2 ;  /* 0x00000002d6087221 */ /* 0x000fe40000010000 */
[----:B------:R-:W-:Y:S02]  /*e180*/  FADD.FTZ R2, R136, R9 ;  /* 0x0000000988027221 */ /* 0x000fe40000010000 */
[C---:B------:R-:W-:Y:S04]  /*e190*/  HMMA.16816.F32.BF16 R172, R124.reuse, R174, R16 ;  /* 0x000000ae7cac723c */ /* 0x040fe80000041810 */
[----:B------:R-:W-:Y:S02]  /*e1a0*/  FADD.FTZ R11, R201, R0 ;  /* 0x00000000c90b7221 */ /* 0x000fe40000010000 */
[----:B------:R-:W-:Y:S02]  /*e1b0*/  FADD.FTZ R0, R216, R8 ;  /* 0x00000008d8007221 */ /* 0x000fe40000010000 */
[-C--:B------:R-:W-:Y:S04]  /*e1c0*/  HMMA.16816.F32.BF16 R176, R124, R164.reuse, R20 ;  /* 0x000000a47cb0723c */ /* 0x080fe80000041814 */
[----:B------:R-:W-:Y:S02]  /*e1d0*/  FADD.FTZ R11, R208, R11 ;  /* 0x0000000bd00b7221 */ /* 0x000fe40000010000 */
[----:B------:R-:W-:Y:S01]  /*e1e0*/  FADD.FTZ R9, R118, R2 ;  /* 0x0000000276097221 */ /* 0x000fe20000010000 */
[----:B------:R-:W-:Y:S01]  /*e1f0*/  MOV R118, R69 ;  /* 0x0000004500767202 */ /* 0x000fe20000000f00 */
[----:B------:R-:W-:Y:S01]  /*e200*/  FADD.FTZ R10, R206, R3 ;  /* 0x00000003ce0a7221 */ /* 0x000fe20000010000 */
[C---:B------:R-:W-:Y:S04]  /*e210*/  HMMA.16816.F32.BF16 R140, R120.reuse, R164, R24 ;  /* 0x000000a4788c723c */ /* 0x040fe80000041818 */
[----:B------:R-:W-:Y:S02]  /*e220*/  FADD.FTZ R8, R247, R0 ;  /* 0x00000000f7087221 */ /* 0x000fe40000010000 */
[----:B------:R-:W-:Y:S02]  /*e230*/  FADD.FTZ R3, R210, R11 ;  /* 0x0000000bd2037221 */ /* 0x000fe40000010000 */
[----:B------:R-:W-:Y:S01]  /*e240*/  FADD.FTZ R0, R117, R9 ;  /* 0x0000000975007221 */ /* 0x000fe20000010000 */
[-C--:B------:R-:W-:Y:S03]  /*e250*/  HMMA.16816.F32.BF16 R144, R120, R166.reuse, R28 ;  /* 0x000000a67890723c */ /* 0x080fe6000004181c */
[----:B------:R-:W-:Y:S01]  /*e260*/  FADD.FTZ R2, R205, R10 ;  /* 0x0000000acd027221 */ /* 0x000fe20000010000 */
[----:B------:R-:W-:Y:S01]  /*e270*/  MOV R117, R70 ;  /* 0x0000004600757202 */ /* 0x000fe20000000f00 */
[----:B------:R-:W-:Y:S02]  /*e280*/  FADD.FTZ R11, R249, R8 ;  /* 0x00000008f90b7221 */ /* 0x000fe40000010000 */
[----:B------:R-:W-:Y:S01]  /*e290*/  FADD.FTZ R10, R213, R3 ;  /* 0x00000003d50a7221 */ /* 0x000fe20000010000 */
[C---:B------:R-:W-:Y:S04]  /*e2a0*/  HMMA.16816.F32.BF16 R164, R124.reuse, R166, R32 ;  /* 0x000000a67ca4723c */ /* 0x040fe80000041820 */
[----:B------:R-:W-:Y:S01]  /*e2b0*/  FADD.FTZ R8, R116, R0 ;  /* 0x0000000074087221 */ /* 0x000fe20000010000 */
[----:B------:R-:W-:Y:S01]  /*e2c0*/  MOV R116, R71 ;  /* 0x0000004700747202 */ /* 0x000fe20000000f00 */
        /* <DEDUP_REMOVED lines=18> */
[-C--:B-1----:R-:W-:Y:S03]  /*e3f0*/  HMMA.16816.F32.BF16 R152, R124, R4.reuse, R52 ;  /* 0x000000047c98723c */ /* 0x082fe60000041834 */
        /* <DEDUP_REMOVED lines=27> */
[----:B------:R-:W-:Y:S03]  /*e5b0*/  FADD.FTZ R0, R81, R0 ;  /* 0x0000000051007221 */ /* 0x000fe60000010000 */
[----:B------:R1:W-:Y:S01]  /*e5c0*/  STL [R1+0x20], R2 ;  /* 0x0000200201007387 */ /* 0x0003e20000100800 */
[----:B------:R-:W-:Y:S05]  /*e5d0*/  FADD.FTZ R0, R80, R0 ;  /* 0x0000000050007221 */ /* 0x000fea0000010000 */
[----:B------:R1:W-:Y:S01]  /*e5e0*/  STL [R1+0x2c], R0 ;  /* 0x00002c0001007387 */ /* 0x0003e20000100800 */
[C---:B--2---:R-:W-:Y:S02]  /*e5f0*/  ISETP.GT.AND P0, PT, R245.reuse, R84, PT ;  /* 0x00000054f500720c */ /* 0x044fe40003f04270 */
[----:B------:R-:W-:Y:S11]  /*e600*/  IADD3 R245, R245, -0x1, RZ ;  /* 0xfffffffff5f57810 */ /* 0x000ff60007ffe0ff */
[----:B-1----:R-:W-:-:S05]  /*e610*/  @P0 BRA `(.L_x_555) ;  /* 0xffff9c1000000947 */ /* 0x002fca000383ffff */
.L_x_544:
[----:B-1----:R-:W-:-:S13]  /*e620*/  ISETP.GE.AND P0, PT, R245, RZ, PT ;  /* 0x000000fff500720c */ /* 0x002fda0003f06270 */
[----:B------:R-:W-:Y:S05]  /*e630*/  @!P0 BRA `(.L_x_556) ;  /* 0x0000526000008947 */ /* 0x000fea0003800000 */
[----:B------:R-:W-:Y:S01]  /*e640*/  IMAD.MOV.U32 R118, RZ, RZ, R70 ;  /* 0x000000ffff767224 */ /* 0x000fe200078e0046 */
[----:B------:R-:W-:Y:S01]  /*e650*/  MOV R119, R68 ;  /* 0x0000004400777202 */ /* 0x000fe20000000f00 */
[----:B------:R-:W-:Y:S01]  /*e660*/  IMAD.MOV.U32 R117, RZ, RZ, R71 ;  /* 0x000000ffff757224 */ /* 0x000fe200078e0047 */
[----:B------:R-:W-:Y:S02]  /*e670*/  MOV R116, R69 ;  /* 0x0000004500747202 */ /* 0x000fe40000000f00 */
.L_x_563:
[----:B------:R-:W2:Y:S01]  /*e680*/  LDL.64 R6, [R1+0x48] ;  /* 0x0000480001067983 */ /* 0x000ea20000100a00 */
[----:B------:R-:W-:Y:S04]  /*e690*/  DEPBAR.LE SB0, 0x0 ;  /* 0x000080000000791a */ /* 0x000fe80000000000 */
[----:B------:R-:W3:Y:S01]  /*e6a0*/  LDL R5, [R1+0x58] ;  /* 0x0000580001057983 */ /* 0x000ee20000100800 */
[----:B------:R-:W-:Y:S01]  /*e6b0*/  WARPSYNC 0xffffffff ;  /* 0xffffffff00007948 */ /* 0x000fe20003800000 */
[----:B------:R-:W-:Y:S01]  /*e6c0*/  SHF.R.S32.HI R0, RZ, 0x1f, R252 ;  /* 0x0000001fff007819 */ /* 0x000fe200000114fc */
[----:B------:R-:W-:Y:S01]  /*e6d0*/  IMAD.WIDE.U32 R2, R252, c[0x0][0x208], RZ ;  /* 0x00008200fc027a25 */ /* 0x000fe200078e00ff */
[----:B------:R-:W-:Y:S01]  /*e6e0*/  BAR.SYNC.DEFER_BLOCKING 0x0 ;  /* 0x0000000000007b1d */ /* 0x000fe20000010000 */
[----:B------:R-:W-:Y:S02]  /*e6f0*/  SHF.R.S32.HI R4, RZ, 0x1f, R242 ;  /* 0x0000001fff047819 */ /* 0x000fe400000114f2 */
[----:B------:R-:W-:Y:S02]  /*e700*/  IMAD R0, R0, c[0x0][0x208], RZ ;  /* 0x0000820000007a24 */ /* 0x000fe400078e02ff */
[C---:B------:R-:W-:Y:S01]  /*e710*/  SHF.L.U64.HI R100, R242.reuse, 0x1, R4 ;  /* 0x00000001f2647819 */ /* 0x040fe20000010204 */
[----:B------:R-:W-:Y:S02]  /*e720*/  IMAD.SHL.U32 R104, R242, 0x2, RZ ;  /* 0x00000002f2687824 */ /* 0x000fe400078e00ff */
[----:B------:R-:W-:Y:S04]  /*e730*/  IMAD R0, R252, c[0x0][0x20c], R0 ;  /* 0x00008300fc007a24 */ /* 0x000fe800078e0200 */
[----:B------:R-:W-:Y:S01]  /*e740*/  IMAD.IADD R3, R3, 0x1, R0 ;  /* 0x0000000103037824 */ /* 0x000fe200078e0200 */
[----:B------:R-:W-:Y:S03]  /*e750*/  SHF.R.S32.HI R0, RZ, 0x1f, R244 ;  /* 0x0000001fff007819 */ /* 0x000fe600000114f4 */
[----:B------:R-:W-:Y:S04]  /*e760*/  IMAD.WIDE.U32 R2, R244, c[0x0][0x218], R2 ;  /* 0x00008600f4027a25 */ /* 0x000fe800078e0002 */
[----:B------:R-:W-:Y:S01]  /*e770*/  IMAD R0, R0, c[0x0][0x218], RZ ;  /* 0x0000860000007a24 */ /* 0x000fe200078e02ff */
[----:B------:R1:W4:Y:S03]  /*e780*/  LDSM.16.M88.4 R112, [R231] ;  /* 0x00000000e770783b */ /* 0x0003260000000200 */
[----:B------:R-:W-:Y:S01]  /*e790*/  IMAD R0, R244, c[0x0][0x21c], R0 ;  /* 0x00008700f4007a24 */ /* 0x000fe200078e0200 */
[----:B------:R1:W1:Y:S04]  /*e7a0*/  LDSM.16.M88.4 R108, [R231+0x2000] ;  /* 0x00200000e76c783b */ /* 0x0002680000000200 */
[----:B-----5:R1:W1:Y:S04]  /*e7b0*/  LDSM.16.M88.4 R16, [R224] ;  /* 0x00000000e010783b */ /* 0x0202680000000200 */
        /* <DEDUP_REMOVED lines=15> */
[----:B--2---:R-:W-:Y:S04]  /*e8b0*/  IADD3 R88, P0, R6, R2, RZ ;  /* 0x0000000206587210 */ /* 0x004fe80007f1e0ff */
[----:B---3--:R-:W-:Y:S02]  /*e8c0*/  IADD3.X R2, R5, R3, R0, P0, !PT ;  /* 0x0000000305027210 */ /* 0x008fe400007fe400 */
[C---:B------:R-:W-:Y:S04]  /*e8d0*/  LEA R0, P0, R88.reuse, c[0x0][0x1f8], 0x1 ;  /* 0x00007e0058007a11 */ /* 0x040fe800078008ff */
[----:B------:R-:W-:Y:S01]  /*e8e0*/  LEA.HI.X R88, R88, c[0x0][0x1fc], R2, 0x1, P0 ;  /* 0x00007f0058587a11 */ /* 0x000fe200000f0c02 */
[----:B------:R-:W-:-:S06]  /*e8f0*/  BRA.DIV ~URZ, `(.L_x_557) ;  /* 0x0000baf27f007947 */ /* 0x000fcc000b800000 */
[----:B-1--4-:R1:W2:Y:S02]  /*e900*/  SHFL.IDX PT, R85, R88, RZ, 0x181f ;  /* 0x00181fff58557589 */ /* 0x0122a400000e0000 */
.L_x_612:
[-C--:B------:R-:W-:Y:S01]  /*e910*/  HMMA.16816.F32.BF16 R4, R112, R16.reuse, RZ ;  /* 0x000000107004723c */ /* 0x080fe200000418ff */
[----:B------:R-:W3:Y:S01]  /*e920*/  SHFL.IDX PT, R84, R0, RZ, 0x181f ;  /* 0x00181fff00547589 */ /* 0x000ee200000e0000 */
[----:B------:R-:W-:Y:S06]  /*e930*/  BSSY B0, `(.L_x_558) ;  /* 0x00001d5000007945 */ /* 0x000fec0003800000 */
[C---:B------:R-:W-:Y:S01]  /*e940*/  HMMA.16816.F32.BF16 R8, R108.reuse, R16, RZ ;  /* 0x000000106c08723c */ /* 0x040fe200000418ff */
[----:B------:R-:W4:Y:S07]  /*e950*/  SHFL.IDX PT, R2, R0, 0x1, 0x181f ;  /* 0x00381f0000027f89 */ /* 0x000f2e00000e0000 */
[-C--:B------:R-:W-:Y:S01]  /*e960*/  HMMA.16816.F32.BF16 R12, R108, R18.reuse, RZ ;  /* 0x000000126c0c723c */ /* 0x080fe200000418ff */
[----:B------:R-:W5:Y:S07]  /*e970*/  SHFL.IDX PT, R3, R88, 0x1, 0x181f ;  /* 0x00381f0058037f89 */ /* 0x000f6e00000e0000 */
[C---:B------:R-:W-:Y:S01]  /*e980*/  HMMA.16816.F32.BF16 R16, R112.reuse, R18, RZ ;  /* 0x000000127010723c */ /* 0x040fe200000418ff */
[----:B------:R-:W1:Y:S07]  /*e990*/  SHFL.IDX PT, R90, R0, 0x2, 0x181f ;  /* 0x00581f00005a7f89 */ /* 0x000e6e00000e0000 */
[-C--:B------:R-:W-:Y:S01]  /*e9a0*/  HMMA.16816.F32.BF16 R20, R112, R32.reuse, RZ ;  /* 0x000000207014723c */ /* 0x080fe200000418ff */
[----:B------:R-:W-:Y:S07]  /*e9b0*/  SHFL.IDX PT, R86, R88, 0x2, 0x181f ;  /* 0x00581f0058567f89 */ /* 0x000fee00000e0000 */
[C---:B------:R-:W-:Y:S01]  /*e9c0*/  HMMA.16816.F32.BF16 R24, R108.reuse, R32, RZ ;  /* 0x000000206c18723c */ /* 0x040fe200000418ff */
[----:B------:R-:W2:Y:S07]  /*e9d0*/  SHFL.IDX PT, R94, R0, 0x3, 0x181f ;  /* 0x00781f00005e7f89 */ /* 0x000eae00000e0000 */
[-C--:B------:R-:W-:Y:S01]  /*e9e0*/  HMMA.16816.F32.BF16 R28, R108, R34.reuse, RZ ;  /* 0x000000226c1c723c */ /* 0x080fe200000418ff */
[----:B------:R-:W1:Y:S07]  /*e9f0*/  SHFL.IDX PT, R89, R88, 0x3, 0x181f ;  /* 0x00781f0058597f89 */ /* 0x000e6e00000e0000 */
[C---:B------:R-:W-:Y:S01]  /*ea00*/  HMMA.16816.F32.BF16 R32, R112.reuse, R34, RZ ;  /* 0x000000227020723c */ /* 0x040fe200000418ff */
[----:B------:R-:W1:Y:S07]  /*ea10*/  SHFL.IDX PT, R92, R0, 0x4, 0x181f ;  /* 0x00981f00005c7f89 */ /* 0x000e6e00000e0000 */
        /* <DEDUP_REMOVED lines=8> */
[-C--:B------:R-:W-:Y:S08]  /*eaa0*/  HMMA.16816.F32.BF16 R52, R112, R64.reuse, RZ ;  /* 0x000000407034723c */ /* 0x080ff000000418ff */
[C---:B------:R-:W-:Y:S08]  /*eab0*/  HMMA.16816.F32.BF16 R56, R108.reuse, R64, RZ ;  /* 0x000000406c38723c */ /* 0x040ff000000418ff */
[-C--:B------:R-:W-:Y:S01]  /*eac0*/  HMMA.16816.F32.BF16 R60, R108, R66.reuse, RZ ;  /* 0x000000426c3c723c */ /* 0x080fe200000418ff */
[-C--:B---3--:R-:W-:Y:S03]  /*ead0*/  IADD3 R84, P4, R84, R104.reuse, RZ ;  /* 0x0000006854547210 */ /* 0x088fe60007f9e0ff */
[----:B----4-:R-:W-:Y:S02]  /*eae0*/  IADD3 R2, P1, R2, R104, RZ ;  /* 0x0000006802027210 */ /* 0x010fe40007f3e0ff */
[-C--:B--2---:R-:W-:Y:S02]  /*eaf0*/  IADD3.X R85, R85, R100.reuse, RZ, P4, !PT ;  /* 0x0000006455557210 */ /* 0x084fe400027fe4ff */
[----:B-----5:R-:W-:Y:S01]  /*eb00*/  IADD3.X R3, R3, R100, RZ, P1, !PT ;  /* 0x0000006403037210 */ /* 0x020fe20000ffe4ff */
[C---:B------:R-:W-:Y:S02]  /*eb10*/  HMMA.16816.F32.BF16 R64, R112.reuse, R66, RZ ;  /* 0x000000427040723c */ /* 0x040fe400000418ff */
[----:B------:R2:W-:Y:S01]  /*eb20*/  LDGSTS.E.BYPASS.LTC128B.128 [R243+0x100], [R84.64], !P5 ;  /* 0x0010000054f37fae */ /* 0x0005e2000e901d46 */
[-C--:B-1----:R-:W-:Y:S02]  /*eb30*/  IADD3 R90, P0, R90, R104.reuse, RZ ;  /* 0x000000685a5a7210 */ /* 0x082fe40007f1e0ff */
[----:B------:R-:W-:Y:S02]  /*eb40*/  IADD3 R94, P6, R94, R104, RZ ;  /* 0x000000685e5e7210 */ /* 0x000fe40007fde0ff */
[-C--:B------:R-:W-:Y:S01]  /*eb50*/  IADD3.X R91, R86, R100.reuse, RZ, P0, !PT ;  /* 0x00000064565b7210 */ /* 0x080fe200007fe4ff */
[-C--:B------:R-:W-:Y:S01]  /*eb60*/  HMMA.16816.F32.BF16 R68, R112, R80.reuse, RZ ;  /* 0x000000507044723c */ /* 0x080fe200000418ff */
[----:B------:R-:W-:Y:S01]  /*eb70*/  IADD3.X R95, R89, R100, RZ, P6, !PT ;  /* 0x00000064595f7210 */ /* 0x000fe200037fe4ff */
[----:B------:R1:W-:Y:S02]  /*eb80*/  LDGSTS.E.BYPASS.LTC128B.128 [R243+0x900], [R2.64], !P5 ;  /* 0x0090000002f37fae */ /* 0x0003e4000e901d46 */
[-C--:B------:R-:W-:Y:S02]  /*eb90*/  IADD3 R92, P4, R92, R104.reuse, RZ ;  /* 0x000000685c5c7210 */ /* 0x080fe40007f9e0ff */
[-C--:B------:R-:W-:Y:S02]  /*eba0*/  IADD3 R102, P1, R102, R104.reuse, RZ ;  /* 0x0000006866667210 */ /* 0x080fe40007f3e0ff */
[----:B------:R-:W-:Y:S01]  /*ebb0*/  IADD3 R104, P0, R0, R104, RZ ;  /* 0x0000006800687210 */ /* 0x000fe20007f1e0ff */
[C---:B------:R-:W-:Y:S01]  /*ebc0*/  HMMA.16816.F32.BF16 R72, R108.reuse, R80, RZ ;  /* 0x000000506c48723c */ /* 0x040fe200000418ff */
[----:B------:R3:W-:Y:S02]  /*ebd0*/  LDGSTS.E.BYPASS.LTC128B.128 [R243+0x1100], [R90.64], !P5 ;  /* 0x011000005af37fae */ /* 0x0007e4000e901d46 */
[-C--:B------:R-:W-:Y:S02]  /*ebe0*/  IADD3.X R93, R93, R100.reuse, RZ, P4, !PT ;  /* 0x000000645d5d7210 */ /* 0x080fe400027fe4ff */
[-C--:B------:R-:W-:Y:S03]  /*ebf0*/  IADD3.X R103, R101, R100.reuse, RZ, P1, !PT ;  /* 0x0000006465677210 */ /* 0x080fe60000ffe4ff */
[-C--:B------:R-:W-:Y:S01]  /*ec00*/  HMMA.16816.F32.BF16 R76, R108, R82.reuse, RZ ;  /* 0x000000526c4c723c */ /* 0x080fe200000418ff */
[----:B------:R4:W-:Y:S07]  /*ec10*/  LDGSTS.E.BYPASS.LTC128B.128 [R243+0x1900], [R94.64], !P5 ;  /* 0x019000005ef37fae */ /* 0x0009ee000e901d46 */
[C---:B------:R-:W-:Y:S01]  /*ec20*/  HMMA.16816.F32.BF16 R80, R112.reuse, R82, RZ ;  /* 0x000000527050723c */ /* 0x040fe200000418ff */
[----:B------:R4:W-:Y:S07]  /*ec30*/  LDGSTS.E.BYPASS.LTC128B.128 [R243+0x2100], [R92.64], !P5 ;  /* 0x021000005cf37fae */ /* 0x0009ee000e901d46 */
[-C--:B--2---:R-:W-:Y:S01]  /*ec40*/  HMMA.16816.F32.BF16 R84, R112, R96.reuse, RZ ;  /* 0x000000607054723c */ /* 0x084fe200000418ff */
[----:B------:R2:W-:Y:S08]  /*ec50*/  LDGSTS.E.BYPASS.LTC128B.128 [R243+0x2900], [R102.64], !P5 ;  /* 0x0290000066f37fae */ /* 0x0005f0000e901d46 */
[----:B------:R3:W5:Y:S02]  /*ec60*/  SHFL.IDX PT, R0, R88, 0x6, 0x181f ;  /* 0x00d81f0058007f89 */ /* 0x00076400000e0000 */
[C---:B---3--:R-:W-:Y:S02]  /*ec70*/  HMMA.16816.F32.BF16 R88, R108.reuse, R96, RZ ;  /* 0x000000606c58723c */ /* 0x048fe400000418ff */
[----:B-----5:R-:W-:Y:S02]  /*ec80*/  IADD3.X R105, R0, R100, RZ, P0, !PT ;  /* 0x0000006400697210 */ /* 0x020fe400007fe4ff */
[----:B------:R-:W-:Y:S03]  /*ec90*/  ISETP.GE.AND P0, PT, R245, 0x1, PT ;  /* 0x00000001f500780c */ /* 0x000fe60003f06270 */
[----:B------:R3:W-:Y:S01]  /*eca0*/  LDGSTS.E.BYPASS.LTC128B.128 [R243+0x3100], [R104.64], !P5 ;  /* 0x0310000068f37fae */ /* 0x0007e2000e901d46 */
[-C--:B----4-:R-:W-:Y:S07]  /*ecb0*/  HMMA.16816.F32.BF16 R92, R108, R98.reuse, RZ ;  /* 0x000000626c5c723c */ /* 0x090fee00000418ff */
[----:B------:R-:W0:Y:S01]  /*ecc0*/  LDGDEPBAR ;  /* 0x00000000000079af */ /* 0x000e220000000000 */
[C---:B------:R-:W-:Y:S08]  /*ecd0*/  HMMA.16816.F32.BF16 R96, R112.reuse, R98, RZ ;  /* 0x000000627060723c */ /* 0x040ff000000418ff */
[-C--:B--2---:R-:W-:Y:S08]  /*ece0*/  HMMA.16816.F32.BF16 R100, R112, R184.reuse, RZ ;  /* 0x000000b87064723c */ /* 0x084ff000000418ff */
[C---:B---3--:R-:W-:Y:S08]  /*ecf0*/  HMMA.16816.F32.BF16 R104, R108.reuse, R184, RZ ;  /* 0x000000b86c68723c */ /* 0x048ff000000418ff */
[-C--:B------:R-:W-:Y:S08]  /*ed00*/  HMMA.16816.F32.BF16 R108, R108, R186.reuse, RZ ;  /* 0x000000ba6c6c723c */ /* 0x080ff000000418ff */
[----:B------:R-:W-:Y:S01]  /*ed10*/  HMMA.16816.F32.BF16 R112, R112, R186, RZ ;  /* 0x000000ba7070723c */ /* 0x000fe200000418ff */
[----:B------:R-:W-:Y:S07]  /*ed20*/  LDSM.16.M88.4 R184, [R232] ;  /* 0x00000000e8b8783b */ /* 0x000fee0000000200 */
[-C--:B------:R-:W-:Y:S08]  /*ed30*/  HMMA.16816.F32.BF16 R4, R188, R192.reuse, R4 ;  /* 0x000000c0bc04723c */ /* 0x080ff00000041804 */
[C---:B------:R-:W-:Y:S08]  /*ed40*/  HMMA.16816.F32.BF16 R8, R196.reuse, R192, R8 ;  /* 0x000000c0c408723c */ /* 0x040ff00000041808 */
[-C--:B------:R-:W-:Y:S08]  /*ed50*/  HMMA.16816.F32.BF16 R12, R196, R194.reuse, R12 ;  /* 0x000000c2c40c723c */ /* 0x080ff0000004180c */
[C---:B------:R-:W-:Y:S01]  /*ed60*/  HMMA.16816.F32.BF16 R16, R188.reuse, R194, R16 ;  /* 0x000000c2bc10723c */ /* 0x040fe20000041810 */
[----:B------:R-:W2:Y:S07]  /*ed70*/  LDSM.16.M88.4 R192, [R230] ;  /* 0x00000000e6c0783b */ /* 0x000eae0000000200 */
        /* <DEDUP_REMOVED lines=30> */
[----:B------:R-:W1:Y:S07]  /*ef60*/  LDSM.16.M88.4 R188, [R230+0x1800] ;  /* 0x00180000e6bc783b */ /* 0x000e6e0000000200 */
[-C--:B--2---:R-:W-:Y:S08]  /*ef70*/  HMMA.16816.F32.BF16 R4, R184, R192.reuse, R4 ;  /* 0x000000c0b804723c */ /* 0x084ff00000041804 */
[C---:B---3--:R-:W-:Y:S08]  /*ef80*/  HMMA.16816.F32.BF16 R8, R200.reuse, R192, R8 ;  /* 0x000000c0c808723c */ /* 0x048ff00000041808 */
        /* <DEDUP_REMOVED lines=8> */
[-C--:B-----5:R-:W-:Y:S08]  /*f010*/  HMMA.16816.F32.BF16 R36, R184, R208.reuse, R36 ;  /* 0x000000d0b824723c */ /* 0x0a0ff00000041824 */
[C---:B------:R-:W-:Y:S08]  /*f020*/  HMMA.16816.F32.BF16 R40, R200.reuse, R208, R40 ;  /* 0x000000d0c828723c */ /* 0x040ff00000041828 */
[-C--:B------:R-:W-:Y:S08]  /*f030*/  HMMA.16816.F32.BF16 R44, R200, R210.reuse, R44 ;  /* 0x000000d2c82c723c */ /* 0x080ff0000004182c */
[C---:B------:R-:W-:Y:S08]  /*f040*/  HMMA.16816.F32.BF16 R48, R184.reuse, R210, R48 ;  /* 0x000000d2b830723c */ /* 0x040ff00000041830 */
[-C--:B-1----:R-:W-:Y:S08]  /*f050*/  HMMA.16816.F32.BF16 R52, R184, R188.reuse, R52 ;  /* 0x000000bcb834723c */ /* 0x082ff00000041834 */
[C---:B------:R-:W-:Y:S08]  /*f060*/  HMMA.16816.F32.BF16 R56, R200.reuse, R188, R56 ;  /* 0x000000bcc838723c */ /* 0x040ff00000041838 */
[-C--:B------:R-:W-:Y:S08]  /*f070*/  HMMA.16816.F32.BF16 R60, R200, R190.reuse, R60 ;  /* 0x000000bec83c723c */ /* 0x080ff0000004183c */
[C---:B------:R-:W-:Y:S01]  /*f080*/  HMMA.16816.F32.BF16 R64, R184.reuse, R190, R64 ;  /* 0x000000beb840723c */ /* 0x040fe20000041840 */
[----:B------:R-:W1:Y:S07]  /*f090*/  LDSM.16.M88.4 R188, [R233+0x2000] ;  /* 0x00200000e9bc783b */ /* 0x000e6e0000000200 */
[-C--:B--2---:R-:W-:Y:S08]  /*f0a0*/  HMMA.16816.F32.BF16 R68, R184, R192.reuse, R68 ;  /* 0x000000c0b844723c */ /* 0x084ff00000041844 */
[C---:B------:R-:W-:Y:S08]  /*f0b0*/  HMMA.16816.F32.BF16 R72, R200.reuse, R192, R72 ;  /* 0x000000c0c848723c */ /* 0x040ff00000041848 */
[-C--:B------:R-:W-:Y:S08]  /*f0c0*/  HMMA.16816.F32.BF16 R76, R200, R194.reuse, R76 ;  /* 0x000000c2c84c723c */ /* 0x080ff0000004184c */
[C---:B------:R-:W-:Y:S08]  /*f0d0*/  HMMA.16816.F32.BF16 R80, R184.reuse, R194, R80 ;  /* 0x000000c2b850723c */ /* 0x040ff00000041850 */
[-C--:B------:R-:W-:Y:S08]  /*f0e0*/  HMMA.16816.F32.BF16 R84, R184, R196.reuse, R84 ;  /* 0x000000c4b854723c */ /* 0x080ff00000041854 */
[C---:B------:R-:W-:Y:S08]  /*f0f0*/  HMMA.16816.F32.BF16 R88, R200.reuse, R196, R88 ;  /* 0x000000c4c858723c */ /* 0x040ff00000041858 */
[-C--:B------:R-:W-:Y:S08]  /*f100*/  HMMA.16816.F32.BF16 R92, R200, R198.reuse, R92 ;  /* 0x000000c6c85c723c */ /* 0x080ff0000004185c */
[C---:B------:R-:W-:Y:S08]  /*f110*/  HMMA.16816.F32.BF16 R96, R184.reuse, R198, R96 ;  /* 0x000000c6b860723c */ /* 0x040ff00000041860 */
[-C--:B---3--:R-:W-:Y:S08]  /*f120*/  HMMA.16816.F32.BF16 R100, R184, R204.reuse, R100 ;  /* 0x000000ccb864723c */ /* 0x088ff00000041864 */
        /* <DEDUP_REMOVED lines=32> */
[----:B------:R1:W1:Y:S10]  /*f330*/  MUFU.TANH R218, R12 ;  /* 0x0000000c00da7308 */ /* 0x0002740000002400 */
[----:B------:R1:W1:Y:S01]  /*f340*/  MUFU.TANH R217, R13 ;  /* 0x0000000d00d97308 */ /* 0x0002620000002400 */
[----:B-----5:R-:W5:Y:S01]  /*f350*/  LDSM.16.M88.4 R8, [R227+0x1000] ;  /* 0x00100000e308783b */ /* 0x020f620000000200 */
[-C--:B----4-:R-:W-:Y:S08]  /*f360*/  HMMA.16816.F32.BF16 R20, R212, R4.reuse, R20 ;  /* 0x00000004d414723c */ /* 0x090ff00000041814 */
[----:B------:R4:W1:Y:S01]  /*f370*/  MUFU.TANH R223, R14 ;  /* 0x0000000e00df7308 */ /* 0x0008620000002400 */
[C---:B------:R-:W-:Y:S09]  /*f380*/  HMMA.16816.F32.BF16 R24, R188.reuse, R4, R24 ;  /* 0x00000004bc18723c */ /* 0x040ff20000041818 */
[----:B------:R4:W1:Y:S01]  /*f390*/  MUFU.TANH R222, R15 ;  /* 0x0000000f00de7308 */ /* 0x0008620000002400 */
[-C--:B------:R-:W-:Y:S08]  /*f3a0*/  HMMA.16816.F32.BF16 R28, R188, R6.reuse, R28 ;  /* 0x00000006bc1c723c */ /* 0x080ff0000004181c */
[C---:B------:R-:W-:Y:S01]  /*f3b0*/  HMMA.16816.F32.BF16 R32, R212.reuse, R6, R32 ;  /* 0x00000006d420723c */ /* 0x040fe20000041820 */
[----:B------:R4:W1:Y:S01]  /*f3c0*/  MUFU.TANH R185, R16 ;  /* 0x0000001000b97308 */ /* 0x0008620000002400 */
[----:B------:R-:W1:Y:S02]  /*f3d0*/  LDSM.16.M88.4 R4, [R227+0x1800] ;  /* 0x00180000e304783b */ /* 0x000e640000000200 */
[----:B------:R-:W-:Y:S02]  /*f3e0*/  FMUL.FTZ R20, R20, c[0x0][0x320] ;  /* 0x0000c80014147a20 */ /* 0x000fe40000410000 */
[----:B------:R-:W-:Y:S02]  /*f3f0*/  FMUL.FTZ R21, R21, c[0x0][0x320] ;  /* 0x0000c80015157a20 */ /* 0x000fe40000410000 */
[----:B------:R-:W-:Y:S03]  /*f400*/  FMUL.FTZ R22, R22, c[0x0][0x320] ;  /* 0x0000c80016167a20 */ /* 0x000fe60000410000 */
[----:B------:R4:W1:Y:S01]  /*f410*/  MUFU.TANH R184, R17 ;  /* 0x0000001100b87308 */ /* 0x0008620000002400 */
[----:B------:R-:W-:Y:S02]  /*f420*/  FMUL.FTZ R23, R23, c[0x0][0x320] ;  /* 0x0000c80017177a20 */ /* 0x000fe40000410000 */
[----:B------:R-:W-:Y:S01]  /*f430*/  FMUL.FTZ R24, R24, c[0x0][0x320] ;  /* 0x0000c80018187a20 */ /* 0x000fe20000410000 */
[-C--:B-----5:R-:W-:Y:S03]  /*f440*/  HMMA.16816.F32.BF16 R36, R212, R8.reuse, R36 ;  /* 0x00000008d424723c */ /* 0x0a0fe60000041824 */
[----:B------:R-:W-:Y:S02]  /*f450*/  FMUL.FTZ R25, R25, c[0x0][0x320] ;  /* 0x0000c80019197a20 */ /* 0x000fe40000410000 */
[----:B------:R-:W-:Y:S01]  /*f460*/  FMUL.FTZ R27, R27, c[0x0][0x320] ;  /* 0x0000c8001b1b7a20 */ /* 0x000fe20000410000 */
[----:B------:R4:W1:Y:S01]  /*f470*/  MUFU.TANH R202, R18 ;  /* 0x0000001200ca7308 */ /* 0x0008620000002400 */
        /* <DEDUP_REMOVED lines=10> */
[----:B------:R4:W2:Y:S01]  /*f520*/  MUFU.TANH R198, R20 ;  /* 0x0000001400c67308 */ /* 0x0008a20000002400 */
[----:B------:R-:W5:Y:S02]  /*f530*/  LDSM.16.M88.4 R8, [R227+0x2000] ;  /* 0x00200000e308783b */ /* 0x000f640000000200 */
[----:B------:R-:W-:Y:S02]  /*f540*/  FMUL.FTZ R34, R34, c[0x0][0x320] ;  /* 0x0000c80022227a20 */ /* 0x000fe40000410000 */
[----:B------:R-:W-:Y:S02]  /*f550*/  FMUL.FTZ R35, R35, c[0x0][0x320] ;  /* 0x0000c80023237a20 */ /* 0x000fe40000410000 */
[-C--:B-1----:R-:W-:Y:S03]  /*f560*/  HMMA.16816.F32.BF16 R52, R212, R4.reuse, R52 ;  /* 0x00000004d434723c */ /* 0x082fe60000041834 */
        /* <DEDUP_REMOVED lines=12> */
[----:B------:R-:W1:Y:S03]  /*f630*/  LDSM.16.M88.4 R4, [R227+0x2800] ;  /* 0x00280000e304783b */ /* 0x000e660000000200 */
[----:B------:R-:W-:Y:S02]  /*f640*/  FMUL.FTZ R42, R42, c[0x0][0x320] ;  /* 0x0000c8002a2a7a20 */ /* 0x000fe40000410000 */
[----:B------:R-:W-:Y:S02]  /*f650*/  FMUL.FTZ R43, R43, c[0x0][0x320] ;  /* 0x0000c8002b2b7a20 */ /* 0x000fe40000410000 */
[----:B------:R-:W-:Y:S01]  /*f660*/  FMUL.FTZ R44, R44, c[0x0][0x320] ;  /* 0x0000c8002c2c7a20 */ /* 0x000fe20000410000 */
[----:B------:R-:W1:Y:S01]  /*f670*/  MUFU.TANH R24, R24 ;  /* 0x0000001800187308 */ /* 0x000e620000002400 */
[-C--:B-----5:R-:W-:Y:S03]  /*f680*/  HMMA.16816.F32.BF16 R68, R212, R8.reuse, R68 ;  /* 0x00000008d444723c */ /* 0x0a0fe60000041844 */
[----:B------:R-:W-:Y:S02]  /*f690*/  FMUL.FTZ R45, R45, c[0x0][0x320] ;  /* 0x0000c8002d2d7a20 */ /* 0x000fe40000410000 */
[----:B------:R-:W-:Y:S02]  /*f6a0*/  FMUL.FTZ R46, R46, c[0x0][0x320] ;  /* 0x0000c8002e2e7a20 */ /* 0x000fe40000410000 */
[----:B------:R-:W-:Y:S01]  /*f6b0*/  FMUL.FTZ R47, R47, c[0x0][0x320] ;  /* 0x0000c8002f2f7a20 */ /* 0x000fe20000410000 */
[C---:B------:R-:W-:Y:S01]  /*f6c0*/  HMMA.16816.F32.BF16 R72, R188.reuse, R8, R72 ;  /* 0x00000008bc48723c */ /* 0x040fe20000041848 */
[----:B------:R-:W2:Y:S03]  /*f6d0*/  MUFU.TANH R25, R25 ;  /* 0x0000001900197308 */ /* 0x000ea60000002400 */
[----:B------:R-:W-:Y:S02]  /*f6e0*/  FMUL.FTZ R48, R48, c[0x0][0x320] ;  /* 0x0000c80030307a20 */ /* 0x000fe40000410000 */
[----:B------:R-:W-:Y:S02]  /*f6f0*/  FMUL.FTZ R49, R49, c[0x0][0x320] ;  /* 0x0000c80031317a20 */ /* 0x000fe40000410000 */
[-C--:B------:R-:W-:Y:S03]  /*f700*/  HMMA.16816.F32.BF16 R76, R188, R10.reuse, R76 ;  /* 0x0000000abc4c723c */ /* 0x080fe6000004184c */
[----:B------:R-:W2:Y:S01]  /*f710*/  MUFU.TANH R27, R27 ;  /* 0x0000001b001b7308 */ /* 0x000ea20000002400 */
[----:B------:R-:W-:Y:S02]  /*f720*/  FMUL.FTZ R50, R50, c[0x0][0x320] ;  /* 0x0000c80032327a20 */ /* 0x000fe40000410000 */
[----:B------:R-:W-:Y:S02]  /*f730*/  FMUL.FTZ R51, R51, c[0x0][0x320] ;  /* 0x0000c80033337a20 */ /* 0x000fe40000410000 */
[C---:B------:R-:W-:Y:S01]  /*f740*/  HMMA.16816.F32.BF16 R80, R212.reuse, R10, R80 ;  /* 0x0000000ad450723c */ /* 0x040fe20000041850 */
[----:B------:R-:W5:Y:S01]  /*f750*/  LDSM.16.M88.4 R8, [R227+0x3000] ;  /* 0x00300000e308783b */ /* 0x000f620000000200 */
[----:B------:R-:W-:Y:S04]  /*f760*/  DEPBAR.LE SB0, 0x0 ;  /* 0x000080000000791a */ /* 0x000fe80000000000 */
[----:B------:R-:W2:Y:S01]  /*f770*/  MUFU.TANH R28, R28 ;  /* 0x0000001c001c7308 */ /* 0x000ea20000002400 */
[----:B------:R-:W-:Y:S01]  /*f780*/  FMUL.FTZ R52, R52, c[0x0][0x320] ;  /* 0x0000c80034347a20 */ /* 0x000fe20000410000 */
[-C--:B-1----:R-:W-:Y:S01]  /*f790*/  HMMA.16816.F32.BF16 R84, R212, R4.reuse, R84 ;  /* 0x00000004d454723c */ /* 0x082fe20000041854 */
[----:B------:R-:W-:Y:S04]  /*f7a0*/  BAR.SYNC.DEFER_BLOCKING 0x0 ;  /* 0x0000000000007b1d */ /* 0x000fe80000010000 */
[----:B------:R-:W-:Y:S02]  /*f7b0*/  FMUL.FTZ R53, R53, c[0x0][0x320] ;  /* 0x0000c80035357a20 */ /* 0x000fe40000410000 */
[----:B------:R-:W-:Y:S01]  /*f7c0*/  FMUL.FTZ R54, R54, c[0x0][0x320] ;  /* 0x0000c80036367a20 */ /* 0x000fe20000410000 */
[----:B------:R-:W1:Y:S01]  /*f7d0*/  MUFU.TANH R29, R29 ;  /* 0x0000001d001d7308 */ /* 0x000e620000002400 */
[C---:B------:R-:W-:Y:S04]  /*f7e0*/  HMMA.16816.F32.BF16 R88, R188.reuse, R4, R88 ;  /* 0x00000004bc58723c */ /* 0x040fe80000041858 */
[----:B------:R-:W-:Y:S02]  /*f7f0*/  FMUL.FTZ R55, R55, c[0x0][0x320] ;  /* 0x0000c80037377a20 */ /* 0x000fe40000410000 */
[----:B------:R-:W-:Y:S02]  /*f800*/  FMUL.FTZ R56, R56, c[0x0][0x320] ;  /* 0x0000c80038387a20 */ /* 0x000fe40000410000 */
[-C--:B------:R-:W-:Y:S01]  /*f810*/  HMMA.16816.F32.BF16 R92, R188, R6.reuse, R92 ;  /* 0x00000006bc5c723c */ /* 0x080fe2000004185c */
[----:B------:R-:W1:Y:S03]  /*f820*/  MUFU.TANH R30, R30 ;  /* 0x0000001e001e7308 */ /* 0x000e660000002400 */
[----:B------:R-:W-:Y:S02]  /*f830*/  FMUL.FTZ R57, R57, c[0x0][0x320] ;  /* 0x0000c80039397a20 */ /* 0x000fe40000410000 */
[----:B------:R-:W-:Y:S02]  /*f840*/  FMUL.FTZ R59, R59, c[0x0][0x320] ;  /* 0x0000c8003b3b7a20 */ /* 0x000fe40000410000 */
[C---:B------:R-:W-:Y:S03]  /*f850*/  HMMA.16816.F32.BF16 R96, R212.reuse, R6, R96 ;  /* 0x00000006d460723c */ /* 0x040fe60000041860 */
[----:B------:R-:W1:Y:S01]  /*f860*/  MUFU.TANH R31, R31 ;  /* 0x0000001f001f7308 */ /* 0x000e620000002400 */
[----:B------:R-:W-:Y:S02]  /*f870*/  FMUL.FTZ R60, R60, c[0x0][0x320] ;  /* 0x0000c8003c3c7a20 */ /* 0x000fe40000410000 */
[----:B------:R-:W-:Y:S02]  /*f880*/  FMUL.FTZ R61, R61, c[0x0][0x320] ;  /* 0x0000c8003d3d7a20 */ /* 0x000fe40000410000 */
[-C--:B-----5:R-:W-:Y:S04]  /*f890*/  HMMA.16816.F32.BF16 R100, R212, R8.reuse, R100 ;  /* 0x00000008d464723c */ /* 0x0a0fe80000041864 */
[----:B------:R-:W-:Y:S01]  /*f8a0*/  FMUL.FTZ R62, R62, c[0x0][0x320] ;  /* 0x0000c8003e3e7a20 */ /* 0x000fe20000410000 */
[----:B------:R-:W1:Y:S01]  /*f8b0*/  MUFU.TANH R32, R32 ;  /* 0x0000002000207308 */ /* 0x000e620000002400 */
        /* <DEDUP_REMOVED lines=9> */
[----:B------:R-:W1:Y:S03]  /*f950*/  MUFU.TANH R34, R34 ;  /* 0x0000002200227308 */ /* 0x000e660000002400 */
[----:B------:R-:W-:Y:S02]  /*f960*/  FMUL.FTZ R72, R72, c[0x0][0x320] ;  /* 0x0000c80048487a20 */ /* 0x000fe40000410000 */
[----:B------:R-:W-:Y:S02]  /*f970*/  FMUL.FTZ R73, R73, c[0x0][0x320] ;  /* 0x0000c80049497a20 */ /* 0x000fe40000410000 */
[----:B------:R-:W-:Y:S03]  /*f980*/  FMUL.FTZ R74, R74, c[0x0][0x320] ;  /* 0x0000c8004a4a7a20 */ /* 0x000fe60000410000 */
        /* <DEDUP_REMOVED lines=56> */
[----:B------:R-:W-:Y:S07]  /*fd10*/  FMUL.FTZ R92, R92, c[0x0][0x320] ;  /* 0x0000c8005c5c7a20 */ /* 0x000fee0000410000 */
        /* <DEDUP_REMOVED lines=71> */
[----:B------:R-:W1:Y:S01]  /*10190*/  MUFU.TANH R115, R115 ;  /* 0x0000007300737308 */ /* 0x000e620000002400 */
[----:B------:R-:W-:-:S05]  /*101a0*/  @!P0 BRA `(.L_x_559) ;  /* 0x000004d000008947 */ /* 0x000fca0003800000 */
[----:B--234-:R-:W-:Y:S01]  /*101b0*/  IMAD.MOV.U32 R244, RZ, RZ, RZ ;  /* 0x000000fffff47224 */ /* 0x01cfe200078e00ff */
[----:B------:R-:W2:Y:S01]  /*101c0*/  LDL R3, [R1+0x34] ;  /* 0x0000340001037983 */ /* 0x000ea20000100800 */
[----:B------:R-:W-:Y:S03]  /*101d0*/  IMAD.SHL.U32 R7, R242, 0x2, RZ ;  /* 0x00000002f2077824 */ /* 0x000fe600078e00ff */
[----:B------:R-:W3:Y:S04]  /*101e0*/  LDL R249, [R1+0x30] ;  /* 0x0000300001f97983 */ /* 0x000ee80000100800 */
[----:B------:R-:W4:Y:S04]  /*101f0*/  LDL.64 R208, [R1+0x40] ;  /* 0x0000400001d07983 */ /* 0x000f280000100a00 */
        /* <DEDUP_REMOVED lines=9> */
[----:B-----5:R-:W-:Y:S02]  /*10290*/  @!P2 LEA.HI.X.SX32 R5, R4, R247, 0x1, P0 ;  /* 0x000000f70405a211 */ /* 0x020fe400000f0eff */
[C---:B------:R-:W-:Y:S02]  /*102a0*/  @!P2 LEA R2, P0, R3.reuse, c[0x0][0x2a0], 0x2 ;  /* 0x0000a8000302aa11 */ /* 0x040fe400078010ff */
[----:B------:R-:W-:Y:S02]  /*102b0*/  SHF.R.S32.HI R247, RZ, 0x1f, R242 ;  /* 0x0000001ffff77819 */ /* 0x000fe400000114f2 */
[----:B------:R-:W-:Y:S02]  /*102c0*/  @!P2 LEA.HI.X R3, R3, c[0x0][0x2a4], R5, 0x2, P0 ;  /* 0x0000a9000303aa11 */ /* 0x000fe400000f1405 */
[----:B------:R-:W-:Y:S03]  /*102d0*/  SHF.L.U64.HI R5, R242, 0x1, R247 ;  /* 0x00000001f2057819 */ /* 0x000fe600000102f7 */
[----:B------:R2:W3:Y:S02]  /*102e0*/  @!P2 LDG.E R244, [R2.64] ;  /* 0x0000000602f4a981 */ /* 0x0004e4000c1e1900 */
[----:B--2---:R-:W-:Y:S04]  /*102f0*/  IMAD.MOV R2, RZ, RZ, -R4 ;  /* 0x000000ffff027224 */ /* 0x004fe800078e0a04 */
[----:B------:R-:W-:Y:S04]  /*10300*/  IMAD R252, R2, c[0x0][0x2b8], R0 ;  /* 0x0000ae0002fc7a24 */ /* 0x000fe800078e0200 */
[----:B------:R-:W-:Y:S01]  /*10310*/  IMAD.WIDE.U32 R2, R252, c[0x0][0x1e0], RZ ;  /* 0x00007800fc027a25 */ /* 0x000fe200078e00ff */
[----:B------:R-:W-:Y:S05]  /*10320*/  SHF.R.S32.HI R0, RZ, 0x1f, R252 ;  /* 0x0000001fff007819 */ /* 0x000fea00000114fc */
[----:B------:R-:W-:Y:S04]  /*10330*/  IMAD R0, R0, c[0x0][0x1e0], RZ ;  /* 0x0000780000007a24 */ /* 0x000fe800078e02ff */
[----:B------:R-:W-:Y:S04]  /*10340*/  IMAD R0, R252, c[0x0][0x1e4], R0 ;  /* 0x00007900fc007a24 */ /* 0x000fe800078e0200 */
[----:B------:R-:W-:Y:S01]  /*10350*/  IMAD.IADD R3, R3, 0x1, R0 ;  /* 0x0000000103037824 */ /* 0x000fe200078e0200 */
[----:B---3--:R-:W-:Y:S03]  /*10360*/  SHF.R.S32.HI R4, RZ, 0x1f, R244 ;  /* 0x0000001fff047819 */ /* 0x008fe600000114f4 */
        /* <DEDUP_REMOVED lines=8> */
[----:B------:R2:W3:Y:S02]  /*103f0*/  SHFL.IDX PT, R6, R0, RZ, 0x181f ;  /* 0x00181fff00067589 */ /* 0x0004e400000e0000 */
.L_x_613:
[----:B------:R-:W-:-:S05]  /*10400*/  BRA.DIV ~URZ, `(.L_x_561) ;  /* 0x0000a0b27f007947 */ /* 0x000fca000b800000 */
[----:B------:R-:W4:Y:S02]  /*10410*/  SHFL.IDX PT, R2, R4, RZ, 0x181f ;  /* 0x00181fff04027589 */ /* 0x000f2400000e0000 */
[-C--:B----4-:R-:W-:Y:S05]  /*10420*/  IADD3 R2, P0, R2, R7.reuse, RZ ;  /* 0x0000000702027210 */ /* 0x090fea0007f1e0ff */
[--C-:B---3--:R-:W-:Y:S05]  /*10430*/  IMAD.X R3, R6, 0x1, R5.reuse, P0 ;  /* 0x0000000106037824 */ /* 0x108fea00000e0605 */
[----:B------:R-:W-:Y:S01]  /*10440*/  @!PT LDS RZ, [RZ] ;  /* 0x00000000fffff984 */ /* 0x000fe20000000800 */
[----:B------:R-:W-:Y:S01]  /*10450*/  @!PT LDS RZ, [RZ] ;  /* 0x00000000fffff984 */ /* 0x000fe20000000800 */
[----:B------:R3:W-:Y:S04]  /*10460*/  LDGSTS.E.BYPASS.LTC128B.128 [R243+0x3900], [R2.64], !P5 ;  /* 0x0390000002f37fae */ /* 0x0007e8000e901d46 */
[----:B---3--:R-:W3:Y:S04]  /*10470*/  SHFL.IDX PT, R2, R4, 0x1, 0x181f ;  /* 0x00381f0004027f89 */ /* 0x008ee800000e0000 */
[----:B------:R-:W4:Y:S01]  /*10480*/  SHFL.IDX PT, R3, R0, 0x1, 0x181f ;  /* 0x00381f0000037f89 */ /* 0x000f2200000e0000 */
[-C--:B---3--:R-:W-:Y:S05]  /*10490*/  IADD3 R2, P0, R2, R7.reuse, RZ ;  /* 0x0000000702027210 */ /* 0x088fea0007f1e0ff */
[--C-:B----4-:R-:W-:Y:S05]  /*104a0*/  IMAD.X R3, R3, 0x1, R5.reuse, P0 ;  /* 0x0000000103037824 */ /* 0x110fea00000e0605 */
        /* <DEDUP_REMOVED lines=17> */
[----:B------:R-:W4:Y:S04]  /*105c0*/  SHFL.IDX PT, R3, R0, 0x5, 0x181f ;  /* 0x00b81f0000037f89 */ /* 0x000f2800000e0000 */
[----:B------:R-:W2:Y:S04]  /*105d0*/  SHFL.IDX PT, R4, R4, 0x6, 0x181f ;  /* 0x00d81f0004047f89 */ /* 0x000ea800000e0000 */
[----:B--2---:R-:W2:Y:S01]  /*105e0*/  SHFL.IDX PT, R0, R0, 0x6, 0x181f ;  /* 0x00d81f0000007f89 */ /* 0x004ea200000e0000 */
[----:B---3--:R-:W-:Y:S05]  /*105f0*/  IADD3 R2, P0, R2, R7, RZ ;  /* 0x0000000702027210 */ /* 0x008fea0007f1e0ff */
[----:B----4-:R-:W-:Y:S05]  /*10600*/  IMAD.X R3, R3, 0x1, R5, P0 ;  /* 0x0000000103037824 */ /* 0x010fea00000e0605 */
[----:B------:R3:W-:Y:S03]  /*10610*/  LDGSTS.E.BYPASS.LTC128B.128 [R243+0x6100], [R2.64], !P5 ;  /* 0x0610000002f37fae */ /* 0x0007e6000e901d46 */
.L_x_614:
[----:B---3--:R-:W-:Y:S04]  /*10620*/  IADD3 R2, P0, R4, R7, RZ ;  /* 0x0000000704027210 */ /* 0x008fe80007f1e0ff */
[----:B--2---:R-:W-:Y:S05]  /*10630*/  IADD3.X R3, R0, R5, RZ, P0, !PT ;  /* 0x0000000500037210 */ /* 0x004fea00007fe4ff */
[----:B------:R-:W-:Y:S01]  /*10640*/  @!PT LDS RZ, [RZ] ;  /* 0x00000000fffff984 */ /* 0x000fe20000000800 */
[----:B------:R-:W-:Y:S01]  /*10650*/  @!PT LDS RZ, [RZ] ;  /* 0x00000000fffff984 */ /* 0x000fe20000000800 */
[----:B------:R-:W-:Y:S01]  /*10660*/  @!PT LDS RZ, [RZ] ;  /* 0x00000000fffff984 */ /* 0x000fe20000000800 */
[----:B------:R2:W-:Y:S04]  /*10670*/  LDGSTS.E.BYPASS.LTC128B.128 [R243+0x6900], [R2.64], !P5 ;  /* 0x0690000002f37fae */ /* 0x0005e8000e901d46 */
.L_x_559:
[----:B--234-:R-:W-:Y:S05]  /*10680*/  BSYNC B0 ;  /* 0x0000000000007941 */ /* 0x01cfea0003800000 */
.L_x_558:
        /* <DEDUP_REMOVED lines=113> */
[----:B------:R-:W-:-:S05]  /*10da0*/  BRA.DIV ~URZ, `(.L_x_562) ;  /* 0x00009de27f007947 */ /* 0x000fca000b800000 */
[----:B------:R-:W-:Y:S04]  /*10db0*/  SHFL.BFLY PT, R0, R4, 0x2, 0x1f ;  /* 0x0c401f0004007f89 */ /* 0x000fe800000e0000 */
[----:B------:R-:W1:Y:S02]  /*10dc0*/  SHFL.BFLY PT, R2, R70, 0x2, 0x1f ;  /* 0x0c401f0046027f89 */ /* 0x000e6400000e0000 */
[----:B-1----:R-:W-:Y:S02]  /*10dd0*/  FMNMX.FTZ R70, R70, R2, !PT ;  /* 0x0000000246467209 */ /* 0x002fe40007810000 */
[----:B------:R-:W-:Y:S02]  /*10de0*/  FMNMX.FTZ R4, R4, R0, !PT ;  /* 0x0000000004047209 */ /* 0x000fe40007810000 */
[----:B------:R-:W1:Y:S04]  /*10df0*/  SHFL.BFLY PT, R0, R69, 0x2, 0x1f ;  /* 0x0c401f0045007f89 */ /* 0x000e6800000e0000 */
[----:B------:R-:W2:Y:S04]  /*10e00*/  SHFL.BFLY PT, R71, R4, 0x1, 0x1f ;  /* 0x0c201f0004477f89 */ /* 0x000ea800000e0000 */
[----:B------:R-:W3:Y:S01]  /*10e10*/  SHFL.BFLY PT, R2, R70, 0x1, 0x1f ;  /* 0x0c201f0046027f89 */ /* 0x000ee200000e0000 */
[----:B-1----:R-:W-:Y:S02]  /*10e20*/  FMNMX.FTZ R69, R69, R0, !PT ;  /* 0x0000000045457209 */ /* 0x002fe40007810000 */
[----:B--2---:R-:W-:Y:S02]  /*10e30*/  FMNMX.FTZ R71, R4, R71, !PT ;  /* 0x0000004704477209 */ /* 0x004fe40007810000 */
[----:B------:R-:W1:Y:S01]  /*10e40*/  SHFL.BFLY PT, R4, R5, 0x2, 0x1f ;  /* 0x0c401f0005047f89 */ /* 0x000e6200000e0000 */
[----:B---3--:R-:W-:Y:S03]  /*10e50*/  FMNMX.FTZ R70, R70, R2, !PT ;  /* 0x0000000246467209 */ /* 0x008fe60007810000 */
[----:B------:R-:W2:Y:S01]  /*10e60*/  SHFL.BFLY PT, R2, R69, 0x1, 0x1f ;  /* 0x0c201f0045027f89 */ /* 0x000ea200000e0000 */
[----:B-1----:R-:W-:Y:S02]  /*10e70*/  FMNMX.FTZ R4, R5, R4, !PT ;  /* 0x0000000405047209 */ /* 0x002fe40007810000 */
[----:B--2---:R-:W-:Y:S03]  /*10e80*/  FMNMX.FTZ R69, R69, R2, !PT ;  /* 0x0000000245457209 */ /* 0x004fe60007810000 */
[----:B------:R1:W2:Y:S04]  /*10e90*/  SHFL.BFLY PT, R0, R4, 0x1, 0x1f ;  /* 0x0c201f0004007f89 */ /* 0x0002a800000e0000 */
.L_x_615:
[----:B--2---:R-:W-:Y:S01]  /*10ea0*/  FMNMX.FTZ R68, R0, R4, !PT ;  /* 0x0000000400447209 */ /* 0x004fe20007810000 */
[----:B------:R-:W-:Y:S01]  /*10eb0*/  FADD.FTZ R0, -R70, R118 ;  /* 0x0000007646007221 */ /* 0x000fe20000010100 */
[----:B------:R-:W2:Y:S01]  /*10ec0*/  LDL.LU R88, [R1+0x20] ;  /* 0x0000200001587983 */ /* 0x000ea20000300800 */
[----:B------:R-:W-:Y:S01]  /*10ed0*/  FMUL.FTZ R5, R69, c[0x0][0x2d0] ;  /* 0x0000b40045057a20 */ /* 0x000fe20000410000 */
[----:B------:R-:W-:Y:S01]  /*10ee0*/  WARPSYNC 0xffffffff ;  /* 0xffffffff00007948 */ /* 0x000fe20003800000 */
[----:B------:R-:W-:Y:S01]  /*10ef0*/  FMUL.FTZ R0, R0, c[0x0][0x2d0] ;  /* 0x0000b40000007a20 */ /* 0x000fe20000410000 */
[----:B------:R-:W-:Y:S01]  /*10f00*/  ISETP.GT.AND P0, PT, R245, RZ, PT ;  /* 0x000000fff500720c */ /* 0x000fe20003f04270 */
[--C-:B------:R-:W-:Y:S02]  /*10f10*/  FFMA.FTZ R6, R186, c[0x0][0x2d0], -R5.reuse ;  /* 0x0000b400ba067a23 */ /* 0x100fe40000010805 */
[----:B------:R3:W-:Y:S01]  /*10f20*/  MUFU.EX2 R58, R0 ;  /* 0x00000000003a7308 */ /* 0x0007e20000000800 */
[--C-:B------:R-:W-:Y:S02]  /*10f30*/  FFMA.FTZ R92, R24, c[0x0][0x2d0], -R5.reuse ;  /* 0x0000b400185c7a23 */ /* 0x100fe40000010805 */
[--C-:B------:R-:W-:Y:S02]  /*10f40*/  FFMA.FTZ R91, R25, c[0x0][0x2d0], -R5.reuse ;  /* 0x0000b400195b7a23 */ /* 0x100fe40000010805 */
[--C-:B------:R-:W-:Y:S02]  /*10f50*/  FFMA.FTZ R90, R28, c[0x0][0x2d0], -R5.reuse ;  /* 0x0000b4001c5a7a23 */ /* 0x100fe40000010805 */
[--C-:B------:R-:W-:Y:S02]  /*10f60*/  FFMA.FTZ R89, R29, c[0x0][0x2d0], -R5.reuse ;  /* 0x0000b4001d597a23 */ /* 0x100fe40000010805 */
[----:B-1----:R-:W-:Y:S01]  /*10f70*/  FMUL.FTZ R4, R71, c[0x0][0x2d0] ;  /* 0x0000b40047047a20 */ /* 0x002fe20000410000 */
[----:B------:R1:W-:Y:S01]  /*10f80*/  MUFU.EX2 R248, R6 ;  /* 0x0000000600f87308 */ /* 0x0003e20000000800 */
[----:B------:R-:W-:Y:S02]  /*10f90*/  FADD.FTZ R2, -R69, R116 ;  /* 0x0000007445027221 */ /* 0x000fe40000010100 */
[--C-:B------:R-:W-:Y:S02]  /*10fa0*/  FFMA.FTZ R10, R184, c[0x0][0x2d0], -R4.reuse ;  /* 0x0000b400b80a7a23 */ /* 0x100fe40000010804 */
[--C-:B------:R-:W-:Y:S02]  /*10fb0*/  FFMA.FTZ R213, R84, c[0x0][0x2d0], -R4.reuse ;  /* 0x0000b40054d57a23 */ /* 0x100fe40000010804 */
        /* <DEDUP_REMOVED lines=30> */
[----:B------:R-:W-:Y:S02]  /*111a0*/  FFMA.FTZ R33, R113, c[0x0][0x2d0], -R4 ;  /* 0x0000b40071217a23 */ /* 0x000fe40000010804 */
[----:B------:R-:W-:Y:S01]  /*111b0*/  FMUL.FTZ R4, R70, c[0x0][0x2d0] ;  /* 0x0000b40046047a20 */ /* 0x000fe20000410000 */
[----:B------:R-:W-:Y:S01]  /*111c0*/  MUFU.EX2 R196, R196 ;  /* 0x000000c400c47308 */ /* 0x000fe20000000800 */
[----:B------:R-:W-:Y:S02]  /*111d0*/  FMUL.FTZ R3, R2, c[0x0][0x2d0] ;  /* 0x0000b40002037a20 */ /* 0x000fe40000410000 */
[--C-:B---3--:R-:W-:Y:S02]  /*111e0*/  FFMA.FTZ R0, R204, c[0x0][0x2d0], -R4.reuse ;  /* 0x0000b400cc007a23 */ /* 0x108fe40000010804 */
[--C-:B-1----:R-:W-:Y:S02]  /*111f0*/  FFMA.FTZ R6, R203, c[0x0][0x2d0], -R4.reuse ;  /* 0x0000b400cb067a23 */ /* 0x102fe40000010804 */
[--C-:B------:R-:W-:Y:S02]  /*11200*/  FFMA.FTZ R184, R34, c[0x0][0x2d0], -R4.reuse ;  /* 0x0000b40022b87a23 */ /* 0x100fe40000010804 */
[----:B------:R-:W3:Y:S01]  /*11210*/  LDL.LU R34, [R1+0x24] ;  /* 0x0000240001227983 */ /* 0x000ee20000300800 */
[----:B------:R1:W-:Y:S01]  /*11220*/  MUFU.EX2 R18, R0 ;  /* 0x0000000000127308 */ /* 0x0003e20000000800 */
[--C-:B------:R-:W-:Y:S02]  /*11230*/  FFMA.FTZ R185, R23, c[0x0][0x2d0], -R4.reuse ;  /* 0x0000b40017b97a23 */ /* 0x100fe40000010804 */
[--C-:B------:R-:W-:Y:S02]  /*11240*/  FFMA.FTZ R85, R44, c[0x0][0x2d0], -R5.reuse ;  /* 0x0000b4002c557a23 */ /* 0x100fe40000010805 */
[--C-:B------:R-:W-:Y:S02]  /*11250*/  FFMA.FTZ R84, R45, c[0x0][0x2d0], -R5.reuse ;  /* 0x0000b4002d547a23 */ /* 0x100fe40000010805 */
[--C-:B------:R-:W-:Y:S02]  /*11260*/  FFMA.FTZ R81, R114, c[0x0][0x2d0], -R4.reuse ;  /* 0x0000b40072517a23 */ /* 0x100fe40000010804 */
[----:B------:R-:W-:Y:S01]  /*11270*/  FFMA.FTZ R114, R61, c[0x0][0x2d0], -R5 ;  /* 0x0000b4003d727a23 */ /* 0x000fe20000010805 */
[----:B------:R5:W-:Y:S01]  /*11280*/  MUFU.EX2 R23, R6 ;  /* 0x0000000600177308 */ /* 0x000be20000000800 */
[----:B------:R-:W-:Y:S02]  /*11290*/  FADD.FTZ R2, -R71, R117 ;  /* 0x0000007547027221 */ /* 0x000fe40000010100 */
[--C-:B------:R-:W-:Y:S02]  /*112a0*/  FFMA.FTZ R117, R38, c[0x0][0x2d0], -R4.reuse ;  /* 0x0000b40026757a23 */ /* 0x100fe40000010804 */
[--C-:B------:R-:W-:Y:S02]  /*112b0*/  FFMA.FTZ R8, R201, c[0x0][0x2d0], -R4.reuse ;  /* 0x0000b400c9087a23 */ /* 0x100fe40000010804 */
[--C-:B------:R-:W-:Y:S02]  /*112c0*/  FFMA.FTZ R201, R76, c[0x0][0x2d0], -R5.reuse ;  /* 0x0000b4004cc97a23 */ /* 0x100fe40000010805 */
[--C-:B------:R-:W-:Y:S01]  /*112d0*/  FFMA.FTZ R118, R35, c[0x0][0x2d0], -R4.reuse ;  /* 0x0000b40023767a23 */ /* 0x100fe20000010804 */
[----:B------:R-:W2:Y:S01]  /*112e0*/  MUFU.EX2 R3, R3 ;  /* 0x0000000300037308 */ /* 0x000ea20000000800 */
[--C-:B----4-:R-:W-:Y:S02]  /*112f0*/  FFMA.FTZ R7, R202, c[0x0][0x2d0], -R4.reuse ;  /* 0x0000b400ca077a23 */ /* 0x110fe40000010804 */
[--C-:B------:R-:W-:Y:S02]  /*11300*/  FFMA.FTZ R112, R51, c[0x0][0x2d0], -R4.reuse ;  /* 0x0000b40033707a23 */ /* 0x100fe40000010804 */
[----:B-1----:R-:W-:Y:S02]  /*11310*/  FMUL.FTZ R0, R68, c[0x0][0x2d0] ;  /* 0x0000b40044007a20 */ /* 0x002fe40000410000 */
[----:B------:R-:W-:Y:S02]  /*11320*/  FFMA.FTZ R204, R86, c[0x0][0x2d0], -R4 ;  /* 0x0000b40056cc7a23 */ /* 0x000fe40000010804 */
[----:B------:R-:W-:Y:S01]  /*11330*/  FFMA.FTZ R38, R111, c[0x0][0x2d0], -R0 ;  /* 0x0000b4006f267a23 */ /* 0x000fe20000010800 */
[----:B------:R-:W-:Y:S01]  /*11340*/  MUFU.EX2 R80, R7 ;  /* 0x0000000700507308 */ /* 0x000fe20000000800 */
[--C-:B------:R-:W-:Y:S02]  /*11350*/  FFMA.FTZ R206, R82, c[0x0][0x2d0], -R4.reuse ;  /* 0x0000b40052ce7a23 */ /* 0x100fe40000010804 */
[--C-:B------:R-:W-:Y:S02]  /*11360*/  FFMA.FTZ R86, R41, c[0x0][0x2d0], -R5.reuse ;  /* 0x0000b40029567a23 */ /* 0x100fe40000010805 */
[--C-:B-----5:R-:W-:Y:S02]  /*11370*/  FFMA.FTZ R6, R218, c[0x0][0x2d0], -R5.reuse ;  /* 0x0000b400da067a23 */ /* 0x120fe40000010805 */
[--C-:B------:R-:W-:Y:S02]  /*11380*/  FFMA.FTZ R209, R87, c[0x0][0x2d0], -R4.reuse ;  /* 0x0000b40057d17a23 */ /* 0x100fe40000010804 */
[--C-:B------:R-:W-:Y:S01]  /*11390*/  FFMA.FTZ R87, R40, c[0x0][0x2d0], -R5.reuse ;  /* 0x0000b40028577a23 */ /* 0x100fe20000010805 */
[----:B------:R1:W-:Y:S01]  /*113a0*/  MUFU.EX2 R111, R6 ;  /* 0x00000006006f7308 */ /* 0x0003e20000000800 */
[----:B------:R-:W-:Y:S02]  /*113b0*/  FFMA.FTZ R65, R115, c[0x0][0x2d0], -R4 ;  /* 0x0000b40073417a23 */ /* 0x000fe40000010804 */
[--C-:B------:R-:W-:Y:S02]  /*113c0*/  FFMA.FTZ R115, R77, c[0x0][0x2d0], -R5.reuse ;  /* 0x0000b4004d737a23 */ /* 0x100fe40000010805 */
[--C-:B------:R-:W-:Y:S02]  /*113d0*/  FFMA.FTZ R51, R108, c[0x0][0x2d0], -R5.reuse ;  /* 0x0000b4006c337a23 */ /* 0x100fe40000010805 */
[--C-:B------:R-:W-:Y:S02]  /*113e0*/  FFMA.FTZ R97, R27, c[0x0][0x2d0], -R0.reuse ;  /* 0x0000b4001b617a23 */ /* 0x100fe40000010800 */
[--C-:B------:R-:W-:Y:S01]  /*113f0*/  FFMA.FTZ R27, R79, c[0x0][0x2d0], -R0.reuse ;  /* 0x0000b4004f1b7a23 */ /* 0x100fe20000010800 */
[----:B------:R4:W-:Y:S01]  /*11400*/  MUFU.EX2 R82, R10 ;  /* 0x0000000a00527308 */ /* 0x0009e20000000800 */
[----:B------:R-:W-:Y:S02]  /*11410*/  FMUL.FTZ R2, R2, c[0x0][0x2d0] ;  /* 0x0000b40002027a20 */ /* 0x000fe40000410000 */
[--C-:B------:R-:W-:Y:S02]  /*11420*/  FFMA.FTZ R108, R46, c[0x0][0x2d0], -R0.reuse ;  /* 0x0000b4002e6c7a23 */ /* 0x100fe40000010800 */
[----:B------:R-:W-:Y:S02]  /*11430*/  FFMA.FTZ R46, R78, c[0x0][0x2d0], -R0 ;  /* 0x0000b4004e2e7a23 */ /* 0x000fe40000010800 */
[----:B------:R-:W5:Y:S01]  /*11440*/  LDSM.16.MT88.4 R76, [R225] ;  /* 0x00000000e14c783b */ /* 0x000f620000004200 */
[--C-:B------:R-:W-:Y:S02]  /*11450*/  FFMA.FTZ R37, R93, c[0x0][0x2d0], -R5.reuse ;  /* 0x0000b4005d257a23 */ /* 0x100fe40000010805 */
[----:B------:R-:W-:Y:S01]  /*11460*/  MUFU.EX2 R2, R2 ;  /* 0x0000000200027308 */ /* 0x000fe20000000800 */
[--C-:B------:R-:W-:Y:S02]  /*11470*/  FFMA.FTZ R186, R22, c[0x0][0x2d0], -R4.reuse ;  /* 0x0000b40016ba7a23 */ /* 0x100fe40000010804 */
[--C-:B------:R-:W-:Y:S02]  /*11480*/  FFMA.FTZ R116, R39, c[0x0][0x2d0], -R4.reuse ;  /* 0x0000b40027747a23 */ /* 0x100fe40000010804 */
[----:B-1----:R-:W2:Y:S01]  /*11490*/  LDL.LU R6, [R1+0x28] ;  /* 0x0000280001067983 */ /* 0x002ea20000300800 */
[--C-:B------:R-:W-:Y:S02]  /*114a0*/  FFMA.FTZ R113, R50, c[0x0][0x2d0], -R4.reuse ;  /* 0x0000b40032717a23 */ /* 0x100fe40000010804 */
[--C-:B------:R-:W-:Y:S02]  /*114b0*/  FFMA.FTZ R100, R55, c[0x0][0x2d0], -R4.reuse ;  /* 0x0000b40037647a23 */ /* 0x100fe40000010804 */
[----:B------:R-:W1:Y:S01]  /*114c0*/  MUFU.EX2 R22, R9 ;  /* 0x0000000900167308 */ /* 0x000e620000000800 */
        /* <DEDUP_REMOVED lines=12> */
[--C-:B------:R-:W-:Y:S02]  /*11590*/  FFMA.FTZ R4, R220, c[0x0][0x2d0], -R5.reuse ;  /* 0x0000b400dc047a23 */ /* 0x100fe40000010805 */
[--C-:B------:R-:W-:Y:S02]  /*115a0*/  FFMA.FTZ R98, R216, c[0x0][0x2d0], -R0.reuse ;  /* 0x0000b400d8627a23 */ /* 0x100fe40000010800 */
[--C-:B------:R-:W-:Y:S02]  /*115b0*/  FFMA.FTZ R7, R222, c[0x0][0x2d0], -R0.reuse ;  /* 0x0000b400de077a23 */ /* 0x100fe40000010800 */
[--C-:B------:R-:W-:Y:S01]  /*115c0*/  FFMA.FTZ R93, R31, c[0x0][0x2d0], -R0.reuse ;  /* 0x0000b4001f5d7a23 */ /* 0x100fe20000010800 */
[----:B------:R-:W-:Y:S01]  /*115d0*/  MOV R31, R64 ;  /* 0x00000040001f7202 */ /* 0x000fe20000000f00 */
[--C-:B------:R-:W-:Y:S01]  /*115e0*/  FFMA.FTZ R103, R60, c[0x0][0x2d0], -R5.reuse ;  /* 0x0000b4003c677a23 */ /* 0x100fe20000010805 */
[----:B------:R1:W-:Y:S01]  /*115f0*/  MUFU.EX2 R222, R8 ;  /* 0x0000000800de7308 */ /* 0x0003e20000000800 */
[--C-:B------:R-:W-:Y:S02]  /*11600*/  FFMA.FTZ R19, R105, c[0x0][0x2d0], -R5.reuse ;  /* 0x0000b40069137a23 */ /* 0x100fe40000010805 */
[--C-:B------:R-:W-:Y:S02]  /*11610*/  FFMA.FTZ R50, R109, c[0x0][0x2d0], -R5.reuse ;  /* 0x0000b4006d327a23 */ /* 0x100fe40000010805 */
[--C-:B------:R-:W-:Y:S01]  /*11620*/  FFMA.FTZ R109, R47, c[0x0][0x2d0], -R0.reuse ;  /* 0x0000b4002f6d7a23 */ /* 0x100fe20000010800 */
[----:B------:R-:W-:Y:S01]  /*11630*/  MOV R47, R52 ;  /* 0x00000034002f7202 */ /* 0x000fe20000000f00 */
        /* <DEDUP_REMOVED lines=9> */
[----:B------:R-:W-:Y:S02]  /*116d0*/  FFMA.FTZ R54, R104, c[0x0][0x2d0], -R5 ;  /* 0x0000b40068367a23 */ /* 0x000fe40000010805 */
[--C-:B------:R-:W-:Y:S02]  /*116e0*/  FFMA.FTZ R14, R221, c[0x0][0x2d0], -R0.reuse ;  /* 0x0000b400dd0e7a23 */ /* 0x100fe40000010800 */
[--C-:B------:R-:W-:Y:S02]  /*116f0*/  FFMA.FTZ R11, R246, c[0x0][0x2d0], -R0.reuse ;  /* 0x0000b400f60b7a23 */ /* 0x100fe40000010800 */
[--C-:B----4-:R-:W-:Y:S02]  /*11700*/  FFMA.FTZ R10, R223, c[0x0][0x2d0], -R0.reuse ;  /* 0x0000b400df0a7a23 */ /* 0x110fe40000010800 */
        /* <DEDUP_REMOVED lines=16> */
[----:B------:R-:W-:Y:S01]  /*11810*/  FFMA.FTZ R39, R106, c[0x0][0x2d0], -R0 ;  /* 0x0000b4006a277a23 */ /* 0x000fe20000010800 */
[----:B------:R-:W-:Y:S01]  /*11820*/  MUFU.EX2 R184, R184 ;  /* 0x000000b800b87308 */ /* 0x000fe20000000800 */
[----:B------:R-:W-:Y:S02]  /*11830*/  FADD.FTZ R0, -R68, R119 ;  /* 0x0000007744007221 */ /* 0x000fe40000010100 */
[--C-:B------:R-:W-:Y:S02]  /*11840*/  FFMA.FTZ R102, R56, c[0x0][0x2d0], -R5.reuse ;  /* 0x0000b40038667a23 */ /* 0x100fe40000010805 */
[----:B------:R-:W-:Y:S02]  /*11850*/  FMUL.FTZ R0, R0, c[0x0][0x2d0] ;  /* 0x0000b40000007a20 */ /* 0x000fe40000410000 */
[--C-:B------:R-:W-:Y:S02]  /*11860*/  FFMA.FTZ R36, R13, c[0x0][0x2d0], -R5.reuse ;  /* 0x0000b4000d247a23 */ /* 0x100fe40000010805 */
[--C-:B------:R-:W-:Y:S01]  /*11870*/  FFMA.FTZ R49, R12, c[0x0][0x2d0], -R5.reuse ;  /* 0x0000b4000c317a23 */ /* 0x100fe20000010805 */
[----:B------:R-:W-:Y:S01]  /*11880*/  MUFU.EX2 R106, R11 ;  /* 0x0000000b006a7308 */ /* 0x000fe20000000800 */
[--C-:B------:R-:W-:Y:S02]  /*11890*/  FFMA.FTZ R99, R57, c[0x0][0x2d0], -R5.reuse ;  /* 0x0000b40039637a23 */ /* 0x100fe40000010805 */
[--C-:B------:R-:W-:Y:S01]  /*118a0*/  FFMA.FTZ R203, R72, c[0x0][0x2d0], -R5.reuse ;  /* 0x0000b40048cb7a23 */ /* 0x100fe20000010805 */
[----:B------:R-:W-:Y:S01]  /*118b0*/  MOV R59, R49 ;  /* 0x00000031003b7202 */ /* 0x000fe20000000f00 */
[----:B------:R-:W-:Y:S05]  /*118c0*/  FFMA.FTZ R202, R73, c[0x0][0x2d0], -R5 ;  /* 0x0000b40049ca7a23 */ /* 0x000fea0000010805 */
        /* <DEDUP_REMOVED lines=40> */
[C---:B--2---:R-:W-:Y:S01]  /*11b50*/  FMUL.FTZ R61, R3.reuse, R121 ;  /* 0x00000079033d7220 */ /* 0x044fe20000410000 */
[----:B------:R-:W-:Y:S01]  /*11b60*/  MOV R74, R32 ;  /* 0x00000020004a7202 */ /* 0x000fe20000000f00 */
[----:B------:R-:W2:Y:S01]  /*11b70*/  LDL.LU R121, [R1+0x2c] ;  /* 0x00002c0001797983 */ /* 0x000ea20000300800 */
[C---:B------:R-:W-:Y:S01]  /*11b80*/  FMUL.FTZ R60, R3.reuse, R120 ;  /* 0x00000078033c7220 */ /* 0x040fe20000410000 */
[----:B-1----:R-:W-:Y:S01]  /*11b90*/  F2FP.BF16.PACK_AB R72, R22, R26 ;  /* 0x0000001a1648723e */ /* 0x002fe200000010ff */
[----:B------:R-:W-:Y:S01]  /*11ba0*/  FMUL.FTZ R64, R2, R124 ;  /* 0x0000007c02407220 */ /* 0x000fe20000410000 */
[----:B------:R-:W-:Y:S01]  /*11bb0*/  F2FP.BF16.PACK_AB R73, R18, R23 ;  /* 0x000000171249723e */ /* 0x000fe200000010ff */
[C---:B------:R-:W-:Y:S01]  /*11bc0*/  FMUL.FTZ R8, R3.reuse, R148 ;  /* 0x0000009403087220 */ /* 0x040fe20000410000 */
[----:B------:R-:W-:Y:S01]  /*11bd0*/  MOV R148, R36 ;  /* 0x0000002400947202 */ /* 0x000fe20000000f00 */
[----:B------:R-:W1:Y:S01]  /*11be0*/  MUFU.EX2 R120, R7 ;  /* 0x0000000700787308 */ /* 0x000e620000000800 */
        /* <DEDUP_REMOVED lines=9> */
[----:B------:R-:W4:Y:S01]  /*11c80*/  MUFU.EX2 R124, R15 ;  /* 0x0000000f007c7308 */ /* 0x000f220000000800 */
[C---:B------:R-:W-:Y:S01]  /*11c90*/  FMUL.FTZ R28, R3.reuse, R144 ;  /* 0x00000090031c7220 */ /* 0x040fe20000410000 */
[----:B------:R-:W-:Y:S01]  /*11ca0*/  MOV R144, R19 ;  /* 0x0000001300907202 */ /* 0x000fe20000000f00 */
[C---:B------:R-:W-:Y:S01]  /*11cb0*/  FMUL.FTZ R29, R3.reuse, R145 ;  /* 0x00000091031d7220 */ /* 0x040fe20000410000 */
[----:B------:R-:W-:Y:S01]  /*11cc0*/  MOV R141, R51 ;  /* 0x00000033008d7202 */ /* 0x000fe20000000f00 */
[C---:B------:R-:W-:Y:S01]  /*11cd0*/  FMUL.FTZ R40, R3.reuse, R132 ;  /* 0x0000008403287220 */ /* 0x040fe20000410000 */
[----:B------:R-:W-:Y:S01]  /*11ce0*/  MOV R145, R54 ;  /* 0x0000003600917202 */ /* 0x000fe20000000f00 */
[C---:B------:R-:W-:Y:S02]  /*11cf0*/  FMUL.FTZ R41, R3.reuse, R133 ;  /* 0x0000008503297220 */ /* 0x040fe40000410000 */
[C---:B------:R-:W-:Y:S01]  /*11d00*/  FMUL.FTZ R44, R3.reuse, R136 ;  /* 0x00000088032c7220 */ /* 0x040fe20000410000 */
[----:B------:R-:W-:Y:S01]  /*11d10*/  MOV R136, R148 ;  /* 0x0000009400887202 */ /* 0x000fe20000000f00 */
[C---:B------:R-:W-:Y:S01]  /*11d20*/  FMUL.FTZ R45, R3.reuse, R137 ;  /* 0x00000089032d7220 */ /* 0x040fe20000410000 */
[----:B------:R-:W-:Y:S01]  /*11d30*/  MOV R148, R38 ;  /* 0x0000002600947202 */ /* 0x000fe20000000f00 */
[C---:B------:R-:W-:Y:S01]  /*11d40*/  FFMA.FTZ R88, R3.reuse, R88, R248 ;  /* 0x0000005803587223 */ /* 0x040fe200000100f8 */
[----:B------:R-:W-:Y:S01]  /*11d50*/  MUFU.EX2 R132, R84 ;  /* 0x0000005400847308 */ /* 0x000fe20000000800 */
[C---:B------:R-:W-:Y:S01]  /*11d60*/  FMUL.FTZ R56, R3.reuse, R128 ;  /* 0x0000008003387220 */ /* 0x040fe20000410000 */
[----:B------:R-:W-:Y:S01]  /*11d70*/  MOV R128, R63 ;  /* 0x0000003f00807202 */ /* 0x000fe20000000f00 */
[----:B------:R-:W-:Y:S02]  /*11d80*/  FMUL.FTZ R57, R3, R129 ;  /* 0x0000008103397220 */ /* 0x000fe40000410000 */
[C---:B---3--:R-:W-:Y:S01]  /*11d90*/  FFMA.FTZ R3, R2.reuse, R34, R26 ;  /* 0x0000002202037223 */ /* 0x048fe2000001001a */
[----:B------:R-:W-:Y:S01]  /*11da0*/  MOV R34, R33 ;  /* 0x0000002100227202 */ /* 0x000fe20000000f00 */
[C---:B------:R-:W-:Y:S01]  /*11db0*/  FMUL.FTZ R4, R2.reuse, R180 ;  /* 0x000000b402047220 */ /* 0x040fe20000410000 */
[----:B------:R-:W-:Y:S01]  /*11dc0*/  MOV R180, R30 ;  /* 0x0000001e00b47202 */ /* 0x000fe20000000f00 */
[C---:B------:R-:W-:Y:S01]  /*11dd0*/  FMUL.FTZ R5, R2.reuse, R181 ;  /* 0x000000b502057220 */ /* 0x040fe20000410000 */
[----:B------:R-:W-:Y:S01]  /*11de0*/  MOV R181, R83 ;  /* 0x0000005300b57202 */ /* 0x000fe20000000f00 */
[----:B------:R-:W-:Y:S01]  /*11df0*/  FMUL.FTZ R16, R2, R172 ;  /* 0x000000ac02107220 */ /* 0x000fe20000410000 */
[----:B-1----:R-:W-:Y:S01]  /*11e00*/  F2FP.BF16.PACK_AB R83, R120, R110 ;  /* 0x0000006e7853723e */ /* 0x002fe200000010ff */
[C---:B------:R-:W-:Y:S01]  /*11e10*/  FMUL.FTZ R17, R2.reuse, R173 ;  /* 0x000000ad02117220 */ /* 0x040fe20000410000 */
[----:B------:R-:W-:Y:S01]  /*11e20*/  MOV R172, R67 ;  /* 0x0000004300ac7202 */ /* 0x000fe20000000f00 */
[C---:B------:R-:W-:Y:S01]  /*11e30*/  FMUL.FTZ R20, R2.reuse, R176 ;  /* 0x000000b002147220 */ /* 0x040fe20000410000 */
[----:B------:R-:W-:Y:S01]  /*11e40*/  MOV R176, R42 ;  /* 0x0000002a00b07202 */ /* 0x000fe20000000f00 */
[C---:B------:R-:W-:Y:S01]  /*11e50*/  FMUL.FTZ R21, R2.reuse, R177 ;  /* 0x000000b102157220 */ /* 0x040fe20000410000 */
        /* <DEDUP_REMOVED lines=17> */
[----:B------:R-:W-:Y:S01]  /*11f70*/  FMUL.FTZ R65, R2, R125 ;  /* 0x0000007d02417220 */ /* 0x000fe20000410000 */
[----:B------:R-:W-:Y:S01]  /*11f80*/  MOV R125, R47 ;  /* 0x0000002f007d7202 */ /* 0x000fe20000000f00 */
[C---:B------:R-:W-:Y:S01]  /*11f90*/  FFMA.FTZ R2, R58.reuse, R6, R23 ;  /* 0x000000063a027223 */ /* 0x040fe20000010017 */
[----:B------:R-:W1:Y:S01]  /*11fa0*/  MUFU.EX2 R107, R92 ;  /* 0x0000005c006b7308 */ /* 0x000e620000000800 */
[----:B------:R-:W-:Y:S01]  /*11fb0*/  FMUL.FTZ R6, R58, R182 ;  /* 0x000000b63a067220 */ /* 0x000fe20000410000 */
[----:B------:R-:W-:Y:S01]  /*11fc0*/  MOV R182, R82 ;  /* 0x0000005200b67202 */ /* 0x000fe20000000f00 */
[----:B------:R-:W-:Y:S01]  /*11fd0*/  FADD.FTZ R94, R18, R2 ;  /* 0x00000002125e7221 */ /* 0x000fe20000010000 */
[----:B------:R-:W-:Y:S01]  /*11fe0*/  MOV R2, R74 ;  /* 0x0000004a00027202 */ /* 0x000fe20000000f00 */
[----:B------:R-:W-:Y:S01]  /*11ff0*/  FMUL.FTZ R7, R58, R183 ;  /* 0x000000b73a077220 */ /* 0x000fe20000410000 */
[----:B------:R-:W-:Y:S01]  /*12000*/  MOV R183, R80 ;  /* 0x0000005000b77202 */ /* 0x000fe20000000f00 */
[----:B------:R-:W-:Y:S01]  /*12010*/  FMUL.FTZ R10, R0, R150 ;  /* 0x00000096000a7220 */ /* 0x000fe20000410000 */
[----:B------:R-:W-:Y:S01]  /*12020*/  F2FP.BF16.PACK_AB R74, R182, R2 ;  /* 0x00000002b64a723e */ /* 0x000fe200000010ff */
[----:B------:R-:W-:Y:S01]  /*12030*/  FMUL.FTZ R11, R0, R151 ;  /* 0x00000097000b7220 */ /* 0x000fe20000410000 */
[----:B------:R-:W-:Y:S01]  /*12040*/  F2FP.BF16.PACK_AB R75, R222, R183 ;  /* 0x000000b7de4b723e */ /* 0x000fe200000010ff */
[----:B------:R-:W-:Y:S01]  /*12050*/  FADD.FTZ R95, R22, R3 ;  /* 0x00000003165f7221 */ /* 0x000fe20000010000 */
[----:B------:R-:W-:Y:S01]  /*12060*/  F2FP.BF16.PACK_AB R80, R216, R248 ;  /* 0x000000f8d850723e */ /* 0x000fe200000010ff */
[----:B------:R-:W-:Y:S01]  /*12070*/  FMUL.FTZ R18, R58, R174 ;  /* 0x000000ae3a127220 */ /* 0x000fe20000410000 */
[----:B----4-:R-:W-:Y:S01]  /*12080*/  F2FP.BF16.PACK_AB R82, R124, R111 ;  /* 0x0000006f7c52723e */ /* 0x010fe200000010ff */
[C---:B------:R-:W-:Y:S01]  /*12090*/  FMUL.FTZ R19, R58.reuse, R175 ;  /* 0x000000af3a137220 */ /* 0x040fe20000410000 */
[----:B------:R-:W-:Y:S01]  /*120a0*/  MOV R168, R66 ;  /* 0x0000004200a87202 */ /* 0x000fe20000000f00 */
[-C--:B-----5:R-:W-:Y:S01]  /*120b0*/  HMMA.16816.F32.BF16 R4, R72, R76.reuse, R4 ;  /* 0x0000004c4804723c */ /* 0x0a0fe20000041804 */
[----:B------:R-:W-:Y:S04]  /*120c0*/  MUFU.EX2 R133, R101 ;  /* 0x0000006500857308 */ /* 0x000fe80000000800 */
[C---:B------:R-:W-:Y:S01]  /*120d0*/  FMUL.FTZ R34, R58.reuse, R166 ;  /* 0x000000a63a227220 */ /* 0x040fe20000410000 */
[----:B------:R-:W-:Y:S01]  /*120e0*/  MOV R152, R59 ;  /* 0x0000003b00987202 */ /* 0x000fe20000000f00 */
[----:B------:R-:W-:Y:S01]  /*120f0*/  FMUL.FTZ R35, R58, R167 ;  /* 0x000000a73a237220 */ /* 0x000fe20000410000 */
[C---:B------:R-:W-:Y:S03]  /*12100*/  HMMA.16816.F32.BF16 R8, R80.reuse, R76, R8 ;  /* 0x0000004c5008723c */ /* 0x040fe60000041808 */
[----:B------:R-:W-:Y:S01]  /*12110*/  MUFU.EX2 R137, R99 ;  /* 0x0000006300897308 */ /* 0x000fe20000000800 */
[----:B------:R-:W-:Y:S01]  /*12120*/  FMUL.FTZ R15, R0, R159 ;  /* 0x0000009f000f7220 */ /* 0x000fe20000410000 */
[----:B------:R-:W-:Y:S01]  /*12130*/  MOV R248, R152 ;  /* 0x0000009800f87202 */ /* 0x000fe20000000f00 */
[C---:B------:R-:W-:Y:S02]  /*12140*/  FMUL.FTZ R22, R58.reuse, R178 ;  /* 0x000000b23a167220 */ /* 0x040fe40000410000 */
[----:B------:R-:W-:Y:S04]  /*12150*/  FMUL.FTZ R23, R58, R179 ;  /* 0x000000b33a177220 */ /* 0x000fe80000410000 */
[C---:B------:R-:W-:Y:S01]  /*12160*/  FMUL.FTZ R26, R0.reuse, R142 ;  /* 0x0000008e001a7220 */ /* 0x040fe20000410000 */
[----:B------:R3:W4:Y:S01]  /*12170*/  MUFU.EX2 R99, R98 ;  /* 0x0000006200637308 */ /* 0x0007220000000800 */
[C---:B------:R-:W-:Y:S02]  /*12180*/  FMUL.FTZ R27, R0.reuse, R143 ;  /* 0x0000008f001b7220 */ /* 0x040fe40000410000 */
[C---:B------:R-:W-:Y:S02]  /*12190*/  FMUL.FTZ R30, R0.reuse, R146 ;  /* 0x00000092001e7220 */ /* 0x040fe40000410000 */
[----:B------:R-:W-:Y:S02]  /*121a0*/  FMUL.FTZ R31, R0, R147 ;  /* 0x00000093001f7220 */ /* 0x000fe40000410000 */
[C---:B------:R-:W-:Y:S02]  /*121b0*/  FMUL.FTZ R38, R58.reuse, R170 ;  /* 0x000000aa3a267220 */ /* 0x040fe40000410000 */
[----:B------:R-:W-:Y:S01]  /*121c0*/  FMUL.FTZ R39, R58, R171 ;  /* 0x000000ab3a277220 */ /* 0x000fe20000410000 */
[----:B------:R5:W-:Y:S01]  /*121d0*/  MUFU.EX2 R101, R96 ;  /* 0x0000006000657308 */ /* 0x000be20000000800 */
[C---:B------:R-:W-:Y:S02]  /*121e0*/  FMUL.FTZ R42, R0.reuse, R134 ;  /* 0x00000086002a7220 */ /* 0x040fe40000410000 */
[C---:B------:R-:W-:Y:S02]  /*121f0*/  FMUL.FTZ R43, R0.reuse, R135 ;  /* 0x00000087002b7220 */ /* 0x040fe40000410000 */
[C---:B------:R-:W-:Y:S02]  /*12200*/  FMUL.FTZ R46, R0.reuse, R138 ;  /* 0x0000008a002e7220 */ /* 0x040fe40000410000 */
[----:B------:R-:W-:Y:S02]  /*12210*/  FMUL.FTZ R47, R0, R139 ;  /* 0x0000008b002f7220 */ /* 0x000fe40000410000 */
[C---:B------:R-:W-:Y:S01]  /*12220*/  FMUL.FTZ R50, R58.reuse, R162 ;  /* 0x000000a23a327220 */ /* 0x040fe20000410000 */
[----:B------:R-:W-:Y:S01]  /*12230*/  MUFU.EX2 R135, R103 ;  /* 0x0000006700877308 */ /* 0x000fe20000000800 */
[C---:B------:R-:W-:Y:S02]  /*12240*/  FMUL.FTZ R51, R58.reuse, R163 ;  /* 0x000000a33a337220 */ /* 0x040fe40000410000 */
[C---:B------:R-:W-:Y:S02]  /*12250*/  FMUL.FTZ R66, R58.reuse, R126 ;  /* 0x0000007e3a427220 */ /* 0x040fe40000410000 */
[C---:B------:R-:W-:Y:S02]  /*12260*/  FMUL.FTZ R67, R58.reuse, R127 ;  /* 0x0000007f3a437220 */ /* 0x040fe40000410000 */
[C---:B------:R-:W-:Y:S02]  /*12270*/  FMUL.FTZ R54, R58.reuse, R154 ;  /* 0x0000009a3a367220 */ /* 0x040fe40000410000 */
[----:B------:R-:W-:Y:S01]  /*12280*/  FMUL.FTZ R55, R58, R155 ;  /* 0x0000009b3a377220 */ /* 0x000fe20000410000 */
[----:B------:R-:W-:Y:S01]  /*12290*/  MUFU.EX2 R126, R86 ;  /* 0x00000056007e7308 */ /* 0x000fe20000000800 */
[----:B------:R-:W-:Y:S02]  /*122a0*/  FMUL.FTZ R58, R0, R130 ;  /* 0x00000082003a7220 */ /* 0x000fe40000410000 */
[----:B------:R-:W-:Y:S02]  /*122b0*/  FADD.FTZ R88, R216, R88 ;  /* 0x00000058d8587221 */ /* 0x000fe40000010000 */
[----:B------:R-:W-:Y:S02]  /*122c0*/  FADD.FTZ R2, R2, R95 ;  /* 0x0000005f02027221 */ /* 0x000fe40000010000 */
[----:B---3--:R-:W-:Y:S02]  /*122d0*/  FADD.FTZ R98, R111, R88 ;  /* 0x000000586f627221 */ /* 0x008fe40000010000 */
[C---:B------:R-:W-:Y:S01]  /*122e0*/  FMUL.FTZ R59, R0.reuse, R131 ;  /* 0x00000083003b7220 */ /* 0x040fe20000410000 */
[----:B------:R-:W-:Y:S01]  /*122f0*/  MUFU.EX2 R127, R85 ;  /* 0x00000055007f7308 */ /* 0x000fe20000000800 */
[C---:B------:R-:W-:Y:S02]  /*12300*/  FMUL.FTZ R62, R0.reuse, R122 ;  /* 0x0000007a003e7220 */ /* 0x040fe40000410000 */
[----:B------:R-:W-:Y:S02]  /*12310*/  FMUL.FTZ R63, R0, R123 ;  /* 0x0000007b003f7220 */ /* 0x000fe40000410000 */
[----:B-----5:R-:W-:Y:S01]  /*12320*/  FADD.FTZ R96, R182, R2 ;  /* 0x00000002b6607221 */ /* 0x020fe20000010000 */
[----:B------:R-:W-:Y:S01]  /*12330*/  MOV R182, R125 ;  /* 0x0000007d00b67202 */ /* 0x000fe20000000f00 */
[----:B------:R-:W-:Y:S03]  /*12340*/  FADD.FTZ R2, R124, R98 ;  /* 0x000000627c027221 */ /* 0x000fe60000010000 */
[----:B------:R-:W-:Y:S01]  /*12350*/  MUFU.EX2 R130, R112 ;  /* 0x0000007000827308 */ /* 0x000fe20000000800 */
[----:B-1----:R-:W-:Y:S09]  /*12360*/  FADD.FTZ R2, R107, R2 ;  /* 0x000000026b027221 */ /* 0x002ff20000010000 */
[----:B------:R1:W-:Y:S10]  /*12370*/  MUFU.EX2 R112, R87 ;  /* 0x0000005700707308 */ /* 0x0003f40000000800 */
[----:B------:R-:W-:Y:S10]  /*12380*/  MUFU.EX2 R122, R89 ;  /* 0x00000059007a7308 */ /* 0x000ff40000000800 */
[----:B------:R-:W-:Y:S01]  /*12390*/  MUFU.EX2 R103, R172 ;  /* 0x000000ac00677308 */ /* 0x000fe20000000800 */
[----:B-1----:R-:W-:Y:S09]  /*123a0*/  LDSM.16.MT88.4 R84, [R225+0x800] ;  /* 0x00080000e154783b */ /* 0x002ff20000004200 */
[----:B------:R-:W-:Y:S10]  /*123b0*/  MUFU.EX2 R111, R165 ;  /* 0x000000a5006f7308 */ /* 0x000ff40000000800 */
[----:B------:R-:W-:Y:S10]  /*123c0*/  MUFU.EX2 R131, R102 ;  /* 0x0000006600837308 */ /* 0x000ff40000000800 */
[----:B------:R1:W-:Y:S10]  /*123d0*/  MUFU.EX2 R102, R93 ;  /* 0x0000005d00667308 */ /* 0x0003f40000000800 */
[----:B------:R-:W-:Y:S10]  /*123e0*/  MUFU.EX2 R125, R109 ;  /* 0x0000006d007d7308 */ /* 0x000ff40000000800 */
[----:B------:R-:W-:Y:S10]  /*123f0*/  MUFU.EX2 R109, R160 ;  /* 0x000000a0006d7308 */ /* 0x000ff40000000800 */
[----:B------:R-:W-:Y:S10]  /*12400*/  MUFU.EX2 R134, R100 ;  /* 0x0000006400867308 */ /* 0x000ff40000000800 */
[----:B------:R3:W5:Y:S10]  /*12410*/  MUFU.EX2 R100, R97 ;  /* 0x0000006100647308 */ /* 0x0007740000000800 */
[----:B------:R-:W-:Y:S10]  /*12420*/  MUFU.EX2 R123, R116 ;  /* 0x00000074007b7308 */ /* 0x000ff40000000800 */
[----:B------:R-:W-:Y:S10]  /*12430*/  MUFU.EX2 R116, R182 ;  /* 0x000000b600747308 */ /* 0x000ff40000000800 */
[----:B------:R-:W-:Y:S10]  /*12440*/  MUFU.EX2 R129, R113 ;  /* 0x0000007100817308 */ /* 0x000ff40000000800 */
[----:B------:R-:W-:Y:S01]  /*12450*/  MUFU.EX2 R152, R115 ;  /* 0x0000007300987308 */ /* 0x000fe20000000800 */
[C---:B--2---:R-:W-:Y:S02]  /*12460*/  FFMA.FTZ R3, R0.reuse, R121, R14 ;  /* 0x0000007900037223 */ /* 0x044fe4000001000e */
[----:B------:R-:W-:Y:S02]  /*12470*/  FMUL.FTZ R14, R0, R158 ;  /* 0x0000009e000e7220 */ /* 0x000fe40000410000 */
[----:B------:R-:W-:Y:S01]  /*12480*/  FADD.FTZ R0, R183, R94 ;  /* 0x0000005eb7007221 */ /* 0x000fe20000010000 */
[----:B------:R-:W-:Y:S01]  /*12490*/  MOV R183, R128 ;  /* 0x0000008000b77202 */ /* 0x000fe20000000f00 */
[----:B-1----:R-:W-:Y:S03]  /*124a0*/  LDSM.16.MT88.4 R92, [R226+0x1000] ;  /* 0x00100000e25c783b */ /* 0x002fe60000004200 */
[----:B------:R-:W1:Y:S01]  /*124b0*/  MUFU.EX2 R121, R118 ;  /* 0x0000007600797308 */ /* 0x000e620000000800 */
[----:B------:R-:W-:Y:S01]  /*124c0*/  FADD.FTZ R3, R106, R3 ;  /* 0x000000036a037221 */ /* 0x000fe20000010000 */
[-C--:B------:R-:W-:Y:S03]  /*124d0*/  HMMA.16816.F32.BF16 R12, R80, R78.reuse, R12 ;  /* 0x0000004e500c723c */ /* 0x080fe6000004180c */
[----:B---3--:R-:W-:Y:S01]  /*124e0*/  FADD.FTZ R97, R110, R3 ;  /* 0x000000036e617221 */ /* 0x008fe20000010000 */
[----:B------:R-:W-:Y:S01]  /*124f0*/  MOV R128, R136 ;  /* 0x0000008800807202 */ /* 0x000fe20000000f00 */
[----:B------:R-:W-:Y:S02]  /*12500*/  FADD.FTZ R3, R222, R0 ;  /* 0x00000000de037221 */ /* 0x000fe40000010000 */
[----:B------:R-:W-:Y:S01]  /*12510*/  FADD.FTZ R0, R120, R97 ;  /* 0x0000006178007221 */ /* 0x000fe20000010000 */
[C---:B------:R-:W-:Y:S01]  /*12520*/  HMMA.16816.F32.BF16 R16, R72.reuse, R78, R16 ;  /* 0x0000004e4810723c */ /* 0x040fe20000041810 */
[----:B------:R-:W2:Y:S01]  /*12530*/  LDSM.16.MT88.4 R76, [R229] ;  /* 0x00000000e54c783b */ /* 0x000ea20000004200 */
[----:B------:R3:W3:Y:S02]  /*12540*/  MUFU.EX2 R118, R91 ;  /* 0x0000005b00767308 */ /* 0x0006e40000000800 */
[----:B----4-:R-:W-:Y:S02]  /*12550*/  FADD.FTZ R0, R99, R0 ;  /* 0x0000000063007221 */ /* 0x010fe40000010000 */
[----:B------:R-:W-:Y:S02]  /*12560*/  FADD.FTZ R3, R186, R3 ;  /* 0x00000003ba037221 */ /* 0x000fe40000010000 */
[----:B-----5:R-:W-:Y:S04]  /*12570*/  FADD.FTZ R0, R100, R0 ;  /* 0x0000000064007221 */ /* 0x020fe80000010000 */
[----:B------:R4:W-:Y:S01]  /*12580*/  MUFU.EX2 R110, R161 ;  /* 0x000000a1006e7308 */ /* 0x0009e20000000800 */
[----:B------:R-:W-:Y:S02]  /*12590*/  FADD.FTZ R0, R101, R0 ;  /* 0x0000000065007221 */ /* 0x000fe40000010000 */
[----:B------:R-:W-:Y:S02]  /*125a0*/  FADD.FTZ R3, R185, R3 ;  /* 0x00000003b9037221 */ /* 0x000fe40000010000 */
[----:B------:R-:W-:Y:S02]  /*125b0*/  FADD.FTZ R0, R102, R0 ;  /* 0x0000000066007221 */ /* 0x000fe40000010000 */
[----:B------:R-:W-:Y:S02]  /*125c0*/  FADD.FTZ R3, R184, R3 ;  /* 0x00000003b8037221 */ /* 0x000fe40000010000 */
[----:B------:R-:W-:Y:S01]  /*125d0*/  FADD.FTZ R0, R104, R0 ;  /* 0x0000000068007221 */ /* 0x000fe20000010000 */
[----:B------:R-:W-:Y:S01]  /*125e0*/  MUFU.EX2 R136, R114 ;  /* 0x0000007200887308 */ /* 0x000fe20000000800 */
[----:B-1----:R-:W-:Y:S02]  /*125f0*/  FADD.FTZ R3, R121, R3 ;  /* 0x0000000379037221 */ /* 0x002fe40000010000 */
[----:B------:R-:W-:Y:S01]  /*12600*/  FADD.FTZ R0, R105, R0 ;  /* 0x0000000069007221 */ /* 0x000fe20000010000 */
[----:B---3--:R-:W-:Y:S01]  /*12610*/  LDSM.16.MT88.4 R88, [R226+0x800] ;  /* 0x00080000e258783b */ /* 0x008fe20000004200 */
[----:B------:R-:W-:Y:S02]  /*12620*/  FADD.FTZ R2, R118, R2 ;  /* 0x0000000276027221 */ /* 0x000fe40000010000 */
[----:B------:R-:W-:Y:S02]  /*12630*/  FADD.FTZ R3, R117, R3 ;  /* 0x0000000375037221 */ /* 0x000fe40000010000 */
[----:B------:R-:W-:Y:S01]  /*12640*/  FADD.FTZ R2, R119, R2 ;  /* 0x0000000277027221 */ /* 0x000fe20000010000 */
[----:B------:R-:W1:Y:S01]  /*12650*/  MUFU.EX2 R114, R108 ;  /* 0x0000006c00727308 */ /* 0x000e620000000800 */
[----:B------:R-:W-:Y:S02]  /*12660*/  FADD.FTZ R3, R123, R3 ;  /* 0x000000037b037221 */ /* 0x000fe40000010000 */
[----:B------:R-:W-:Y:S01]  /*12670*/  FADD.FTZ R2, R122, R2 ;  /* 0x000000027a027221 */ /* 0x000fe20000010000 */
[----:B----4-:R-:W-:Y:S01]  /*12680*/  LDSM.16.MT88.4 R160, [R226+0x3000] ;  /* 0x00300000e2a0783b */ /* 0x010fe20000004200 */
[----:B------:R-:W-:Y:S02]  /*12690*/  FADD.FTZ R3, R129, R3 ;  /* 0x0000000381037221 */ /* 0x000fe40000010000 */
[----:B------:R-:W-:Y:S01]  /*126a0*/  FADD.FTZ R2, R112, R2 ;  /* 0x0000000270027221 */ /* 0x000fe20000010000 */
[-C--:B--2---:R-:W-:Y:S02]  /*126b0*/  HMMA.16816.F32.BF16 R20, R72, R76.reuse, R20 ;  /* 0x0000004c4814723c */ /* 0x084fe40000041814 */
[----:B------:R2:W-:Y:S01]  /*126c0*/  MUFU.EX2 R108, R164 ;  /* 0x000000a4006c7308 */ /* 0x0005e20000000800 */
[----:B------:R-:W-:Y:S04]  /*126d0*/  FADD.FTZ R2, R126, R2 ;  /* 0x000000027e027221 */ /* 0x000fe80000010000 */
[----:B------:R-:W-:Y:S01]  /*126e0*/  FADD.FTZ R98, R127, R2 ;  /* 0x000000027f627221 */ /* 0x000fe20000010000 */
[C---:B------:R-:W-:Y:S04]  /*126f0*/  HMMA.16816.F32.BF16 R24, R80.reuse, R76, R24 ;  /* 0x0000004c5018723c */ /* 0x040fe80000041818 */
[----:B------:R-:W3:Y:S01]  /*12700*/  MUFU.EX2 R115, R153 ;  /* 0x0000009900737308 */ /* 0x000ee20000000800 */
[----:B------:R-:W-:Y:S02]  /*12710*/  FADD.FTZ R2, R130, R3 ;  /* 0x0000000382027221 */ /* 0x000fe40000010000 */
[----:B-1----:R-:W-:Y:S01]  /*12720*/  FADD.FTZ R97, R114, R0 ;  /* 0x0000000072617221 */ /* 0x002fe20000010000 */
[-C--:B------:R-:W-:Y:S04]  /*12730*/  HMMA.16816.F32.BF16 R28, R80, R78.reuse, R28 ;  /* 0x0000004e501c723c */ /* 0x080fe8000004181c */
[----:B------:R-:W-:Y:S02]  /*12740*/  FADD.FTZ R0, R132, R98 ;  /* 0x0000006284007221 */ /* 0x000fe40000010000 */
[----:B------:R-:W-:Y:S01]  /*12750*/  MUFU.EX2 R113, R169 ;  /* 0x000000a900717308 */ /* 0x000fe20000000800 */
[----:B------:R-:W-:Y:S01]  /*12760*/  FADD.FTZ R2, R133, R2 ;  /* 0x0000000285027221 */ /* 0x000fe20000010000 */
[C---:B------:R-:W-:Y:S01]  /*12770*/  HMMA.16816.F32.BF16 R32, R72.reuse, R78, R32 ;  /* 0x0000004e4820723c */ /* 0x040fe20000041820 */
[----:B------:R-:W1:Y:S07]  /*12780*/  LDSM.16.MT88.4 R76, [R226] ;  /* 0x00000000e24c783b */ /* 0x000e6e0000004200 */
[----:B------:R-:W-:Y:S01]  /*12790*/  MUFU.EX2 R128, R128 ;  /* 0x0000008000807308 */ /* 0x000fe20000000800 */
[----:B--2---:R-:W-:Y:S03]  /*127a0*/  LDSM.16.MT88.4 R164, [R229+0x3000] ;  /* 0x00300000e5a4783b */ /* 0x004fe60000004200 */
[----:B---3--:R-:W-:Y:S06]  /*127b0*/  F2FP.BF16.PACK_AB R124, R115, R116 ;  /* 0x00000074737c723e */ /* 0x008fec00000010ff */
[----:B------:R-:W-:Y:S01]  /*127c0*/  MUFU.EX2 R106, R176 ;  /* 0x000000b0006a7308 */ /* 0x000fe20000000800 */
[-C--:B-1----:R-:W-:Y:S08]  /*127d0*/  HMMA.16816.F32.BF16 R36, R72, R76.reuse, R36 ;  /* 0x0000004c4824723c */ /* 0x082ff00000041824 */
[C---:B------:R-:W-:Y:S08]  /*127e0*/  HMMA.16816.F32.BF16 R40, R80.reuse, R76, R40 ;  /* 0x0000004c5028723c */ /* 0x040ff00000041828 */
[-C--:B------:R-:W-:Y:S08]  /*127f0*/  HMMA.16816.F32.BF16 R44, R80, R78.reuse, R44 ;  /* 0x0000004e502c723c */ /* 0x080ff0000004182c */
[C---:B------:R-:W-:Y:S01]  /*12800*/  HMMA.16816.F32.BF16 R48, R72.reuse, R78, R48 ;  /* 0x0000004e4830723c */ /* 0x040fe20000041830 */
[----:B------:R-:W1:Y:S07]  /*12810*/  LDSM.16.MT88.4 R76, [R228] ;  /* 0x00000000e44c783b */ /* 0x000e6e0000004200 */
[-C--:B-1----:R-:W-:Y:S08]  /*12820*/  HMMA.16816.F32.BF16 R52, R72, R76.reuse, R52 ;  /* 0x0000004c4834723c */ /* 0x082ff00000041834 */
[C---:B------:R-:W-:Y:S07]  /*12830*/  HMMA.16816.F32.BF16 R56, R80.reuse, R76, R56 ;  /* 0x0000004c5038723c */ /* 0x040fee0000041838 */
[----:B------:R-:W-:Y:S01]  /*12840*/  F2FP.BF16.PACK_AB R76, R118, R107 ;  /* 0x0000006b764c723e */ /* 0x000fe200000010ff */
[-C--:B------:R-:W-:Y:S01]  /*12850*/  HMMA.16816.F32.BF16 R60, R80, R78.reuse, R60 ;  /* 0x0000004e503c723c */ /* 0x080fe2000004183c */
[----:B------:R-:W1:Y:S01]  /*12860*/  LDSM.16.MT88.4 R80, [R229+0x800] ;  /* 0x00080000e550783b */ /* 0x000e620000004200 */
[----:B------:R-:W-:Y:S02]  /*12870*/  MUFU.EX2 R118, R183 ;  /* 0x000000b700767308 */ /* 0x000fe40000000800 */
[----:B------:R-:W-:Y:S04]  /*12880*/  F2FP.BF16.PACK_AB R77, R100, R99 ;  /* 0x00000063644d723e */ /* 0x000fe800000010ff */
[----:B------:R-:W-:Y:S04]  /*12890*/  HMMA.16816.F32.BF16 R64, R72, R78, R64 ;  /* 0x0000004e4840723c */ /* 0x000fe80000041840 */
[----:B------:R-:W-:Y:S03]  /*128a0*/  MUFU.EX2 R107, R177 ;  /* 0x000000b1006b7308 */ /* 0x000fe60000000800 */
[----:B------:R-:W-:Y:S02]  /*128b0*/  F2FP.BF16.PACK_AB R72, R197, R198 ;  /* 0x000000c6c548723e */ /* 0x000fe400000010ff */
[----:B------:R-:W-:Y:S03]  /*128c0*/  F2FP.BF16.PACK_AB R73, R185, R186 ;  /* 0x000000bab949723e */ /* 0x000fe600000010ff */
[----:B------:R-:W-:Y:S02]  /*128d0*/  F2FP.BF16.PACK_AB R74, R195, R196 ;  /* 0x000000c4c34a723e */ /* 0x000fe400000010ff */
[----:B------:R-:W-:Y:S01]  /*128e0*/  F2FP.BF16.PACK_AB R75, R121, R184 ;  /* 0x000000b8794b723e */ /* 0x000fe200000010ff */
[----:B------:R-:W-:Y:S01]  /*128f0*/  MUFU.EX2 R99, R141 ;  /* 0x0000008d00637308 */ /* 0x000fe20000000800 */
[----:B------:R-:W-:Y:S02]  /*12900*/  F2FP.BF16.PACK_AB R78, R122, R119 ;  /* 0x000000777a4e723e */ /* 0x000fe400000010ff */
[----:B------:R-:W-:Y:S03]  /*12910*/  F2FP.BF16.PACK_AB R79, R102, R101 ;  /* 0x00000065664f723e */ /* 0x000fe600000010ff */
[-C--:B------:R-:W-:Y:S04]  /*12920*/  HMMA.16816.F32.BF16 R4, R72, R84.reuse, R4 ;  /* 0x000000544804723c */ /* 0x080fe80000041804 */
[----:B------:R-:W-:Y:S04]  /*12930*/  MUFU.EX2 R102, R181 ;  /* 0x000000b500667308 */ /* 0x000fe80000000800 */
[C---:B------:R-:W-:Y:S06]  /*12940*/  HMMA.16816.F32.BF16 R8, R76.reuse, R84, R8 ;  /* 0x000000544c08723c */ /* 0x040fec0000041808 */
[----:B------:R-:W-:Y:S02]  /*12950*/  MUFU.EX2 R100, R144 ;  /* 0x0000009000647308 */ /* 0x000fe40000000800 */
[-C--:B------:R-:W-:Y:S08]  /*12960*/  HMMA.16816.F32.BF16 R12, R76, R86.reuse, R12 ;  /* 0x000000564c0c723c */ /* 0x080ff0000004180c */
[C---:B------:R-:W-:Y:S01]  /*12970*/  HMMA.16816.F32.BF16 R16, R72.reuse, R86, R16 ;  /* 0x000000564810723c */ /* 0x040fe20000041810 */
[----:B------:R-:W2:Y:S01]  /*12980*/  LDSM.16.MT88.4 R84, [R228+0x800] ;  /* 0x00080000e454783b */ /* 0x000ea20000004200 */
[----:B------:R-:W-:Y:S06]  /*12990*/  MUFU.EX2 R119, R248 ;  /* 0x000000f800777308 */ /* 0x000fec0000000800 */
[-C--:B-1----:R-:W-:Y:S04]  /*129a0*/  HMMA.16816.F32.BF16 R20, R72, R80.reuse, R20 ;  /* 0x000000504814723c */ /* 0x082fe80000041814 */
[----:B------:R-:W1:Y:S04]  /*129b0*/  MUFU.EX2 R101, R145 ;  /* 0x0000009100657308 */ /* 0x000e680000000800 */
[C---:B------:R-:W-:Y:S08]  /*129c0*/  HMMA.16816.F32.BF16 R24, R76.reuse, R80, R24 ;  /* 0x000000504c18723c */ /* 0x040ff00000041818 */
[-C--:B------:R-:W-:Y:S08]  /*129d0*/  HMMA.16816.F32.BF16 R28, R76, R82.reuse, R28 ;  /* 0x000000524c1c723c */ /* 0x080ff0000004181c */
[C---:B------:R-:W-:Y:S01]  /*129e0*/  HMMA.16816.F32.BF16 R32, R72.reuse, R82, R32 ;  /* 0x000000524820723c */ /* 0x040fe20000041820 */
[----:B------:R-:W3:Y:S03]  /*129f0*/  LDSM.16.MT88.4 R80, [R225+0x1000] ;  /* 0x00100000e150783b */ /* 0x000ee60000004200 */
[----:B-1----:R-:W-:Y:S04]  /*12a00*/  F2FP.BF16.PACK_AB R120, R100, R101 ;  /* 0x000000656478723e */ /* 0x002fe800000010ff */
[-C--:B------:R-:W-:Y:S08]  /*12a10*/  HMMA.16816.F32.BF16 R36, R72, R88.reuse, R36 ;  /* 0x000000584824723c */ /* 0x080ff00000041824 */
[C---:B------:R-:W-:Y:S08]  /*12a20*/  HMMA.16816.F32.BF16 R40, R76.reuse, R88, R40 ;  /* 0x000000584c28723c */ /* 0x040ff00000041828 */
[-C--:B------:R-:W-:Y:S08]  /*12a30*/  HMMA.16816.F32.BF16 R44, R76, R90.reuse, R44 ;  /* 0x0000005a4c2c723c */ /* 0x080ff0000004182c */
[C---:B------:R-:W-:Y:S01]  /*12a40*/  HMMA.16816.F32.BF16 R48, R72.reuse, R90, R48 ;  /* 0x0000005a4830723c */ /* 0x040fe20000041830 */
[----:B------:R-:W1:Y:S07]  /*12a50*/  LDSM.16.MT88.4 R88, [R229+0x1000] ;  /* 0x00100000e558783b */ /* 0x000e6e0000004200 */
        /* <DEDUP_REMOVED lines=10> */
[----:B------:R-:W-:Y:S01]  /*12b00*/  F2FP.BF16.PACK_AB R73, R123, R117 ;  /* 0x000000757b49723e */ /* 0x000fe200000010ff */
[----:B------:R4:W-:Y:S02]  /*12b10*/  MUFU.EX2 R104, R173 ;  /* 0x000000ad00687308 */ /* 0x0009e40000000800 */
[----:B------:R-:W-:Y:S02]  /*12b20*/  F2FP.BF16.PACK_AB R74, R191, R192 ;  /* 0x000000c0bf4a723e */ /* 0x000fe400000010ff */
[----:B------:R-:W-:Y:S02]  /*12b30*/  F2FP.BF16.PACK_AB R75, R130, R129 ;  /* 0x00000081824b723e */ /* 0x000fe400000010ff */
[----:B------:R-:W-:Y:S02]  /*12b40*/  F2FP.BF16.PACK_AB R76, R126, R112 ;  /* 0x000000707e4c723e */ /* 0x000fe400000010ff */
[----:B------:R-:W-:Y:S02]  /*12b50*/  F2FP.BF16.PACK_AB R79, R125, R114 ;  /* 0x000000727d4f723e */ /* 0x000fe400000010ff */
[----:B------:R-:W5:Y:S01]  /*12b60*/  MUFU.EX2 R105, R180 ;  /* 0x000000b400697308 */ /* 0x000f620000000800 */
[-C--:B---3--:R-:W-:Y:S03]  /*12b70*/  HMMA.16816.F32.BF16 R4, R72, R80.reuse, R4 ;  /* 0x000000504804723c */ /* 0x088fe60000041804 */
[----:B------:R-:W-:Y:S02]  /*12b80*/  F2FP.BF16.PACK_AB R126, R108, R111 ;  /* 0x0000006f6c7e723e */ /* 0x000fe400000010ff */
[----:B------:R-:W-:Y:S03]  /*12b90*/  MOV R117, R71 ;  /* 0x0000004700757202 */ /* 0x000fe60000000f00 */
[C---:B------:R-:W-:Y:S01]  /*12ba0*/  HMMA.16816.F32.BF16 R8, R76.reuse, R80, R8 ;  /* 0x000000504c08723c */ /* 0x040fe20000041808 */
[----:B------:R-:W-:Y:S01]  /*12bb0*/  MUFU.EX2 R112, R168 ;  /* 0x000000a800707308 */ /* 0x000fe20000000800 */
[----:B----4-:R-:W-:Y:S06]  /*12bc0*/  LDSM.16.MT88.4 R172, [R225+0x3000] ;  /* 0x00300000e1ac783b */ /* 0x010fec0000004200 */
[-C--:B------:R-:W-:Y:S04]  /*12bd0*/  HMMA.16816.F32.BF16 R12, R76, R82.reuse, R12 ;  /* 0x000000524c0c723c */ /* 0x080fe8000004180c */
[----:B-----5:R-:W-:Y:S04]  /*12be0*/  F2FP.BF16.PACK_AB R127, R105, R107 ;  /* 0x0000006b697f723e */ /* 0x020fe800000010ff */
[C---:B------:R-:W-:Y:S01]  /*12bf0*/  HMMA.16816.F32.BF16 R16, R72.reuse, R82, R16 ;  /* 0x000000524810723c */ /* 0x040fe20000041810 */
[----:B------:R-:W3:Y:S07]  /*12c00*/  LDSM.16.MT88.4 R80, [R225+0x1800] ;  /* 0x00180000e150783b */ /* 0x000eee0000004200 */
[-C--:B-1----:R-:W-:Y:S08]  /*12c10*/  HMMA.16816.F32.BF16 R20, R72, R88.reuse, R20 ;  /* 0x000000584814723c */ /* 0x082ff00000041814 */
        /* <DEDUP_REMOVED lines=83> */
[----:B------:R-:W-:Y:S02]  /*13150*/  F2FP.BF16.PACK_AB R76, R128, R219 ;  /* 0x000000db804c723e */ /* 0x000fe400000010ff */
[----:B------:R-:W-:Y:S03]  /*13160*/  F2FP.BF16.PACK_AB R79, R102, R103 ;  /* 0x00000067664f723e */ /* 0x000fe600000010ff */
[-C--:B---3--:R-:W-:Y:S08]  /*13170*/  HMMA.16816.F32.BF16 R4, R72, R80.reuse, R4 ;  /* 0x000000504804723c */ /* 0x088ff00000041804 */
        /* <DEDUP_REMOVED lines=20> */
[C---:B------:R-:W-:Y:S08]  /*132c0*/  HMMA.16816.F32.BF16 R56, R76.reuse, R84, R56 ;  /* 0x000000544c38723c */ /* 0x040ff00000041838 */
[-C--:B------:R-:W-:Y:S07]  /*132d0*/  HMMA.16816.F32.BF16 R60, R76, R86.reuse, R60 ;  /* 0x000000564c3c723c */ /* 0x080fee000004183c */
[----:B------:R-:W-:Y:S01]  /*132e0*/  FADD.FTZ R76, R125, R97 ;  /* 0x000000617d4c7221 */ /* 0x000fe20000010000 */
[----:B------:R-:W-:Y:S04]  /*132f0*/  HMMA.16816.F32.BF16 R64, R72, R86, R64 ;  /* 0x000000564840723c */ /* 0x000fe80000041840 */
[----:B------:R-:W-:Y:S01]  /*13300*/  F2FP.BF16.PACK_AB R125, R112, R113 ;  /* 0x00000071707d723e */ /* 0x000fe200000010ff */
[----:B------:R-:W-:Y:S02]  /*13310*/  FADD.FTZ R77, R131, R0 ;  /* 0x00000000834d7221 */ /* 0x000fe40000010000 */
[----:B------:R-:W-:Y:S02]  /*13320*/  FADD.FTZ R72, R134, R2 ;  /* 0x0000000286487221 */ /* 0x000fe40000010000 */
[----:B------:R-:W-:Y:S02]  /*13330*/  FADD.FTZ R0, R189, R3 ;  /* 0x00000003bd007221 */ /* 0x000fe40000010000 */
[-C--:B------:R-:W-:Y:S01]  /*13340*/  HMMA.16816.F32.BF16 R180, R124, R172.reuse, R4 ;  /* 0x000000ac7cb4723c */ /* 0x080fe20000041804 */
[----:B------:R-:W1:Y:S04]  /*13350*/  LDSM.16.MT88.4 R4, [R228+0x3000] ;  /* 0x00300000e404783b */ /* 0x000e680000004200 */
[----:B------:R-:W-:Y:S02]  /*13360*/  FADD.FTZ R3, R137, R77 ;  /* 0x0000004d89037221 */ /* 0x000fe40000010000 */
[----:B------:R-:W-:Y:S01]  /*13370*/  FADD.FTZ R76, R217, R76 ;  /* 0x0000004cd94c7221 */ /* 0x000fe20000010000 */
[C---:B------:R-:W-:Y:S04]  /*13380*/  HMMA.16816.F32.BF16 R148, R120.reuse, R172, R8 ;  /* 0x000000ac7894723c */ /* 0x040fe80000041808 */
[----:B------:R-:W-:Y:S02]  /*13390*/  FADD.FTZ R2, R218, R76 ;  /* 0x0000004cda027221 */ /* 0x000fe40000010000 */
[----:B------:R-:W-:Y:S02]  /*133a0*/  FADD.FTZ R0, R199, R0 ;  /* 0x00000000c7007221 */ /* 0x000fe40000010000 */
[-C--:B------:R-:W-:Y:S04]  /*133b0*/  HMMA.16816.F32.BF16 R156, R120, R174.reuse, R12 ;  /* 0x000000ae789c723c */ /* 0x080fe8000004180c */
        /* <DEDUP_REMOVED lines=50> */
[----:B------:R-:W-:Y:S01]  /*136e0*/  FADD.FTZ R2, R119, R10 ;  /* 0x0000000a77027221 */ /* 0x000fe20000010000 */
[----:B------:R-:W-:Y:S01]  /*136f0*/  MOV R119, R68 ;  /* 0x0000004400777202 */ /* 0x000fe20000000f00 */
[----:B------:R-:W-:Y:S01]  /*13700*/  FADD.FTZ R3, R115, R3 ;  /* 0x0000000373037221 */ /* 0x000fe20000010000 */
[----:B------:R-:W-:Y:S04]  /*13710*/  HMMA.16816.F32.BF16 R124, R124, R6, R64 ;  /* 0x000000067c7c723c */ /* 0x000fe80000041840 */
[----:B------:R-:W-:Y:S02]  /*13720*/  FADD.FTZ R3, R111, R3 ;  /* 0x000000036f037221 */ /* 0x000fe40000010000 */
[----:B------:R-:W-:Y:S01]  /*13730*/  FADD.FTZ R4, R118, R2 ;  /* 0x0000000276047221 */ /* 0x000fe20000010000 */
[----:B------:R-:W-:Y:S01]  /*13740*/  MOV R118, R70 ;  /* 0x0000004600767202 */ /* 0x000fe20000000f00 */
[----:B------:R-:W-:Y:S04]  /*13750*/  FADD.FTZ R3, R108, R3 ;  /* 0x000000036c037221 */ /* 0x000fe80000010000 */
[----:B------:R-:W-:Y:S01]  /*13760*/  FADD.FTZ R5, R102, R0 ;  /* 0x0000000066057221 */ /* 0x000fe20000010000 */
[----:B------:R1:W-:Y:S01]  /*13770*/  STL [R1+0x24], R3 ;  /* 0x0000240301007387 */ /* 0x0003e20000100800 */
        /* <DEDUP_REMOVED lines=10> */
[----:B------:R-:W-:Y:S02]  /*13820*/  IADD3 R0, R245, -0x1, RZ ;  /* 0xfffffffff5007810 */ /* 0x000fe40007ffe0ff */
[----:B------:R2:W-:Y:S01]  /*13830*/  STL [R1+0x28], R5 ;  /* 0x0000280501007387 */ /* 0x0005e20000100800 */
[----:B------:R-:W-:Y:S01]  /*13840*/  FADD.FTZ R2, R80, R2 ;  /* 0x0000000250027221 */ /* 0x000fe20000010000 */
[----:B------:R-:W-:Y:S01]  /*13850*/  MOV R245, R0 ;  /* 0x0000000000f57202 */ /* 0x000fe20000000f00 */
[----:B-1----:R-:W-:Y:S05]  /*13860*/  FADD.FTZ R3, R88, R4 ;  /* 0x0000000458037221 */ /* 0x002fea0000010000 */
[----:B------:R2:W-:Y:S04]  /*13870*/  STL [R1+0x20], R3 ;  /* 0x0000200301007387 */ /* 0x0005e80000100800 */
[----:B------:R2:W-:Y:S02]  /*13880*/  STL [R1+0x2c], R2 ;  /* 0x00002c0201007387 */ /* 0x0005e40000100800 */
[----:B--2---:R-:W-:-:S05]  /*13890*/  @P0 BRA `(.L_x_563) ;  /* 0xffffade000000947 */ /* 0x004fca000383ffff */
.L_x_556:
[----:B------:R-:W-:Y:S05]  /*138a0*/  BRA.DIV ~URZ, `(.L_x_564) ;  /* 0x000075127f007947 */ /* 0x000fea000b800000 */
[----:B------:R-:W2:Y:S04]  /*138b0*/  LDL R0, [R1+0x24] ;  /* 0x0000240001007983 */ /* 0x000ea80000100800 */
[----:B--2---:R1:W2:Y:S02]  /*138c0*/  SHFL.BFLY PT, R5, R0, 0x2, 0x1f ;  /* 0x0c401f0000057f89 */ /* 0x0042a400000e0000 */
.L_x_616:
[----:B-1----:R-:W3:Y:S02]  /*138d0*/  LDL.LU R0, [R1+0x24] ;  /* 0x0000240001007983 */ /* 0x002ee40000300800 */
[----:B--23--:R-:W-:Y:S01]  /*138e0*/  FADD.FTZ R5, R5, R0 ;  /* 0x0000000005057221 */ /* 0x00cfe20000010000 */
[----:B------:R-:W-:Y:S05]  /*138f0*/  BRA.DIV ~URZ, `(.L_x_565) ;  /* 0x000075227f007947 */ /* 0x000fea000b800000 */
[----:B------:R-:W2:Y:S04]  /*13900*/  LDL.LU R2, [R1+0x28] ;  /* 0x0000280001027983 */ /* 0x000ea80000300800 */
[----:B------:R-:W3:Y:S04]  /*13910*/  LDL.LU R0, [R1+0x20] ;  /* 0x0000200001007983 */ /* 0x000ee80000300800 */
[----:B------:R-:W4:Y:S04]  /*13920*/  LDL.LU R9, [R1+0x2c] ;  /* 0x00002c0001097983 */ /* 0x000f280000300800 */
[----:B--2---:R-:W1:Y:S04]  /*13930*/  SHFL.BFLY PT, R6, R2, 0x2, 0x1f ;  /* 0x0c401f0002067f89 */ /* 0x004e6800000e0000 */
[----:B---3--:R-:W2:Y:S04]  /*13940*/  SHFL.BFLY PT, R7, R0, 0x2, 0x1f ;  /* 0x0c401f0000077f89 */ /* 0x008ea800000e0000 */
[----:B----4-:R-:W3:Y:S01]  /*13950*/  SHFL.BFLY PT, R4, R9, 0x2, 0x1f ;  /* 0x0c401f0009047f89 */ /* 0x010ee200000e0000 */
[----:B-1----:R-:W-:-:S02]  /*13960*/  FADD.FTZ R6, R6, R2 ;  /* 0x0000000206067221 */ /* 0x002fc40000010000 */
[----:B--2---:R-:W-:-:S03]  /*13970*/  FADD.FTZ R7, R7, R0 ;  /* 0x0000000007077221 */ /* 0x004fc60000010000 */
[----:B------:R-:W1:Y:S01]  /*13980*/  SHFL.BFLY PT, R2, R6, 0x1, 0x1f ;  /* 0x0c201f0006027f89 */ /* 0x000e6200000e0000 */
[----:B---3--:R-:W-:-:S03]  /*13990*/  FADD.FTZ R4, R4, R9 ;  /* 0x0000000904047221 */ /* 0x008fc60000010000 */
[----:B------:R-:W2:Y:S04]  /*139a0*/  SHFL.BFLY PT, R0, R5, 0x1, 0x1f ;  /* 0x0c201f0005007f89 */ /* 0x000ea800000e0000 */
[----:B------:R-:W3:Y:S04]  /*139b0*/  SHFL.BFLY PT, R3, R7, 0x1, 0x1f ;  /* 0x0c201f0007037f89 */ /* 0x000ee800000e0000 */
[----:B------:R4:W4:Y:S01]  /*139c0*/  SHFL.BFLY PT, R8, R4, 0x1, 0x1f ;  /* 0x0c201f0004087f89 */ /* 0x00092200000e0000 */
[----:B-1----:R-:W-:Y:S02]  /*139d0*/  FADD.FTZ R6, R6, R2 ;  /* 0x0000000206067221 */ /* 0x002fe40000010000 */
[----:B--2---:R-:W-:-:S02]  /*139e0*/  FADD.FTZ R5, R5, R0 ;  /* 0x0000000005057221 */ /* 0x004fc40000010000 */
[----:B---3--:R-:W-:-:S03]  /*139f0*/  FADD.FTZ R7, R7, R3 ;  /* 0x0000000307077221 */ /* 0x008fc60000010000 */
.L_x_617:
[----:B------:R-:W-:Y:S01]  /*13a00*/  FSETP.NE.FTZ.AND P3, PT, R5, RZ, PT ;  /* 0x000000ff0500720b */ /* 0x000fe20003f75000 */
[----:B------:R-:W-:Y:S01]  /*13a10*/  CS2R R2, SRZ ;  /* 0x0000000000027805 */ /* 0x000fe2000001ff00 */
[----:B------:R-:W-:Y:S01]  /*13a20*/  FSETP.NE.FTZ.AND P2, PT, R6, RZ, PT ;  /* 0x000000ff0600720b */ /* 0x000fe20003f55000 */
[----:B----4-:R-:W-:Y:S01]  /*13a30*/  FADD.FTZ R4, R8, R4 ;  /* 0x0000000408047221 */ /* 0x010fe20000010000 */
[----:B------:R-:W-:Y:S02]  /*13a40*/  FSETP.NE.FTZ.AND P1, PT, R7, RZ, PT ;  /* 0x000000ff0700720b */ /* 0x000fe40003f35000 */
[----:B------:R-:W-:Y:S02]  /*13a50*/  MOV R0, RZ ;  /* 0x000000ff00007202 */ /* 0x000fe40000000f00 */
[----:B------:R-:W-:Y:S02]  /*13a60*/  FSETP.NE.FTZ.AND P0, PT, R4, RZ, PT ;  /* 0x000000ff0400720b */ /* 0x000fe40003f15000 */
[----:B------:R-:W-:-:S02]  /*13a70*/  MOV R34, 0xff800000 ;  /* 0xff80000000227802 */ /* 0x000fc40000000f00 */
[----:B------:R-:W-:Y:S01]  /*13a80*/  MOV R32, 0xff800000 ;  /* 0xff80000000207802 */ /* 0x000fe20000000f00 */
[----:B------:R-:W1:Y:S01]  /*13a90*/  @P3 MUFU.RCP R0, R5 ;  /* 0x0000000500003308 */ /* 0x000e620000001000 */
[----:B------:R-:W-:Y:S02]  /*13aa0*/  MOV R33, 0xff800000 ;  /* 0xff80000000217802 */ /* 0x000fe40000000f00 */
[----:B------:R-:W-:Y:S02]  /*13ab0*/  MOV R31, 0xff800000 ;  /* 0xff800000001f7802 */ /* 0x000fe40000000f00 */
[----:B------:R-:W-:-:S03]  /*13ac0*/  @P1 MOV R17, 0x3f317218 ;  /* 0x3f31721800111802 */ /* 0x000fc60000000f00 */
[----:B------:R-:W2:Y:S08]  /*13ad0*/  @P2 MUFU.RCP R3, R6 ;  /* 0x0000000600032308 */ /* 0x000eb00000001000 */
[----:B------:R-:W3:Y:S01]  /*13ae0*/  @P1 MUFU.RCP R2, R7 ;  /* 0x0000000700021308 */ /* 0x000ee20000001000 */
[C---:B-1----:R-:W-:Y:S02]  /*13af0*/  FMUL.FTZ R180, R0.reuse, R180 ;  /* 0x000000b400b47220 */ /* 0x042fe40000410000 */
        /* <DEDUP_REMOVED lines=8> */
[----:B------:R1:W4:Y:S01]  /*13b80*/  @P2 MUFU.LG2 R5, R6 ;  /* 0x0000000600052308 */ /* 0x0003220000000c00 */
[----:B------:R-:W-:-:S02]  /*13b90*/  FMUL.FTZ R168, R0, R168 ;  /* 0x000000a800a87220 */ /* 0x000fc40000410000 */
[C---:B------:R-:W-:Y:S02]  /*13ba0*/  FMUL.FTZ R16, R0.reuse, R169 ;  /* 0x000000a900107220 */ /* 0x040fe40000410000 */
[C---:B------:R-:W-:Y:S02]  /*13bb0*/  FMUL.FTZ R160, R0.reuse, R160 ;  /* 0x000000a000a07220 */ /* 0x040fe40000410000 */
[C---:B------:R-:W-:Y:S01]  /*13bc0*/  FMUL.FTZ R12, R0.reuse, R161 ;  /* 0x000000a1000c7220 */ /* 0x040fe20000410000 */
[----:B------:R-:W3:Y:S01]  /*13bd0*/  @P1 MUFU.LG2 R7, R7 ;  /* 0x0000000700071308 */ /* 0x000ee20000000c00 */
[C---:B------:R-:W-:Y:S02]  /*13be0*/  FMUL.FTZ R152, R0.reuse, R152 ;  /* 0x0000009800987220 */ /* 0x040fe40000410000 */
[C---:B------:R-:W-:Y:S02]  /*13bf0*/  FMUL.FTZ R8, R0.reuse, R153 ;  /* 0x0000009900087220 */ /* 0x040fe40000410000 */
[----:B------:R-:W-:-:S02]  /*13c00*/  FMUL.FTZ R124, R0, R124 ;  /* 0x0000007c007c7220 */ /* 0x000fc40000410000 */
[----:B------:R-:W-:Y:S01]  /*13c10*/  FMUL.FTZ R125, R0, R125 ;  /* 0x0000007d007d7220 */ /* 0x000fe20000410000 */
[----:B------:R-:W-:Y:S01]  /*13c20*/  MOV R0, RZ ;  /* 0x000000ff00007202 */ /* 0x000fe20000000f00 */
[C---:B--2---:R-:W-:Y:S01]  /*13c30*/  FMUL.FTZ R182, R3.reuse, R182 ;  /* 0x000000b603b67220 */ /* 0x044fe20000410000 */
[----:B-1----:R-:W-:Y:S01]  /*13c40*/  @P3 MOV R6, 0x3f317218 ;  /* 0x3f31721800063802 */ /* 0x002fe20000000f00 */
[C---:B------:R-:W-:Y:S02]  /*13c50*/  FMUL.FTZ R29, R3.reuse, R183 ;  /* 0x000000b7031d7220 */ /* 0x040fe40000410000 */
[C---:B------:R-:W-:Y:S01]  /*13c60*/  FMUL.FTZ R174, R3.reuse, R174 ;  /* 0x000000ae03ae7220 */ /* 0x040fe20000410000 */
[----:B------:R-:W-:Y:S01]  /*13c70*/  @P0 MUFU.RCP R0, R4 ;  /* 0x0000000400000308 */ /* 0x000fe20000001000 */
        /* <DEDUP_REMOVED lines=12> */
[----:B------:R-:W-:Y:S01]  /*13d40*/  FMUL.FTZ R127, R3, R127 ;  /* 0x0000007f037f7220 */ /* 0x000fe20000410000 */
[----:B------:R-:W-:Y:S01]  /*13d50*/  @P2 MOV R3, 0x3f317218 ;  /* 0x3f31721800032802 */ /* 0x000fe20000000f00 */
[----:B---3--:R-:W-:-:S02]  /*13d60*/  FMUL.FTZ R148, R2, R148 ;  /* 0x0000009402947220 */ /* 0x008fc40000410000 */
        /* <DEDUP_REMOVED lines=14> */
[----:B------:R-:W-:Y:S02]  /*13e50*/  FMUL.FTZ R121, R2, R121 ;  /* 0x0000007902797220 */ /* 0x000fe40000410000 */
[----:B------:R1:W2:Y:S01]  /*13e60*/  @P0 MUFU.LG2 R2, R4 ;  /* 0x0000000400020308 */ /* 0x0002a20000000c00 */
[----:B----4-:R-:W-:Y:S02]  /*13e70*/  @P2 FMUL.FTZ R9, R5, 0.69314718246459960938 ;  /* 0x3f31721805092820 */ /* 0x010fe40000410000 */
[----:B------:R-:W-:Y:S02]  /*13e80*/  @P2 FMUL.FTZ R5, R3, c[0x0][0x2d0] ;  /* 0x0000b40003052a20 */ /* 0x000fe40000410000 */
[----:B------:R-:W-:-:S02]  /*13e90*/  @P1 FMUL.FTZ R7, R7, 0.69314718246459960938 ;  /* 0x3f31721807071820 */ /* 0x000fc40000410000 */
[----:B------:R-:W-:Y:S02]  /*13ea0*/  @P1 FMUL.FTZ R3, R17, c[0x0][0x2d0] ;  /* 0x0000b40011031a20 */ /* 0x000fe40000410000 */
[----:B------:R-:W-:Y:S02]  /*13eb0*/  @P3 FMUL.FTZ R13, R13, 0.69314718246459960938 ;  /* 0x3f3172180d0d3820 */ /* 0x000fe40000410000 */
[----:B------:R-:W-:Y:S01]  /*13ec0*/  @P1 FFMA.FTZ R34, R3, R69, R7 ;  /* 0x0000004503221223 */ /* 0x000fe20000010007 */
[----:B------:R-:W-:Y:S01]  /*13ed0*/  @P0 MOV R3, 0x3f317218 ;  /* 0x3f31721800030802 */ /* 0x000fe20000000f00 */
[----:B------:R-:W-:Y:S02]  /*13ee0*/  @P3 FMUL.FTZ R6, R6, c[0x0][0x2d0] ;  /* 0x0000b40006063a20 */ /* 0x000fe40000410000 */
[----:B------:R-:W-:Y:S01]  /*13ef0*/  @P2 FFMA.FTZ R33, R5, R70, R9 ;  /* 0x0000004605212223 */ /* 0x000fe20000010009 */
[----:B-1----:R-:W-:Y:S01]  /*13f00*/  MOV R4, 0x1 ;  /* 0x0000000100047802 */ /* 0x002fe20000000f00 */
[----:B--2---:R-:W-:-:S02]  /*13f10*/  @P0 FMUL.FTZ R2, R2, 0.69314718246459960938 ;  /* 0x3f31721802020820 */ /* 0x004fc40000410000 */
[----:B------:R-:W-:Y:S02]  /*13f20*/  @P0 FMUL.FTZ R3, R3, c[0x0][0x2d0] ;  /* 0x0000b40003030a20 */ /* 0x000fe40000410000 */
[----:B------:R-:W-:Y:S02]  /*13f30*/  @P3 FFMA.FTZ R32, R6, R71, R13 ;  /* 0x0000004706203223 */ /* 0x000fe4000001000d */
        /* <DEDUP_REMOVED lines=15> */
[----:B------:R-:W-:Y:S01]  /*14030*/  FMUL.FTZ R123, R0, R123 ;  /* 0x0000007b007b7220 */ /* 0x000fe20000410000 */
[----:B------:R-:W-:Y:S01]  /*14040*/  PRMT R0, R4, 0x7610, R0 ;  /* 0x0000761004007816 */ /* 0x000fe20000000000 */
[----:B------:R-:W-:-:S02]  /*14050*/  @P0 FFMA.FTZ R31, R3, R68, R2 ;  /* 0x00000044031f0223 */ /* 0x000fc40000010002 */
.L_x_509:
[----:B-1----:R1:W5:Y:S01]  /*14060*/  LDL R35, [R1+0x70] ;  /* 0x0000700001237983 */ /* 0x0023620000100800 */
[----:B------:R-:W-:Y:S03]  /*14070*/  BSSY B0, `(.L_x_566) ;  /* 0x0000012000007945 */ /* 0x000fe60003800000 */
[----:B------:R-:W2:Y:S02]  /*14080*/  S2R R36, SR_TID.X ;  /* 0x0000000000247919 */ /* 0x000ea40000002100 */
[----:B--2---:R-:W-:-:S13]  /*14090*/  LOP3.LUT P6, RZ, R36, 0x7f, RZ, 0xc0, !PT ;  /* 0x0000007f24ff7812 */ /* 0x004fda00078cc0ff */
[----:B------:R-:W-:Y:S05]  /*140a0*/  @P6 BRA `(.L_x_567) ;  /* 0x000000e000006947 */ /* 0x000fea0003800000 */
[----:B-1----:R-:W1:Y:S01]  /*140b0*/  S2R R4, SR_LANEID ;  /* 0x0000000000047919 */ /* 0x002e620000000000 */
[----:B------:R-:W-:Y:S01]  /*140c0*/  VOTEU.ANY UR4, UPT, PT ;  /* 0x0000000000047886 */ /* 0x000fe200038e0100 */
[----:B------:R-:W-:Y:S01]  /*140d0*/  IMAD.MOV.U32 R6, RZ, RZ, c[0x0][0x580] ;  /* 0x00016000ff067624 */ /* 0x000fe200078e00ff */
[----:B------:R-:W1:Y:S01]  /*140e0*/  FLO.U32 R3, UR4 ;  /* 0x0000000400037d00 */ /* 0x000e6200080e0000 */
[----:B------:R-:W-:-:S07]  /*140f0*/  IMAD.MOV.U32 R7, RZ, RZ, c[0x0][0x584] ;  /* 0x00016100ff077624 */ /* 0x000fce00078e00ff */
[----:B------:R-:W2:Y:S01]  /*14100*/  POPC R2, UR4 ;  /* 0x0000000400027d09 */ /* 0x000ea20008000000 */
[----:B-1----:R-:W-:-:S13]  /*14110*/  ISETP.EQ.U32.AND P0, PT, R3, R4, PT ;  /* 0x000000040300720c */ /* 0x002fda0003f02070 */
[----:B--2---:R-:W2:Y:S04]  /*14120*/  @P0 ATOMG.E.ADD.STRONG.GPU PT, R2, [R6.64], R2 ;  /* 0x00000002060209a8 */ /* 0x004ea800081ee1c6 */
[----:B------:R-:W1:Y:S04]  /*14130*/  S2R R4, SR_LTMASK ;  /* 0x0000000000047919 */ /* 0x000e680000003900 */
[----:B--2---:R1:W2:Y:S02]  /*14140*/  SHFL.IDX PT, R3, R2, R3, 0x1f ;  /* 0x00001f0302037589 */ /* 0x0042a400000e0000 */
[----:B-1----:R-:W-:-:S06]  /*14150*/  LOP3.LUT R2, R4, UR4, RZ, 0xc0, !PT ;  /* 0x0000000404027c12 */ /* 0x002fcc000f8ec0ff */
[----:B------:R-:W2:Y:S02]  /*14160*/  POPC R2, R2 ;  /* 0x0000000200027309 */ /* 0x000ea40000000000 */
[----:B--2--5:R-:W-:-:S05]  /*14170*/  IADD3 R35, R3, c[0x0][0xc], R2 ;  /* 0x0000030003237a10 */ /* 0x024fca0007ffe002 */
[----:B------:R1:W-:Y:S02]  /*14180*/  STL [R1+0x70], R35 ;  /* 0x0000702301007387 */ /* 0x0003e40000100800 */
.L_x_567:
[----:B-1----:R-:W-:Y:S05]  /*14190*/  BSYNC B0 ;  /* 0x0000000000007941 */ /* 0x002fea0003800000 */
.L_x_566:
[----:B------:R-:W-:Y:S01]  /*141a0*/  PRMT R0, R0, 0x9910, RZ ;  /* 0x0000991000007816 */ /* 0x000fe200000000ff */
[----:B------:R-:W-:Y:S01]  /*141b0*/  BSSY B1, `(.L_x_568) ;  /* 0x0000197000017945 */ /* 0x000fe20003800000 */
[----:B-----5:R-:W-:Y:S02]  /*141c0*/  IMAD.MOV.U32 R47, RZ, RZ, R35 ;  /* 0x000000ffff2f7224 */ /* 0x020fe400078e0023 */
[----:B------:R-:W-:-:S13]  /*141d0*/  ISETP.NE.AND P0, PT, R0, RZ, PT ;  /* 0x000000ff0000720c */ /* 0x000fda0003f05270 */
[----:B------:R-:W-:Y:S05]  /*141e0*/  @!P0 BRA `(.L_x_569) ;  /* 0x00000f7000008947 */ /* 0x000fea0003800000 */
[----:B------:R-:W2:Y:S04]  /*141f0*/  LDL R44, [R1+0x74] ;  /* 0x00007400012c7983 */ /* 0x000ea80000100800 */
[----:B------:R-:W3:Y:S04]  /*14200*/  LDL R43, [R1+0x84] ;  /* 0x00008400012b7983 */ /* 0x000ee80000100800 */
[----:B------:R-:W4:Y:S04]  /*14210*/  LDL R42, [R1+0x8c] ;  /* 0x00008c00012a7983 */ /* 0x000f280000100800 */
[----:B------:R-:W5:Y:S04]  /*14220*/  LDL R41, [R1+0x88] ;  /* 0x0000880001297983 */ /* 0x000f680000100800 */
[----:B------:R-:W4:Y:S04]  /*14230*/  LDL R40, [R1+0x78] ;  /* 0x0000780001287983 */ /* 0x000f280000100800 */
[----:B------:R-:W4:Y:S04]  /*14240*/  LDL R39, [R1+0x80] ;  /* 0x0000800001277983 */ /* 0x000f280000100800 */
[----:B------:R-:W4:Y:S04]  /*14250*/  LDL R38, [R1+0x7c] ;  /* 0x00007c0001267983 */ /* 0x000f280000100800 */
[----:B------:R-:W4:Y:S04]  /*14260*/  LDL R37, [R1+0x90] ;  /* 0x0000900001257983 */ /* 0x000f280000100800 */
[----:B------:R-:W4:Y:S01]  /*14270*/  LDL R35, [R1+0x94] ;  /* 0x0000940001237983 */ /* 0x000f220000100800 */
[----:B------:R-:W-:Y:S01]  /*14280*/  WARPSYNC 0xffffffff ;  /* 0xffffffff00007948 */ /* 0x000fe20003800000 */
[----:B------:R-:W-:-:S02]  /*14290*/  F2FP.BF16.PACK_AB R30, R30, R180 ;  /* 0x000000b41e1e723e */ /* 0x000fc400000010ff */
[----:B------:R-:W-:Y:S01]  /*142a0*/  BAR.SYNC.DEFER_BLOCKING 0x1, 0x80 ;  /* 0x0042000000007b1d */ /* 0x000fe20000010000 */
[----:B------:R-:W-:Y:S02]  /*142b0*/  F2FP.BF16.PACK_AB R29, R29, R182 ;  /* 0x000000b61d1d723e */ /* 0x000fe400000010ff */
[----:B------:R-:W-:Y:S02]  /*142c0*/  F2FP.BF16.PACK_AB R27, R27, R172 ;  /* 0x000000ac1b1b723e */ /* 0x000fe400000010ff */
[----:B------:R-:W-:Y:S02]  /*142d0*/  F2FP.BF16.PACK_AB R26, R26, R174 ;  /* 0x000000ae1a1a723e */ /* 0x000fe400000010ff */
[----:B------:R-:W-:Y:S02]  /*142e0*/  F2FP.BF16.PACK_AB R28, R28, R148 ;  /* 0x000000941c1c723e */ /* 0x000fe400000010ff */
[----:B------:R-:W-:Y:S02]  /*142f0*/  F2FP.BF16.PACK_AB R150, R151, R150 ;  /* 0x000000969796723e */ /* 0x000fe400000010ff */
        /* <DEDUP_REMOVED lines=26> */
[----:B--2---:R1:W-:Y:S04]  /*144a0*/  STS [R44], R30 ;  /* 0x0000001e2c007388 */ /* 0x0043e80000000800 */
[----:B------:R1:W-:Y:S04]  /*144b0*/  STS [R44+0x400], R29 ;  /* 0x0004001d2c007388 */ /* 0x0003e80000000800 */
[----:B---3--:R1:W-:Y:S04]  /*144c0*/  STS [R43], R27 ;  /* 0x0000001b2b007388 */ /* 0x0083e80000000800 */
[----:B------:R1:W-:Y:S04]  /*144d0*/  STS [R43+0x400], R26 ;  /* 0x0004001a2b007388 */ /* 0x0003e80000000800 */
[----:B------:R1:W-:Y:S04]  /*144e0*/  STS [R44+0x2000], R28 ;  /* 0x0020001c2c007388 */ /* 0x0003e80000000800 */
[----:B------:R1:W-:Y:S04]  /*144f0*/  STS [R44+0x2400], R150 ;  /* 0x002400962c007388 */ /* 0x0003e80000000800 */
[----:B------:R1:W-:Y:S04]  /*14500*/  STS [R43+0x2000], R25 ;  /* 0x002000192b007388 */ /* 0x0003e80000000800 */
[----:B------:R1:W-:Y:S04]  /*14510*/  STS [R43+0x2400], R158 ;  /* 0x0024009e2b007388 */ /* 0x0003e80000000800 */
[----:B----4-:R1:W-:Y:S04]  /*14520*/  STS [R42], R24 ;  /* 0x000000182a007388 */ /* 0x0103e80000000800 */
[----:B------:R1:W-:Y:S04]  /*14530*/  STS [R42+0x400], R23 ;  /* 0x000400172a007388 */ /* 0x0003e80000000800 */
[----:B-----5:R1:W-:Y:S04]  /*14540*/  STS [R41], R20 ;  /* 0x0000001429007388 */ /* 0x0203e80000000800 */
[----:B------:R1:W-:Y:S04]  /*14550*/  STS [R41+0x400], R19 ;  /* 0x0004001329007388 */ /* 0x0003e80000000800 */
[----:B------:R1:W-:Y:S04]  /*14560*/  STS [R42+0x2000], R22 ;  /* 0x002000162a007388 */ /* 0x0003e80000000800 */
[----:B------:R1:W-:Y:S04]  /*14570*/  STS [R42+0x2400], R21 ;  /* 0x002400152a007388 */ /* 0x0003e80000000800 */
[----:B------:R1:W-:Y:S04]  /*14580*/  STS [R41+0x2000], R18 ;  /* 0x0020001229007388 */ /* 0x0003e80000000800 */
[----:B------:R1:W-:Y:S04]  /*14590*/  STS [R41+0x2400], R17 ;  /* 0x0024001129007388 */ /* 0x0003e80000000800 */
[----:B------:R1:W-:Y:S04]  /*145a0*/  STS [R40], R16 ;  /* 0x0000001028007388 */ /* 0x0003e80000000800 */
[----:B------:R1:W-:Y:S04]  /*145b0*/  STS [R40+0x400], R15 ;  /* 0x0004000f28007388 */ /* 0x0003e80000000800 */
[----:B------:R1:W-:Y:S04]  /*145c0*/  STS [R39], R12 ;  /* 0x0000000c27007388 */ /* 0x0003e80000000800 */
        /* <DEDUP_REMOVED lines=13> */
[----:B------:R-:W-:Y:S06]  /*146a0*/  BAR.SYNC.DEFER_BLOCKING 0x1, 0x80 ;  /* 0x0042000000007b1d */ /* 0x000fec0000010000 */
[----:B------:R-:W-:Y:S05]  /*146b0*/  BRA.CONV ~URZ, `(.L_x_570) ;  /* 0x000000837f007947 */ /* 0x000fea000b800000 */
[----:B-1----:R-:W-:Y:S01]  /*146c0*/  SHF.R.S32.HI R35, RZ, 0x1f, R36 ;  /* 0x0000001fff237819 */ /* 0x002fe20000011424 */
[----:B------:R-:W-:Y:S01]  /*146d0*/  IMAD.MOV.U32 R58, RZ, RZ, RZ ;  /* 0x000000ffff3a7224 */ /* 0x000fe200078e00ff */
[----:B------:R-:W-:Y:S01]  /*146e0*/  MOV R2, 0x14740 ;  /* 0x0001474000027802 */ /* 0x000fe20000000f00 */
[----:B------:R-:W-:Y:S01]  /*146f0*/  IMAD.MOV.U32 R3, RZ, RZ, 0x1f ;  /* 0x0000001fff037424 */ /* 0x000fe200078e00ff */
[----:B------:R-:W-:-:S04]  /*14700*/  LEA.HI R35, R35, R36, RZ, 0x7 ;  /* 0x0000002423237211 */ /* 0x000fc800078f38ff */
[----:B------:R-:W-:-:S05]  /*14710*/  SHF.R.S32.HI R35, RZ, 0x7, R35 ;  /* 0x00000007ff237819 */ /* 0x000fca0000011423 */
[----:B------:R-:W-:Y:S02]  /*14720*/  IMAD.MOV.U32 R88, RZ, RZ, R35 ;  /* 0x000000ffff587224 */ /* 0x000fe400078e0023 */
[----:B------:R-:W-:Y:S05]  /*14730*/  CALL.REL.NOINC `($__internal_1_$__cuda_sm70_shflsync_idx_p) ;  /* 0x000070d000007944 */ /* 0x000fea0003c00000 */
.L_x_570:
[----:B-1----:R-:W2:Y:S04]  /*14740*/  LDL R2, [R1+0x6c] ;  /* 0x00006c0001027983 */ /* 0x002ea80000100800 */
[----:B------:R-:W3:Y:S04]  /*14750*/  LDL R5, [R1+0x30] ;  /* 0x0000300001057983 */ /* 0x000ee80000100800 */
[----:B------:R-:W4:Y:S04]  /*14760*/  LDL.LU R4, [R1+0x64] ;  /* 0x0000640001047983 */ /* 0x000f280000300800 */
[----:B------:R-:W2:Y:S04]  /*14770*/  LDL.LU R15, [R1+0x60] ;  /* 0x00006000010f7983 */ /* 0x000ea80000300800 */
[----:B------:R-:W3:Y:S01]  /*14780*/  LDL.LU R17, [R1+0x5c] ;  /* 0x00005c0001117983 */ /* 0x000ee20000300800 */
[----:B-----5:R-:W-:-:S03]  /*14790*/  IMAD.MOV.U32 R0, RZ, RZ, 0x1 ;  /* 0x00000001ff007424 */ /* 0x020fc600078e00ff */
[----:B------:R-:W3:Y:S02]  /*147a0*/  LDL R14, [R1+0x9c] ;  /* 0x00009c00010e7983 */ /* 0x000ee40000100800 */
[----:B------:R-:W-:Y:S02]  /*147b0*/  ISETP.NE.AND P0, PT, R0, c[0x0][0x4e8], PT ;  /* 0x00013a0000007a0c */ /* 0x000fe40003f05270 */
[----:B------:R-:W1:Y:S04]  /*147c0*/  S2R R16, SR_TID.X ;  /* 0x0000000000107919 */ /* 0x000e680000002100 */
[----:B------:R-:W1:Y:S01]  /*147d0*/  S2R R18, SR_TID.X ;  /* 0x0000000000127919 */ /* 0x000e620000002100 */
[----:B------:R-:W-:Y:S02]  /*147e0*/  ULDC UR5, c[0x0][0x4e8] ;  /* 0x00013a0000057ab9 */ /* 0x000fe40000000800 */
[----:B------:R-:W-:-:S02]  /*147f0*/  ULDC UR4, c[0x0][0x388] ;  /* 0x0000e20000047ab9 */ /* 0x000fc40000000800 */
[----:B------:R-:W-:Y:S01]  /*14800*/  UIMAD UR4, UR5, UR4, URZ ;  /* 0x00000004050472a4 */ /* 0x000fe2000f8e023f */
[----:B------:R-:W-:Y:S02]  /*14810*/  ISETP.GE.AND P5, PT, R242, c[0x0][0x3c8], PT ;  /* 0x0000f200f2007a0c */ /* 0x000fe40003fa6270 */
[----:B------:R-:W-:Y:S02]  /*14820*/  SHF.R.S32.HI R48, RZ, 0x1f, R242 ;  /* 0x0000001fff307819 */ /* 0x000fe400000114f2 */
[----:B----4-:R-:W-:Y:S01]  /*14830*/  SHF.R.S32.HI R0, RZ, 0x1f, R4 ;  /* 0x0000001fff007819 */ /* 0x010fe20000011404 */
[----:B------:R-:W-:Y:S01]  /*14840*/  IMAD.WIDE.U32 R6, R4, c[0x0][0x490], RZ ;  /* 0x0001240004067a25 */ /* 0x000fe200078e00ff */
[----:B--2---:R-:W-:-:S03]  /*14850*/  SHF.R.S32.HI R8, RZ, 0x1f, R15 ;  /* 0x0000001fff087819 */ /* 0x004fc6000001140f */
[----:B---3--:R-:W-:Y:S02]  /*14860*/  IMAD.IADD R3, R2, 0x1, R17 ;  /* 0x0000000102037824 */ /* 0x008fe400078e0211 */
[C---:B------:R-:W-:Y:S02]  /*14870*/  IMAD R2, R0.reuse, c[0x0][0x490], RZ ;  /* 0x0001240000027a24 */ /* 0x040fe400078e02ff */
[----:B------:R-:W-:Y:S02]  /*14880*/  IMAD R0, R0, c[0x0][0x3e8], RZ ;  /* 0x0000fa0000007a24 */ /* 0x000fe400078e02ff */
[----:B------:R-:W-:-:S04]  /*14890*/  @P0 IMAD.HI.U32 R12, R3, c[0x0][0x4ec], RZ ;  /* 0x00013b00030c0a27 */ /* 0x000fc800078e00ff */
[----:B------:R-:W-:Y:S02]  /*148a0*/  IMAD.IADD R10, R5, 0x1, R17 ;  /* 0x00000001050a7824 */ /* 0x000fe400078e0211 */
[C---:B------:R-:W-:Y:S02]  /*148b0*/  IMAD R9, R4.reuse, c[0x0][0x494], R2 ;  /* 0x0001250004097a24 */ /* 0x040fe400078e0202 */
[C---:B------:R-:W-:Y:S02]  /*148c0*/  IMAD R11, R4.reuse, c[0x0][0x3ec], R0 ;  /* 0x0000fb00040b7a24 */ /* 0x040fe400078e0200 */
[----:B------:R-:W-:Y:S01]  /*148d0*/  IMAD.MOV.U32 R2, RZ, RZ, R3 ;  /* 0x000000ffff027224 */ /* 0x000fe200078e0003 */
[----:B------:R-:W-:Y:S01]  /*148e0*/  @P0 SHF.R.U32.HI R2, RZ, c[0x0][0x4f0], R12 ;  /* 0x00013c00ff020a19 */ /* 0x000fe2000001160c */
[----:B------:R-:W-:-:S04]  /*148f0*/  IMAD.WIDE.U32 R4, R4, c[0x0][0x3e8], RZ ;  /* 0x0000fa0004047a25 */ /* 0x000fc800078e00ff */
[----:B------:R-:W-:-:S04]  /*14900*/  @P0 IMAD.HI.U32 R13, R10, c[0x0][0x4ec], RZ ;  /* 0x00013b000a0d0a27 */ /* 0x000fc800078e00ff */
[----:B------:R-:W-:Y:S02]  /*14910*/  IMAD.IADD R7, R7, 0x1, R9 ;  /* 0x0000000107077824 */ /* 0x000fe400078e0209 */
[C---:B------:R-:W-:Y:S02]  /*14920*/  IMAD R9, R8.reuse, c[0x0][0x498], RZ ;  /* 0x0001260008097a24 */ /* 0x040fe400078e02ff */
[----:B------:R-:W-:Y:S02]  /*14930*/  IMAD R8, R8, c[0x0][0x3f0], RZ ;  /* 0x0000fc0008087a24 */ /* 0x000fe400078e02ff */
[----:B------:R-:W-:Y:S01]  /*14940*/  IMAD.MOV.U32 R0, RZ, RZ, R10 ;  /* 0x000000ffff007224 */ /* 0x000fe200078e000a */
[----:B------:R-:W-:Y:S01]  /*14950*/  @P0 SHF.R.U32.HI R0, RZ, c[0x0][0x4f0], R13 ;  /* 0x00013c00ff000a19 */ /* 0x000fe2000001160d */
[----:B------:R-:W-:Y:S02]  /*14960*/  IMAD.IADD R5, R5, 0x1, R11 ;  /* 0x0000000105057824 */ /* 0x000fe400078e020b */
[----:B------:R-:W-:-:S02]  /*14970*/  IMAD.MOV R11, RZ, RZ, -R2 ;  /* 0x000000ffff0b7224 */ /* 0x000fc400078e0a02 */
[C---:B------:R-:W-:Y:S02]  /*14980*/  IMAD R13, R15.reuse, c[0x0][0x49c], R9 ;  /* 0x000127000f0d7a24 */ /* 0x040fe400078e0209 */
[C---:B------:R-:W-:Y:S02]  /*14990*/  IMAD R12, R15.reuse, c[0x0][0x3f4], R8 ;  /* 0x0000fd000f0c7a24 */ /* 0x040fe400078e0208 */
[----:B------:R-:W-:Y:S01]  /*149a0*/  IMAD.WIDE.U32 R8, R15, c[0x0][0x3f0], R4 ;  /* 0x0000fc000f087a25 */ /* 0x000fe200078e0004 */
[----:B------:R-:W-:-:S03]  /*149b0*/  SHF.R.S32.HI R5, RZ, 0x1f, R0 ;  /* 0x0000001fff057819 */ /* 0x000fc60000011400 */
[----:B------:R-:W-:-:S04]  /*149c0*/  IMAD.WIDE.U32 R6, R15, c[0x0][0x498], R6 ;  /* 0x000126000f067a25 */ /* 0x000fc800078e0006 */
[----:B------:R-:W-:Y:S01]  /*149d0*/  IMAD R4, R11, c[0x0][0x4e8], R3 ;  /* 0x00013a000b047a24 */ /* 0x000fe200078e0203 */
[----:B------:R-:W-:Y:S01]  /*149e0*/  SHF.R.S32.HI R11, RZ, 0x1f, R2 ;  /* 0x0000001fff0b7819 */ /* 0x000fe20000011402 */
[----:B------:R-:W-:Y:S01]  /*149f0*/  IMAD.IADD R3, R9, 0x1, R12 ;  /* 0x0000000109037824 */ /* 0x000fe200078e020c */
[----:B------:R-:W-:Y:S01]  /*14a00*/  IADD3 R6, P0, R2, R6, RZ ;  /* 0x0000000602067210 */ /* 0x000fe20007f1e0ff */
[----:B------:R-:W-:Y:S01]  /*14a10*/  IMAD R5, R5, c[0x0][0x3e0], RZ ;  /* 0x0000f80005057a24 */ /* 0x000fe200078e02ff */
[----:B------:R-:W-:Y:S01]  /*14a20*/  SHF.R.S32.HI R9, RZ, 0x1f, R4 ;  /* 0x0000001fff097819 */ /* 0x000fe20000011404 */
[----:B------:R-:W-:Y:S01]  /*14a30*/  IMAD.MOV.U32 R2, RZ, RZ, R8 ;  /* 0x000000ffff027224 */ /* 0x000fe200078e0008 */
[----:B------:R-:W-:Y:S01]  /*14a40*/  IADD3.X R7, R11, R7, R13, P0, !PT ;  /* 0x000000070b077210 */ /* 0x000fe200007fe40d */
[----:B------:R-:W-:Y:S01]  /*14a50*/  IMAD R12, R0, c[0x0][0x3e4], R5 ;  /* 0x0000f900000c7a24 */ /* 0x000fe200078e0205 */
[----:B-1----:R-:W-:Y:S01]  /*14a60*/  SHF.R.S32.HI R15, RZ, 0x1f, R16 ;  /* 0x0000001fff0f7819 */ /* 0x002fe20000011410 */
[----:B------:R-:W-:-:S02]  /*14a70*/  IMAD R5, R9, c[0x0][0x488], RZ ;  /* 0x0001220009057a24 */ /* 0x000fc400078e02ff */
[----:B------:R-:W-:Y:S01]  /*14a80*/  IMAD.WIDE.U32 R8, R0, c[0x0][0x3e0], R2 ;  /* 0x0000f80000087a25 */ /* 0x000fe200078e0002 */
[----:B------:R-:W-:-:S03]  /*14a90*/  LEA.HI R15, R15, R16, RZ, 0x5 ;  /* 0x000000100f0f7211 */ /* 0x000fc600078f28ff */
[----:B------:R-:W-:Y:S02]  /*14aa0*/  IMAD.MOV R0, RZ, RZ, -R0 ;  /* 0x000000ffff007224 */ /* 0x000fe400078e0a00 */
[C---:B------:R-:W-:Y:S02]  /*14ab0*/  IMAD R11, R4.reuse, c[0x0][0x48c], R5 ;  /* 0x00012300040b7a24 */ /* 0x040fe400078e0205 */
[----:B------:R-:W-:Y:S01]  /*14ac0*/  IMAD.WIDE.U32 R2, R4, c[0x0][0x488], R6 ;  /* 0x0001220004027a25 */ /* 0x000fe200078e0006 */
[----:B------:R-:W-:-:S03]  /*14ad0*/  LOP3.LUT R15, R15, 0xffffffe0, RZ, 0xc0, !PT ;  /* 0xffffffe00f0f7812 */ /* 0x000fc600078ec0ff */
[----:B------:R-:W-:Y:S02]  /*14ae0*/  IMAD R6, R0, c[0x0][0x4e8], R10 ;  /* 0x00013a0000067a24 */ /* 0x000fe400078e020a */
[----:B------:R-:W-:Y:S01]  /*14af0*/  IMAD.IADD R0, R3, 0x1, R11 ;  /* 0x0000000103007824 */ /* 0x000fe200078e020b */
[----:B------:R-:W-:Y:S01]  /*14b00*/  LEA R3, P0, R2, c[0x0][0x450], 0x2 ;  /* 0x0001140002037a11 */ /* 0x000fe200078010ff */
[----:B------:R-:W-:-:S03]  /*14b10*/  IMAD.IADD R15, R16, 0x1, -R15 ;  /* 0x00000001100f7824 */ /* 0x000fc600078e0a0f */
[----:B------:R-:W-:Y:S01]  /*14b20*/  LEA.HI.X R2, R2, c[0x0][0x454], R0, 0x2, P0 ;  /* 0x0001150002027a11 */ /* 0x000fe200000f1400 */
[----:B------:R-:W-:Y:S01]  /*14b30*/  IMAD.IADD R0, R14, 0x1, R17 ;  /* 0x000000010e007824 */ /* 0x000fe200078e0211 */
[----:B------:R-:W-:Y:S01]  /*14b40*/  LOP3.LUT P1, RZ, R15, 0x3, RZ, 0xc0, !PT ;  /* 0x000000030fff7812 */ /* 0x000fe2000782c0ff */
[----:B------:R-:W-:Y:S01]  /*14b50*/  IMAD.IADD R5, R9, 0x1, R12 ;  /* 0x0000000109057824 */ /* 0x000fe200078e020c */
[----:B------:R-:W-:Y:S01]  /*14b60*/  SHFL.IDX PT, R14, R3, RZ, 0x1c1f ;  /* 0x001c1fff030e7589 */ /* 0x000fe200000e0000 */
[----:B------:R-:W-:-:S03]  /*14b70*/  IMAD.MOV.U32 R4, RZ, RZ, R8 ;  /* 0x000000ffff047224 */ /* 0x000fc600078e0008 */
[----:B------:R-:W1:Y:S04]  /*14b80*/  SHFL.IDX PT, R15, R2, RZ, 0x1c1f ;  /* 0x001c1fff020f7589 */ /* 0x000e6800000e0000 */
[----:B------:R-:W-:Y:S04]  /*14b90*/  SHFL.IDX PT, R12, R3, 0x1, 0x1c1f ;  /* 0x003c1f00030c7f89 */ /* 0x000fe800000e0000 */
[----:B------:R-:W2:Y:S04]  /*14ba0*/  SHFL.IDX PT, R13, R2, 0x1, 0x1c1f ;  /* 0x003c1f00020d7f89 */ /* 0x000ea800000e0000 */
[----:B------:R-:W-:Y:S04]  /*14bb0*/  SHFL.IDX PT, R10, R3, 0x2, 0x1c1f ;  /* 0x005c1f00030a7f89 */ /* 0x000fe800000e0000 */
[----:B------:R-:W3:Y:S04]  /*14bc0*/  SHFL.IDX PT, R11, R2, 0x2, 0x1c1f ;  /* 0x005c1f00020b7f89 */ /* 0x000ee800000e0000 */
[----:B------:R4:W-:Y:S04]  /*14bd0*/  SHFL.IDX PT, R8, R3, 0x3, 0x1c1f ;  /* 0x007c1f0003087f89 */ /* 0x0009e800000e0000 */
[----:B------:R1:W2:Y:S01]  /*14be0*/  SHFL.IDX PT, R9, R2, 0x3, 0x1c1f ;  /* 0x007c1f0002097f89 */ /* 0x0002a200000e0000 */
[----:B------:R-:W-:-:S02]  /*14bf0*/  SHF.R.S32.HI R7, RZ, 0x1f, R6 ;  /* 0x0000001fff077819 */ /* 0x000fc40000011406 */
[----:B------:R-:W-:-:S03]  /*14c00*/  ISETP.GE.OR P4, PT, R0, UR4, P1 ;  /* 0x0000000400007c0c */ /* 0x000fc60008f86670 */
[----:B------:R-:W-:Y:S01]  /*14c10*/  IMAD R7, R7, c[0x0][0x3d8], RZ ;  /* 0x0000f60007077a24 */ /* 0x000fe200078e02ff */
[----:B------:R-:W-:Y:S01]  /*14c20*/  SHF.R.S32.HI R16, RZ, 0x1f, R18 ;  /* 0x0000001fff107819 */ /* 0x000fe20000011412 */
[----:B------:R-:W-:Y:S01]  /*14c30*/  IMAD.WIDE.U32 R4, R6, c[0x0][0x3d8], R4 ;  /* 0x0000f60006047a25 */ /* 0x000fe200078e0004 */
[C---:B----4-:R-:W-:Y:S02]  /*14c40*/  IADD3 R3, R0.reuse, 0x8, RZ ;  /* 0x0000000800037810 */ /* 0x050fe40007ffe0ff */
[C---:B-1----:R-:W-:Y:S02]  /*14c50*/  IADD3 R2, R0.reuse, 0x40, RZ ;  /* 0x0000004000027810 */ /* 0x042fe40007ffe0ff */
[----:B------:R-:W-:Y:S02]  /*14c60*/  IADD3 R0, R0, 0x48, RZ ;  /* 0x0000004800007810 */ /* 0x000fe40007ffe0ff */
[----:B------:R-:W-:Y:S02]  /*14c70*/  ISETP.GE.OR P3, PT, R3, UR4, P1 ;  /* 0x0000000403007c0c */ /* 0x000fe40008f66670 */
[----:B------:R-:W-:-:S02]  /*14c80*/  ISETP.GE.OR P2, PT, R2, UR4, P1 ;  /* 0x0000000402007c0c */ /* 0x000fc40008f46670 */
[----:B------:R-:W-:Y:S01]  /*14c90*/  ISETP.GE.OR P1, PT, R0, UR4, P1 ;  /* 0x0000000400007c0c */ /* 0x000fe20008f26670 */
[----:B------:R-:W-:Y:S01]  /*14ca0*/  IMAD R7, R6, c[0x0][0x3dc], R7 ;  /* 0x0000f70006077a24 */ /* 0x000fe200078e0207 */
[----:B------:R-:W-:Y:S01]  /*14cb0*/  LEA.HI R16, R16, R18, RZ, 0x3 ;  /* 0x0000001210107211 */ /* 0x000fe200078f18ff */
[----:B------:R-:W-:Y:S01]  /*14cc0*/  @!P4 ST.E [R14.64], R32 ;  /* 0x000000200e00c985 */ /* 0x000fe2000c101906 */
[----:B------:R-:W-:Y:S01]  /*14cd0*/  LEA R2, P0, R4, c[0x0][0x380], 0x1 ;  /* 0x0000e00004027a11 */ /* 0x000fe200078008ff */
[----:B------:R-:W-:Y:S01]  /*14ce0*/  IMAD.IADD R0, R5, 0x1, R7 ;  /* 0x0000000105007824 */ /* 0x000fe200078e0207 */
[----:B------:R-:W-:-:S03]  /*14cf0*/  SHF.R.S32.HI R16, RZ, 0x3, R16 ;  /* 0x00000003ff107819 */ /* 0x000fc60000011410 */
[----:B--2---:R-:W-:Y:S01]  /*14d00*/  @!P3 ST.E [R12.64], R33 ;  /* 0x000000210c00b985 */ /* 0x004fe2000c101906 */
[----:B------:R-:W-:-:S03]  /*14d10*/  LEA.HI.X R0, R4, c[0x0][0x384], R0, 0x1, P0 ;  /* 0x0000e10004007a11 */ /* 0x000fc600000f0c00 */
[----:B---3--:R-:W-:Y:S01]  /*14d20*/  @!P2 ST.E [R10.64], R34 ;  /* 0x000000220a00a985 */ /* 0x008fe2000c101906 */
[----:B------:R-:W-:-:S03]  /*14d30*/  IMAD.IADD R3, R16, 0x1, R17 ;  /* 0x0000000110037824 */ /* 0x000fc600078e0211 */
[----:B------:R-:W-:Y:S04]  /*14d40*/  @!P1 ST.E [R8.64], R31 ;  /* 0x0000001f08009985 */ /* 0x000fe8000c101906 */
[----:B------:R-:W1:Y:S04]  /*14d50*/  SHFL.IDX PT, R8, R2, RZ, 0x181f ;  /* 0x00181fff02087589 */ /* 0x000e6800000e0000 */
[----:B------:R-:W-:Y:S01]  /*14d60*/  LDS.128 R20, [R243+0x80] ;  /* 0x00008000f3147984 */ /* 0x000fe20000000c00 */
[----:B------:R-:W-:-:S03]  /*14d70*/  IADD3 R4, R3, 0x10, RZ ;  /* 0x0000001003047810 */ /* 0x000fc60007ffe0ff */
[----:B------:R-:W2:Y:S04]  /*14d80*/  SHFL.IDX PT, R7, R0, RZ, 0x181f ;  /* 0x00181fff00077589 */ /* 0x000ea800000e0000 */
[----:B------:R-:W3:Y:S04]  /*14d90*/  SHFL.IDX PT, R6, R2, 0x1, 0x181f ;  /* 0x00381f0002067f89 */ /* 0x000ee800000e0000 */
[----:B------:R-:W4:Y:S01]  /*14da0*/  SHFL.IDX PT, R5, R2, 0x2, 0x181f ;  /* 0x00581f0002057f89 */ /* 0x000f2200000e0000 */
[----:B------:R-:W-:-:S03]  /*14db0*/  ISETP.GE.OR P2, PT, R4, UR4, P5 ;  /* 0x0000000404007c0c */ /* 0x000fc6000af46670 */
[----:B------:R-:W4:Y:S01]  /*14dc0*/  SHFL.IDX PT, R11, R0, 0x1, 0x181f ;  /* 0x00381f00000b7f89 */ /* 0x000f2200000e0000 */
[----:B------:R-:W-:-:S03]  /*14dd0*/  ISETP.GE.OR P3, PT, R3, UR4, P5 ;  /* 0x0000000403007c0c */ /* 0x000fc6000af66670 */
[----:B------:R-:W4:Y:S01]  /*14de0*/  SHFL.IDX PT, R10, R0, 0x2, 0x181f ;  /* 0x00581f00000a7f89 */ /* 0x000f2200000e0000 */
[----:B------:R-:W-:-:S03]  /*14df0*/  IADD3 R4, R3, 0x20, RZ ;  /* 0x0000002003047810 */ /* 0x000fc60007ffe0ff */
[----:B------:R-:W4:Y:S01]  /*14e00*/  LDS.128 R16, [R243+0x880] ;  /* 0x00088000f3107984 */ /* 0x000f220000000c00 */
[----:B------:R-:W-:-:S03]  /*14e10*/  ISETP.GE.OR P0, PT, R4, UR4, P5 ;  /* 0x0000000404007c0c */ /* 0x000fc6000af06670 */
[----:B------:R-:W4:Y:S02]  /*14e20*/  LDS.128 R12, [R243+0x1080] ;  /* 0x00108000f30c7984 */ /* 0x000f240000000c00 */
[C---:B-1----:R-:W-:Y:S02]  /*14e30*/  @!P3 LEA R8, P4, R242.reuse, R8, 0x1 ;  /* 0x00000008f208b211 */ /* 0x042fe400078808ff */
[----:B------:R-:W-:Y:S01]  /*14e40*/  LDS.128 R24, [R243+0x1880] ;  /* 0x00188000f3187984 */ /* 0x000fe20000000c00 */
[C---:B------:R-:W-:Y:S02]  /*14e50*/  IADD3 R29, R3.reuse, 0x30, RZ ;  /* 0x00000030031d7810 */ /* 0x040fe40007ffe0ff */
[C---:B--2---:R-:W-:Y:S01]  /*14e60*/  @!P3 LEA.HI.X R9, R242.reuse, R7, R48, 0x1, P4 ;  /* 0x00000007f209b211 */ /* 0x044fe200020f0c30 */
[----:B------:R-:W1:Y:S01]  /*14e70*/  SHFL.IDX PT, R45, R2, 0x3, 0x181f ;  /* 0x00781f00022d7f89 */ /* 0x000e6200000e0000 */
[C---:B---3--:R-:W-:Y:S02]  /*14e80*/  @!P2 LEA R6, P1, R242.reuse, R6, 0x1 ;  /* 0x00000006f206a211 */ /* 0x048fe400078208ff */
[----:B------:R-:W-:Y:S01]  /*14e90*/  IADD3 R28, R3, 0x40, RZ ;  /* 0x00000040031c7810 */ /* 0x000fe20007ffe0ff */
[----:B------:R-:W2:Y:S01]  /*14ea0*/  SHFL.IDX PT, R46, R0, 0x3, 0x181f ;  /* 0x00781f00002e7f89 */ /* 0x000ea200000e0000 */
[----:B----4-:R-:W-:-:S02]  /*14eb0*/  @!P0 LEA R4, P4, R242, R5, 0x1 ;  /* 0x00000005f2048211 */ /* 0x010fc400078808ff */
[C-C-:B------:R-:W-:Y:S01]  /*14ec0*/  @!P2 LEA.HI.X R7, R242.reuse, R11, R48.reuse, 0x1, P1 ;  /* 0x0000000bf207a211 */ /* 0x140fe200008f0c30 */
[----:B------:R-:W-:Y:S01]  /*14ed0*/  LDS.128 R32, [R243+0x2880] ;  /* 0x00288000f3207984 */ /* 0x000fe20000000c00 */
[----:B------:R-:W-:Y:S02]  /*14ee0*/  @!P0 LEA.HI.X R5, R242, R10, R48, 0x1, P4 ;  /* 0x0000000af2058211 */ /* 0x000fe400020f0c30 */
[----:B------:R-:W-:Y:S01]  /*14ef0*/  ISETP.GE.OR P1, PT, R29, UR4, P5 ;  /* 0x000000041d007c0c */ /* 0x000fe2000af26670 */
[----:B------:R-:W-:Y:S01]  /*14f00*/  LDS.128 R36, [R243+0x3080] ;  /* 0x00308000f3247984 */ /* 0x000fe20000000c00 */
[----:B------:R-:W-:-:S03]  /*14f10*/  ISETP.GE.OR P4, PT, R28, UR4, P5 ;  /* 0x000000041c007c0c */ /* 0x000fc6000af86670 */
[----:B------:R-:W-:Y:S04]  /*14f20*/  LDS.128 R28, [R243+0x2080] ;  /* 0x00208000f31c7984 */ /* 0x000fe80000000c00 */
[----:B------:R-:W3:Y:S04]  /*14f30*/  SHFL.IDX PT, R44, R2, 0x4, 0x181f ;  /* 0x00981f00022c7f89 */ /* 0x000ee800000e0000 */
[----:B------:R-:W-:Y:S04]  /*14f40*/  LDS.128 R40, [R243+0x3880] ;  /* 0x00388000f3287984 */ /* 0x000fe80000000c00 */
[----:B------:R4:W-:Y:S04]  /*14f50*/  @!P3 ST.E.128 [R8.64], R20 ;  /* 0x000000140800b985 */ /* 0x0009e8000c101d06 */
[----:B------:R-:W1:Y:S04]  /*14f60*/  SHFL.IDX PT, R9, R2, 0x5, 0x181f ;  /* 0x00b81f0002097f89 */ /* 0x000e6800000e0000 */
[----:B------:R-:W1:Y:S04]  /*14f70*/  SHFL.IDX PT, R11, R0, 0x4, 0x181f ;  /* 0x00981f00000b7f89 */ /* 0x000e6800000e0000 */
[----:B------:R-:W-:Y:S04]  /*14f80*/  SHFL.IDX PT, R10, R2, 0x6, 0x181f ;  /* 0x00d81f00020a7f89 */ /* 0x000fe800000e0000 */
[----:B------:R-:W1:Y:S04]  /*14f90*/  SHFL.IDX PT, R21, R0, 0x5, 0x181f ;  /* 0x00b81f0000157f89 */ /* 0x000e6800000e0000 */
[----:B------:R-:W1:Y:S04]  /*14fa0*/  SHFL.IDX PT, R20, R0, 0x6, 0x181f ;  /* 0x00d81f0000147f89 */ /* 0x000e6800000e0000 */
[----:B------:R-:W-:Y:S01]  /*14fb0*/  @!P2 ST.E.128 [R6.64], R16 ;  /* 0x000000100600a985 */ /* 0x000fe2000c101d06 */
[----:B----4-:R-:W-:-:S02]  /*14fc0*/  IADD3 R22, R3, 0x50, RZ ;  /* 0x0000005003167810 */ /* 0x010fc40007ffe0ff */
[C---:B------:R-:W-:Y:S02]  /*14fd0*/  IADD3 R8, R3.reuse, 0x60, RZ ;  /* 0x0000006003087810 */ /* 0x040fe40007ffe0ff */
[----:B------:R-:W-:Y:S01]  /*14fe0*/  ISETP.GE.OR P3, PT, R22, UR4, P5 ;  /* 0x0000000416007c0c */ /* 0x000fe2000af66670 */
[----:B------:R1:W-:Y:S01]  /*14ff0*/  @!P0 ST.E.128 [R4.64], R12 ;  /* 0x0000000c04008985 */ /* 0x0003e2000c101d06 */
[----:B------:R-:W-:Y:S02]  /*15000*/  ISETP.GE.OR P2, PT, R8, UR4, P5 ;  /* 0x0000000408007c0c */ /* 0x000fe4000af46670 */
[----:B------:R-:W-:-:S04]  /*15010*/  IADD3 R3, R3, 0x70, RZ ;  /* 0x0000007003037810 */ /* 0x000fc80007ffe0ff */
[----:B------:R-:W-:Y:S02]  /*15020*/  ISETP.GE.OR P5, PT, R3, UR4, P5 ;  /* 0x0000000403007c0c */ /* 0x000fe4000afa6670 */
[----:B-1----:R-:W-:-:S04]  /*15030*/  @!P1 LEA R4, P0, R242, R45, 0x1 ;  /* 0x0000002df2049211 */ /* 0x002fc800078008ff */
[C---:B--2---:R-:W-:Y:S02]  /*15040*/  @!P1 LEA.HI.X R5, R242.reuse, R46, R48, 0x1, P0 ;  /* 0x0000002ef2059211 */ /* 0x044fe400000f0c30 */
[----:B---3--:R-:W-:-:S03]  /*15050*/  @!P4 LEA R8, P0, R242, R44, 0x1 ;  /* 0x0000002cf208c211 */ /* 0x008fc600078008ff */
[----:B------:R1:W-:Y:S01]  /*15060*/  @!P1 ST.E.128 [R4.64], R24 ;  /* 0x0000001804009985 */ /* 0x0003e2000c101d06 */
[C---:B------:R-:W-:Y:S02]  /*15070*/  @!P3 LEA R6, P1, R242.reuse, R9, 0x1 ;  /* 0x00000009f206b211 */ /* 0x040fe400078208ff */
[C-C-:B------:R-:W-:Y:S02]  /*15080*/  @!P4 LEA.HI.X R9, R242.reuse, R11, R48.reuse, 0x1, P0 ;  /* 0x0000000bf209c211 */ /* 0x140fe400000f0c30 */
[----:B------:R-:W-:-:S03]  /*15090*/  @!P3 LEA.HI.X R7, R242, R21, R48, 0x1, P1 ;  /* 0x00000015f207b211 */ /* 0x000fc600008f0c30 */
[----:B------:R2:W-:Y:S04]  /*150a0*/  @!P4 ST.E.128 [R8.64], R28 ;  /* 0x0000001c0800c985 */ /* 0x0005e8000c101d06 */
[----:B------:R2:W-:Y:S01]  /*150b0*/  @!P3 ST.E.128 [R6.64], R32 ;  /* 0x000000200600b985 */ /* 0x0005e2000c101d06 */
[----:B-1----:R-:W-:-:S04]  /*150c0*/  @!P2 LEA R4, P0, R242, R10, 0x1 ;  /* 0x0000000af204a211 */ /* 0x002fc800078008ff */
[----:B------:R-:W-:-:S05]  /*150d0*/  @!P2 LEA.HI.X R5, R242, R20, R48, 0x1, P0 ;  /* 0x00000014f205a211 */ /* 0x000fca00000f0c30 */
[----:B------:R2:W-:Y:S04]  /*150e0*/  @!P2 ST.E.128 [R4.64], R36 ;  /* 0x000000240400a985 */ /* 0x0005e8000c101d06 */
[----:B------:R-:W1:Y:S04]  /*150f0*/  SHFL.IDX PT, R2, R2, 0x7, 0x181f ;  /* 0x00f81f0002027f89 */ /* 0x000e6800000e0000 */
[----:B------:R-:W3:Y:S01]  /*15100*/  SHFL.IDX PT, R0, R0, 0x7, 0x181f ;  /* 0x00f81f0000007f89 */ /* 0x000ee200000e0000 */
[----:B------:R-:W-:Y:S05]  /*15110*/  @P5 BRA `(.L_x_571) ;  /* 0x00000a0000005947 */ /* 0x000fea0003800000 */
[----:B-1----:R-:W-:-:S04]  /*15120*/  LEA R2, P0, R242, R2, 0x1 ;  /* 0x00000002f2027211 */ /* 0x002fc800078008ff */
[----:B---3--:R-:W-:-:S05]  /*15130*/  LEA.HI.X R3, R242, R0, R48, 0x1, P0 ;  /* 0x00000000f2037211 */ /* 0x008fca00000f0c30 */
[----:B------:R1:W-:Y:S01]  /*15140*/  ST.E.128 [R2.64], R40 ;  /* 0x0000002802007985 */ /* 0x0003e2000c101d06 */
[----:B------:R-:W-:Y:S05]  /*15150*/  BRA `(.L_x_571) ;  /* 0x000009c000007947 */ /* 0x000fea0003800000 */
.L_x_569:
[----:B------:R-:W2:Y:S04]  /*15160*/  LDL R2, [R1+0x64] ;  /* 0x0000640001027983 */ /* 0x000ea80000100800 */
[----:B------:R-:W3:Y:S04]  /*15170*/  LDL R0, [R1+0x60] ;  /* 0x0000600001007983 */ /* 0x000ee80000100800 */
[----:B------:R-:W4:Y:S04]  /*15180*/  LDL R4, [R1+0x5c] ;  /* 0x00005c0001047983 */ /* 0x000f280000100800 */
[----:B------:R-:W1:Y:S01]  /*15190*/  S2R R3, SR_TID.X ;  /* 0x0000000000037919 */ /* 0x000e620000002100 */
[----:B------:R-:W-:Y:S01]  /*151a0*/  BSSY B0, `(.L_x_572) ;  /* 0x0000026000007945 */ /* 0x000fe20003800000 */
[----:B-1----:R-:W-:Y:S01]  /*151b0*/  ISETP.GE.AND P0, PT, R3, 0x80, PT ;  /* 0x000000800300780c */ /* 0x002fe20003f06270 */
[----:B--2---:R-:W-:-:S02]  /*151c0*/  IMAD.MOV.U32 R12, RZ, RZ, R2 ;  /* 0x000000ffff0c7224 */ /* 0x004fc400078e0002 */
[----:B---3--:R-:W-:-:S03]  /*151d0*/  IMAD.MOV.U32 R11, RZ, RZ, R0 ;  /* 0x000000ffff0b7224 */ /* 0x008fc600078e0000 */
[----:B------:R-:W-:Y:S01]  /*151e0*/  SHF.R.S32.HI R7, RZ, 0x1f, R12 ;  /* 0x0000001fff077819 */ /* 0x000fe2000001140c */
[----:B----4-:R-:W-:Y:S01]  /*151f0*/  IMAD.MOV.U32 R13, RZ, RZ, R4 ;  /* 0x000000ffff0d7224 */ /* 0x010fe200078e0004 */
[----:B------:R-:W-:-:S05]  /*15200*/  SHF.R.S32.HI R10, RZ, 0x1f, R11 ;  /* 0x0000001fff0a7819 */ /* 0x000fca000001140b */
[----:B------:R-:W-:Y:S05]  /*15210*/  @P0 BRA `(.L_x_573) ;  /* 0x000001e000000947 */ /* 0x000fea0003800000 */
[----:B------:R-:W-:Y:S02]  /*15220*/  MOV R2, c[0x0][0x4e8] ;  /* 0x00013a0000027a02 */ /* 0x000fe40000000f00 */
[----:B------:R-:W-:-:S03]  /*15230*/  IADD3 R6, R13, R3, RZ ;  /* 0x000000030d067210 */ /* 0x000fc60007ffe0ff */
[----:B------:R-:W-:-:S05]  /*15240*/  IMAD R0, R2, c[0x0][0x388], RZ ;  /* 0x0000e20002007a24 */ /* 0x000fca00078e02ff */
[----:B------:R-:W-:-:S13]  /*15250*/  ISETP.GE.AND P0, PT, R6, R0, PT ;  /* 0x000000000600720c */ /* 0x000fda0003f06270 */
[----:B------:R-:W-:Y:S05]  /*15260*/  @P0 BRA `(.L_x_573) ;  /* 0x0000019000000947 */ /* 0x000fea0003800000 */
[----:B------:R-:W-:Y:S01]  /*15270*/  ISETP.NE.AND P0, PT, R2, 0x1, PT ;  /* 0x000000010200780c */ /* 0x000fe20003f05270 */
[----:B------:R-:W-:Y:S01]  /*15280*/  IMAD R4, R7, c[0x0][0x490], RZ ;  /* 0x0001240007047a24 */ /* 0x000fe200078e02ff */
[----:B------:R-:W-:Y:S01]  /*15290*/  MOV R0, R6 ;  /* 0x0000000600007202 */ /* 0x000fe20000000f00 */
[----:B------:R-:W-:-:S04]  /*152a0*/  IMAD.WIDE.U32 R2, R12, c[0x0][0x490], RZ ;  /* 0x000124000c027a25 */ /* 0x000fc800078e00ff */
[----:B------:R-:W-:Y:S02]  /*152b0*/  IMAD R4, R12, c[0x0][0x494], R4 ;  /* 0x000125000c047a24 */ /* 0x000fe400078e0204 */
[----:B------:R-:W-:-:S03]  /*152c0*/  IMAD R9, R10, c[0x0][0x498], RZ ;  /* 0x000126000a097a24 */ /* 0x000fc600078e02ff */
[----:B------:R-:W-:Y:S01]  /*152d0*/  IADD3 R3, R3, R4, RZ ;  /* 0x0000000403037210 */ /* 0x000fe20007ffe0ff */
[----:B------:R-:W-:-:S05]  /*152e0*/  @P0 IMAD.HI.U32 R5, R6, c[0x0][0x4ec], RZ ;  /* 0x00013b0006050a27 */ /* 0x000fca00078e00ff */
[----:B------:R-:W-:Y:S01]  /*152f0*/  @P0 SHF.R.U32.HI R0, RZ, c[0x0][0x4f0], R5 ;  /* 0x00013c00ff000a19 */ /* 0x000fe20000011605 */
[----:B------:R-:W-:-:S03]  /*15300*/  IMAD.WIDE.U32 R4, R11, c[0x0][0x498], R2 ;  /* 0x000126000b047a25 */ /* 0x000fc600078e0002 */
[C---:B------:R-:W-:Y:S01]  /*15310*/  IADD3 R8, -R0.reuse, RZ, RZ ;  /* 0x000000ff00087210 */ /* 0x040fe20007ffe1ff */
[----:B------:R-:W-:Y:S01]  /*15320*/  IMAD R3, R11, c[0x0][0x49c], R9 ;  /* 0x000127000b037a24 */ /* 0x000fe200078e0209 */
[----:B------:R-:W-:-:S03]  /*15330*/  IADD3 R4, P0, R0, R4, RZ ;  /* 0x0000000400047210 */ /* 0x000fc60007f1e0ff */
[----:B------:R-:W-:Y:S01]  /*15340*/  IMAD R2, R8, c[0x0][0x4e8], R6 ;  /* 0x00013a0008027a24 */ /* 0x000fe200078e0206 */
[----:B------:R-:W-:-:S04]  /*15350*/  SHF.R.S32.HI R6, RZ, 0x1f, R0 ;  /* 0x0000001fff067819 */ /* 0x000fc80000011400 */
[----:B------:R-:W-:Y:S02]  /*15360*/  SHF.R.S32.HI R0, RZ, 0x1f, R2 ;  /* 0x0000001fff007819 */ /* 0x000fe40000011402 */
[----:B------:R-:W-:-:S03]  /*15370*/  IADD3.X R5, R6, R5, R3, P0, !PT ;  /* 0x0000000506057210 */ /* 0x000fc600007fe403 */
[----:B------:R-:W-:-:S04]  /*15380*/  IMAD R0, R0, c[0x0][0x488], RZ ;  /* 0x0001220000007a24 */ /* 0x000fc800078e02ff */
[C---:B------:R-:W-:Y:S02]  /*15390*/  IMAD R0, R2.reuse, c[0x0][0x48c], R0 ;  /* 0x0001230002007a24 */ /* 0x040fe400078e0200 */
[----:B------:R-:W-:-:S05]  /*153a0*/  IMAD.WIDE.U32 R2, R2, c[0x0][0x488], R4 ;  /* 0x0001220002027a25 */ /* 0x000fca00078e0004 */
[----:B------:R-:W-:Y:S02]  /*153b0*/  IADD3 R0, R3, R0, RZ ;  /* 0x0000000003007210 */ /* 0x000fe40007ffe0ff */
[----:B------:R-:W-:-:S04]  /*153c0*/  LEA R4, P0, R2, c[0x0][0x450], 0x2 ;  /* 0x0001140002047a11 */ /* 0x000fc800078010ff */
[----:B------:R-:W-:Y:S02]  /*153d0*/  LEA.HI.X R5, R2, c[0x0][0x454], R0, 0x2, P0 ;  /* 0x0001150002057a11 */ /* 0x000fe400000f1400 */
[----:B------:R-:W-:-:S05]  /*153e0*/  MOV R0, 0xff800000 ;  /* 0xff80000000007802 */ /* 0x000fca0000000f00 */
[----:B------:R1:W-:Y:S02]  /*153f0*/  STG.E [R4.64], R0 ;  /* 0x0000000004007986 */ /* 0x0003e4000c101906 */
.L_x_573:
[----:B------:R-:W-:Y:S05]  /*15400*/  BSYNC B0 ;  /* 0x0000000000007941 */ /* 0x000fea0003800000 */
.L_x_572:
[----:B------:R-:W2:Y:S01]  /*15410*/  LDL R2, [R1+0x30] ;  /* 0x0000300001027983 */ /* 0x000ea20000100800 */
[----:B-1----:R-:W-:Y:S01]  /*15420*/  MOV R0, c[0x0][0x4e8] ;  /* 0x00013a0000007a02 */ /* 0x002fe20000000f00 */
[----:B------:R-:W-:-:S03]  /*15430*/  IMAD R6, R10, c[0x0][0x3f0], RZ ;  /* 0x0000fc000a067a24 */ /* 0x000fc600078e02ff */
[----:B------:R-:W-:Y:S01]  /*15440*/  ISETP.NE.AND P0, PT, R0, 0x1, PT ;  /* 0x000000010000780c */ /* 0x000fe20003f05270 */
[----:B------:R-:W-:Y:S02]  /*15450*/  IMAD R0, R7, c[0x0][0x3e8], RZ ;  /* 0x0000fa0007007a24 */ /* 0x000fe400078e02ff */
[----:B------:R-:W-:Y:S02]  /*15460*/  IMAD R8, R11, c[0x0][0x3f4], R6 ;  /* 0x0000fd000b087a24 */ /* 0x000fe400078e0206 */
[----:B------:R-:W-:Y:S01]  /*15470*/  IMAD R5, R12, c[0x0][0x3ec], R0 ;  /* 0x0000fb000c057a24 */ /* 0x000fe200078e0200 */
[----:B--2---:R-:W-:Y:S01]  /*15480*/  IADD3 R4, R2, R13, RZ ;  /* 0x0000000d02047210 */ /* 0x004fe20007ffe0ff */
[----:B------:R-:W-:-:S03]  /*15490*/  IMAD.WIDE.U32 R2, R12, c[0x0][0x3e8], RZ ;  /* 0x0000fa000c027a25 */ /* 0x000fc600078e00ff */
[----:B------:R-:W-:-:S03]  /*154a0*/  MOV R0, R4 ;  /* 0x0000000400007202 */ /* 0x000fc60000000f00 */
[----:B------:R-:W-:Y:S01]  /*154b0*/  @P0 IMAD.HI.U32 R7, R4, c[0x0][0x4ec], RZ ;  /* 0x00013b0004070a27 */ /* 0x000fe200078e00ff */
[----:B------:R-:W-:-:S04]  /*154c0*/  IADD3 R3, R3, R5, RZ ;  /* 0x0000000503037210 */ /* 0x000fc80007ffe0ff */
[----:B------:R-:W-:Y:S01]  /*154d0*/  @P0 SHF.R.U32.HI R0, RZ, c[0x0][0x4f0], R7 ;  /* 0x00013c00ff000a19 */ /* 0x000fe20000011607 */
[----:B------:R-:W-:Y:S01]  /*154e0*/  IMAD.WIDE.U32 R2, R11, c[0x0][0x3f0], R2 ;  /* 0x0000fc000b027a25 */ /* 0x000fe200078e0002 */
[----:B------:R-:W-:Y:S02]  /*154f0*/  ISETP.GE.AND P0, PT, R242, c[0x0][0x3c8], PT ;  /* 0x0000f200f2007a0c */ /* 0x000fe40003f06270 */
[----:B------:R-:W-:Y:S02]  /*15500*/  SHF.R.S32.HI R6, RZ, 0x1f, R0 ;  /* 0x0000001fff067819 */ /* 0x000fe40000011400 */
[----:B------:R-:W-:Y:S02]  /*15510*/  IADD3 R5, -R0, RZ, RZ ;  /* 0x000000ff00057210 */ /* 0x000fe40007ffe1ff */
[----:B------:R-:W-:Y:S01]  /*15520*/  IADD3 R3, R3, R8, RZ ;  /* 0x0000000803037210 */ /* 0x000fe20007ffe0ff */
[----:B------:R-:W-:Y:S02]  /*15530*/  IMAD R6, R6, c[0x0][0x3e0], RZ ;  /* 0x0000f80006067a24 */ /* 0x000fe400078e02ff */
[----:B------:R-:W-:-:S02]  /*15540*/  IMAD R4, R5, c[0x0][0x4e8], R4 ;  /* 0x00013a0005047a24 */ /* 0x000fc400078e0204 */
        /* <DEDUP_REMOVED lines=12> */
.L_x_618:
[----:B------:R-:W-:Y:S05]  /*15610*/  BRA.DIV ~URZ, `(.L_x_575) ;  /* 0x00005ad27f007947 */ /* 0x000fea000b800000 */
[----:B------:R3:W4:Y:S02]  /*15620*/  SHFL.IDX PT, R2, R5, RZ, 0x181f ;  /* 0x00181fff05027589 */ /* 0x00072400000e0000 */
.L_x_619:
[----:B------:R-:W5:Y:S04]  /*15630*/  LDL.LU R3, [R1+0x5c] ;  /* 0x00005c0001037983 */ /* 0x000f680000300800 */
[----:B------:R-:W1:Y:S02]  /*15640*/  S2R R7, SR_TID.X ;  /* 0x0000000000077919 */ /* 0x000e640000002100 */
[----:B-1----:R-:W-:-:S04]  /*15650*/  SHF.R.S32.HI R0, RZ, 0x1f, R7 ;  /* 0x0000001fff007819 */ /* 0x002fc80000011407 */
[----:B------:R-:W-:Y:S01]  /*15660*/  LEA.HI R0, R0, R7, RZ, 0x3 ;  /* 0x0000000700007211 */ /* 0x000fe200078f18ff */
[----:B------:R-:W-:-:S03]  /*15670*/  IMAD.MOV.U32 R7, RZ, RZ, c[0x0][0x4e8] ;  /* 0x00013a00ff077624 */ /* 0x000fc600078e00ff */
[----:B------:R-:W-:Y:S01]  /*15680*/  SHF.R.S32.HI R0, RZ, 0x3, R0 ;  /* 0x00000003ff007819 */ /* 0x000fe20000011400 */
[----:B------:R-:W-:Y:S01]  /*15690*/  IMAD R7, R7, c[0x0][0x388], RZ ;  /* 0x0000e20007077a24 */ /* 0x000fe200078e02ff */
[----:B------:R-:W-:-:S03]  /*156a0*/  SHF.R.S32.HI R8, RZ, 0x1f, R242 ;  /* 0x0000001fff087819 */ /* 0x000fc600000114f2 */
[----:B-----5:R-:W-:-:S05]  /*156b0*/  IMAD.IADD R0, R0, 0x1, R3 ;  /* 0x0000000100007824 */ /* 0x020fca00078e0203 */
[----:B------:R-:W-:-:S13]  /*156c0*/  ISETP.GE.OR P2, PT, R0, R7, P0 ;  /* 0x000000070000720c */ /* 0x000fda0000746670 */
[----:B----4-:R-:W-:-:S04]  /*156d0*/  @!P2 LEA R2, P1, R242, R2, 0x1 ;  /* 0x00000002f202a211 */ /* 0x010fc800078208ff */
[----:B--2---:R-:W-:-:S05]  /*156e0*/  @!P2 LEA.HI.X R3, R242, R6, R8, 0x1, P1 ;  /* 0x00000006f203a211 */ /* 0x004fca00008f0c08 */
[----:B------:R1:W-:Y:S01]  /*156f0*/  @!P2 ST.E.128 [R2.64], RZ ;  /* 0x000000ff0200a985 */ /* 0x0003e2000c101d06 */
[----:B------:R-:W-:Y:S05]  /*15700*/  BRA.DIV ~URZ, `(.L_x_576) ;  /* 0x00005a527f007947 */ /* 0x000fea000b800000 */
[----:B------:R2:W4:Y:S04]  /*15710*/  SHFL.IDX PT, R6, R4, 0x1, 0x181f ;  /* 0x00381f0004067f89 */ /* 0x00052800000e0000 */
[----:B-1----:R2:W1:Y:S02]  /*15720*/  SHFL.IDX PT, R2, R5, 0x1, 0x181f ;  /* 0x00381f0005027f89 */ /* 0x00246400000e0000 */
.L_x_620:
[----:B------:R-:W-:Y:S02]  /*15730*/  IADD3 R3, R0, 0x10, RZ ;  /* 0x0000001000037810 */ /* 0x000fe40007ffe0ff */
[----:B------:R-:W-:Y:S02]  /*15740*/  SHF.R.S32.HI R8, RZ, 0x1f, R242 ;  /* 0x0000001fff087819 */ /* 0x000fe400000114f2 */
[----:B------:R-:W-:-:S13]  /*15750*/  ISETP.GE.OR P2, PT, R3, R7, P0 ;  /* 0x000000070300720c */ /* 0x000fda0000746670 */
[----:B-1----:R-:W-:-:S04]  /*15760*/  @!P2 LEA R2, P1, R242, R2, 0x1 ;  /* 0x00000002f202a211 */ /* 0x002fc800078208ff */
[----:B----4-:R-:W-:-:S05]  /*15770*/  @!P2 LEA.HI.X R3, R242, R6, R8, 0x1, P1 ;  /* 0x00000006f203a211 */ /* 0x010fca00008f0c08 */
[----:B------:R1:W-:Y:S01]  /*15780*/  @!P2 ST.E.128 [R2.64], RZ ;  /* 0x000000ff0200a985 */ /* 0x0003e2000c101d06 */
[----:B------:R-:W-:Y:S05]  /*15790*/  BRA.DIV ~URZ, `(.L_x_577) ;  /* 0x00005a927f007947 */ /* 0x000fea000b800000 */
[----:B------:R4:W1:Y:S02]  /*157a0*/  SHFL.IDX PT, R6, R4, 0x2, 0x181f ;  /* 0x00581f0004067f89 */ /* 0x00086400000e0000 */
.L_x_621:
[----:B------:R-:W-:Y:S05]  /*157b0*/  BRA.DIV ~URZ, `(.L_x_578) ;  /* 0x00005ae27f007947 */ /* 0x000fea000b800000 */
[----:B-1----:R1:W2:Y:S02]  /*157c0*/  SHFL.IDX PT, R2, R5, 0x2, 0x181f ;  /* 0x00581f0005027f89 */ /* 0x0022a400000e0000 */
.L_x_622:
[----:B------:R-:W-:Y:S02]  /*157d0*/  IADD3 R3, R0, 0x20, RZ ;  /* 0x0000002000037810 */ /* 0x000fe40007ffe0ff */
[----:B------:R-:W-:Y:S02]  /*157e0*/  SHF.R.S32.HI R8, RZ, 0x1f, R242 ;  /* 0x0000001fff087819 */ /* 0x000fe400000114f2 */
[----:B------:R-:W-:-:S13]  /*157f0*/  ISETP.GE.OR P2, PT, R3, R7, P0 ;  /* 0x000000070300720c */ /* 0x000fda0000746670 */
[----:B--2---:R-:W-:-:S04]  /*15800*/  @!P2 LEA R2, P1, R242, R2, 0x1 ;  /* 0x00000002f202a211 */ /* 0x004fc800078208ff */
[----:B------:R-:W-:-:S05]  /*15810*/  @!P2 LEA.HI.X R3, R242, R6, R8, 0x1, P1 ;  /* 0x00000006f203a211 */ /* 0x000fca00008f0c08 */
[----:B------:R2:W-:Y:S01]  /*15820*/  @!P2 ST.E.128 [R2.64], RZ ;  /* 0x000000ff0200a985 */ /* 0x0005e2000c101d06 */
[----:B------:R-:W-:Y:S05]  /*15830*/  BRA.DIV ~URZ, `(.L_x_579) ;  /* 0x00005ad27f007947 */ /* 0x000fea000b800000 */
[----:B------:R1:W2:Y:S04]  /*15840*/  SHFL.IDX PT, R6, R4, 0x3, 0x181f ;  /* 0x00781f0004067f89 */ /* 0x0002a800000e0000 */
[----:B--2---:R1:W2:Y:S02]  /*15850*/  SHFL.IDX PT, R2, R5, 0x3, 0x181f ;  /* 0x00781f0005027f89 */ /* 0x0042a400000e0000 */
.L_x_623:
[----:B------:R-:W-:Y:S02]  /*15860*/  IADD3 R3, R0, 0x30, RZ ;  /* 0x0000003000037810 */ /* 0x000fe40007ffe0ff */
[----:B------:R-:W-:Y:S02]  /*15870*/  SHF.R.S32.HI R8, RZ, 0x1f, R242 ;  /* 0x0000001fff087819 */ /* 0x000fe400000114f2 */
[----:B------:R-:W-:-:S13]  /*15880*/  ISETP.GE.OR P2, PT, R3, R7, P0 ;  /* 0x000000070300720c */ /* 0x000fda0000746670 */
[----:B--2---:R-:W-:-:S04]  /*15890*/  @!P2 LEA R2, P1, R242, R2, 0x1 ;  /* 0x00000002f202a211 */ /* 0x004fc800078208ff */
[----:B------:R-:W-:-:S05]  /*158a0*/  @!P2 LEA.HI.X R3, R242, R6, R8, 0x1, P1 ;  /* 0x00000006f203a211 */ /* 0x000fca00008f0c08 */
[----:B------:R2:W-:Y:S01]  /*158b0*/  @!P2 ST.E.128 [R2.64], RZ ;  /* 0x000000ff0200a985 */ /* 0x0005e2000c101d06 */
[----:B------:R-:W-:Y:S05]  /*158c0*/  BRA.DIV ~URZ, `(.L_x_580) ;  /* 0x00005b127f007947 */ /* 0x000fea000b800000 */
[----:B------:R1:W2:Y:S02]  /*158d0*/  SHFL.IDX PT, R6, R4, 0x4, 0x181f ;  /* 0x00981f0004067f89 */ /* 0x0002a400000e0000 */
.L_x_624:
[----:B------:R-:W-:Y:S05]  /*158e0*/  BRA.DIV ~URZ, `(.L_x_581) ;  /* 0x00005b627f007947 */ /* 0x000fea000b800000 */
[----:B--2---:R2:W1:Y:S02]  /*158f0*/  SHFL.IDX PT, R2, R5, 0x4, 0x181f ;  /* 0x00981f0005027f89 */ /* 0x00446400000e0000 */
.L_x_625:
[----:B------:R-:W-:Y:S02]  /*15900*/  IADD3 R3, R0, 0x40, RZ ;  /* 0x0000004000037810 */ /* 0x000fe40007ffe0ff */
[----:B------:R-:W-:Y:S02]  /*15910*/  SHF.R.S32.HI R8, RZ, 0x1f, R242 ;  /* 0x0000001fff087819 */ /* 0x000fe400000114f2 */
[----:B------:R-:W-:-:S13]  /*15920*/  ISETP.GE.OR P2, PT, R3, R7, P0 ;  /* 0x000000070300720c */ /* 0x000fda0000746670 */
[----:B-1----:R-:W-:-:S04]  /*15930*/  @!P2 LEA R2, P1, R242, R2, 0x1 ;  /* 0x00000002f202a211 */ /* 0x002fc800078208ff */
[----:B------:R-:W-:-:S05]  /*15940*/  @!P2 LEA.HI.X R3, R242, R6, R8, 0x1, P1 ;  /* 0x00000006f203a211 */ /* 0x000fca00008f0c08 */
[----:B------:R1:W-:Y:S01]  /*15950*/  @!P2 ST.E.128 [R2.64], RZ ;  /* 0x000000ff0200a985 */ /* 0x0003e2000c101d06 */
[----:B------:R-:W-:Y:S05]  /*15960*/  BRA.DIV ~URZ, `(.L_x_582) ;  /* 0x00005b527f007947 */ /* 0x000fea000b800000 */
[----:B------:R1:W2:Y:S04]  /*15970*/  SHFL.IDX PT, R6, R4, 0x5, 0x181f ;  /* 0x00b81f0004067f89 */ /* 0x0002a800000e0000 */
[----:B-1----:R1:W3:Y:S02]  /*15980*/  SHFL.IDX PT, R2, R5, 0x5, 0x181f ;  /* 0x00b81f0005027f89 */ /* 0x0022e400000e0000 */
.L_x_626:
[----:B------:R-:W-:Y:S02]  /*15990*/  IADD3 R3, R0, 0x50, RZ ;  /* 0x0000005000037810 */ /* 0x000fe40007ffe0ff */
[----:B------:R-:W-:Y:S02]  /*159a0*/  SHF.R.S32.HI R8, RZ, 0x1f, R242 ;  /* 0x0000001fff087819 */ /* 0x000fe400000114f2 */
[----:B------:R-:W-:-:S13]  /*159b0*/  ISETP.GE.OR P2, PT, R3, R7, P0 ;  /* 0x000000070300720c */ /* 0x000fda0000746670 */
[----:B---3--:R-:W-:-:S04]  /*159c0*/  @!P2 LEA R2, P1, R242, R2, 0x1 ;  /* 0x00000002f202a211 */ /* 0x008fc800078208ff */
[----:B--2---:R-:W-:-:S05]  /*159d0*/  @!P2 LEA.HI.X R3, R242, R6, R8, 0x1, P1 ;  /* 0x00000006f203a211 */ /* 0x004fca00008f0c08 */
[----:B------:R2:W-:Y:S01]  /*159e0*/  @!P2 ST.E.128 [R2.64], RZ ;  /* 0x000000ff0200a985 */ /* 0x0005e2000c101d06 */
[----:B------:R-:W-:Y:S05]  /*159f0*/  BRA.DIV ~URZ, `(.L_x_583) ;  /* 0x00005b927f007947 */ /* 0x000fea000b800000 */
[----:B------:R3:W1:Y:S02]  /*15a00*/  SHFL.IDX PT, R6, R4, 0x6, 0x181f ;  /* 0x00d81f0004067f89 */ /* 0x00066400000e0000 */
.L_x_627:
[----:B------:R-:W-:Y:S05]  /*15a10*/  BRA.DIV ~URZ, `(.L_x_584) ;  /* 0x00005be27f007947 */ /* 0x000fea000b800000 */
[----:B--2---:R2:W3:Y:S02]  /*15a20*/  SHFL.IDX PT, R2, R5, 0x6, 0x181f ;  /* 0x00d81f0005027f89 */ /* 0x0044e400000e0000 */
.L_x_628:
[----:B------:R-:W-:Y:S02]  /*15a30*/  IADD3 R3, R0, 0x60, RZ ;  /* 0x0000006000037810 */ /* 0x000fe40007ffe0ff */
[----:B------:R-:W-:Y:S02]  /*15a40*/  SHF.R.S32.HI R8, RZ, 0x1f, R242 ;  /* 0x0000001fff087819 */ /* 0x000fe400000114f2 */
[----:B------:R-:W-:-:S13]  /*15a50*/  ISETP.GE.OR P2, PT, R3, R7, P0 ;  /* 0x000000070300720c */ /* 0x000fda0000746670 */
[----:B---3--:R-:W-:-:S04]  /*15a60*/  @!P2 LEA R2, P1, R242, R2, 0x1 ;  /* 0x00000002f202a211 */ /* 0x008fc800078208ff */
[----:B-1----:R-:W-:-:S05]  /*15a70*/  @!P2 LEA.HI.X R3, R242, R6, R8, 0x1, P1 ;  /* 0x00000006f203a211 */ /* 0x002fca00008f0c08 */
[----:B------:R1:W-:Y:S01]  /*15a80*/  @!P2 ST.E.128 [R2.64], RZ ;  /* 0x000000ff0200a985 */ /* 0x0003e2000c101d06 */
[----:B------:R-:W-:Y:S05]  /*15a90*/  BRA.DIV ~URZ, `(.L_x_585) ;  /* 0x00005bd27f007947 */ /* 0x000fea000b800000 */
[----:B----4-:R-:W3:Y:S04]  /*15aa0*/  SHFL.IDX PT, R4, R4, 0x7, 0x181f ;  /* 0x00f81f0004047f89 */ /* 0x010ee800000e0000 */
[----:B-1----:R1:W4:Y:S02]  /*15ab0*/  SHFL.IDX PT, R2, R5, 0x7, 0x181f ;  /* 0x00f81f0005027f89 */ /* 0x00232400000e0000 */
.L_x_629:
[----:B------:R-:W-:Y:S02]  /*15ac0*/  IADD3 R0, R0, 0x70, RZ ;  /* 0x0000007000007810 */ /* 0x000fe40007ffe0ff */
[----:B-12---:R-:W-:Y:S02]  /*15ad0*/  SHF.R.S32.HI R5, RZ, 0x1f, R242 ;  /* 0x0000001fff057819 */ /* 0x006fe400000114f2 */
[----:B------:R-:W-:-:S13]  /*15ae0*/  ISETP.GE.OR P1, PT, R0, R7, P0 ;  /* 0x000000070000720c */ /* 0x000fda0000726670 */
[----:B----4-:R-:W-:-:S04]  /*15af0*/  @!P1 LEA R2, P0, R242, R2, 0x1 ;  /* 0x00000002f2029211 */ /* 0x010fc800078008ff */
[----:B---3--:R-:W-:-:S05]  /*15b00*/  @!P1 LEA.HI.X R3, R242, R4, R5, 0x1, P0 ;  /* 0x00000004f2039211 */ /* 0x008fca00000f0c05 */
[----:B------:R1:W-:Y:S04]  /*15b10*/  @!P1 ST.E.128 [R2.64], RZ ;  /* 0x000000ff02009985 */ /* 0x0003e8000c101d06 */
.L_x_571:
[----:B------:R-:W-:Y:S05]  /*15b20*/  BSYNC B1 ;  /* 0x0000000000017941 */ /* 0x000fea0003800000 */
.L_x_568:
[----:B---3--:R-:W3:Y:S02]  /*15b30*/  LDL R0, [R1+0x98] ;  /* 0x0000980001007983 */ /* 0x008ee40000100800 */
[----:B---3--:R-:W-:-:S13]  /*15b40*/  ISETP.NE.AND P0, PT, R0, RZ, PT ;  /* 0x000000ff0000720c */ /* 0x008fda0003f05270 */
[----:B------:R-:W-:Y:S01]  /*15b50*/  @P0 WARPSYNC 0xffffffff ;  /* 0xffffffff00000948 */ /* 0x000fe20003800000 */
[----:B------:R-:W-:Y:S06]  /*15b60*/  @P0 BAR.SYNC.DEFER_BLOCKING 0x5, 0x80 ;  /* 0x0142000000000b1d */ /* 0x000fec0000010000 */
[----:B------:R-:W3:Y:S04]  /*15b70*/  @P0 LDS R0, [0xb100] ;  /* 0x00b10000ff000984 */ /* 0x000ee80000000800 */
[----:B---3--:R3:W-:Y:S04]  /*15b80*/  @P0 STL [R1+0x70], R0 ;  /* 0x0000700001000387 */ /* 0x0087e80000100800 */
[----:B------:R-:W-:Y:S06]  /*15b90*/  @P0 BAR.ARV 0x4, 0x80 ;  /* 0x0102000000000b1d */ /* 0x000fec0000002000 */
[----:B------:R-:W-:Y:S05]  /*15ba0*/  @P0 BRA `(.L_x_586) ;  /* 0x0000007000000947 */ /* 0x000fea0003800000 */
[----:B------:R-:W-:Y:S05]  /*15bb0*/  BRA.DIV ~URZ, `(.L_x_587) ;  /* 0x00005b827f007947 */ /* 0x000fea000b800000 */
[----:B---3--:R3:W4:Y:S02]  /*15bc0*/  SHFL.IDX PT, R0, R47, RZ, 0x1f ;  /* 0x00001fff2f007589 */ /* 0x00872400000e0000 */
.L_x_630:
[----:B------:R-:W-:Y:S01]  /*15bd0*/  WARPSYNC 0xffffffff ;  /* 0xffffffff00007948 */ /* 0x000fe20003800000 */
[----:B------:R-:W-:Y:S06]  /*15be0*/  BAR.SYNC.DEFER_BLOCKING 0x4, 0x80 ;  /* 0x0102000000007b1d */ /* 0x000fec0000010000 */
[----:B----4-:R4:W-:Y:S04]  /*15bf0*/  STL [R1+0x70], R0 ;  /* 0x0000700001007387 */ /* 0x0109e80000100800 */
[----:B------:R4:W-:Y:S04]  /*15c00*/  @!P6 STS [0xb100], R47 ;  /* 0x00b1002fff00e388 */ /* 0x0009e80000000800 */
[----:B------:R-:W-:Y:S06]  /*15c10*/  BAR.ARV 0x5, 0x80 ;  /* 0x0142000000007b1d */ /* 0x000fec0000002000 */
.L_x_586:
[----:B---34-:R-:W3:Y:S02]  /*15c20*/  LDL R0, [R1+0x70] ;  /* 0x0000700001007983 */ /* 0x018ee40000100800 */
[----:B---3--:R-:W-:-:S13]  /*15c30*/  ISETP.GE.AND P0, PT, R0, c[0x0][0x538], PT ;  /* 0x00014e0000007a0c */ /* 0x008fda0003f06270 */
[----:B-12---:R-:W-:Y:S01]  /*15c40*/  @P0 CALL.REL.NOINC `(.L_x_588) ;  /* 0x0000001000000944 */ /* 0x006fe20003c00000 */
[----:B------:R-:W-:Y:S05]  /*15c50*/  BRA `(.L_x_589) ;  /* 0xfffead2000007947 */ /* 0x000fea000383ffff */
.L_x_588:
[----:B------:R-:W-:Y:S05]  /*15c60*/  EXIT ;  /* 0x000000000000794d */ /* 0x000fea0003800000 */
.L_x_512:
[----:B------:R-:W-:Y:S01]  /*15c70*/  IMAD.MOV.U32 R88, RZ, RZ, R4 ;  /* 0x000000ffff587224 */ /* 0x000fe200078e0004 */
[----:B------:R-:W-:Y:S01]  /*15c80*/  MOV R58, RZ ;  /* 0x000000ff003a7202 */ /* 0x000fe20000000f00 */
[----:B------:R-:W-:Y:S01]  /*15c90*/  IMAD.MOV.U32 R3, RZ, RZ, 0x181f ;  /* 0x0000181fff037424 */ /* 0x000fe200078e00ff */
[----:B------:R-:W-:Y:S02]  /*15ca0*/  MOV R2, 0x15cc0 ;  /* 0x00015cc000027802 */ /* 0x000fe40000000f00 */
[----:B-----5:R-:W-:Y:S05]  /*15cb0*/  CALL.REL.NOINC `($__internal_1_$__cuda_sm70_shflsync_idx_p) ;  /* 0x00005b5000007944 */ /* 0x020fea0003c00000 */
[----:B------:R-:W-:Y:S01]  /*15cc0*/  MOV R6, R58 ;  /* 0x0000003a00067202 */ /* 0x000fe20000000f00 */
[----:B-1---5:R-:W-:Y:S05]  /*15cd0*/  BRA `(.L_x_590) ;  /* 0xfffeb69000007947 */ /* 0x022fea000383ffff */
.L_x_513:
[----:B------:R-:W-:Y:S01]  /*15ce0*/  IMAD.MOV.U32 R88, RZ, RZ, R5 ;  /* 0x000000ffff587224 */ /* 0x000fe200078e0005 */
[----:B------:R-:W-:Y:S01]  /*15cf0*/  MOV R58, RZ ;  /* 0x000000ff003a7202 */ /* 0x000fe20000000f00 */
[----:B------:R-:W-:Y:S01]  /*15d00*/  IMAD.MOV.U32 R3, RZ, RZ, 0x181f ;  /* 0x0000181fff037424 */ /* 0x000fe200078e00ff */
[----:B------:R-:W-:Y:S02]  /*15d10*/  MOV R2, 0x15d30 ;  /* 0x00015d3000027802 */ /* 0x000fe40000000f00 */
[----:B-12--5:R-:W-:Y:S05]  /*15d20*/  CALL.REL.NOINC `($__internal_1_$__cuda_sm70_shflsync_idx_p) ;  /* 0x00005ae000007944 */ /* 0x026fea0003c00000 */
[----:B------:R-:W-:Y:S01]  /*15d30*/  MOV R2, R58 ;  /* 0x0000003a00027202 */ /* 0x000fe20000000f00 */
[----:B-1---5:R-:W-:Y:S05]  /*15d40*/  BRA `(.L_x_591) ;  /* 0xfffeb64000007947 */ /* 0x022fea000383ffff */
.L_x_516:
[----:B------:R-:W-:Y:S01]  /*15d50*/  IMAD.MOV.U32 R88, RZ, RZ, R4 ;  /* 0x000000ffff587224 */ /* 0x000fe200078e0004 */
[----:B------:R-:W-:Y:S01]  /*15d60*/  MOV R58, 0x1 ;  /* 0x00000001003a7802 */ /* 0x000fe20000000f00 */
[----:B-1----:R-:W-:Y:S01]  /*15d70*/  IMAD.MOV.U32 R3, RZ, RZ, 0x181f ;  /* 0x0000181fff037424 */ /* 0x002fe200078e00ff */
[----:B----4-:R-:W-:-:S02]  /*15d80*/  MOV R2, 0x15da0 ;  /* 0x00015da000027802 */ /* 0x010fc40000000f00 */
[----:B--2--5:R-:W-:Y:S05]  /*15d90*/  CALL.REL.NOINC `($__internal_1_$__cuda_sm70_shflsync_idx_p) ;  /* 0x00005a7000007944 */ /* 0x024fea0003c00000 */
[----:B------:R-:W-:Y:S01]  /*15da0*/  IMAD.MOV.U32 R6, RZ, RZ, R58 ;  /* 0x000000ffff067224 */ /* 0x000fe200078e003a */
[----:B------:R-:W-:Y:S01]  /*15db0*/  MOV R58, 0x1 ;  /* 0x00000001003a7802 */ /* 0x000fe20000000f00 */
[----:B------:R-:W-:Y:S01]  /*15dc0*/  IMAD.MOV.U32 R88, RZ, RZ, R5 ;  /* 0x000000ffff587224 */ /* 0x000fe200078e0005 */
[----:B------:R-:W-:-:S02]  /*15dd0*/  MOV R3, 0x181f ;  /* 0x0000181f00037802 */ /* 0x000fc40000000f00 */
[----:B------:R-:W-:Y:S02]  /*15de0*/  MOV R2, 0x15e00 ;  /* 0x00015e0000027802 */ /* 0x000fe40000000f00 */
[----:B-1---5:R-:W-:Y:S05]  /*15df0*/  CALL.REL.NOINC `($__internal_1_$__cuda_sm70_shflsync_idx_p) ;  /* 0x00005a1000007944 */ /* 0x022fea0003c00000 */
[----:B------:R-:W-:Y:S01]  /*15e00*/  MOV R2, R58 ;  /* 0x0000003a00027202 */ /* 0x000fe20000000f00 */
[----:B-1---5:R-:W-:Y:S05]  /*15e10*/  BRA `(.L_x_592) ;  /* 0xfffeb6d000007947 */ /* 0x022fea000383ffff */
.L_x_519:
[----:B------:R-:W-:Y:S01]  /*15e20*/  IMAD.MOV.U32 R88, RZ, RZ, R4 ;  /* 0x000000ffff587224 */ /* 0x000fe200078e0004 */
[----:B------:R-:W-:Y:S01]  /*15e30*/  MOV R58, 0x2 ;  /* 0x00000002003a7802 */ /* 0x000fe20000000f00 */
[----:B-1----:R-:W-:Y:S01]  /*15e40*/  IMAD.MOV.U32 R3, RZ, RZ, 0x181f ;  /* 0x0000181fff037424 */ /* 0x002fe200078e00ff */
[----:B------:R-:W-:Y:S02]  /*15e50*/  MOV R2, 0x15e70 ;  /* 0x00015e7000027802 */ /* 0x000fe40000000f00 */
[----:B--23-5:R-:W-:Y:S05]  /*15e60*/  CALL.REL.NOINC `($__internal_1_$__cuda_sm70_shflsync_idx_p) ;  /* 0x000059a000007944 */ /* 0x02cfea0003c00000 */
[----:B------:R-:W-:Y:S01]  /*15e70*/  MOV R6, R58 ;  /* 0x0000003a00067202 */ /* 0x000fe20000000f00 */
[----:B-1---5:R-:W-:Y:S05]  /*15e80*/  BRA `(.L_x_593) ;  /* 0xfffeb74000007947 */ /* 0x022fea000383ffff */
.L_x_520:
[----:B------:R-:W-:Y:S01]  /*15e90*/  IMAD.MOV.U32 R88, RZ, RZ, R5 ;  /* 0x000000ffff587224 */ /* 0x000fe200078e0005 */
[----:B------:R-:W-:Y:S01]  /*15ea0*/  MOV R58, 0x2 ;  /* 0x00000002003a7802 */ /* 0x000fe20000000f00 */
[----:B-1----:R-:W-:Y:S01]  /*15eb0*/  IMAD.MOV.U32 R3, RZ, RZ, 0x181f ;  /* 0x0000181fff037424 */ /* 0x002fe200078e00ff */
[----:B------:R-:W-:Y:S02]  /*15ec0*/  MOV R2, 0x15ee0 ;  /* 0x00015ee000027802 */ /* 0x000fe40000000f00 */
[----:B--2345:R-:W-:Y:S05]  /*15ed0*/  CALL.REL.NOINC `($__internal_1_$__cuda_sm70_shflsync_idx_p) ;  /* 0x0000593000007944 */ /* 0x03cfea0003c00000 */
[----:B------:R-:W-:Y:S01]  /*15ee0*/  MOV R2, R58 ;  /* 0x0000003a00027202 */ /* 0x000fe20000000f00 */
[----:B-1---5:R-:W-:Y:S05]  /*15ef0*/  BRA `(.L_x_594) ;  /* 0xfffeb6f000007947 */ /* 0x022fea000383ffff */
.L_x_523:
[----:B------:R-:W-:Y:S01]  /*15f00*/  IMAD.MOV.U32 R88, RZ, RZ, R4 ;  /* 0x000000ffff587224 */ /* 0x000fe200078e0004 */
[----:B------:R-:W-:Y:S01]  /*15f10*/  MOV R58, 0x3 ;  /* 0x00000003003a7802 */ /* 0x000fe20000000f00 */
[----:B--2---:R-:W-:Y:S01]  /*15f20*/  IMAD.MOV.U32 R3, RZ, RZ, 0x181f ;  /* 0x0000181fff037424 */ /* 0x004fe200078e00ff */
[----:B------:R-:W-:-:S02]  /*15f30*/  MOV R2, 0x15f50 ;  /* 0x00015f5000027802 */ /* 0x000fc40000000f00 */
[----:B-1-345:R-:W-:Y:S05]  /*15f40*/  CALL.REL.NOINC `($__internal_1_$__cuda_sm70_shflsync_idx_p) ;  /* 0x000058c000007944 */ /* 0x03afea0003c00000 */
        /* <DEDUP_REMOVED lines=8> */
.L_x_526:
[----:B------:R-:W-:Y:S01]  /*15fd0*/  IMAD.MOV.U32 R88, RZ, RZ, R4 ;  /* 0x000000ffff587224 */ /* 0x000fe200078e0004 */
[----:B------:R-:W-:Y:S01]  /*15fe0*/  MOV R58, 0x4 ;  /* 0x00000004003a7802 */ /* 0x000fe20000000f00 */
[----:B-1----:R-:W-:Y:S01]  /*15ff0*/  IMAD.MOV.U32 R3, RZ, RZ, 0x181f ;  /* 0x0000181fff037424 */ /* 0x002fe200078e00ff */
[----:B--2---:R-:W-:Y:S02]  /*16000*/  MOV R2, 0x16020 ;  /* 0x0001602000027802 */ /* 0x004fe40000000f00 */
[----:B---345:R-:W-:Y:S05]  /*16010*/  CALL.REL.NOINC `($__internal_1_$__cuda_sm70_shflsync_idx_p) ;  /* 0x000057f000007944 */ /* 0x038fea0003c00000 */
[----:B------:R-:W-:Y:S01]  /*16020*/  MOV R6, R58 ;  /* 0x0000003a00067202 */ /* 0x000fe20000000f00 */
[----:B-1---5:R-:W-:Y:S05]  /*16030*/  BRA `(.L_x_596) ;  /* 0xfffeb78000007947 */ /* 0x022fea000383ffff */
.L_x_527:
[----:B------:R-:W-:Y:S01]  /*16040*/  IMAD.MOV.U32 R88, RZ, RZ, R5 ;  /* 0x000000ffff587224 */ /* 0x000fe200078e0005 */
[----:B------:R-:W-:Y:S01]  /*16050*/  MOV R58, 0x4 ;  /* 0x00000004003a7802 */ /* 0x000fe20000000f00 */
[----:B------:R-:W-:Y:S01]  /*16060*/  IMAD.MOV.U32 R3, RZ, RZ, 0x181f ;  /* 0x0000181fff037424 */ /* 0x000fe200078e00ff */
[----:B--2---:R-:W-:Y:S02]  /*16070*/  MOV R2, 0x16090 ;  /* 0x0001609000027802 */ /* 0x004fe40000000f00 */
[----:B-1-345:R-:W-:Y:S05]  /*16080*/  CALL.REL.NOINC `($__internal_1_$__cuda_sm70_shflsync_idx_p) ;  /* 0x0000578000007944 */ /* 0x03afea0003c00000 */
[----:B------:R-:W-:Y:S01]  /*16090*/  MOV R2, R58 ;  /* 0x0000003a00027202 */ /* 0x000fe20000000f00 */
[----:B-1---5:R-:W-:Y:S05]  /*160a0*/  BRA `(.L_x_597) ;  /* 0xfffeb73000007947 */ /* 0x022fea000383ffff */
.L_x_530:
[----:B------:R-:W-:Y:S01]  /*160b0*/  IMAD.MOV.U32 R88, RZ, RZ, R4 ;  /* 0x000000ffff587224 */ /* 0x000fe200078e0004 */
[----:B------:R-:W-:Y:S01]  /*160c0*/  MOV R58, 0x5 ;  /* 0x00000005003a7802 */ /* 0x000fe20000000f00 */
[----:B-1----:R-:W-:Y:S01]  /*160d0*/  IMAD.MOV.U32 R3, RZ, RZ, 0x181f ;  /* 0x0000181fff037424 */ /* 0x002fe200078e00ff */
[----:B------:R-:W-:-:S02]  /*160e0*/  MOV R2, 0x16100 ;  /* 0x0001610000027802 */ /* 0x000fc40000000f00 */
[----:B--2345:R-:W-:Y:S05]  /*160f0*/  CALL.REL.NOINC `($__internal_1_$__cuda_sm70_shflsync_idx_p) ;  /* 0x0000571000007944 */ /* 0x03cfea0003c00000 */
        /* <DEDUP_REMOVED lines=8> */
.L_x_533:
[----:B------:R-:W-:Y:S01]  /*16180*/  IMAD.MOV.U32 R88, RZ, RZ, R4 ;  /* 0x000000ffff587224 */ /* 0x000fe200078e0004 */
[----:B------:R-:W-:Y:S01]  /*16190*/  MOV R58, 0x6 ;  /* 0x00000006003a7802 */ /* 0x000fe20000000f00 */
[----:B-1----:R-:W-:Y:S01]  /*161a0*/  IMAD.MOV.U32 R3, RZ, RZ, 0x181f ;  /* 0x0000181fff037424 */ /* 0x002fe200078e00ff */
[----:B------:R-:W-:Y:S02]  /*161b0*/  MOV R2, 0x161d0 ;  /* 0x000161d000027802 */ /* 0x000fe40000000f00 */
[----:B--2345:R-:W-:Y:S05]  /*161c0*/  CALL.REL.NOINC `($__internal_1_$__cuda_sm70_shflsync_idx_p) ;  /* 0x0000564000007944 */ /* 0x03cfea0003c00000 */
[----:B------:R-:W-:Y:S01]  /*161d0*/  MOV R6, R58 ;  /* 0x0000003a00067202 */ /* 0x000fe20000000f00 */
[----:B-1---5:R-:W-:Y:S05]  /*161e0*/  BRA `(.L_x_599) ;  /* 0xfffeb7c000007947 */ /* 0x022fea000383ffff */
.L_x_534:
[----:B------:R-:W-:Y:S01]  /*161f0*/  IMAD.MOV.U32 R88, RZ, RZ, R5 ;  /* 0x000000ffff587224 */ /* 0x000fe200078e0005 */
[----:B------:R-:W-:Y:S01]  /*16200*/  MOV R58, 0x6 ;  /* 0x00000006003a7802 */ /* 0x000fe20000000f00 */
[----:B-1----:R-:W-:Y:S01]  /*16210*/  IMAD.MOV.U32 R3, RZ, RZ, 0x181f ;  /* 0x0000181fff037424 */ /* 0x002fe200078e00ff */
[----:B------:R-:W-:Y:S02]  /*16220*/  MOV R2, 0x16240 ;  /* 0x0001624000027802 */ /* 0x000fe40000000f00 */
[----:B--2345:R-:W-:Y:S05]  /*16230*/  CALL.REL.NOINC `($__internal_1_$__cuda_sm70_shflsync_idx_p) ;  /* 0x000055d000007944 */ /* 0x03cfea0003c00000 */
[----:B------:R-:W-:Y:S01]  /*16240*/  MOV R2, R58 ;  /* 0x0000003a00027202 */ /* 0x000fe20000000f00 */
[----:B-1---5:R-:W-:Y:S05]  /*16250*/  BRA `(.L_x_600) ;  /* 0xfffeb77000007947 */ /* 0x022fea000383ffff */
.L_x_537:
        /* <DEDUP_REMOVED lines=13> */
.L_x_540:
[----:B------:R-:W-:Y:S01]  /*16330*/  IMAD.MOV.U32 R88, RZ, RZ, R0 ;  /* 0x000000ffff587224 */ /* 0x000fe200078e0000 */
[----:B------:R-:W-:Y:S01]  /*16340*/  MOV R58, RZ ;  /* 0x000000ff003a7202 */ /* 0x000fe20000000f00 */
[----:B------:R-:W-:Y:S01]  /*16350*/  IMAD.MOV.U32 R3, RZ, RZ, 0x181f ;  /* 0x0000181fff037424 */ /* 0x000fe200078e00ff */
[----:B------:R-:W-:Y:S02]  /*16360*/  MOV R2, 0x16380 ;  /* 0x0001638000027802 */ /* 0x000fe40000000f00 */
[----:B-1----:R-:W-:Y:S05]  /*16370*/  CALL.REL.NOINC `($__internal_1_$__cuda_sm70_shflsync_idx_p) ;  /* 0x0000549000007944 */ /* 0x002fea0003c00000 */
[----:B------:R-:W-:Y:S01]  /*16380*/  MOV R5, R58 ;  /* 0x0000003a00057202 */ /* 0x000fe20000000f00 */
[----:B-1---5:R-:W-:Y:S05]  /*16390*/  BRA `(.L_x_602) ;  /* 0xfffedc0000007947 */ /* 0x022fea000383ffff */
.L_x_541:
[----:B------:R-:W-:Y:S01]  /*163a0*/  IMAD.MOV.U32 R88, RZ, RZ, R4 ;  /* 0x000000ffff587224 */ /* 0x000fe200078e0004 */
[----:B------:R-:W-:Y:S01]  /*163b0*/  MOV R58, RZ ;  /* 0x000000ff003a7202 */ /* 0x000fe20000000f00 */
[----:B------:R-:W-:Y:S01]  /*163c0*/  IMAD.MOV.U32 R3, RZ, RZ, 0x181f ;  /* 0x0000181fff037424 */ /* 0x000fe200078e00ff */
[----:B------:R-:W-:Y:S02]  /*163d0*/  MOV R2, 0x163f0 ;  /* 0x000163f000027802 */ /* 0x000fe40000000f00 */
[----:B-123--:R-:W-:Y:S05]  /*163e0*/  CALL.REL.NOINC `($__internal_1_$__cuda_sm70_shflsync_idx_p) ;  /* 0x0000542000007944 */ /* 0x00efea0003c00000 */
[----:B------:R-:W-:Y:S01]  /*163f0*/  IADD3 R2, P0, R58, R170, RZ ;  /* 0x000000aa3a027210 */ /* 0x000fe20007f1e0ff */
[----:B-----5:R-:W-:Y:S01]  /*16400*/  IMAD.MOV.U32 R88, RZ, RZ, R0 ;  /* 0x000000ffff587224 */ /* 0x020fe200078e0000 */
[----:B------:R-:W-:-:S03]  /*16410*/  MOV R58, 0x1 ;  /* 0x00000001003a7802 */ /* 0x000fc60000000f00 */
[----:B------:R-:W-:-:S05]  /*16420*/  IMAD.X R3, R5, 0x1, R36, P0 ;  /* 0x0000000105037824 */ /* 0x000fca00000e0624 */
[----:B------:R-:W-:Y:S01]  /*16430*/  @!PT LDS RZ, [RZ] ;  /* 0x00000000fffff984 */ /* 0x000fe20000000800 */
[----:B------:R-:W-:Y:S01]  /*16440*/  @!PT LDS RZ, [RZ] ;  /* 0x00000000fffff984 */ /* 0x000fe20000000800 */
[----:B------:R-:W-:Y:S01]  /*16450*/  @!PT LDS RZ, [RZ] ;  /* 0x00000000fffff984 */ /* 0x000fe20000000800 */
[----:B------:R2:W-:Y:S02]  /*16460*/  LDGSTS.E.BYPASS.LTC128B.128 [R243+0x3900], [R2.64], !P5 ;  /* 0x0390000002f37fae */ /* 0x0005e4000e901d46 */
[----:B--2---:R-:W-:Y:S01]  /*16470*/  IMAD.MOV.U32 R3, RZ, RZ, 0x181f ;  /* 0x0000181fff037424 */ /* 0x004fe200078e00ff */
[----:B------:R-:W-:Y:S02]  /*16480*/  MOV R2, 0x164a0 ;  /* 0x000164a000027802 */ /* 0x000fe40000000f00 */
[----:B-1----:R-:W-:Y:S05]  /*16490*/  CALL.REL.NOINC `($__internal_1_$__cuda_sm70_shflsync_idx_p) ;  /* 0x0000537000007944 */ /* 0x002fea0003c00000 */
[----:B------:R-:W-:Y:S01]  /*164a0*/  IMAD.MOV.U32 R5, RZ, RZ, R58 ;  /* 0x000000ffff057224 */ /* 0x000fe200078e003a */
[----:B------:R-:W-:Y:S01]  /*164b0*/  MOV R58, 0x1 ;  /* 0x00000001003a7802 */ /* 0x000fe20000000f00 */
[----:B------:R-:W-:Y:S01]  /*164c0*/  IMAD.MOV.U32 R88, RZ, RZ, R4 ;  /* 0x000000ffff587224 */ /* 0x000fe200078e0004 */
[----:B------:R-:W-:Y:S02]  /*164d0*/  MOV R3, 0x181f ;  /* 0x0000181f00037802 */ /* 0x000fe40000000f00 */
[----:B------:R-:W-:Y:S02]  /*164e0*/  MOV R2, 0x16500 ;  /* 0x0001650000027802 */ /* 0x000fe40000000f00 */
[----:B-1---5:R-:W-:Y:S05]  /*164f0*/  CALL.REL.NOINC `($__internal_1_$__cuda_sm70_shflsync_idx_p) ;  /* 0x0000531000007944 */ /* 0x022fea0003c00000 */
        /* <DEDUP_REMOVED lines=79> */
[----:B-----5:R-:W-:Y:S01]  /*169f0*/  IMAD.MOV.U32 R0, RZ, RZ, R58 ;  /* 0x000000ffff007224 */ /* 0x020fe200078e003a */
[----:B------:R-:W-:Y:S01]  /*16a00*/  MOV R58, 0x6 ;  /* 0x00000006003a7802 */ /* 0x000fe20000000f00 */
[----:B------:R-:W-:Y:S01]  /*16a10*/  IMAD.MOV.U32 R88, RZ, RZ, R4 ;  /* 0x000000ffff587224 */ /* 0x000fe200078e0004 */
[----:B------:R-:W-:Y:S02]  /*16a20*/  MOV R3, 0x181f ;  /* 0x0000181f00037802 */ /* 0x000fe40000000f00 */
[----:B------:R-:W-:Y:S02]  /*16a30*/  MOV R2, 0x16a50 ;  /* 0x00016a5000027802 */ /* 0x000fe40000000f00 */
[----:B-1----:R-:W-:Y:S05]  /*16a40*/  CALL.REL.NOINC `($__internal_1_$__cuda_sm70_shflsync_idx_p) ;  /* 0x00004dc000007944 */ /* 0x002fea0003c00000 */
[----:B------:R-:W-:Y:S01]  /*16a50*/  MOV R4, R58 ;  /* 0x0000003a00047202 */ /* 0x000fe20000000f00 */
[----:B-1---5:R-:W-:Y:S05]  /*16a60*/  BRA `(.L_x_603) ;  /* 0xfffed73000007947 */ /* 0x022fea000383ffff */
.L_x_542:
[----:B------:R-:W-:Y:S01]  /*16a70*/  IMAD.MOV.U32 R58, RZ, RZ, RZ ;  /* 0x000000ffff3a7224 */ /* 0x000fe200078e00ff */
[----:B------:R-:W-:-:S02]  /*16a80*/  MOV R3, 0x1c1f ;  /* 0x00001c1f00037802 */ /* 0x000fc40000000f00 */
[----:B------:R-:W-:Y:S02]  /*16a90*/  MOV R2, 0x16ab0 ;  /* 0x00016ab000027802 */ /* 0x000fe40000000f00 */
[----:B------:R-:W-:Y:S05]  /*16aa0*/  CALL.REL.NOINC `($__internal_1_$__cuda_sm70_shflsync_idx_p) ;  /* 0x00004d6000007944 */ /* 0x000fea0003c00000 */
[----:B-----5:R-:W-:Y:S01]  /*16ab0*/  MOV R0, R58 ;  /* 0x0000003a00007202 */ /* 0x020fe20000000f00 */
[----:B-1----:R-:W-:Y:S05]  /*16ac0*/  BRA `(.L_x_604) ;  /* 0xfffed80000007947 */ /* 0x002fea000383ffff */
.L_x_543:
[----:B------:R-:W-:Y:S01]  /*16ad0*/  IMAD.MOV.U32 R58, RZ, RZ, 0x1 ;  /* 0x00000001ff3a7424 */ /* 0x000fe200078e00ff */
[----:B------:R-:W-:Y:S02]  /*16ae0*/  MOV R3, 0x1c1f ;  /* 0x00001c1f00037802 */ /* 0x000fe40000000f00 */
[----:B------:R-:W-:Y:S02]  /*16af0*/  MOV R2, 0x16b10 ;  /* 0x00016b1000027802 */ /* 0x000fe40000000f00 */
[----:B-1----:R-:W-:Y:S05]  /*16b00*/  CALL.REL.NOINC `($__internal_1_$__cuda_sm70_shflsync_idx_p) ;  /* 0x00004d0000007944 */ /* 0x002fea0003c00000 */
[----:B-----5:R-:W-:Y:S01]  /*16b10*/  IMAD.IADD R0, R4, 0x1, R58 ;  /* 0x0000000104007824 */ /* 0x020fe200078e023a */
[----:B------:R-:W-:Y:S01]  /*16b20*/  MOV R2, 0x16ef0 ;  /* 0x00016ef000027802 */ /* 0x000fe20000000f00 */
[----:B------:R-:W-:Y:S02]  /*16b30*/  IMAD.MOV.U32 R58, RZ, RZ, 0x2 ;  /* 0x00000002ff3a7424 */ /* 0x000fe400078e00ff */
[----:B------:R-:W-:Y:S01]  /*16b40*/  IMAD.MOV.U32 R3, RZ, RZ, 0x1c1f ;  /* 0x00001c1fff037424 */ /* 0x000fe200078e00ff */
        /* <DEDUP_REMOVED lines=120> */
[----:B------:R-:W-:Y:S01]  /*172d0*/  IMAD.IADD R4, R4, 0x1, R58 ;  /* 0x0000000104047824 */ /* 0x000fe200078e023a */
[----:B------:R-:W-:Y:S02]  /*172e0*/  FMNMX.FTZ R2, R7, R8, !PT ;  /* 0x0000000807027209 */ /* 0x000fe40007810000 */
[----:B-----5:R-:W-:Y:S02]  /*172f0*/  FMNMX.FTZ R0, R9, R10, !PT ;  /* 0x0000000a09007209 */ /* 0x020fe40007810000 */
[----:B------:R-:W-:Y:S02]  /*17300*/  IMNMX R5, R5, R4, PT ;  /* 0x0000000405057217 */ /* 0x000fe40003800200 */
[----:B------:R-:W-:Y:S02]  /*17310*/  FMNMX.FTZ R4, R24, R26, !PT ;  /* 0x0000001a18047209 */ /* 0x000fe40007810000 */
[----:B------:R-:W-:-:S02]  /*17320*/  ISETP.GT.AND P0, PT, R5, RZ, PT ;  /* 0x000000ff0500720c */ /* 0x000fc40003f04270 */
[C---:B------:R-:W-:Y:S02]  /*17330*/  ISETP.GT.AND P6, PT, R5.reuse, 0x1, PT ;  /* 0x000000010500780c */ /* 0x040fe40003fc4270 */
[----:B------:R-:W-:Y:S02]  /*17340*/  FSEL R18, R202, -INF , P0 ;  /* 0xff800000ca127808 */ /* 0x000fe40000000000 */
        /* <DEDUP_REMOVED lines=47> */
[----:B------:R-:W-:Y:S02]  /*17640*/  FMNMX.FTZ R3, R11, R2, !PT ;  /* 0x000000020b037209 */ /* 0x000fe40007810000 */
[C---:B------:R-:W-:Y:S02]  /*17650*/  ISETP.GT.AND P6, PT, R5.reuse, 0x61, PT ;  /* 0x000000610500780c */ /* 0x040fe40003fc4270 */
[C---:B------:R-:W-:Y:S02]  /*17660*/  ISETP.GT.AND P1, PT, R5.reuse, 0x68, PT ;  /* 0x000000680500780c */ /* 0x040fe40003f24270 */
[----:B------:R-:W-:Y:S02]  /*17670*/  ISETP.GT.AND P0, PT, R5, 0x69, PT ;  /* 0x000000690500780c */ /* 0x000fe40003f04270 */
[----:B------:R-:W-:-:S02]  /*17680*/  FMNMX.FTZ R2, R29, R4, !PT ;  /* 0x000000041d027209 */ /* 0x000fc40007810000 */
[----:B------:R-:W-:Y:S01]  /*17690*/  FMNMX.FTZ R5, R13, R0, !PT ;  /* 0x000000000d057209 */ /* 0x000fe20007810000 */
[----:B------:R-:W-:Y:S01]  /*176a0*/  IMAD.MOV.U32 R0, RZ, RZ, 0x2 ;  /* 0x00000002ff007424 */ /* 0x000fe200078e00ff */
        /* <DEDUP_REMOVED lines=93> */
[----:B------:R-:W-:Y:S02]  /*17c80*/  FMNMX.FTZ R71, R168, R71, !PT ;  /* 0x00000047a8477209 */ /* 0x000fe40007810000 */
[----:B------:R-:W-:-:S02]  /*17c90*/  FMNMX.FTZ R2, R155, R2, !PT ;  /* 0x000000029b027209 */ /* 0x000fc40007810000 */
[----:B------:R-:W-:Y:S02]  /*17ca0*/  FMNMX.FTZ R70, R146, R70, !PT ;  /* 0x0000004692467209 */ /* 0x000fe40007810000 */
[----:B------:R-:W-:Y:S02]  /*17cb0*/  FMNMX.FTZ R69, R181, R69, !PT ;  /* 0x00000045b5457209 */ /* 0x000fe40007810000 */
[----:B------:R-:W-:Y:S02]  /*17cc0*/  FSEL R147, R44, -INF , P0 ;  /* 0xff8000002c937808 */ /* 0x000fe40000000000 */
[----:B------:R-:W-:Y:S02]  /*17cd0*/  FMNMX.FTZ R71, R144, R71, !PT ;  /* 0x0000004790477209 */ /* 0x000fe40007810000 */
[----:B------:R-:W-:Y:S02]  /*17ce0*/  FMNMX.FTZ R2, R184, R2, !PT ;  /* 0x00000002b8027209 */ /* 0x000fe40007810000 */
[----:B------:R-:W-:Y:S01]  /*17cf0*/  FMNMX.FTZ R70, R148, R70, !PT ;  /* 0x0000004694467209 */ /* 0x000fe20007810000 */
[----:B------:R-:W-:Y:S01]  /*17d00*/  IMAD.MOV.U32 R4, RZ, RZ, R71 ;  /* 0x000000ffff047224 */ /* 0x000fe200078e0047 */
[----:B------:R-:W-:-:S02]  /*17d10*/  FMNMX.FTZ R69, R180, R69, !PT ;  /* 0x00000045b4457209 */ /* 0x000fc40007810000 */
[----:B------:R-:W-:Y:S02]  /*17d20*/  FMNMX.FTZ R6, R147, R2, !PT ;  /* 0x0000000293067209 */ /* 0x000fe40007810000 */
[----:B------:R-:W-:Y:S02]  /*17d30*/  FMNMX.FTZ R70, R149, R70, !PT ;  /* 0x0000004695467209 */ /* 0x000fe40007810000 */
[----:B------:R-:W-:Y:S02]  /*17d40*/  FMNMX.FTZ R69, R179, R69, !PT ;  /* 0x00000045b3457209 */ /* 0x000fe40007810000 */
[----:B------:R-:W-:Y:S02]  /*17d50*/  MOV R2, 0x17d70 ;  /* 0x00017d7000027802 */ /* 0x000fe40000000f00 */
[----:B-1----:R-:W-:Y:S05]  /*17d60*/  CALL.REL.NOINC `($__internal_0_$__cuda_sm70_shflsync_bfly_p) ;  /* 0x00003a4000007944 */ /* 0x002fea0003c00000 */
[----:B------:R-:W-:Y:S01]  /*17d70*/  FMNMX.FTZ R71, R71, R0, !PT ;  /* 0x0000000047477209 */ /* 0x000fe20007810000 */
[----:B------:R-:W-:Y:S01]  /*17d80*/  IMAD.MOV.U32 R0, RZ, RZ, 0x1 ;  /* 0x00000001ff007424 */ /* 0x000fe200078e00ff */
[----:B------:R-:W-:-:S03]  /*17d90*/  MOV R2, 0x17dc0 ;  /* 0x00017dc000027802 */ /* 0x000fc60000000f00 */
[----:B------:R-:W-:Y:S02]  /*17da0*/  IMAD.MOV.U32 R4, RZ, RZ, R71 ;  /* 0x000000ffff047224 */ /* 0x000fe400078e0047 */
[----:B------:R-:W-:Y:S05]  /*17db0*/  CALL.REL.NOINC `($__internal_0_$__cuda_sm70_shflsync_bfly_p) ;  /* 0x000039f000007944 */ /* 0x000fea0003c00000 */
[----:B------:R-:W-:Y:S01]  /*17dc0*/  FMNMX.FTZ R71, R71, R0, !PT ;  /* 0x0000000047477209 */ /* 0x000fe20007810000 */
[----:B------:R-:W-:Y:S01]  /*17dd0*/  IMAD.MOV.U32 R4, RZ, RZ, R70 ;  /* 0x000000ffff047224 */ /* 0x000fe200078e0046 */
[----:B------:R-:W-:Y:S01]  /*17de0*/  MOV R2, 0x17e10 ;  /* 0x00017e1000027802 */ /* 0x000fe20000000f00 */
[----:B------:R-:W-:Y:S02]  /*17df0*/  IMAD.MOV.U32 R0, RZ, RZ, 0x2 ;  /* 0x00000002ff007424 */ /* 0x000fe400078e00ff */
[----:B------:R-:W-:Y:S05]  /*17e00*/  CALL.REL.NOINC `($__internal_0_$__cuda_sm70_shflsync_bfly_p) ;  /* 0x000039a000007944 */ /* 0x000fea0003c00000 */
        /* <DEDUP_REMOVED lines=25> */
[----:B------:R-:W-:Y:S01]  /*17fa0*/  MOV R68, R0 ;  /* 0x0000000000447202 */ /* 0x000fe20000000f00 */
[----:B------:R-:W-:Y:S05]  /*17fb0*/  BRA `(.L_x_605) ;  /* 0xfffed98000007947 */ /* 0x000fea000383ffff */
.L_x_547:
[----:B------:R-:W-:Y:S01]  /*17fc0*/  MOV R58, RZ ;  /* 0x000000ff003a7202 */ /* 0x000fe20000000f00 */
[----:B------:R-:W-:Y:S01]  /*17fd0*/  IMAD.MOV.U32 R88, RZ, RZ, R0 ;  /* 0x000000ffff587224 */ /* 0x000fe200078e0000 */
[----:B------:R-:W-:Y:S01]  /*17fe0*/  MOV R2, 0x18010 ;  /* 0x0001801000027802 */ /* 0x000fe20000000f00 */
[----:B------:R-:W-:Y:S02]  /*17ff0*/  IMAD.MOV.U32 R3, RZ, RZ, 0x181f ;  /* 0x0000181fff037424 */ /* 0x000fe400078e00ff */
[----:B-1----:R-:W-:Y:S05]  /*18000*/  CALL.REL.NOINC `($__internal_1_$__cuda_sm70_shflsync_idx_p) ;  /* 0x0000380000007944 */ /* 0x002fea0003c00000 */
[----:B------:R-:W-:Y:S01]  /*18010*/  MOV R7, R58 ;  /* 0x0000003a00077202 */ /* 0x000fe20000000f00 */
[----:B-1---5:R-:W-:-:S05]  /*18020*/  BRA `(.L_x_606) ;  /* 0xffff04c000007947 */ /* 0x022fca000383ffff */
.L_x_548:
[----:B------:R-:W-:Y:S01]  /*18030*/  MOV R58, RZ ;  /* 0x000000ff003a7202 */ /* 0x000fe20000000f00 */
[----:B------:R-:W-:Y:S01]  /*18040*/  IMAD.MOV.U32 R88, RZ, RZ, R4 ;  /* 0x000000ffff587224 */ /* 0x000fe200078e0004 */
[----:B------:R-:W-:Y:S01]  /*18050*/  MOV R2, 0x18080 ;  /* 0x0001808000027802 */ /* 0x000fe20000000f00 */
[----:B------:R-:W-:Y:S02]  /*18060*/  IMAD.MOV.U32 R3, RZ, RZ, 0x181f ;  /* 0x0000181fff037424 */ /* 0x000fe400078e00ff */
[----:B-123--:R-:W-:Y:S05]  /*18070*/  CALL.REL.NOINC `($__internal_1_$__cuda_sm70_shflsync_idx_p) ;  /* 0x0000379000007944 */ /* 0x00efea0003c00000 */
[----:B-----5:R-:W-:Y:S01]  /*18080*/  IMAD.MOV.U32 R88, RZ, RZ, R0 ;  /* 0x000000ffff587224 */ /* 0x020fe200078e0000 */
[----:B------:R-:W-:Y:S02]  /*18090*/  IADD3 R2, P0, R58, R20, RZ ;  /* 0x000000143a027210 */ /* 0x000fe40007f1e0ff */
[----:B------:R-:W-:Y:S03]  /*180a0*/  MOV R58, 0x1 ;  /* 0x00000001003a7802 */ /* 0x000fe60000000f00 */
[----:B------:R-:W-:Y:S05]  /*180b0*/  IMAD.X R3, R7, 0x1, R5, P0 ;  /* 0x0000000107037824 */ /* 0x000fea00000e0605 */
[----:B------:R-:W-:Y:S01]  /*180c0*/  @!PT LDS RZ, [RZ] ;  /* 0x00000000fffff984 */ /* 0x000fe20000000800 */
[----:B------:R-:W-:Y:S01]  /*180d0*/  @!PT LDS RZ, [RZ] ;  /* 0x00000000fffff984 */ /* 0x000fe20000000800 */
[----:B------:R-:W-:Y:S01]  /*180e0*/  @!PT LDS RZ, [RZ] ;  /* 0x00000000fffff984 */ /* 0x000fe20000000800 */
[----:B------:R2:W-:Y:S02]  /*180f0*/  LDGSTS.E.BYPASS.LTC128B.128 [R243+0x100], [R2.64], !P5 ;  /* 0x0010000002f37fae */ /* 0x0005e4000e901d46 */
[----:B--2---:R-:W-:Y:S01]  /*18100*/  MOV R2, 0x18130 ;  /* 0x0001813000027802 */ /* 0x004fe20000000f00 */
[----:B------:R-:W-:Y:S02]  /*18110*/  IMAD.MOV.U32 R3, RZ, RZ, 0x181f ;  /* 0x0000181fff037424 */ /* 0x000fe400078e00ff */
[----:B-1----:R-:W-:Y:S05]  /*18120*/  CALL.REL.NOINC `($__internal_1_$__cuda_sm70_shflsync_idx_p) ;  /* 0x000036e000007944 */ /* 0x002fea0003c00000 */
[----:B------:R-:W-:Y:S01]  /*18130*/  MOV R3, 0x181f ;  /* 0x0000181f00037802 */ /* 0x000fe20000000f00 */
[----:B------:R-:W-:Y:S01]  /*18140*/  IMAD.MOV.U32 R6, RZ, RZ, R58 ;  /* 0x000000ffff067224 */ /* 0x000fe200078e003a */
[----:B------:R-:W-:Y:S01]  /*18150*/  MOV R58, 0x1 ;  /* 0x00000001003a7802 */ /* 0x000fe20000000f00 */
[----:B------:R-:W-:Y:S01]  /*18160*/  IMAD.MOV.U32 R88, RZ, RZ, R4 ;  /* 0x000000ffff587224 */ /* 0x000fe200078e0004 */
[----:B------:R-:W-:Y:S02]  /*18170*/  MOV R2, 0x18190 ;  /* 0x0001819000027802 */ /* 0x000fe40000000f00 */
[----:B-1---5:R-:W-:Y:S05]  /*18180*/  CALL.REL.NOINC `($__internal_1_$__cuda_sm70_shflsync_idx_p) ;  /* 0x0000368000007944 */ /* 0x022fea0003c00000 */
        /* <DEDUP_REMOVED lines=80> */
[----:B-----5:R-:W-:Y:S01]  /*18690*/  IMAD.MOV.U32 R0, RZ, RZ, R58 ;  /* 0x000000ffff007224 */ /* 0x020fe200078e003a */
[----:B------:R-:W-:Y:S01]  /*186a0*/  MOV R58, 0x6 ;  /* 0x00000006003a7802 */ /* 0x000fe20000000f00 */
[----:B------:R-:W-:Y:S01]  /*186b0*/  IMAD.MOV.U32 R88, RZ, RZ, R4 ;  /* 0x000000ffff587224 */ /* 0x000fe200078e0004 */
[----:B------:R-:W-:Y:S02]  /*186c0*/  MOV R2, 0x186e0 ;  /* 0x000186e000027802 */ /* 0x000fe40000000f00 */
[----:B-1----:R-:W-:Y:S05]  /*186d0*/  CALL.REL.NOINC `($__internal_1_$__cuda_sm70_shflsync_idx_p) ;  /* 0x0000313000007944 */ /* 0x002fea0003c00000 */
[----:B------:R-:W-:Y:S01]  /*186e0*/  MOV R4, R58 ;  /* 0x0000003a00047202 */ /* 0x000fe20000000f00 */
[----:B-1---5:R-:W-:-:S05]  /*186f0*/  BRA `(.L_x_607) ;  /* 0xfffefff000007947 */ /* 0x022fca000383ffff */
.L_x_551:
[----:B------:R-:W-:Y:S01]  /*18700*/  MOV R58, RZ ;  /* 0x000000ff003a7202 */ /* 0x000fe20000000f00 */
[----:B------:R-:W-:Y:S01]  /*18710*/  IMAD.MOV.U32 R88, RZ, RZ, R0 ;  /* 0x000000ffff587224 */ /* 0x000fe200078e0000 */
[----:B------:R-:W-:Y:S01]  /*18720*/  MOV R2, 0x18750 ;  /* 0x0001875000027802 */ /* 0x000fe20000000f00 */
[----:B------:R-:W-:Y:S02]  /*18730*/  IMAD.MOV.U32 R3, RZ, RZ, 0x181f ;  /* 0x0000181fff037424 */ /* 0x000fe400078e00ff */
[----:B------:R-:W-:Y:S05]  /*18740*/  CALL.REL.NOINC `($__internal_1_$__cuda_sm70_shflsync_idx_p) ;  /* 0x000030c000007944 */ /* 0x000fea0003c00000 */
[----:B------:R-:W-:Y:S01]  /*18750*/  MOV R6, R58 ;  /* 0x0000003a00067202 */ /* 0x000fe20000000f00 */
[----:B-1---5:R-:W-:-:S05]  /*18760*/  BRA `(.L_x_608) ;  /* 0xffff194000007947 */ /* 0x022fca000383ffff */
.L_x_552:
[----:B------:R-:W-:Y:S01]  /*18770*/  MOV R58, RZ ;  /* 0x000000ff003a7202 */ /* 0x000fe20000000f00 */
[----:B------:R-:W-:Y:S01]  /*18780*/  IMAD.MOV.U32 R88, RZ, RZ, R4 ;  /* 0x000000ffff587224 */ /* 0x000fe200078e0004 */
[----:B------:R-:W-:Y:S01]  /*18790*/  MOV R2, 0x187c0 ;  /* 0x000187c000027802 */ /* 0x000fe20000000f00 */
[----:B------:R-:W-:Y:S02]  /*187a0*/  IMAD.MOV.U32 R3, RZ, RZ, 0x181f ;  /* 0x0000181fff037424 */ /* 0x000fe400078e00ff */
[----:B-12---:R-:W-:Y:S05]  /*187b0*/  CALL.REL.NOINC `($__internal_1_$__cuda_sm70_shflsync_idx_p) ;  /* 0x0000305000007944 */ /* 0x006fea0003c00000 */
        /* <DEDUP_REMOVED lines=104> */
.L_x_553:
[----:B------:R-:W-:Y:S01]  /*18e40*/  MOV R58, RZ ;  /* 0x000000ff003a7202 */ /* 0x000fe20000000f00 */
[----:B------:R-:W-:Y:S01]  /*18e50*/  IMAD.MOV.U32 R88, RZ, RZ, R5 ;  /* 0x000000ffff587224 */ /* 0x000fe200078e0005 */
[----:B------:R-:W-:Y:S01]  /*18e60*/  MOV R2, 0x18e90 ;  /* 0x00018e9000027802 */ /* 0x000fe20000000f00 */
[----:B------:R-:W-:Y:S02]  /*18e70*/  IMAD.MOV.U32 R3, RZ, RZ, 0x1c1f ;  /* 0x00001c1fff037424 */ /* 0x000fe400078e00ff */
[----:B------:R-:W-:Y:S05]  /*18e80*/  CALL.REL.NOINC `($__internal_1_$__cuda_sm70_shflsync_idx_p) ;  /* 0x0000298000007944 */ /* 0x000fea0003c00000 */
[----:B-----5:R-:W-:Y:S01]  /*18e90*/  MOV R0, R58 ;  /* 0x0000003a00007202 */ /* 0x020fe20000000f00 */
[----:B-1----:R-:W-:-:S05]  /*18ea0*/  BRA `(.L_x_610) ;  /* 0xffff158000007947 */ /* 0x002fca000383ffff */
.L_x_554:
[----:B------:R-:W-:Y:S01]  /*18eb0*/  MOV R58, 0x1 ;  /* 0x00000001003a7802 */ /* 0x000fe20000000f00 */
[----:B------:R-:W-:Y:S01]  /*18ec0*/  IMAD.MOV.U32 R88, RZ, RZ, R5 ;  /* 0x000000ffff587224 */ /* 0x000fe200078e0005 */
[----:B------:R-:W-:Y:S01]  /*18ed0*/  MOV R2, 0x18f00 ;  /* 0x00018f0000027802 */ /* 0x000fe20000000f00 */
[----:B------:R-:W-:Y:S02]  /*18ee0*/  IMAD.MOV.U32 R3, RZ, RZ, 0x1c1f ;  /* 0x00001c1fff037424 */ /* 0x000fe400078e00ff */
[----:B-1----:R-:W-:Y:S05]  /*18ef0*/  CALL.REL.NOINC `($__internal_1_$__cuda_sm70_shflsync_idx_p) ;  /* 0x0000291000007944 */ /* 0x002fea0003c00000 */
[----:B------:R-:W-:Y:S01]  /*18f00*/  MOV R2, 0x192e0 ;  /* 0x000192e000027802 */ /* 0x000fe20000000f00 */
[----:B------:R-:W-:Y:S02]  /*18f10*/  IMAD.IADD R58, R4, 0x1, R58 ;  /* 0x00000001043a7824 */ /* 0x000fe400078e023a */
[----:B------:R-:W-:Y:S02]  /*18f20*/  IMAD.MOV.U32 R88, RZ, RZ, R5 ;  /* 0x000000ffff587224 */ /* 0x000fe400078e0005 */
[----:B------:R-:W-:Y:S01]  /*18f30*/  IMAD.MOV.U32 R3, RZ, RZ, 0x1c1f ;  /* 0x00001c1fff037424 */ /* 0x000fe200078e00ff */
        /* <DEDUP_REMOVED lines=52> */
[----:B------:R-:W-:Y:S01]  /*19280*/  ISETP.GT.AND P0, PT, R58, 0x69, PT ;  /* 0x000000693a00780c */ /* 0x000fe20003f04270 */
[----:B------:R-:W-:Y:S01]  /*19290*/  IMAD.MOV.U32 R58, RZ, RZ, 0x2 ;  /* 0x00000002ff3a7424 */ /* 0x000fe200078e00ff */
[----:B------:R-:W-:Y:S02]  /*192a0*/  FSEL R40, R40, -INF , P6 ;  /* 0xff80000028287808 */ /* 0x000fe40003000000 */
[----:B------:R-:W-:Y:S02]  /*192b0*/  FSEL R36, R36, -INF , P1 ;  /* 0xff80000024247808 */ /* 0x000fe40000800000 */
[----:B------:R-:W-:Y:S02]  /*192c0*/  FSEL R35, R35, -INF , P0 ;  /* 0xff80000023237808 */ /* 0x000fe40000000000 */
[----:B-1---5:R-:W-:Y:S05]  /*192d0*/  CALL.REL.NOINC `($__internal_1_$__cuda_sm70_shflsync_idx_p) ;  /* 0x0000253000007944 */ /* 0x022fea0003c00000 */
[----:B------:R-:W-:Y:S01]  /*192e0*/  MOV R2, 0x196d0 ;  /* 0x000196d000027802 */ /* 0x000fe20000000f00 */
[----:B-----5:R-:W2:Y:S01]  /*192f0*/  LDL.LU R0, [R1+0x8] ;  /* 0x0000080001007983 */ /* 0x020ea20000300800 */
[----:B------:R-:W-:Y:S02]  /*19300*/  IMAD.IADD R58, R4, 0x1, R58 ;  /* 0x00000001043a7824 */ /* 0x000fe400078e023a */
[----:B------:R-:W-:Y:S02]  /*19310*/  IMAD.MOV.U32 R88, RZ, RZ, R5 ;  /* 0x000000ffff587224 */ /* 0x000fe400078e0005 */
[----:B------:R-:W-:Y:S01]  /*19320*/  IMAD.MOV.U32 R3, RZ, RZ, 0x1c1f ;  /* 0x00001c1fff037424 */ /* 0x000fe200078e00ff */
[C---:B------:R-:W-:Y:S02]  /*19330*/  ISETP.GT.AND P0, PT, R58.reuse, RZ, PT ;  /* 0x000000ff3a00720c */ /* 0x040fe40003f04270 */
[C---:B------:R-:W-:Y:S02]  /*19340*/  ISETP.GT.AND P6, PT, R58.reuse, 0x1, PT ;  /* 0x000000013a00780c */ /* 0x040fe40003fc4270 */
        /* <DEDUP_REMOVED lines=34> */
[----:B------:R-:W-:Y:S02]  /*19570*/  FSEL R33, R33, -INF , P1 ;  /* 0xff80000021217808 */ /* 0x000fe40000800000 */
[----:B--2---:R-:W-:Y:S02]  /*19580*/  FSEL R79, R0, -INF , P0 ;  /* 0xff800000004f7808 */ /* 0x004fe40000000000 */
[C---:B------:R-:W-:Y:S04]  /*19590*/  ISETP.GT.AND P0, PT, R58.reuse, 0x9, PT ;  /* 0x000000093a00780c */ /* 0x040fe80003f04270 */
[----:B------:R-:W-:Y:S02]  /*195a0*/  FSEL R189, R247, -INF , P0 ;  /* 0xff800000f7bd7808 */ /* 0x000fe40000000000 */
[----:B------:R-:W-:Y:S04]  /*195b0*/  ISETP.GT.AND P0, PT, R58, 0x18, PT ;  /* 0x000000183a00780c */ /* 0x000fe80003f04270 */
[----:B------:R-:W-:Y:S02]  /*195c0*/  FSEL R185, R208, -INF , P0 ;  /* 0xff800000d0b97808 */ /* 0x000fe40000000000 */
[C---:B------:R-:W-:Y:S04]  /*195d0*/  ISETP.GT.AND P0, PT, R58.reuse, 0x21, PT ;  /* 0x000000213a00780c */ /* 0x040fe80003f04270 */
[----:B------:R-:W-:Y:S02]  /*195e0*/  FSEL R82, R201, -INF , P0 ;  /* 0xff800000c9527808 */ /* 0x000fe40000000000 */
[----:B------:R-:W-:Y:S04]  /*195f0*/  ISETP.GT.AND P0, PT, R58, 0x30, PT ;  /* 0x000000303a00780c */ /* 0x000fe80003f04270 */
[----:B------:R-:W-:Y:S02]  /*19600*/  FSEL R75, R28, -INF , P0 ;  /* 0xff8000001c4b7808 */ /* 0x000fe40000000000 */
[C---:B------:R-:W-:Y:S04]  /*19610*/  ISETP.GT.AND P0, PT, R58.reuse, 0x39, PT ;  /* 0x000000393a00780c */ /* 0x040fe80003f04270 */
[----:B------:R-:W-:Y:S02]  /*19620*/  FSEL R65, R25, -INF , P0 ;  /* 0xff80000019417808 */ /* 0x000fe40000000000 */
[C---:B------:R-:W-:Y:S04]  /*19630*/  ISETP.GT.AND P0, PT, R58.reuse, 0x48, PT ;  /* 0x000000483a00780c */ /* 0x040fe80003f04270 */
[----:B------:R-:W-:Y:S02]  /*19640*/  FSEL R59, R59, -INF , P0 ;  /* 0xff8000003b3b7808 */ /* 0x000fe40000000000 */
[----:B------:R-:W-:Y:S04]  /*19650*/  ISETP.GT.AND P0, PT, R58, 0x51, PT ;  /* 0x000000513a00780c */ /* 0x000fe80003f04270 */
[----:B------:R-:W-:Y:S02]  /*19660*/  FSEL R44, R44, -INF , P0 ;  /* 0xff8000002c2c7808 */ /* 0x000fe40000000000 */
[C---:B------:R-:W-:Y:S04]  /*19670*/  ISETP.GT.AND P0, PT, R58.reuse, 0x60, PT ;  /* 0x000000603a00780c */ /* 0x040fe80003f04270 */
[----:B------:R-:W-:Y:S02]  /*19680*/  FSEL R39, R39, -INF , P0 ;  /* 0xff80000027277808 */ /* 0x000fe40000000000 */
[----:B------:R-:W-:Y:S01]  /*19690*/  ISETP.GT.AND P0, PT, R58, 0x69, PT ;  /* 0x000000693a00780c */ /* 0x000fe20003f04270 */
[----:B------:R-:W-:Y:S03]  /*196a0*/  IMAD.MOV.U32 R58, RZ, RZ, 0x3 ;  /* 0x00000003ff3a7424 */ /* 0x000fe600078e00ff */
[----:B------:R-:W-:Y:S04]  /*196b0*/  FSEL R31, R31, -INF , P0 ;  /* 0xff8000001f1f7808 */ /* 0x000fe80000000000 */
[----:B-1----:R-:W-:Y:S05]  /*196c0*/  CALL.REL.NOINC `($__internal_1_$__cuda_sm70_shflsync_idx_p) ;  /* 0x0000214000007944 */ /* 0x002fea0003c00000 */
[----:B------:R-:W2:Y:S01]  /*196d0*/  LDL.LU R8, [R1+0x14] ;  /* 0x0000140001087983 */ /* 0x000ea20000300800 */
[----:B------:R-:W-:Y:S03]  /*196e0*/  IMAD.IADD R4, R4, 0x1, R58 ;  /* 0x0000000104047824 */ /* 0x000fe600078e023a */
[----:B------:R-:W3:Y:S02]  /*196f0*/  LDL.LU R7, [R1+0x18] ;  /* 0x0000180001077983 */ /* 0x000ee40000300800 */
[C---:B------:R-:W-:Y:S02]  /*19700*/  ISETP.GT.AND P0, PT, R4.reuse, RZ, PT ;  /* 0x000000ff0400720c */ /* 0x040fe40003f04270 */
[C---:B------:R-:W-:Y:S01]  /*19710*/  ISETP.GT.AND P6, PT, R4.reuse, 0x1, PT ;  /* 0x000000010400780c */ /* 0x040fe20003fc4270 */
[----:B------:R-:W4:Y:S01]  /*19720*/  LDL.LU R5, [R1+0x10] ;  /* 0x0000100001057983 */ /* 0x000f220000300800 */
[----:B------:R-:W-:Y:S03]  /*19730*/  ISETP.GT.AND P1, PT, R4, 0x8, PT ;  /* 0x000000080400780c */ /* 0x000fe60003f24270 */
[----:B------:R-:W4:Y:S04]  /*19740*/  LDL.LU R3, [R1+0xc] ;  /* 0x00000c0001037983 */ /* 0x000f280000300800 */
[----:B------:R-:W4:Y:S04]  /*19750*/  LDL.LU R2, [R1+0x4] ;  /* 0x0000040001027983 */ /* 0x000f280000300800 */
[----:B-----5:R-:W4:Y:S01]  /*19760*/  LDL.LU R0, [R1] ;  /* 0x0000000001007983 */ /* 0x020f220000300800 */
[----:B--2---:R-:W-:Y:S02]  /*19770*/  FSEL R47, R8, -INF , P0 ;  /* 0xff800000082f7808 */ /* 0x004fe40000000000 */
[C---:B------:R-:W-:Y:S02]  /*19780*/  ISETP.GT.AND P0, PT, R4.reuse, 0x9, PT ;  /* 0x000000090400780c */ /* 0x040fe40003f04270 */
[----:B---3--:R-:W-:Y:S02]  /*19790*/  FSEL R58, R7, -INF , P6 ;  /* 0xff800000073a7808 */ /* 0x008fe40003000000 */
[C---:B------:R-:W-:Y:S02]  /*197a0*/  ISETP.GT.AND P6, PT, R4.reuse, 0x10, PT ;  /* 0x000000100400780c */ /* 0x040fe40003fc4270 */
[----:B----4-:R-:W-:Y:S02]  /*197b0*/  FSEL R51, R5, -INF , P1 ;  /* 0xff80000005337808 */ /* 0x010fe40000800000 */
        /* <DEDUP_REMOVED lines=43> */
[C---:B------:R-:W-:Y:S02]  /*19a70*/  ISETP.GT.AND P1, PT, R4.reuse, 0x68, PT ;  /* 0x000000680400780c */ /* 0x040fe40003f24270 */
[----:B------:R-:W-:Y:S02]  /*19a80*/  FSEL R17, R17, -INF , P0 ;  /* 0xff80000011117808 */ /* 0x000fe40000000000 */
[----:B------:R-:W-:Y:S02]  /*19a90*/  ISETP.GT.AND P0, PT, R4, 0x69, PT ;  /* 0x000000690400780c */ /* 0x000fe40003f04270 */
[----:B------:R-:W-:Y:S02]  /*19aa0*/  FMNMX.FTZ R2, R79, R118, !PT ;  /* 0x000000764f027209 */ /* 0x000fe40007810000 */
[----:B------:R-:W-:Y:S01]  /*19ab0*/  FMNMX.FTZ R4, R13, R0, !PT ;  /* 0x000000000d047209 */ /* 0x000fe20007810000 */
[----:B------:R-:W-:Y:S01]  /*19ac0*/  IMAD.MOV.U32 R0, RZ, RZ, 0x2 ;  /* 0x00000002ff007424 */ /* 0x000fe200078e00ff */
        /* <DEDUP_REMOVED lines=93> */
[----:B------:R-:W-:Y:S02]  /*1a0a0*/  FSEL R9, R9, -INF , P6 ;  /* 0xff80000009097808 */ /* 0x000fe40003000000 */
        /* <DEDUP_REMOVED lines=18> */
[----:B------:R-:W-:Y:S02]  /*1a1d0*/  MOV R2, 0x1a1f0 ;  /* 0x0001a1f000027802 */ /* 0x000fe40000000f00 */
[----:B-1----:R-:W-:Y:S05]  /*1a1e0*/  CALL.REL.NOINC `($__internal_0_$__cuda_sm70_shflsync_bfly_p) ;  /* 0x000015c000007944 */ /* 0x002fea0003c00000 */
[----:B------:R-:W-:Y:S01]  /*1a1f0*/  FMNMX.FTZ R4, R4, R0, !PT ;  /* 0x0000000004047209 */ /* 0x000fe20007810000 */
[----:B------:R-:W-:Y:S01]  /*1a200*/  IMAD.MOV.U32 R0, RZ, RZ, 0x1 ;  /* 0x00000001ff007424 */ /* 0x000fe200078e00ff */
[----:B------:R-:W-:Y:S02]  /*1a210*/  MOV R2, 0x1a230 ;  /* 0x0001a23000027802 */ /* 0x000fe40000000f00 */
        /* <DEDUP_REMOVED lines=28> */
[----:B------:R-:W-:-:S05]  /*1a3e0*/  BRA `(.L_x_611) ;  /* 0xffff172000007947 */ /* 0x000fca000383ffff */
.L_x_557:
[----:B-1--4-:R-:W-:Y:S01]  /*1a3f0*/  MOV R3, 0x181f ;  /* 0x0000181f00037802 */ /* 0x012fe20000000f00 */
[----:B------:R-:W-:Y:S01]  /*1a400*/  IMAD.MOV.U32 R58, RZ, RZ, RZ ;  /* 0x000000ffff3a7224 */ /* 0x000fe200078e00ff */
[----:B------:R-:W-:Y:S02]  /*1a410*/  MOV R2, 0x1a430 ;  /* 0x0001a43000027802 */ /* 0x000fe40000000f00 */
[----:B------:R-:W-:Y:S05]  /*1a420*/  CALL.REL.NOINC `($__internal_1_$__cuda_sm70_shflsync_idx_p) ;  /* 0x000013e000007944 */ /* 0x000fea0003c00000 */
[----:B------:R-:W-:Y:S01]  /*1a430*/  MOV R85, R58 ;  /* 0x0000003a00557202 */ /* 0x000fe20000000f00 */
[----:B-1---5:R-:W-:-:S05]  /*1a440*/  BRA `(.L_x_612) ;  /* 0xffff44c000007947 */ /* 0x022fca000383ffff */
.L_x_560:
[----:B------:R-:W-:Y:S01]  /*1a450*/  MOV R58, RZ ;  /* 0x000000ff003a7202 */ /* 0x000fe20000000f00 */
[----:B------:R-:W-:Y:S01]  /*1a460*/  IMAD.MOV.U32 R88, RZ, RZ, R0 ;  /* 0x000000ffff587224 */ /* 0x000fe200078e0000 */
[----:B------:R-:W-:Y:S01]  /*1a470*/  MOV R2, 0x1a4a0 ;  /* 0x0001a4a000027802 */ /* 0x000fe20000000f00 */
[----:B------:R-:W-:Y:S02]  /*1a480*/  IMAD.MOV.U32 R3, RZ, RZ, 0x181f ;  /* 0x0000181fff037424 */ /* 0x000fe400078e00ff */
[----:B-1----:R-:W-:Y:S05]  /*1a490*/  CALL.REL.NOINC `($__internal_1_$__cuda_sm70_shflsync_idx_p) ;  /* 0x0000137000007944 */ /* 0x002fea0003c00000 */
[----:B------:R-:W-:Y:S01]  /*1a4a0*/  MOV R6, R58 ;  /* 0x0000003a00067202 */ /* 0x000fe20000000f00 */
[----:B-1---5:R-:W-:-:S05]  /*1a4b0*/  BRA `(.L_x_613) ;  /* 0xffff5f4000007947 */ /* 0x022fca000383ffff */
.L_x_561:
        /* <DEDUP_REMOVED lines=109> */
.L_x_562:
[----:B------:R-:W-:Y:S02]  /*1ab90*/  MOV R0, 0x2 ;  /* 0x0000000200007802 */ /* 0x000fe40000000f00 */
[----:B------:R-:W-:Y:S02]  /*1aba0*/  MOV R2, 0x1abc0 ;  /* 0x0001abc000027802 */ /* 0x000fe40000000f00 */
        /* <DEDUP_REMOVED lines=33> */
.L_x_564:
[----:B------:R1:W5:Y:S01]  /*1adc0*/  LDL R4, [R1+0x24] ;  /* 0x0000240001047983 */ /* 0x0003620000100800 */
[----:B------:R-:W-:-:S02]  /*1add0*/  MOV R0, 0x2 ;  /* 0x0000000200007802 */ /* 0x000fc40000000f00 */
[----:B------:R-:W-:Y:S02]  /*1ade0*/  MOV R2, 0x1ae00 ;  /* 0x0001ae0000027802 */ /* 0x000fe40000000f00 */
[----:B-1---5:R-:W-:Y:S05]  /*1adf0*/  CALL.REL.NOINC `($__internal_0_$__cuda_sm70_shflsync_bfly_p) ;  /* 0x000009b000007944 */ /* 0x022fea0003c00000 */
[----:B------:R-:W-:Y:S01]  /*1ae00*/  MOV R5, R0 ;  /* 0x0000000000057202 */ /* 0x000fe20000000f00 */
[----:B------:R-:W-:Y:S05]  /*1ae10*/  BRA `(.L_x_616) ;  /* 0xffff8ab000007947 */ /* 0x000fea000383ffff */
.L_x_565:
[----:B------:R-:W-:Y:S01]  /*1ae20*/  IMAD.MOV.U32 R4, RZ, RZ, R5 ;  /* 0x000000ffff047224 */ /* 0x000fe200078e0005 */
[----:B------:R-:W-:Y:S02]  /*1ae30*/  MOV R0, 0x1 ;  /* 0x0000000100007802 */ /* 0x000fe40000000f00 */
[----:B------:R-:W-:Y:S02]  /*1ae40*/  MOV R2, 0x1ae60 ;  /* 0x0001ae6000027802 */ /* 0x000fe40000000f00 */
[----:B-----5:R-:W-:Y:S05]  /*1ae50*/  CALL.REL.NOINC `($__internal_0_$__cuda_sm70_shflsync_bfly_p) ;  /* 0x0000095000007944 */ /* 0x020fea0003c00000 */
[----:B------:R1:W5:Y:S01]  /*1ae60*/  LDL R4, [R1+0x28] ;  /* 0x0000280001047983 */ /* 0x0003620000100800 */
[----:B------:R-:W-:Y:S01]  /*1ae70*/  FADD.FTZ R5, R5, R0 ;  /* 0x0000000005057221 */ /* 0x000fe20000010000 */
[----:B------:R-:W-:Y:S02]  /*1ae80*/  MOV R0, 0x2 ;  /* 0x0000000200007802 */ /* 0x000fe40000000f00 */
[----:B------:R-:W-:Y:S02]  /*1ae90*/  MOV R2, 0x1aeb0 ;  /* 0x0001aeb000027802 */ /* 0x000fe40000000f00 */
[----:B-1---5:R-:W-:Y:S05]  /*1aea0*/  CALL.REL.NOINC `($__internal_0_$__cuda_sm70_shflsync_bfly_p) ;  /* 0x0000090000007944 */ /* 0x022fea0003c00000 */
[----:B------:R-:W2:Y:S02]  /*1aeb0*/  LDL.LU R2, [R1+0x28] ;  /* 0x0000280001027983 */ /* 0x000ea40000300800 */
[----:B--2---:R-:W-:Y:S01]  /*1aec0*/  FADD.FTZ R6, R2, R0 ;  /* 0x0000000002067221 */ /* 0x004fe20000010000 */
[----:B------:R-:W-:-:S02]  /*1aed0*/  MOV R0, 0x1 ;  /* 0x0000000100007802 */ /* 0x000fc40000000f00 */
[----:B------:R-:W-:Y:S02]  /*1aee0*/  MOV R2, 0x1af10 ;  /* 0x0001af1000027802 */ /* 0x000fe40000000f00 */
[----:B------:R-:W-:Y:S02]  /*1aef0*/  MOV R4, R6 ;  /* 0x0000000600047202 */ /* 0x000fe40000000f00 */
[----:B------:R-:W-:Y:S05]  /*1af00*/  CALL.REL.NOINC `($__internal_0_$__cuda_sm70_shflsync_bfly_p) ;  /* 0x000008a000007944 */ /* 0x000fea0003c00000 */
[----:B------:R1:W5:Y:S01]  /*1af10*/  LDL R4, [R1+0x20] ;  /* 0x0000200001047983 */ /* 0x0003620000100800 */
[----:B------:R-:W-:Y:S01]  /*1af20*/  FADD.FTZ R6, R6, R0 ;  /* 0x0000000006067221 */ /* 0x000fe20000010000 */
[----:B------:R-:W-:Y:S02]  /*1af30*/  MOV R0, 0x2 ;  /* 0x0000000200007802 */ /* 0x000fe40000000f00 */
[----:B------:R-:W-:Y:S02]  /*1af40*/  MOV R2, 0x1af60 ;  /* 0x0001af6000027802 */ /* 0x000fe40000000f00 */
[----:B-1---5:R-:W-:Y:S05]  /*1af50*/  CALL.REL.NOINC `($__internal_0_$__cuda_sm70_shflsync_bfly_p) ;  /* 0x0000085000007944 */ /* 0x022fea0003c00000 */
[----:B------:R-:W2:Y:S02]  /*1af60*/  LDL.LU R2, [R1+0x20] ;  /* 0x0000200001027983 */ /* 0x000ea40000300800 */
[----:B--2---:R-:W-:Y:S01]  /*1af70*/  FADD.FTZ R7, R2, R0 ;  /* 0x0000000002077221 */ /* 0x004fe20000010000 */
[----:B------:R-:W-:Y:S02]  /*1af80*/  MOV R0, 0x1 ;  /* 0x0000000100007802 */ /* 0x000fe40000000f00 */
[----:B------:R-:W-:-:S02]  /*1af90*/  MOV R2, 0x1afc0 ;  /* 0x0001afc000027802 */ /* 0x000fc40000000f00 */
        /* <DEDUP_REMOVED lines=10> */
[----:B------:R-:W-:Y:S02]  /*1b040*/  MOV R2, 0x1b060 ;  /* 0x0001b06000027802 */ /* 0x000fe40000000f00 */
[----:B------:R-:W-:Y:S05]  /*1b050*/  CALL.REL.NOINC `($__internal_0_$__cuda_sm70_shflsync_bfly_p) ;  /* 0x0000075000007944 */ /* 0x000fea0003c00000 */
[----:B------:R-:W-:Y:S01]  /*1b060*/  MOV R8, R0 ;  /* 0x0000000000087202 */ /* 0x000fe20000000f00 */
[----:B------:R-:W-:Y:S05]  /*1b070*/  BRA `(.L_x_617) ;  /* 0xffff898000007947 */ /* 0x000fea000383ffff */
.L_x_574:
[----:B------:R-:W-:Y:S01]  /*1b080*/  IMAD.MOV.U32 R88, RZ, RZ, R4 ;  /* 0x000000ffff587224 */ /* 0x000fe200078e0004 */
[----:B------:R-:W-:Y:S01]  /*1b090*/  MOV R58, RZ ;  /* 0x000000ff003a7202 */ /* 0x000fe20000000f00 */
[----:B------:R-:W-:Y:S01]  /*1b0a0*/  IMAD.MOV.U32 R3, RZ, RZ, 0x181f ;  /* 0x0000181fff037424 */ /* 0x000fe200078e00ff */
[----:B------:R-:W-:-:S02]  /*1b0b0*/  MOV R2, 0x1b0d0 ;  /* 0x0001b0d000027802 */ /* 0x000fc40000000f00 */
[----:B------:R-:W-:Y:S05]  /*1b0c0*/  CALL.REL.NOINC `($__internal_1_$__cuda_sm70_shflsync_idx_p) ;  /* 0x0000074000007944 */ /* 0x000fea0003c00000 */
[----:B------:R-:W-:Y:S01]  /*1b0d0*/  MOV R6, R58 ;  /* 0x0000003a00067202 */ /* 0x000fe20000000f00 */
[----:B-1---5:R-:W-:Y:S05]  /*1b0e0*/  BRA `(.L_x_618) ;  /* 0xffffa52000007947 */ /* 0x022fea000383ffff */
.L_x_575:
[----:B------:R-:W-:Y:S01]  /*1b0f0*/  IMAD.MOV.U32 R88, RZ, RZ, R5 ;  /* 0x000000ffff587224 */ /* 0x000fe200078e0005 */
[----:B------:R-:W-:Y:S01]  /*1b100*/  MOV R58, RZ ;  /* 0x000000ff003a7202 */ /* 0x000fe20000000f00 */
[----:B------:R-:W-:Y:S01]  /*1b110*/  IMAD.MOV.U32 R3, RZ, RZ, 0x181f ;  /* 0x0000181fff037424 */ /* 0x000fe200078e00ff */
[----:B------:R-:W-:-:S02]  /*1b120*/  MOV R2, 0x1b140 ;  /* 0x0001b14000027802 */ /* 0x000fc40000000f00 */
[----:B-12---:R-:W-:Y:S05]  /*1b130*/  CALL.REL.NOINC `($__internal_1_$__cuda_sm70_shflsync_idx_p) ;  /* 0x000006d000007944 */ /* 0x006fea0003c00000 */
[----:B------:R-:W-:Y:S01]  /*1b140*/  MOV R2, R58 ;  /* 0x0000003a00027202 */ /* 0x000fe20000000f00 */
[----:B-1---5:R-:W-:Y:S05]  /*1b150*/  BRA `(.L_x_619) ;  /* 0xffffa4d000007947 */ /* 0x022fea000383ffff */
.L_x_576:
[----:B------:R-:W-:Y:S01]  /*1b160*/  IMAD.MOV.U32 R88, RZ, RZ, R4 ;  /* 0x000000ffff587224 */ /* 0x000fe200078e0004 */
[----:B------:R-:W-:Y:S01]  /*1b170*/  MOV R58, 0x1 ;  /* 0x00000001003a7802 */ /* 0x000fe20000000f00 */
[----:B-1----:R-:W-:Y:S01]  /*1b180*/  IMAD.MOV.U32 R3, RZ, RZ, 0x181f ;  /* 0x0000181fff037424 */ /* 0x002fe200078e00ff */
[----:B------:R-:W-:-:S02]  /*1b190*/  MOV R2, 0x1b1b0 ;  /* 0x0001b1b000027802 */ /* 0x000fc40000000f00 */
[----:B---3--:R-:W-:Y:S05]  /*1b1a0*/  CALL.REL.NOINC `($__internal_1_$__cuda_sm70_shflsync_idx_p) ;  /* 0x0000066000007944 */ /* 0x008fea0003c00000 */
        /* <DEDUP_REMOVED lines=8> */
.L_x_577:
[----:B------:R-:W-:Y:S01]  /*1b230*/  IMAD.MOV.U32 R88, RZ, RZ, R4 ;  /* 0x000000ffff587224 */ /* 0x000fe200078e0004 */
[----:B------:R-:W-:Y:S01]  /*1b240*/  MOV R58, 0x2 ;  /* 0x00000002003a7802 */ /* 0x000fe20000000f00 */
[----:B-1----:R-:W-:Y:S01]  /*1b250*/  IMAD.MOV.U32 R3, RZ, RZ, 0x181f ;  /* 0x0000181fff037424 */ /* 0x002fe200078e00ff */
[----:B------:R-:W-:Y:S02]  /*1b260*/  MOV R2, 0x1b280 ;  /* 0x0001b28000027802 */ /* 0x000fe40000000f00 */
[----:B--23--:R-:W-:Y:S05]  /*1b270*/  CALL.REL.NOINC `($__internal_1_$__cuda_sm70_shflsync_idx_p) ;  /* 0x0000059000007944 */ /* 0x00cfea0003c00000 */
[----:B------:R-:W-:Y:S01]  /*1b280*/  MOV R6, R58 ;  /* 0x0000003a00067202 */ /* 0x000fe20000000f00 */
[----:B-1---5:R-:W-:Y:S05]  /*1b290*/  BRA `(.L_x_621) ;  /* 0xffffa51000007947 */ /* 0x022fea000383ffff */
.L_x_578:
[----:B------:R-:W-:Y:S01]  /*1b2a0*/  IMAD.MOV.U32 R88, RZ, RZ, R5 ;  /* 0x000000ffff587224 */ /* 0x000fe200078e0005 */
[----:B------:R-:W-:Y:S01]  /*1b2b0*/  MOV R58, 0x2 ;  /* 0x00000002003a7802 */ /* 0x000fe20000000f00 */
[----:B-1----:R-:W-:Y:S01]  /*1b2c0*/  IMAD.MOV.U32 R3, RZ, RZ, 0x181f ;  /* 0x0000181fff037424 */ /* 0x002fe200078e00ff */
[----:B------:R-:W-:Y:S02]  /*1b2d0*/  MOV R2, 0x1b2f0 ;  /* 0x0001b2f000027802 */ /* 0x000fe40000000f00 */
[----:B--234-:R-:W-:Y:S05]  /*1b2e0*/  CALL.REL.NOINC `($__internal_1_$__cuda_sm70_shflsync_idx_p) ;  /* 0x0000052000007944 */ /* 0x01cfea0003c00000 */
[----:B------:R-:W-:Y:S01]  /*1b2f0*/  MOV R2, R58 ;  /* 0x0000003a00027202 */ /* 0x000fe20000000f00 */
[----:B-1---5:R-:W-:Y:S05]  /*1b300*/  BRA `(.L_x_622) ;  /* 0xffffa4c000007947 */ /* 0x022fea000383ffff */
.L_x_579:
[----:B------:R-:W-:Y:S01]  /*1b310*/  IMAD.MOV.U32 R88, RZ, RZ, R4 ;  /* 0x000000ffff587224 */ /* 0x000fe200078e0004 */
[----:B------:R-:W-:Y:S01]  /*1b320*/  MOV R58, 0x3 ;  /* 0x00000003003a7802 */ /* 0x000fe20000000f00 */
[----:B--2---:R-:W-:Y:S01]  /*1b330*/  IMAD.MOV.U32 R3, RZ, RZ, 0x181f ;  /* 0x0000181fff037424 */ /* 0x004fe200078e00ff */
[----:B------:R-:W-:-:S02]  /*1b340*/  MOV R2, 0x1b360 ;  /* 0x0001b36000027802 */ /* 0x000fc40000000f00 */
[----:B-1-34-:R-:W-:Y:S05]  /*1b350*/  CALL.REL.NOINC `($__internal_1_$__cuda_sm70_shflsync_idx_p) ;  /* 0x000004b000007944 */ /* 0x01afea0003c00000 */
        /* <DEDUP_REMOVED lines=8> */
.L_x_580:
[----:B------:R-:W-:Y:S01]  /*1b3e0*/  IMAD.MOV.U32 R88, RZ, RZ, R4 ;  /* 0x000000ffff587224 */ /* 0x000fe200078e0004 */
[----:B------:R-:W-:Y:S01]  /*1b3f0*/  MOV R58, 0x4 ;  /* 0x00000004003a7802 */ /* 0x000fe20000000f00 */
[----:B--2---:R-:W-:Y:S01]  /*1b400*/  IMAD.MOV.U32 R3, RZ, RZ, 0x181f ;  /* 0x0000181fff037424 */ /* 0x004fe200078e00ff */
[----:B------:R-:W-:Y:S02]  /*1b410*/  MOV R2, 0x1b430 ;  /* 0x0001b43000027802 */ /* 0x000fe40000000f00 */
[----:B-1-34-:R-:W-:Y:S05]  /*1b420*/  CALL.REL.NOINC `($__internal_1_$__cuda_sm70_shflsync_idx_p) ;  /* 0x000003e000007944 */ /* 0x01afea0003c00000 */
[----:B------:R-:W-:Y:S01]  /*1b430*/  MOV R6, R58 ;  /* 0x0000003a00067202 */ /* 0x000fe20000000f00 */
[----:B-1---5:R-:W-:Y:S05]  /*1b440*/  BRA `(.L_x_624) ;  /* 0xffffa49000007947 */ /* 0x022fea000383ffff */
.L_x_581:
[----:B------:R-:W-:Y:S01]  /*1b450*/  IMAD.MOV.U32 R88, RZ, RZ, R5 ;  /* 0x000000ffff587224 */ /* 0x000fe200078e0005 */
[----:B------:R-:W-:Y:S01]  /*1b460*/  MOV R58, 0x4 ;  /* 0x00000004003a7802 */ /* 0x000fe20000000f00 */
[----:B--2---:R-:W-:Y:S01]  /*1b470*/  IMAD.MOV.U32 R3, RZ, RZ, 0x181f ;  /* 0x0000181fff037424 */ /* 0x004fe200078e00ff */
[----:B------:R-:W-:Y:S02]  /*1b480*/  MOV R2, 0x1b4a0 ;  /* 0x0001b4a000027802 */ /* 0x000fe40000000f00 */
[----:B-1-34-:R-:W-:Y:S05]  /*1b490*/  CALL.REL.NOINC `($__internal_1_$__cuda_sm70_shflsync_idx_p) ;  /* 0x0000037000007944 */ /* 0x01afea0003c00000 */
[----:B------:R-:W-:Y:S01]  /*1b4a0*/  MOV R2, R58 ;  /* 0x0000003a00027202 */ /* 0x000fe20000000f00 */
[----:B-1---5:R-:W-:Y:S05]  /*1b4b0*/  BRA `(.L_x_625) ;  /* 0xffffa44000007947 */ /* 0x022fea000383ffff */
.L_x_582:
[----:B------:R-:W-:Y:S01]  /*1b4c0*/  IMAD.MOV.U32 R88, RZ, RZ, R4 ;  /* 0x000000ffff587224 */ /* 0x000fe200078e0004 */
[----:B------:R-:W-:Y:S01]  /*1b4d0*/  MOV R58, 0x5 ;  /* 0x00000005003a7802 */ /* 0x000fe20000000f00 */
[----:B-1----:R-:W-:Y:S01]  /*1b4e0*/  IMAD.MOV.U32 R3, RZ, RZ, 0x181f ;  /* 0x0000181fff037424 */ /* 0x002fe200078e00ff */
[----:B------:R-:W-:-:S02]  /*1b4f0*/  MOV R2, 0x1b510 ;  /* 0x0001b51000027802 */ /* 0x000fc40000000f00 */
[----:B--234-:R-:W-:Y:S05]  /*1b500*/  CALL.REL.NOINC `($__internal_1_$__cuda_sm70_shflsync_idx_p) ;  /* 0x0000030000007944 */ /* 0x01cfea0003c00000 */
        /* <DEDUP_REMOVED lines=8> */
.L_x_583:
[----:B------:R-:W-:Y:S01]  /*1b590*/  IMAD.MOV.U32 R88, RZ, RZ, R4 ;  /* 0x000000ffff587224 */ /* 0x000fe200078e0004 */
[----:B------:R-:W-:Y:S01]  /*1b5a0*/  MOV R58, 0x6 ;  /* 0x00000006003a7802 */ /* 0x000fe20000000f00 */
[----:B--2---:R-:W-:Y:S01]  /*1b5b0*/  IMAD.MOV.U32 R3, RZ, RZ, 0x181f ;  /* 0x0000181fff037424 */ /* 0x004fe200078e00ff */
[----:B------:R-:W-:Y:S02]  /*1b5c0*/  MOV R2, 0x1b5e0 ;  /* 0x0001b5e000027802 */ /* 0x000fe40000000f00 */
[----:B-1--4-:R-:W-:Y:S05]  /*1b5d0*/  CALL.REL.NOINC `($__internal_1_$__cuda_sm70_shflsync_idx_p) ;  /* 0x0000023000007944 */ /* 0x012fea0003c00000 */
[----:B------:R-:W-:Y:S01]  /*1b5e0*/  MOV R6, R58 ;  /* 0x0000003a00067202 */ /* 0x000fe20000000f00 */
[----:B-1---5:R-:W-:Y:S05]  /*1b5f0*/  BRA `(.L_x_627) ;  /* 0xffffa41000007947 */ /* 0x022fea000383ffff */
.L_x_584:
[----:B------:R-:W-:Y:S01]  /*1b600*/  IMAD.MOV.U32 R88, RZ, RZ, R5 ;  /* 0x000000ffff587224 */ /* 0x000fe200078e0005 */
[----:B------:R-:W-:Y:S01]  /*1b610*/  MOV R58, 0x6 ;  /* 0x00000006003a7802 */ /* 0x000fe20000000f00 */
[----:B--2---:R-:W-:Y:S01]  /*1b620*/  IMAD.MOV.U32 R3, RZ, RZ, 0x181f ;  /* 0x0000181fff037424 */ /* 0x004fe200078e00ff */
[----:B------:R-:W-:Y:S02]  /*1b630*/  MOV R2, 0x1b650 ;  /* 0x0001b65000027802 */ /* 0x000fe40000000f00 */
[----:B-1-34-:R-:W-:Y:S05]  /*1b640*/  CALL.REL.NOINC `($__internal_1_$__cuda_sm70_shflsync_idx_p) ;  /* 0x000001c000007944 */ /* 0x01afea0003c00000 */
[----:B------:R-:W-:Y:S01]  /*1b650*/  MOV R2, R58 ;  /* 0x0000003a00027202 */ /* 0x000fe20000000f00 */
[----:B-1---5:R-:W-:Y:S05]  /*1b660*/  BRA `(.L_x_628) ;  /* 0xffffa3c000007947 */ /* 0x022fea000383ffff */
.L_x_585:
[----:B------:R-:W-:Y:S01]  /*1b670*/  IMAD.MOV.U32 R88, RZ, RZ, R4 ;  /* 0x000000ffff587224 */ /* 0x000fe200078e0004 */
[----:B------:R-:W-:Y:S01]  /*1b680*/  MOV R58, 0x7 ;  /* 0x00000007003a7802 */ /* 0x000fe20000000f00 */
[----:B-1----:R-:W-:Y:S01]  /*1b690*/  IMAD.MOV.U32 R3, RZ, RZ, 0x181f ;  /* 0x0000181fff037424 */ /* 0x002fe200078e00ff */
[----:B------:R-:W-:-:S02]  /*1b6a0*/  MOV R2, 0x1b6c0 ;  /* 0x0001b6c000027802 */ /* 0x000fc40000000f00 */
[----:B--2-4-:R-:W-:Y:S05]  /*1b6b0*/  CALL.REL.NOINC `($__internal_1_$__cuda_sm70_shflsync_idx_p) ;  /* 0x0000015000007944 */ /* 0x014fea0003c00000 */
        /* <DEDUP_REMOVED lines=8> */
.L_x_587:
[----:B------:R-:W-:Y:S01]  /*1b740*/  IMAD.MOV.U32 R88, RZ, RZ, R47 ;  /* 0x000000ffff587224 */ /* 0x000fe200078e002f */
[----:B------:R-:W-:Y:S01]  /*1b750*/  MOV R58, RZ ;  /* 0x000000ff003a7202 */ /* 0x000fe20000000f00 */
[----:B-1----:R-:W-:Y:S01]  /*1b760*/  IMAD.MOV.U32 R3, RZ, RZ, 0x1f ;  /* 0x0000001fff037424 */ /* 0x002fe200078e00ff */
[----:B------:R-:W-:Y:S02]  /*1b770*/  MOV R2, 0x1b790 ;  /* 0x0001b79000027802 */ /* 0x000fe40000000f00 */
[----:B--23--:R-:W-:Y:S05]  /*1b780*/  CALL.REL.NOINC `($__internal_1_$__cuda_sm70_shflsync_idx_p) ;  /* 0x0000008000007944 */ /* 0x00cfea0003c00000 */
[----:B-----5:R-:W-:Y:S01]  /*1b790*/  MOV R0, R58 ;  /* 0x0000003a00007202 */ /* 0x020fe20000000f00 */
[----:B-1----:R-:W-:Y:S05]  /*1b7a0*/  BRA `(.L_x_630) ;  /* 0xffffa42000007947 */ /* 0x002fea000383ffff */
        .weak           $__internal_0_$__cuda_sm70_shflsync_bfly_p
        .type           $__internal_0_$__cuda_sm70_shflsync_bfly_p,@function
        .size           $__internal_0_$__cuda_sm70_shflsync_bfly_p,($__internal_1_$__cuda_sm70_shflsync_idx_p - $__internal_0_$__cuda_sm70_shflsync_bfly_p)
$__internal_0_$__cuda_sm70_shflsync_bfly_p:
[----:B------:R-:W-:Y:S02]  /*1b7b0*/  MOV R193, 0xffffffff ;  /* 0xffffffff00c17802 */ /* 0x000fe40000000f00 */
[----:B------:R-:W-:Y:S02]  /*1b7c0*/  MOV R3, 0x1f ;  /* 0x0000001f00037802 */ /* 0x000fe40000000f00 */
[----:B------:R-:W-:Y:S04]  /*1b7d0*/  WARPSYNC R193 ;  /* 0x000000c100007348 */ /* 0x000fe80003800000 */
[----:B------:R1:W2:Y:S02]  /*1b7e0*/  SHFL.BFLY PT, R0, R4, R0, R3 ;  /* 0x0c00000004007389 */ /* 0x0002a400000e0003 */
[----:B-1----:R-:W-:-:S04]  /*1b7f0*/  MOV R3, 0x0 ;  /* 0x0000000000037802 */ /* 0x002fc80000000f00 */
[----:B--2---:R-:W-:Y:S05]  /*1b800*/  RET.REL.NODEC R2 `(_ZN7cutlass13device_kernelIN5flash19enable_sm80_to_sm89INS1_16FlashAttnFwdSm80INS1_25CollectiveMainloopFwdSm80ILi4ELi1ELb0EN4cute5tupleIJNS5_1CILi128EEENS7_ILi112EEENS7_ILi64EEEEEELi64ENS_10bfloat16_tEfNS_4arch4Sm80ELb1ELb0ELb1ELb0ELb1ELb0ELb1ELb0EEENS1_21CollectiveEpilogueFwdINS6_IJS8_SA_S9_EEENS6_IJNS7_ILi1EEESI_SI_EEESC_SE_Li128ELb0ELb1ELb0ELb0EEENS1_30DynamicPersistentTileSchedulerILi128ELi128ELb0ELb1ELb0EEEEEEEEEvNT_6ParamsE) ;  /* 0xfffe47f002007950 */ /* 0x004fea0003c3ffff */
        .weak           $__internal_1_$__cuda_sm70_shflsync_idx_p
        .type           $__internal_1_$__cuda_sm70_shflsync_idx_p,@function
        .size           $__internal_1_$__cuda_sm70_shflsync_idx_p,(.L_x_804 - $__internal_1_$__cuda_sm70_shflsync_idx_p)
$__internal_1_$__cuda_sm70_shflsync_idx_p:
[----:B------:R1:W-:Y:S02]  /*1b810*/  STL [R1+0xa0], R0 ;  /* 0x0000a00001007387 */ /* 0x0003e40000100800 */
[----:B-1----:R-:W-:-:S04]  /*1b820*/  MOV R0, 0xffffffff ;  /* 0xffffffff00007802 */ /* 0x002fc80000000f00 */
[----:B------:R-:W-:Y:S04]  /*1b830*/  WARPSYNC R0 ;  /* 0x0000000000007348 */ /* 0x000fe80003800000 */
[----:B------:R1:W2:Y:S04]  /*1b840*/  SHFL.IDX PT, R58, R88, R58, R3 ;  /* 0x0000003a583a7389 */ /* 0x0002a800000e0003 */
[----:B-1----:R1:W5:Y:S01]  /*1b850*/  LDL.LU R0, [R1+0xa0] ;  /* 0x0000a00001007983 */ /* 0x0023620000300800 */
[----:B------:R-:W-:-:S04]  /*1b860*/  MOV R3, 0x0 ;  /* 0x0000000000037802 */ /* 0x000fc80000000f00 */
[----:B--2---:R-:W-:Y:S05]  /*1b870*/  RET.REL.NODEC R2 `(_ZN7cutlass13device_kernelIN5flash19enable_sm80_to_sm89INS1_16FlashAttnFwdSm80INS1_25CollectiveMainloopFwdSm80ILi4ELi1ELb0EN4cute5tupleIJNS5_1CILi128EEENS7_ILi112EEENS7_ILi64EEEEEELi64ENS_10bfloat16_tEfNS_4arch4Sm80ELb1ELb0ELb1ELb0ELb1ELb0ELb1ELb0EEENS1_21CollectiveEpilogueFwdINS6_IJS8_SA_S9_EEENS6_IJNS7_ILi1EEESI_SI_EEESC_SE_Li128ELb0ELb1ELb0ELb0EEENS1_30DynamicPersistentTileSchedulerILi128ELi128ELb0ELb1ELb0EEEEEEEEEvNT_6ParamsE) ;  /* 0xfffe478002007950 */ /* 0x004fea0003c3ffff */
.L_x_631:
        /* <DEDUP_REMOVED lines=16> */
.L_x_804:


//--------------------- .text._ZN7cutlass13device_kernelIN5flash19enable_sm80_to_sm89INS1_16FlashAttnFwdSm80INS1_25CollectiveMainloopFwdSm80ILi4ELi1ELb0EN4cute5tupleIJNS5_1CILi128EEENS7_ILi112EEENS7_ILi64EEEEEELi64ENS_10bfloat16_tEfNS_4arch4Sm80ELb1ELb0ELb1ELb1ELb1ELb0ELb1ELb0EEENS1_21CollectiveEpilogueFwdINS6_IJS8_SA_S9_EEENS6_IJNS7_ILi1EEESI_SI_EEESC_SE_Li128ELb1ELb1ELb0ELb0EEENS1_19SingleTileSchedulerILb1ELb0ELb1ELi128EEEEEEEEEvNT_6ParamsE --------------------------
	.section	.text._ZN7cutlass13device_kernelIN5flash19enable_sm80_to_sm89INS1_16FlashAttnFwdSm80INS1_25CollectiveMainloopFwdSm80ILi4ELi1ELb0EN4cute5tupleIJNS5_1CILi128EEENS7_ILi112EEENS7_ILi64EEEEEELi64ENS_10bfloat16_tEfNS_4arch4Sm80ELb1ELb0ELb1ELb1ELb1ELb0ELb1ELb0EEENS1_21CollectiveEpilogueFwdINS6_IJS8_SA_S9_EEENS6_IJNS7_ILi1EEESI_SI_EEESC_SE_Li128ELb1ELb1ELb0ELb0EEENS1_19SingleTileSchedulerILb1ELb0ELb1ELi128EEEEEEEEEvNT_6ParamsE,"ax",@progbits
	.sectioninfo	@"SHI_REGISTERS=255"
	.align	128
.text._ZN7cutlass13device_kernelIN5flash19enable_sm80_to_sm89INS1_16FlashAttnFwdSm80INS1_25CollectiveMainloopFwdSm80ILi4ELi1ELb0EN4cute5tupleIJNS5_1CILi128EEENS7_ILi112EEENS7_ILi64EEEEEELi64ENS_10bfloat16_tEfNS_4arch4Sm80ELb1ELb0ELb1ELb1ELb1ELb0ELb1ELb0EEENS1_21CollectiveEpilogueFwdINS6_IJS8_SA_S9_EEENS6_IJNS7_ILi1EEESI_SI_EEESC_SE_Li128ELb1ELb1ELb0ELb0EEENS1_19SingleTileSchedulerILb1ELb0ELb1ELi128EEEEEEEEEvNT_6ParamsE:
        .type           _ZN7cutlass13device_kernelIN5flash19enable_sm80_to_sm89INS1_16FlashAttnFwdSm80INS1_25CollectiveMainloopFwdSm80ILi4ELi1ELb0EN4cute5tupleIJNS5_1CILi128EEENS7_ILi112EEENS7_ILi64EEEEEELi64ENS_10bfloat16_tEfNS_4arch4Sm80ELb1ELb0ELb1ELb1ELb1ELb0ELb1ELb0EEENS1_21CollectiveEpilogueFwdINS6_IJS8_SA_S9_EEENS6_IJNS7_ILi1EEESI_SI_EEESC_SE_Li128ELb1ELb1ELb0ELb0EEENS1_19SingleTileSchedulerILb1ELb0ELb1ELi128EEEEEEEEEvNT_6ParamsE,@function
        .size           _ZN7cutlass13device_kernelIN5flash19enable_sm80_to_sm89INS1_16FlashAttnFwdSm80INS1_25CollectiveMainloopFwdSm80ILi4ELi1ELb0EN4cute5tupleIJNS5_1CILi128EEENS7_ILi112EEENS7_ILi64EEEEEELi64ENS_10bfloat16_tEfNS_4arch4Sm80ELb1ELb0ELb1ELb1ELb1ELb0ELb1ELb0EEENS1_21CollectiveEpilogueFwdINS6_IJS8_SA_S9_EEENS6_IJNS7_ILi1EEESI_SI_EEESC_SE_Li128ELb1ELb1ELb0ELb0EEENS1_19SingleTileSchedulerILb1ELb0ELb1ELi128EEEEEEEEEvNT_6ParamsE,(.L_x_807 - _ZN7cutlass13device_kernelIN5flash19enable_sm80_to_sm89INS1_16FlashAttnFwdSm80INS1_25CollectiveMainloopFwdSm80ILi4ELi1ELb0EN4cute5tupleIJNS5_1CILi128EEENS7_ILi112EEENS7_ILi64EEEEEELi64ENS_10bfloat16_tEfNS_4arch4Sm80ELb1ELb0ELb1ELb1ELb1ELb0ELb1ELb0EEENS1_21CollectiveEpilogueFwdINS6_IJS8_SA_S9_EEENS6_IJNS7_ILi1EEESI_SI_EEESC_SE_Li128ELb1ELb1ELb0ELb0EEENS1_19SingleTileSchedulerILb1ELb0ELb1ELi128EEEEEEEEEvNT_6ParamsE)
        .other          _ZN7cutlass13device_kernelIN5flash19enable_sm80_to_sm89INS1_16FlashAttnFwdSm80INS1_25CollectiveMainloopFwdSm80ILi4ELi1ELb0EN4cute5tupleIJNS5_1CILi128EEENS7_ILi112EEENS7_ILi64EEEEEELi64ENS_10bfloat16_tEfNS_4arch4Sm80ELb1ELb0ELb1ELb1ELb1ELb0ELb1ELb0EEENS1_21CollectiveEpilogueFwdINS6_IJS8_SA_S9_EEENS6_IJNS7_ILi1EEESI_SI_EEESC_SE_Li128ELb1ELb1ELb0ELb0EEENS1_19SingleTileSchedulerILb1ELb0ELb1ELi128EEEEEEEEEvNT_6ParamsE,@"STO_CUDA_ENTRY STV_DEFAULT"
_ZN7cutlass13device_kernelIN5flash19enable_sm80_to_sm89INS1_16FlashAttnFwdSm80INS1_25CollectiveMainloopFwdSm80ILi4ELi1ELb0EN4cute5tupleIJNS5_1CILi128EEENS7_ILi112EEENS7_ILi64EEEEEELi64ENS_10bfloat16_tEfNS_4arch4Sm80ELb1ELb0ELb1ELb1ELb1ELb0ELb1ELb0EEENS1_21CollectiveEpilogueFwdINS6_IJS8_SA_S9_EEENS6_IJNS7_ILi1EEESI_SI_EEESC_SE_Li128ELb1ELb1ELb0ELb0EEENS1_19SingleTileSchedulerILb1ELb0ELb1ELi128EEEEEEEEEvNT_6ParamsE:
        /* <DEDUP_REMOVED lines=21> */
.L_x_633:
        /* <DEDUP_REMOVED lines=13> */
.L_x_635:
[----:B------:R-:W-:Y:S02]  /*0220*/  ULDC UR5, c[0x0][0x54c] ;  /* 0x0001530000057ab9 */ /* 0x000fe40000000800 */
.L_x_634:
[----:B------:R-:W-:Y:S02]  /*0230*/  ULDC UR4, c[0x0][0x548] ;  /* 0x0001520000047ab9 */ /* 0x000fe40000000800 */
[----:B------:R-:W-:-:S02]  /*0240*/  USHF.L.U32 UR10, UR10, 0x7, URZ ;  /* 0x000000070a0a7899 */ /* 0x000fc4000800063f */
[----:B------:R-:W-:-:S04]  /*0250*/  UIMAD UR4, UR5, UR4, URZ ;  /* 0x00000004050472a4 */ /* 0x000fc8000f8e023f */
[----:B------:R-:W-:-:S04]  /*0260*/  UISETP.GE.AND UP0, UPT, UR10, UR4, UPT ;  /* 0x000000040a00728c */ /* 0x000fc8000bf06270 */
[----:B------:R-:W-:Y:S01]  /*0270*/  USEL UR13, UR13, 0xffffffff, !UP0 ;  /* 0xffffffff0d0d7887 */ /* 0x000fe2000c000000 */
[----:B------:R-:W-:Y:S05]  /*0280*/  BRA `(.L_x_636) ;  /* 0x000001b000007947 */ /* 0x000fea0003800000 */
.L_x_632:
        /* <DEDUP_REMOVED lines=8> */
.L_x_637:
        /* <DEDUP_REMOVED lines=13> */
.L_x_639:
[----:B------:R-:W-:Y:S02]  /*03e0*/  ULDC UR5, c[0x0][0x54c] ;  /* 0x0001530000057ab9 */ /* 0x000fe40000000800 */
.L_x_638:
[----:B------:R-:W-:Y:S02]  /*03f0*/  ULDC UR4, c[0x0][0x548] ;  /* 0x0001520000047ab9 */ /* 0x000fe40000000800 */
[----:B------:R-:W-:-:S02]  /*0400*/  USHF.L.U32 UR10, UR10, 0x7, URZ ;  /* 0x000000070a0a7899 */ /* 0x000fc4000800063f */
[----:B------:R-:W-:-:S04]  /*0410*/  UIMAD UR4, UR5, UR4, URZ ;  /* 0x00000004050472a4 */ /* 0x000fc8000f8e023f */
[----:B------:R-:W-:-:S04]  /*0420*/  UISETP.GE.AND UP0, UPT, UR10, UR4, UPT ;  /* 0x000000040a00728c */ /* 0x000fc8000bf06270 */
[----:B------:R-:W-:-:S06]  /*0430*/  USEL UR13, UR13, 0xffffffff, !UP0 ;  /* 0xffffffff0d0d7887 */ /* 0x000fcc000c000000 */
.L_x_636:
        /* <DEDUP_REMOVED lines=47> */
.L_x_640:
        /* <DEDUP_REMOVED lines=10> */
.L_x_641:
        /* <DEDUP_REMOVED lines=12> */
.L_x_642:
[----:B------:R-:W-:Y:S01]  /*0890*/  ULDC UR4, c[0x0][0x2c4] ;  /* 0x0000b10000047ab9 */ /* 0x000fe20000000800 */
[----:B------:R-:W-:Y:S01]  /*08a0*/  PLOP3.LUT P4, PT, PT, PT, PT, 0x80, 0x0 ;  /* 0x000000000000781c */ /* 0x000fe20003f8f070 */
[----:B------:R-:W-:Y:S01]  /*08b0*/  UISETP.NE.AND UP1, UPT, UR4, 0x1, UPT ;  /* 0x000000010400788c */ /* 0x000fe2000bf25270 */
[----:B------:R-:W-:Y:S01]  /*08c0*/  CS2R R178, SRZ ;  /* 0x0000000000b27805 */ /* 0x000fe2000001ff00 */
[----:B------:R-:W-:Y:S01]  /*08d0*/  UIADD3 UR7, -UR11, UR7, URZ ;  /* 0x000000070b077290 */ /* 0x000fe2000fffe13f */
[----:B------:R-:W-:Y:S01]  /*08e0*/  CS2R R176, SRZ ;  /* 0x0000000000b07805 */ /* 0x000fe2000001ff00 */
[----:B------:R-:W-:Y:S01]  /*08f0*/  ULDC.64 UR4, c[0x0][0x2c8] ;  /* 0x0000b20000047ab9 */ /* 0x000fe20000000a00 */
[----:B------:R-:W-:Y:S01]  /*0900*/  CS2R R182, SRZ ;  /* 0x0000000000b67805 */ /* 0x000fe2000001ff00 */
[----:B------:R-:W-:Y:S01]  /*0910*/  CS2R R180, SRZ ;  /* 0x0000000000b47805 */ /* 0x000fe2000001ff00 */
[----:B------:R-:W-:Y:S01]  /*0920*/  IMAD.MOV.U32 R15, RZ, RZ, RZ ;  /* 0x000000ffff0f7224 */ /* 0x000fe200078e00ff */
[----:B------:R-:W-:Y:S01]  /*0930*/  MOV R11, RZ ;  /* 0x000000ff000b7202 */ /* 0x000fe20000000f00 */
[----:B------:R-:W-:Y:S01]  /*0940*/  IMAD.MOV.U32 R174, RZ, RZ, RZ ;  /* 0x000000ffffae7224 */ /* 0x000fe200078e00ff */
[----:B------:R-:W-:Y:S01]  /*0950*/  CS2R R16, SRZ ;  /* 0x0000000000107805 */ /* 0x000fe2000001ff00 */
[----:B------:R-:W-:Y:S01]  /*0960*/  @UP1 UIADD3 UR18, UR10, 0x7f, URZ ;  /* 0x0000007f0a121890 */ /* 0x000fe2000fffe03f */
[----:B------:R-:W-:Y:S01]  /*0970*/  IMAD.MOV.U32 R172, RZ, RZ, RZ ;  /* 0x000000ffffac7224 */ /* 0x000fe200078e00ff */
[----:B------:R-:W-:Y:S01]  /*0980*/  MOV R170, RZ ;  /* 0x000000ff00aa7202 */ /* 0x000fe20000000f00 */
[----:B------:R-:W-:Y:S01]  /*0990*/  IMAD.MOV.U32 R168, RZ, RZ, RZ ;  /* 0x000000ffffa87224 */ /* 0x000fe200078e00ff */
[----:B------:R-:W-:Y:S01]  /*09a0*/  UIMAD.WIDE.U32 UR18, UR18, UR4, URZ ;  /* 0x00000004121272a5 */ /* 0x000fe2000f8e003f */
[----:B------:R-:W-:Y:S01]  /*09b0*/  CS2R R18, SRZ ;  /* 0x0000000000127805 */ /* 0x000fe2000001ff00 */
[----:B------:R-:W-:Y:S01]  /*09c0*/  UIADD3 UR4, UR10, 0x7f, URZ ;  /* 0x0000007f0a047890 */ /* 0x000fe2000fffe03f */
[----:B------:R-:W-:Y:S01]  /*09d0*/  MOV R162, RZ ;  /* 0x000000ff00a27202 */ /* 0x000fe20000000f00 */
[----:B------:R-:W-:Y:S01]  /*09e0*/  @UP1 USHF.R.U32.HI UR4, URZ, UR5, UR19 ;  /* 0x000000053f041299 */ /* 0x000fe20008011613 */
[----:B------:R-:W-:Y:S01]  /*09f0*/  CS2R R12, SRZ ;  /* 0x00000000000c7805 */ /* 0x000fe2000001ff00 */
[----:B---3--:R-:W-:Y:S01]  /*0a00*/  UIADD3 UR5, UR7, 0x70, -UR12 ;  /* 0x0000007007057890 */ /* 0x008fe2000fffe80c */
[----:B------:R-:W-:Y:S01]  /*0a10*/  IMAD.MOV.U32 R160, RZ, RZ, RZ ;  /* 0x000000ffffa07224 */ /* 0x000fe200078e00ff */
[----:B------:R-:W-:Y:S01]  /*0a20*/  UIADD3 UR19, UR7, 0x6f, URZ ;  /* 0x0000006f07137890 */ /* 0x000fe2000fffe03f */
[----:B------:R-:W-:Y:S01]  /*0a30*/  MOV R166, RZ ;  /* 0x000000ff00a67202 */ /* 0x000fe20000000f00 */
[----:B------:R-:W-:Y:S01]  /*0a40*/  UIADD3 UR5, UR5, UR4, URZ ;  /* 0x0000000405057290 */ /* 0x000fe2000fffe03f */
[----:B------:R-:W-:Y:S01]  /*0a50*/  IMAD.MOV.U32 R164, RZ, RZ, RZ ;  /* 0x000000ffffa47224 */ /* 0x000fe200078e00ff */
[----:B------:R-:W-:Y:S01]  /*0a60*/  UMOV UR18, URZ ;  /* 0x0000003f00127c82 */ /* 0x000fe20008000000 */
[----:B------:R-:W-:Y:S01]  /*0a70*/  CS2R R158, SRZ ;  /* 0x00000000009e7805 */ /* 0x000fe2000001ff00 */
[----:B------:R-:W-:Y:S01]  /*0a80*/  UMOV UR4, URZ ;  /* 0x0000003f00047c82 */ /* 0x000fe20008000000 */
[----:B------:R-:W-:Y:S01]  /*0a90*/  CS2R R22, SRZ ;  /* 0x0000000000167805 */ /* 0x000fe2000001ff00 */
[----:B------:R-:W-:Y:S01]  /*0aa0*/  UIMAD.WIDE UR18, UR19, -0x6db6db6d, UR18 ;  /* 0x92492493131278a5 */ /* 0x000fe2000f8e0212 */
[----:B------:R-:W-:Y:S01]  /*0ab0*/  MOV R156, RZ ;  /* 0x000000ff009c7202 */ /* 0x000fe20000000f00 */
[----:B------:R-:W-:Y:S01]  /*0ac0*/  UIMAD.WIDE UR4, UR5, -0x6db6db6d, UR4 ;  /* 0x92492493050478a5 */ /* 0x000fe2000f8e0204 */
[----:B------:R-:W-:Y:S01]  /*0ad0*/  IMAD.MOV.U32 R154, RZ, RZ, RZ ;  /* 0x000000ffff9a7224 */ /* 0x000fe200078e00ff */
[----:B------:R-:W-:Y:S01]  /*0ae0*/  USHF.R.U32.HI UR6, URZ, 0x1f, UR19 ;  /* 0x0000001f3f067899 */ /* 0x000fe20008011613 */
[----:B------:R-:W-:Y:S01]  /*0af0*/  CS2R R24, SRZ ;  /* 0x0000000000187805 */ /* 0x000fe2000001ff00 */
[----:B------:R-:W-:Y:S01]  /*0b00*/  USHF.R.U32.HI UR4, URZ, 0x1f, UR5 ;  /* 0x0000001f3f047899 */ /* 0x000fe20008011605 */
[----:B------:R-:W-:Y:S01]  /*0b10*/  MOV R152, RZ ;  /* 0x000000ff00987202 */ /* 0x000fe20000000f00 */
[----:B------:R-:W-:Y:S01]  /*0b20*/  ULEA.HI.SX32 UR6, UR19, UR6, 0x1a ;  /* 0x0000000613067291 */ /* 0x000fe2000f8fd23f */
[----:B------:R-:W-:Y:S01]  /*0b30*/  CS2R R146, SRZ ;  /* 0x0000000000927805 */ /* 0x000fe2000001ff00 */
[----:B------:R-:W-:Y:S01]  /*0b40*/  ULEA.HI.SX32 UR4, UR5, UR4, 0x1a ;  /* 0x0000000405047291 */ /* 0x000fe2000f8fd23f */
[----:B------:R-:W-:Y:S01]  /*0b50*/  IMAD.MOV.U32 R144, RZ, RZ, RZ ;  /* 0x000000ffff907224 */ /* 0x000fe200078e00ff */
[----:B------:R-:W-:Y:S01]  /*0b60*/  CS2R R20, SRZ ;  /* 0x0000000000147805 */ /* 0x000fe2000001ff00 */
[----:B------:R-:W-:Y:S01]  /*0b70*/  MOV R150, RZ ;  /* 0x000000ff00967202 */ /* 0x000fe20000000f00 */
[----:B------:R-:W-:Y:S01]  /*0b80*/  UISETP.LT.AND UP0, UPT, UR6, UR4, UPT ;  /* 0x000000040600728c */ /* 0x000fe2000bf01270 */
[----:B------:R-:W-:Y:S01]  /*0b90*/  IMAD.MOV.U32 R148, RZ, RZ, RZ ;  /* 0x000000ffff947224 */ /* 0x000fe200078e00ff */
[----:B------:R-:W-:Y:S01]  /*0ba0*/  CS2R R142, SRZ ;  /* 0x00000000008e7805 */ /* 0x000fe2000001ff00 */
[----:B------:R-:W-:Y:S01]  /*0bb0*/  CS2R R28, SRZ ;  /* 0x00000000001c7805 */ /* 0x000fe2000001ff00 */
[----:B------:R-:W-:Y:S01]  /*0bc0*/  USEL UR6, UR6, UR4, UP0 ;  /* 0x0000000406067287 */ /* 0x000fe20008000000 */
[----:B------:R-:W-:Y:S01]  /*0bd0*/  MOV R140, RZ ;  /* 0x000000ff008c7202 */ /* 0x000fe20000000f00 */
[----:B------:R-:W-:Y:S01]  /*0be0*/  IMAD.MOV.U32 R138, RZ, RZ, RZ ;  /* 0x000000ffff8a7224 */ /* 0x000fe200078e00ff */
[----:B------:R-:W-:Y:S01]  /*0bf0*/  CS2R R30, SRZ ;  /* 0x00000000001e7805 */ /* 0x000fe2000001ff00 */
[----:B------:R-:W-:Y:S01]  /*0c00*/  UISETP.GE.AND UP0, UPT, UR6, 0x1, UPT ;  /* 0x000000010600788c */ /* 0x000fe2000bf06270 */
[----:B------:R-:W-:Y:S01]  /*0c10*/  MOV R136, RZ ;  /* 0x000000ff00887202 */ /* 0x000fe20000000f00 */
[----:B------:R-:W-:Y:S01]  /*0c20*/  CS2R R130, SRZ ;  /* 0x0000000000827805 */ /* 0x000fe2000001ff00 */
[----:B------:R-:W-:Y:S01]  /*0c30*/  CS2R R32, SRZ ;  /* 0x0000000000207805 */ /* 0x000fe2000001ff00 */
[----:B------:R-:W-:Y:S01]  /*0c40*/  IMAD.MOV.U32 R128, RZ, RZ, RZ ;  /* 0x000000ffff807224 */ /* 0x000fe200078e00ff */
[----:B------:R-:W-:Y:S01]  /*0c50*/  MOV R134, RZ ;  /* 0x000000ff00867202 */ /* 0x000fe20000000f00 */
[----:B------:R-:W-:Y:S01]  /*0c60*/  CS2R R26, SRZ ;  /* 0x00000000001a7805 */ /* 0x000fe2000001ff00 */
[----:B------:R-:W-:Y:S01]  /*0c70*/  PLOP3.LUT P0, PT, PT, PT, UP0, 0x80, 0x0 ;  /* 0x000000000000781c */ /* 0x000fe20003f0f008 */
[----:B------:R-:W-:Y:S01]  /*0c80*/  IMAD.MOV.U32 R132, RZ, RZ, RZ ;  /* 0x000000ffff847224 */ /* 0x000fe200078e00ff */
[----:B------:R-:W-:Y:S01]  /*0c90*/  CS2R R126, SRZ ;  /* 0x00000000007e7805 */ /* 0x000fe2000001ff00 */
[----:B------:R-:W-:Y:S01]  /*0ca0*/  MOV R124, RZ ;  /* 0x000000ff007c7202 */ /* 0x000fe20000000f00 */
[----:B------:R-:W-:Y:S01]  /*0cb0*/  IMAD.MOV.U32 R122, RZ, RZ, RZ ;  /* 0x000000ffff7a7224 */ /* 0x000fe200078e00ff */
[----:B------:R-:W-:Y:S01]  /*0cc0*/  CS2R R120, SRZ ;  /* 0x0000000000787805 */ /* 0x000fe2000001ff00 */
[----:B------:R-:W-:Y:S01]  /*0cd0*/  CS2R R38, SRZ ;  /* 0x0000000000267805 */ /* 0x000fe2000001ff00 */
[----:B------:R-:W-:-:S06]  /*0ce0*/  CS2R R36, SRZ ;  /* 0x0000000000247805 */ /* 0x000fcc000001ff00 */
        /* <DEDUP_REMOVED lines=19> */
[----:B------:R-:W-:Y:S01]  /*0e20*/  BSSY B0, `(.L_x_644) ;  /* 0x0000052000007945 */ /* 0x000fe20003800000 */
[----:B------:R-:W-:-:S02]  /*0e30*/  ULDC.64 UR4, c[0x0][0x1b8] ;  /* 0x00006e0000047ab9 */ /* 0x000fc40000000a00 */
[----:B------:R-:W-:Y:S02]  /*0e40*/  UIADD3 UR19, UR19, UR17, URZ ;  /* 0x0000001113137290 */ /* 0x000fe4000fffe03f */
[----:B------:R-:W-:Y:S02]  /*0e50*/  USHF.R.S32.HI UR17, URZ, 0x1f, UR13 ;  /* 0x0000001f3f117899 */ /* 0x000fe4000801140d */
[----:B------:R-:W-:Y:S02]  /*0e60*/  UIMAD UR16, UR8, UR4, URZ ;  /* 0x00000004081072a4 */ /* 0x000fe4000f8e023f */
[----:B------:R-:W-:Y:S02]  /*0e70*/  USEL UR17, UR17, URZ, !UP2 ;  /* 0x0000003f11117287 */ /* 0x000fe4000d000000 */
[----:B------:R-:W-:Y:S02]  /*0e80*/  UIMAD UR16, UR9, UR5, UR16 ;  /* 0x00000005091072a4 */ /* 0x000fe4000f8e0210 */
[----:B------:R-:W-:-:S02]  /*0e90*/  UIMAD.WIDE.U32 UR20, UR9, UR4, UR18 ;  /* 0x00000004091472a5 */ /* 0x000fc4000f8e0012 */
[----:B------:R-:W-:Y:S02]  /*0ea0*/  USEL UR18, UR13, URZ, !UP2 ;  /* 0x0000003f0d127287 */ /* 0x000fe4000d000000 */
[----:B------:R-:W-:Y:S01]  /*0eb0*/  ULDC.64 UR4, c[0x0][0x1c0] ;  /* 0x0000700000047ab9 */ /* 0x000fe20000000a00 */
[----:B-1----:R-:W-:Y:S01]  /*0ec0*/  LEA.HI R2, R247, R246, RZ, 0x3 ;  /* 0x000000f6f7027211 */ /* 0x002fe200078f18ff */
[----:B------:R-:W-:Y:S02]  /*0ed0*/  UIMAD UR17, UR17, UR4, URZ ;  /* 0x00000004111172a4 */ /* 0x000fe4000f8e023f */
[----:B------:R-:W-:Y:S01]  /*0ee0*/  UIADD3 UR21, UR21, UR16, URZ ;  /* 0x0000001015157290 */ /* 0x000fe2000fffe03f */
[----:B------:R-:W-:Y:S01]  /*0ef0*/  LOP3.LUT R0, R2, 0xfffffff8, RZ, 0xc0, !PT ;  /* 0xfffffff802007812 */ /* 0x000fe200078ec0ff */
[----:B------:R-:W-:Y:S01]  /*0f00*/  UIMAD UR5, UR18, UR5, UR17 ;  /* 0x00000005120572a4 */ /* 0x000fe2000f8e0211 */
[----:B------:R-:W-:Y:S01]  /*0f10*/  SHF.R.S32.HI R19, RZ, 0x3, R2 ;  /* 0x00000003ff137819 */ /* 0x000fe20000011402 */
[----:B------:R-:W-:-:S02]  /*0f20*/  UIMAD.WIDE.U32 UR18, UR18, UR4, UR20 ;  /* 0x00000004121272a5 */ /* 0x000fc4000f8e0014 */
[----:B------:R-:W-:Y:S01]  /*0f30*/  IMAD.IADD R6, R246, 0x1, -R0 ;  /* 0x00000001f6067824 */ /* 0x000fe200078e0a00 */
[----:B------:R-:W-:Y:S02]  /*0f40*/  ULDC UR17, c[0x0][0x2c4] ;  /* 0x0000b10000117ab9 */ /* 0x000fe40000000800 */
        /* <DEDUP_REMOVED lines=63> */
.L_x_645:
[----:B-1-34-:R-:W-:Y:S05]  /*1340*/  BSYNC B0 ;  /* 0x0000000000007941 */ /* 0x01afea0003800000 */
.L_x_644:
        /* <DEDUP_REMOVED lines=11> */
.L_x_647:
[----:B------:R-:W-:Y:S05]  /*1400*/  BSYNC B0 ;  /* 0x0000000000007941 */ /* 0x000fea0003800000 */
.L_x_646:
        /* <DEDUP_REMOVED lines=11> */
.L_x_649:
[----:B------:R-:W-:Y:S05]  /*14c0*/  BSYNC B0 ;  /* 0x0000000000007941 */ /* 0x000fea0003800000 */
.L_x_648:
        /* <DEDUP_REMOVED lines=11> */
.L_x_651:
[----:B------:R-:W-:Y:S05]  /*1580*/  BSYNC B0 ;  /* 0x0000000000007941 */ /* 0x000fea0003800000 */
.L_x_650:
        /* <DEDUP_REMOVED lines=11> */
.L_x_653:
[----:B------:R-:W-:Y:S05]  /*1640*/  BSYNC B0 ;  /* 0x0000000000007941 */ /* 0x000fea0003800000 */
.L_x_652:
        /* <DEDUP_REMOVED lines=11> */
.L_x_655:
[----:B------:R-:W-:Y:S05]  /*1700*/  BSYNC B0 ;  /* 0x0000000000007941 */ /* 0x000fea0003800000 */
.L_x_654:
        /* <DEDUP_REMOVED lines=11> */
.L_x_657:
[----:B------:R-:W-:Y:S05]  /*17c0*/  BSYNC B0 ;  /* 0x0000000000007941 */ /* 0x000fea0003800000 */
.L_x_656:
        /* <DEDUP_REMOVED lines=20> */
[----:B------:R-:W-:Y:S01]  /*1910*/  IMAD.U32 R10, RZ, RZ, UR9 ;  /* 0x00000009ff0a7e24 */ /* 0x000fe2000f8e00ff */
        /* <DEDUP_REMOVED lines=11> */
[----:B------:R-:W-:Y:S03]  /*19d0*/  STL [R1+0xc], R118 ;  /* 0x00000c7601007387 */ /* 0x000fe60000100800 */
[C---:B------:R-:W-:Y:S01]  /*19e0*/  @!P4 IADD3 R3, P1, R0.reuse, UR18, RZ ;  /* 0x000000120003cc10 */ /* 0x040fe2000ff3e0ff */
[----:B------:R-:W-:Y:S01]  /*19f0*/  @!PT LDS RZ, [RZ] ;  /* 0x00000000fffff984 */ /* 0x000fe20000000800 */
[----:B------:R1:W-:Y:S03]  /*1a00*/  @!P3 LDGSTS.E.BYPASS.LTC128B.128 [R118+0xa900], [R8.64], !P0 ;  /* 0x0a9000000876bfae */ /* 0x0003e6000c101d4e */
[----:B------:R-:W-:Y:S01]  /*1a10*/  @!P4 LEA.HI.X.SX32 R7, R0, UR17, 0x1, P1 ;  /* 0x000000110007cc11 */ /* 0x000fe200088f0eff */
[----:B------:R-:W0:Y:S04]  /*1a20*/  LDGDEPBAR ;  /* 0x00000000000079af */ /* 0x000e280000000000 */
[----:B------:R-:W-:Y:S01]  /*1a30*/  BAR.SYNC.DEFER_BLOCKING 0x0 ;  /* 0x0000000000007b1d */ /* 0x000fe20000010000 */
[----:B------:R-:W-:-:S04]  /*1a40*/  @!P4 LEA R6, P1, R3, c[0x0][0x2a0], 0x2 ;  /* 0x0000a8000306ca11 */ /* 0x000fc800078210ff */
[----:B------:R-:W-:-:S05]  /*1a50*/  @!P4 LEA.HI.X R7, R3, c[0x0][0x2a4], R7, 0x2, P1 ;  /* 0x0000a9000307ca11 */ /* 0x000fca00008f1407 */
        /* <DEDUP_REMOVED lines=8> */
[----:B------:R-:W-:Y:S01]  /*1ae0*/  UIADD3 UR21, UR6, -0x1, URZ ;  /* 0xffffffff06157890 */ /* 0x000fe2000fffe03f */
[----:B------:R-:W-:Y:S01]  /*1af0*/  IMAD R5, R49, c[0x0][0x1e0], RZ ;  /* 0x0000780031057a24 */ /* 0x000fe200078e02ff */
[----:B------:R-:W-:Y:S01]  /*1b00*/  SHF.R.S32.HI R35, RZ, 0x1f, R49 ;  /* 0x0000001fff237819 */ /* 0x000fe20000011431 */
[----:B------:R-:W-:Y:S01]  /*1b10*/  UIADD3 UR20, UR23, UR20, URZ ;  /* 0x0000001417147290 */ /* 0x000fe2000fffe03f */
[----:B------:R-:W-:Y:S01]  /*1b20*/  STL [R1+0x8], R49 ;  /* 0x0000083101007387 */ /* 0x000fe20000100800 */
[----:B------:R-:W-:-:S02]  /*1b30*/  UIMAD UR21, UR21, -0x70, UR7 ;  /* 0xffffff90151578a4 */ /* 0x000fc4000f8e0207 */
[----:B------:R-:W-:Y:S01]  /*1b40*/  IMAD R0, R35, c[0x0][0x1e0], RZ ;  /* 0x0000780023007a24 */ /* 0x000fe200078e02ff */
[----:B------:R-:W-:Y:S02]  /*1b50*/  ULDC.64 UR4, c[0x0][0x210] ;  /* 0x0000840000047ab9 */ /* 0x000fe40000000a00 */
[----:B------:R-:W-:Y:S01]  /*1b60*/  UIMAD UR8, UR8, UR4, URZ ;  /* 0x00000004080872a4 */ /* 0x000fe2000f8e023f */
[----:B------:R-:W-:Y:S01]  /*1b70*/  IMAD R0, R49, c[0x0][0x1e4], R0 ;  /* 0x0000790031007a24 */ /* 0x000fe200078e0200 */
[----:B------:R-:W-:Y:S01]  /*1b80*/  IADD3 R34, -R19, UR21, RZ ;  /* 0x0000001513227c10 */ /* 0x000fe2000fffe1ff */
[----:B------:R-:W-:Y:S02]  /*1b90*/  UIMAD.WIDE.U32 UR24, UR9, UR4, URZ ;  /* 0x00000004091872a5 */ /* 0x000fe4000f8e003f */
[----:B------:R-:W-:Y:S01]  /*1ba0*/  UIMAD UR8, UR9, UR5, UR8 ;  /* 0x00000005090872a4 */ /* 0x000fe2000f8e0208 */
[C---:B------:R-:W-:Y:S01]  /*1bb0*/  ISETP.GE.AND P2, PT, R34.reuse, 0x1, PT ;  /* 0x000000012200780c */ /* 0x040fe20003f46270 */
[----:B--2---:R-:W-:Y:S01]  /*1bc0*/  IMAD.WIDE.U32 R6, R49, c[0x0][0x1e0], RZ ;  /* 0x0000780031067a25 */ /* 0x004fe200078e00ff */
[C---:B------:R-:W-:Y:S01]  /*1bd0*/  ISETP.GE.AND P1, PT, R34.reuse, 0x11, PT ;  /* 0x000000112200780c */ /* 0x040fe20003f26270 */
[----:B------:R-:W-:Y:S01]  /*1be0*/  UIADD3 UR8, UR25, UR8, URZ ;  /* 0x0000000819087290 */ /* 0x000fe2000fffe03f */
[C---:B------:R-:W-:Y:S01]  /*1bf0*/  ISETP.GE.AND P6, PT, R34.reuse, 0x31, PT ;  /* 0x000000312200780c */ /* 0x040fe20003fc6270 */
[----:B------:R-:W-:Y:S01]  /*1c00*/  IMAD.IADD R7, R7, 0x1, R0 ;  /* 0x0000000107077824 */ /* 0x000fe200078e0200 */
[C---:B------:R-:W-:Y:S01]  /*1c10*/  ISETP.GE.AND P5, PT, R34.reuse, 0x41, PT ;  /* 0x000000412200780c */ /* 0x040fe20003fa6270 */
[----:B------:R-:W-:Y:S01]  /*1c20*/  UISETP.GE.AND UP0, UPT, UR6, 0x2, UPT ;  /* 0x000000020600788c */ /* 0x000fe2000bf06270 */
[----:B------:R-:W-:-:S02]  /*1c30*/  ISETP.GE.AND P3, PT, R34, 0x51, PT ;  /* 0x000000512200780c */ /* 0x000fc40003f66270 */
        /* <DEDUP_REMOVED lines=11> */
[----:B-1----:R-:W-:Y:S04]  /*1cf0*/  SHFL.IDX PT, R8, R3, 0x1, 0x181f ;  /* 0x00381f0003087f89 */ /* 0x002fe800000e0000 */
        /* <DEDUP_REMOVED lines=9> */
[----:B------:R-:W2:Y:S01]  /*1d90*/  SHFL.IDX PT, R5, R0, 0x3, 0x181f ;  /* 0x00781f0000057f89 */ /* 0x000ea200000e0000 */
[----:B------:R-:W-:-:S03]  /*1da0*/  ISETP.GE.AND P0, PT, R34, 0x21, PT ;  /* 0x000000212200780c */ /* 0x000fc60003f06270 */
[----:B------:R1:W-:Y:S04]  /*1db0*/  @P2 LDGSTS.E.BYPASS.LTC128B.128 [R118+0x3900], [R6.64], !P4 ;  /* 0x0390000006762fae */ /* 0x0003e8000e101d4e */
[----:B------:R-:W2:Y:S04]  /*1dc0*/  SHFL.IDX PT, R3, R3, 0x5, 0x181f ;  /* 0x00b81f0003037f89 */ /* 0x000ea800000e0000 */
[----:B------:R-:W2:Y:S04]  /*1dd0*/  SHFL.IDX PT, R18, R0, 0x4, 0x181f ;  /* 0x00981f0000127f89 */ /* 0x000ea800000e0000 */
[----:B------:R-:W-:Y:S04]  /*1de0*/  SHFL.IDX PT, R15, R15, 0x6, 0x181f ;  /* 0x00d81f000f0f7f89 */ /* 0x000fe800000e0000 */
[----:B------:R-:W2:Y:S04]  /*1df0*/  SHFL.IDX PT, R17, R0, 0x5, 0x181f ;  /* 0x00b81f0000117f89 */ /* 0x000ea800000e0000 */
[----:B------:R2:W4:Y:S01]  /*1e00*/  SHFL.IDX PT, R16, R0, 0x6, 0x181f ;  /* 0x00d81f0000107f89 */ /* 0x00052200000e0000 */
[----:B-1----:R-:W-:-:S04]  /*1e10*/  @P1 LEA R6, P2, R33, R8, 0x1 ;  /* 0x0000000821061211 */ /* 0x002fc800078408ff */
[----:B---3--:R-:W-:Y:S02]  /*1e20*/  @P1 LEA.HI.X R7, R33, R13, R241, 0x1, P2 ;  /* 0x0000000d21071211 */ /* 0x008fe400010f0cf1 */
[----:B------:R-:W-:-:S03]  /*1e30*/  ISETP.GE.AND P2, PT, R34, 0x61, PT ;  /* 0x000000612200780c */ /* 0x000fc60003f46270 */
[----:B------:R4:W-:Y:S01]  /*1e40*/  @P1 LDGSTS.E.BYPASS.LTC128B.128 [R118+0x4100], [R6.64], !P4 ;  /* 0x0410000006761fae */ /* 0x0009e2000e101d4e */
[----:B--2---:R-:W-:-:S04]  /*1e50*/  LEA.HI R0, R22, R14, RZ, 0x1 ;  /* 0x0000000e16007211 */ /* 0x004fc800078f08ff */
[----:B------:R-:W-:-:S05]  /*1e60*/  LOP3.LUT R0, R0, 0xfffffffe, RZ, 0xc0, !PT ;  /* 0xfffffffe00007812 */ /* 0x000fca00078ec0ff */
[----:B------:R-:W-:Y:S02]  /*1e70*/  IMAD.IADD R14, R14, 0x1, -R0 ;  /* 0x000000010e0e7824 */ /* 0x000fe400078e0a00 */
[----:B------:R-:W-:-:S05]  /*1e80*/  IMAD.SHL.U32 R0, R32, 0x40, RZ ;  /* 0x0000004020007824 */ /* 0x000fca00078e00ff */
[----:B------:R-:W-:Y:S02]  /*1e90*/  LOP3.LUT R0, R0, 0x1c0, RZ, 0xc0, !PT ;  /* 0x000001c000007812 */ /* 0x000fe400078ec0ff */
[----:B----4-:R-:W-:-:S04]  /*1ea0*/  @P0 LEA R6, P1, R33, R9, 0x1 ;  /* 0x0000000921060211 */ /* 0x010fc800078208ff */
[C---:B-----5:R-:W-:Y:S02]  /*1eb0*/  @P0 LEA.HI.X R7, R33.reuse, R11, R241, 0x1, P1 ;  /* 0x0000000b21070211 */ /* 0x060fe400008f0cf1 */
[----:B------:R-:W-:-:S03]  /*1ec0*/  @P6 LEA R12, P1, R33, R12, 0x1 ;  /* 0x0000000c210c6211 */ /* 0x000fc600078208ff */
[----:B------:R1:W-:Y:S01]  /*1ed0*/  @P0 LDGSTS.E.BYPASS.LTC128B.128 [R118+0x4900], [R6.64], !P4 ;  /* 0x0490000006760fae */ /* 0x0003e2000e101d4e */
[C---:B------:R-:W-:Y:S02]  /*1ee0*/  @P5 LEA R10, P0, R33.reuse, R10, 0x1 ;  /* 0x0000000a210a5211 */ /* 0x040fe400078008ff */
[--C-:B------:R-:W-:Y:S01]  /*1ef0*/  @P6 LEA.HI.X R13, R33, R5, R241.reuse, 0x1, P1 ;  /* 0x00000005210d6211 */ /* 0x100fe200008f0cf1 */
[----:B------:R-:W-:Y:S01]  /*1f00*/  IMAD.SHL.U32 R5, R21, 0x40, RZ ;  /* 0x0000004015057824 */ /* 0x000fe200078e00ff */
[C---:B------:R-:W-:Y:S01]  /*1f10*/  @P3 LEA R8, P1, R33.reuse, R3, 0x1 ;  /* 0x0000000321083211 */ /* 0x040fe200078208ff */
[----:B------:R-:W-:Y:S01]  /*1f20*/  IMAD.SHL.U32 R3, R20, 0x40, RZ ;  /* 0x0000004014037824 */ /* 0x000fe200078e00ff */
[C-C-:B------:R-:W-:Y:S01]  /*1f30*/  @P5 LEA.HI.X R11, R33.reuse, R18, R241.reuse, 0x1, P0 ;  /* 0x00000012210b5211 */ /* 0x140fe200000f0cf1 */
[----:B------:R2:W-:Y:S01]  /*1f40*/  @P6 LDGSTS.E.BYPASS.LTC128B.128 [R118+0x5100], [R12.64], !P4 ;  /* 0x051000000c766fae */ /* 0x0005e2000e101d4e */
[----:B------:R-:W-:Y:S02]  /*1f50*/  @P3 LEA.HI.X R9, R33, R17, R241, 0x1, P1 ;  /* 0x0000001121093211 */ /* 0x000fe400008f0cf1 */
[----:B------:R-:W-:Y:S01]  /*1f60*/  LOP3.LUT R3, R3, 0x1c0, RZ, 0xc0, !PT ;  /* 0x000001c003037812 */ /* 0x000fe200078ec0ff */
[----:B------:R3:W-:Y:S01]  /*1f70*/  @P5 LDGSTS.E.BYPASS.LTC128B.128 [R118+0x5900], [R10.64], !P4 ;  /* 0x059000000a765fae */ /* 0x0007e2000e101d4e */
[----:B------:R-:W-:-:S03]  /*1f80*/  LOP3.LUT R117, R5, 0xfffffe00, RZ, 0xc0, !PT ;  /* 0xfffffe0005757812 */ /* 0x000fc600078ec0ff */
[----:B------:R3:W-:Y:S01]  /*1f90*/  @P3 LDGSTS.E.BYPASS.LTC128B.128 [R118+0x6100], [R8.64], !P4 ;  /* 0x0610000008763fae */ /* 0x0007e2000e101d4e */
[----:B-1----:R-:W-:-:S04]  /*1fa0*/  @P2 LEA R6, P0, R33, R15, 0x1 ;  /* 0x0000000f21062211 */ /* 0x002fc800078008ff */
[C-C-:B------:R-:W-:Y:S02]  /*1fb0*/  @P2 LEA.HI.X R7, R33.reuse, R16, R241.reuse, 0x1, P0 ;  /* 0x0000001021072211 */ /* 0x140fe400000f0cf1 */
[----:B------:R-:W-:Y:S02]  /*1fc0*/  LOP3.LUT P0, RZ, R32, 0x2, RZ, 0xc0, !PT ;  /* 0x0000000220ff7812 */ /* 0x000fe4000780c0ff */
[C---:B------:R-:W-:Y:S01]  /*1fd0*/  SHF.L.U64.HI R241, R33.reuse, 0x1, R241 ;  /* 0x0000000121f17819 */ /* 0x040fe200000102f1 */
[----:B------:R1:W-:Y:S01]  /*1fe0*/  @P2 LDGSTS.E.BYPASS.LTC128B.128 [R118+0x6900], [R6.64], !P4 ;  /* 0x0690000006762fae */ /* 0x0003e2000e101d4e */
[----:B------:R-:W-:-:S03]  /*1ff0*/  ISETP.GE.AND P2, PT, R33, c[0x0][0x1d4], PT ;  /* 0x0000750021007a0c */ /* 0x000fc60003f46270 */
[----:B------:R-:W0:Y:S01]  /*2000*/  LDGDEPBAR ;  /* 0x00000000000079af */ /* 0x000e220000000000 */
[C---:B------:R-:W-:Y:S02]  /*2010*/  ISETP.LT.OR P5, PT, R34.reuse, 0x11, P2 ;  /* 0x000000112200780c */ /* 0x040fe400017a1670 */
        /* <DEDUP_REMOVED lines=19> */
[C---:B------:R-:W-:Y:S01]  /*2150*/  IADD3 R0, R119.reuse, 0x3900, RZ ;  /* 0x0000390077007810 */ /* 0x040fe20007ffe0ff */
[----:B------:R-:W-:Y:S01]  /*2160*/  IMAD R233, R2, 0x2, R230 ;  /* 0x0000000202e97824 */ /* 0x000fe200078e02e6 */
[----:B------:R-:W-:Y:S01]  /*2170*/  IADD3 R234, R119, 0x3920, RZ ;  /* 0x0000392077ea7810 */ /* 0x000fe20007ffe0ff */
[----:B------:R-:W-:Y:S01]  /*2180*/  IMAD R3, R245, c[0x0][0x21c], R3 ;  /* 0x00008700f5037a24 */ /* 0x000fe200078e0203 */
[----:B------:R-:W-:Y:S01]  /*2190*/  @P0 IADD3 R234, R0, -0x20, RZ ;  /* 0xffffffe000ea0810 */ /* 0x000fe20007ffe0ff */
[----:B------:R-:W-:-:S02]  /*21a0*/  IMAD R0, R35, c[0x0][0x208], RZ ;  /* 0x0000820023007a24 */ /* 0x000fc400078e02ff */
[----:B------:R-:W-:Y:S01]  /*21b0*/  IMAD R231, R4, 0x2, R230 ;  /* 0x0000000204e77824 */ /* 0x000fe200078e02e6 */
[C---:B------:R-:W-:Y:S01]  /*21c0*/  IADD3 R240, R234.reuse, 0x800, RZ ;  /* 0x00000800eaf07810 */ /* 0x040fe20007ffe0ff */
[----:B------:R-:W-:Y:S01]  /*21d0*/  IMAD R0, R49, c[0x0][0x20c], R0 ;  /* 0x0000830031007a24 */ /* 0x000fe200078e0200 */
[----:B------:R-:W-:Y:S01]  /*21e0*/  IADD3 R239, R234, 0x1000, RZ ;  /* 0x00001000eaef7810 */ /* 0x000fe20007ffe0ff */
[----:B------:R-:W-:Y:S01]  /*21f0*/  IMAD R232, R2, 0x2, R231 ;  /* 0x0000000202e87824 */ /* 0x000fe200078e02e7 */
[C---:B------:R-:W-:Y:S01]  /*2200*/  IADD3 R238, R234.reuse, 0x1800, RZ ;  /* 0x00001800eaee7810 */ /* 0x040fe20007ffe0ff */
[----:B------:R-:W-:Y:S01]  /*2210*/  IMAD.IADD R7, R7, 0x1, R0 ;  /* 0x0000000107077824 */ /* 0x000fe200078e0200 */
[C---:B------:R-:W-:Y:S02]  /*2220*/  IADD3 R237, R234.reuse, 0x2000, RZ ;  /* 0x00002000eaed7810 */ /* 0x040fe40007ffe0ff */
[C---:B------:R-:W-:Y:S01]  /*2230*/  IADD3 R236, R234.reuse, 0x2800, RZ ;  /* 0x00002800eaec7810 */ /* 0x040fe20007ffe0ff */
[----:B------:R-:W-:Y:S01]  /*2240*/  IMAD.WIDE.U32 R6, R245, c[0x0][0x218], R6 ;  /* 0x00008600f5067a25 */ /* 0x000fe200078e0006 */
[----:B------:R-:W-:Y:S01]  /*2250*/  IADD3 R235, R234, 0x3000, RZ ;  /* 0x00003000eaeb7810 */ /* 0x000fe20007ffe0ff */
[----:B------:R-:W-:Y:S03]  /*2260*/  LDSM.16.M88.4 R28, [R119+0x3900] ;  /* 0x00390000771c783b */ /* 0x000fe60000000200 */
[----:B------:R-:W-:Y:S01]  /*2270*/  IADD3 R0, P0, R6, UR24, RZ ;  /* 0x0000001806007c10 */ /* 0x000fe2000ff1e0ff */
[----:B------:R-:W-:Y:S03]  /*2280*/  LDSM.16.M88.4 R24, [R119+0x4100] ;  /* 0x004100007718783b */ /* 0x000fe60000000200 */
[----:B------:R-:W-:Y:S01]  /*2290*/  IADD3.X R6, R7, UR8, R3, P0, !PT ;  /* 0x0000000807067c10 */ /* 0x000fe200087fe403 */
[----:B------:R-:W-:Y:S01]  /*22a0*/  LDSM.16.M88.4 R20, [R119+0x4900] ;  /* 0x004900007714783b */ /* 0x000fe20000000200 */
[----:B------:R-:W-:-:S03]  /*22b0*/  LEA R3, P0, R0, c[0x0][0x1f8], 0x1 ;  /* 0x00007e0000037a11 */ /* 0x000fc600078008ff */
[----:B------:R-:W-:Y:S01]  /*22c0*/  LDSM.16.M88.4 R16, [R119+0x5100] ;  /* 0x005100007710783b */ /* 0x000fe20000000200 */
[----:B------:R-:W-:Y:S02]  /*22d0*/  LEA.HI.X R0, R0, c[0x0][0x1fc], R6, 0x1, P0 ;  /* 0x00007f0000007a11 */ /* 0x000fe400000f0c06 */
[----:B------:R-:W-:Y:S01]  /*22e0*/  ISETP.LT.OR P0, PT, R34, 0x1, P2 ;  /* 0x000000012200780c */ /* 0x000fe20001701670 */
[----:B------:R-:W-:Y:S04]  /*22f0*/  LDSM.16.M88.4 R36, [R119+0x5900] ;  /* 0x005900007724783b */ /* 0x000fe80000000200 */
[----:B------:R-:W-:Y:S04]  /*2300*/  LDSM.16.M88.4 R40, [R119+0x6100] ;  /* 0x006100007728783b */ /* 0x000fe80000000200 */
[----:B------:R-:W-:Y:S04]  /*2310*/  LDSM.16.M88.4 R44, [R119+0x6900] ;  /* 0x00690000772c783b */ /* 0x000fe80000000200 */
[----:B--2---:R-:W-:Y:S04]  /*2320*/  LDSM.16.M88.4 R12, [R230+0x7100] ;  /* 0x00710000e60c783b */ /* 0x004fe80000000200 */
[----:B---3--:R-:W-:Y:S04]  /*2330*/  LDSM.16.M88.4 R8, [R230+0x9100] ;  /* 0x00910000e608783b */ /* 0x008fe80000000200 */
[----:B------:R-:W1:Y:S04]  /*2340*/  SHFL.IDX PT, R6, R3, RZ, 0x181f ;  /* 0x00181fff03067589 */ /* 0x000e6800000e0000 */
[----:B------:R-:W2:Y:S04]  /*2350*/  SHFL.IDX PT, R5, R0, RZ, 0x181f ;  /* 0x00181fff00057589 */ /* 0x000ea800000e0000 */
[----:B------:R-:W-:Y:S04]  /*2360*/  SHFL.IDX PT, R35, R0, 0x3, 0x181f ;  /* 0x00781f0000237f89 */ /* 0x000fe800000e0000 */
[----:B------:R-:W-:Y:S04]  /*2370*/  SHFL.IDX PT, R33, R3, 0x4, 0x181f ;  /* 0x00981f0003217f89 */ /* 0x000fe800000e0000 */
[----:B------:R-:W-:Y:S04]  /*2380*/  LDSM.16.M88.4 R84, [R234] ;  /* 0x00000000ea54783b */ /* 0x000fe80000000200 */
[----:B------:R-:W-:Y:S01]  /*2390*/  LDSM.16.M88.4 R80, [R234+0x800] ;  /* 0x00080000ea50783b */ /* 0x000fe20000000200 */
[----:B-1----:R-:W-:-:S03]  /*23a0*/  IADD3 R6, P1, R6, R242, RZ ;  /* 0x000000f206067210 */ /* 0x002fc60007f3e0ff */
[----:B------:R-:W-:Y:S02]  /*23b0*/  LDSM.16.M88.4 R76, [R234+0x1000] ;  /* 0x00100000ea4c783b */ /* 0x000fe40000000200 */
[--C-:B--2---:R-:W-:Y:S02]  /*23c0*/  IMAD.X R7, R5, 0x1, R241.reuse, P1 ;  /* 0x0000000105077824 */ /* 0x104fe400008e06f1 */
[----:B------:R-:W-:Y:S01]  /*23d0*/  LDSM.16.M88.4 R48, [R234+0x1800] ;  /* 0x00180000ea30783b */ /* 0x000fe20000000200 */
[----:B------:R-:W-:Y:S01]  /*23e0*/  LOP3.LUT P1, RZ, R32, 0x4, RZ, 0xc0, !PT ;  /* 0x0000000420ff7812 */ /* 0x000fe2000782c0ff */
[C---:B------:R-:W-:Y:S02]  /*23f0*/  HMMA.16816.F32.BF16 R168, R12.reuse, R28, RZ ;  /* 0x0000001c0ca8723c */ /* 0x040fe400000418ff */
[----:B------:R-:W-:Y:S06]  /*2400*/  SHFL.IDX PT, R5, R3, 0x6, 0x181f ;  /* 0x00d81f0003057f89 */ /* 0x000fec00000e0000 */
        /* <DEDUP_REMOVED lines=13> */
[----:B------:R-:W1:Y:S04]  /*24e0*/  SHFL.IDX PT, R12, R3, 0x1, 0x181f ;  /* 0x00381f00030c7f89 */ /* 0x000e6800000e0000 */
[----:B------:R-:W-:Y:S03]  /*24f0*/  SHFL.IDX PT, R13, R3, 0x2, 0x181f ;  /* 0x00581f00030d7f89 */ /* 0x000fe600000e0000 */
[C---:B------:R-:W-:Y:S01]  /*2500*/  HMMA.16816.F32.BF16 R108, R8.reuse, R22, RZ ;  /* 0x00000016086c723c */ /* 0x040fe200000418ff */
[----:B------:R-:W-:Y:S04]  /*2510*/  SHFL.IDX PT, R23, R0, 0x2, 0x181f ;  /* 0x00581f0000177f89 */ /* 0x000fe800000e0000 */
[----:B------:R-:W2:Y:S03]  /*2520*/  SHFL.IDX PT, R15, R0, 0x1, 0x181f ;  /* 0x00381f00000f7f89 */ /* 0x000ea600000e0000 */
[C---:B------:R-:W-:Y:S01]  /*2530*/  HMMA.16816.F32.BF16 R56, R8.reuse, R24, RZ ;  /* 0x000000180838723c */ /* 0x040fe200000418ff */
[----:B------:R-:W3:Y:S04]  /*2540*/  SHFL.IDX PT, R14, R3, 0x3, 0x181f ;  /* 0x00781f00030e7f89 */ /* 0x000ee800000e0000 */
[----:B------:R-:W-:Y:S03]  /*2550*/  SHFL.IDX PT, R22, R3, 0x5, 0x181f ;  /* 0x00b81f0003167f89 */ /* 0x000fe600000e0000 */
[C---:B------:R-:W-:Y:S01]  /*2560*/  HMMA.16816.F32.BF16 R64, R8.reuse, R16, RZ ;  /* 0x000000100840723c */ /* 0x040fe200000418ff */
[----:B------:R-:W-:Y:S07]  /*2570*/  SHFL.IDX PT, R3, R0, 0x5, 0x181f ;  /* 0x00b81f0000037f89 */ /* 0x000fee00000e0000 */
[C---:B------:R-:W-:Y:S01]  /*2580*/  HMMA.16816.F32.BF16 R104, R8.reuse, R26, RZ ;  /* 0x0000001a0868723c */ /* 0x040fe200000418ff */
[----:B------:R-:W-:Y:S07]  /*2590*/  LDSM.16.M88.4 R24, [R234+0x3000] ;  /* 0x00300000ea18783b */ /* 0x000fee0000000200 */
[C---:B------:R-:W-:Y:S01]  /*25a0*/  HMMA.16816.F32.BF16 R120, R8.reuse, R18, RZ ;  /* 0x000000120878723c */ /* 0x040fe200000418ff */
[----:B------:R-:W4:Y:S07]  /*25b0*/  LDSM.16.M88.4 R16, [R233+0x9100] ;  /* 0x00910000e910783b */ /* 0x000f2e0000000200 */
[C---:B------:R-:W-:Y:S01]  /*25c0*/  HMMA.16816.F32.BF16 R68, R8.reuse, R36, RZ ;  /* 0x000000240844723c */ /* 0x040fe200000418ff */
[----:B------:R-:W5:Y:S07]  /*25d0*/  SHFL.IDX PT, R36, R0, 0x4, 0x181f ;  /* 0x00981f0000247f89 */ /* 0x000f6e00000e0000 */
[C---:B------:R-:W-:Y:S08]  /*25e0*/  HMMA.16816.F32.BF16 R52, R8.reuse, R28, RZ ;  /* 0x0000001c0834723c */ /* 0x040ff000000418ff */
[C---:B------:R-:W-:Y:S07]  /*25f0*/  HMMA.16816.F32.BF16 R60, R8.reuse, R20, RZ ;  /* 0x00000014083c723c */ /* 0x040fee00000418ff */
[-C--:B-1----:R-:W-:Y:S01]  /*2600*/  IADD3 R20, P3, R12, R242.reuse, RZ ;  /* 0x000000f20c147210 */ /* 0x082fe20007f7e0ff */
[----:B------:R-:W-:Y:S04]  /*2610*/  HMMA.16816.F32.BF16 R92, R8, R40, RZ ;  /* 0x00000028085c723c */ /* 0x000fe800000418ff */
[----:B--2---:R-:W-:Y:S01]  /*2620*/  IMAD.X R21, R15, 0x1, R241, P3 ;  /* 0x000000010f157824 */ /* 0x004fe200018e06f1 */
[----:B---3--:R-:W-:-:S03]  /*2630*/  IADD3 R14, P3, R14, R242, RZ ;  /* 0x000000f20e0e7210 */ /* 0x008fc60007f7e0ff */
[----:B------:R-:W-:Y:S02]  /*2640*/  HMMA.16816.F32.BF16 R72, R8, R44, RZ ;  /* 0x0000002c0848723c */ /* 0x000fe400000418ff */
[----:B------:R-:W-:-:S06]  /*2650*/  IMAD.X R15, R35, 0x1, R241, P3 ;  /* 0x00000001230f7824 */ /* 0x000fcc00018e06f1 */
[C---:B------:R-:W-:Y:S01]  /*2660*/  HMMA.16816.F32.BF16 R88, R8.reuse, R30, RZ ;  /* 0x0000001e0858723c */ /* 0x040fe200000418ff */
[----:B------:R-:W-:Y:S07]  /*2670*/  LDSM.16.M88.4 R28, [R234+0x2800] ;  /* 0x00280000ea1c783b */ /* 0x000fee0000000200 */
[C---:B------:R-:W-:Y:S08]  /*2680*/  HMMA.16816.F32.BF16 R124, R8.reuse, R38, RZ ;  /* 0x00000026087c723c */ /* 0x040ff000000418ff */
[C---:B------:R-:W-:Y:S01]  /*2690*/  HMMA.16816.F32.BF16 R128, R8.reuse, R42, RZ ;  /* 0x0000002a0880723c */ /* 0x040fe200000418ff */
[----:B------:R-:W1:Y:S07]  /*26a0*/  LDSM.16.M88.4 R40, [R234+0x2000] ;  /* 0x00200000ea28783b */ /* 0x000e6e0000000200 */
[----:B------:R-:W-:Y:S01]  /*26b0*/  HMMA.16816.F32.BF16 R160, R8, R46, RZ ;  /* 0x0000002e08a0723c */ /* 0x000fe200000418ff */
[----:B------:R-:W-:Y:S04]  /*26c0*/  LDSM.16.M88.4 R8, [R233+0x7100] ;  /* 0x00710000e908783b */ /* 0x000fe80000000200 */
[----:B------:R-:W-:Y:S01]  /*26d0*/  @!PT LDS RZ, [RZ] ;  /* 0x00000000fffff984 */ /* 0x000fe20000000800 */
[----:B------:R-:W-:Y:S01]  /*26e0*/  @!PT LDS RZ, [RZ] ;  /* 0x00000000fffff984 */ /* 0x000fe20000000800 */
[----:B------:R-:W-:Y:S01]  /*26f0*/  @!PT LDS RZ, [RZ] ;  /* 0x00000000fffff984 */ /* 0x000fe20000000800 */
[----:B------:R2:W-:Y:S01]  /*2700*/  LDGSTS.E.BYPASS.LTC128B.128 [R118+0x100], [R6.64], !P0 ;  /* 0x0010000006767fae */ /* 0x0005e2000c101d4e */
[----:B------:R-:W-:-:S02]  /*2710*/  IADD3 R12, P0, R13, R242, RZ ;  /* 0x000000f20d0c7210 */ /* 0x000fc40007f1e0ff */
[C---:B----4-:R-:W-:Y:S01]  /*2720*/  HMMA.16816.F32.BF16 R44, R16.reuse, R24, R72 ;  /* 0x00000018102c723c */ /* 0x050fe20000041848 */
[----:B------:R3:W-:Y:S01]  /*2730*/  LDGSTS.E.BYPASS.LTC128B.128 [R118+0x900], [R20.64], !P5 ;  /* 0x0090000014767fae */ /* 0x0007e2000e901d4e */
[C---:B------:R-:W-:Y:S01]  /*2740*/  ISETP.LT.OR P5, PT, R34.reuse, 0x41, P2 ;  /* 0x000000412200780c */ /* 0x040fe200017a1670 */
[----:B------:R-:W-:Y:S01]  /*2750*/  IMAD.X R13, R23, 0x1, R241, P0 ;  /* 0x00000001170d7824 */ /* 0x000fe200000e06f1 */
[----:B------:R-:W-:Y:S01]  /*2760*/  ISETP.LT.OR P0, PT, R34, 0x21, P2 ;  /* 0x000000212200780c */ /* 0x000fe20001701670 */
[----:B------:R4:W1:Y:S03]  /*2770*/  SHFL.IDX PT, R23, R0, 0x6, 0x181f ;  /* 0x00d81f0000177f89 */ /* 0x00086600000e0000 */
[C---:B------:R-:W-:Y:S08]  /*2780*/  HMMA.16816.F32.BF16 R220, R16.reuse, R82, R104 ;  /* 0x0000005210dc723c */ /* 0x040ff00000041868 */
[----:B------:R-:W-:Y:S01]  /*2790*/  HMMA.16816.F32.BF16 R212, R16, R78, R108 ;  /* 0x0000004e10d4723c */ /* 0x000fe2000004186c */
[----:B------:R1:W-:Y:S04]  /*27a0*/  LDGSTS.E.BYPASS.LTC128B.128 [R118+0x1100], [R12.64], !P0 ;  /* 0x011000000c767fae */ /* 0x0003e8000c101d4e */
[----:B------:R3:W-:Y:S01]  /*27b0*/  LDGSTS.E.BYPASS.LTC128B.128 [R118+0x1900], [R14.64], !P6 ;  /* 0x019000000e767fae */ /* 0x0007e2000f101d4e */
[----:B--2---:R-:W-:-:S02]  /*27c0*/  IADD3 R6, P3, R33, R242, RZ ;  /* 0x000000f221067210 */ /* 0x004fc40007f7e0ff */
[C---:B------:R-:W-:Y:S01]  /*27d0*/  HMMA.16816.F32.BF16 R132, R16.reuse, R80, R56 ;  /* 0x000000501084723c */ /* 0x040fe20000041838 */
[----:B----4-:R-:W-:Y:S02]  /*27e0*/  IMAD.MOV.U32 R0, RZ, RZ, 0x40 ;  /* 0x00000040ff007424 */ /* 0x010fe400078e00ff */
[----:B-----5:R-:W-:Y:S01]  /*27f0*/  IMAD.X R7, R36, 0x1, R241, P3 ;  /* 0x0000000124077824 */ /* 0x020fe200018e06f1 */
[C---:B------:R-:W-:Y:S02]  /*2800*/  ISETP.LT.OR P3, PT, R34.reuse, 0x51, P2 ;  /* 0x000000512200780c */ /* 0x040fe40001761670 */
[----:B------:R-:W-:Y:S02]  /*2810*/  ISETP.LT.OR P2, PT, R34, 0x61, P2 ;  /* 0x000000612200780c */ /* 0x000fe40001741670 */
[----:B------:R-:W-:Y:S01]  /*2820*/  HMMA.16816.F32.BF16 R36, R16, R86, R88 ;  /* 0x000000561024723c */ /* 0x000fe20000041858 */
[----:B------:R-:W-:Y:S01]  /*2830*/  SEL R0, R0, 0xffffffc0, !P1 ;  /* 0xffffffc000007807 */ /* 0x000fe20004800000 */
[----:B------:R2:W-:Y:S01]  /*2840*/  LDGSTS.E.BYPASS.LTC128B.128 [R118+0x2100], [R6.64], !P5 ;  /* 0x0210000006767fae */ /* 0x0005e2000e901d4e */
[----:B------:R-:W-:-:S03]  /*2850*/  ISETP.GT.AND P5, PT, R248, 0x6f, PT ;  /* 0x0000006ff800780c */ /* 0x000fc60003fa4270 */
[----:B------:R-:W-:Y:S02]  /*2860*/  IMAD.IADD R229, R119, 0x1, R0 ;  /* 0x0000000177e57824 */ /* 0x000fe400078e0200 */
[----:B------:R-:W-:Y:S01]  /*2870*/  HMMA.16816.F32.BF16 R108, R16, R50, R120 ;  /* 0x00000032106c723c */ /* 0x000fe20000041878 */
[----:B------:R-:W-:Y:S01]  /*2880*/  IMAD.IADD R228, R0, 0x1, R234 ;  /* 0x0000000100e47824 */ /* 0x000fe200078e02ea */
[----:B-1----:R-:W-:Y:S02]  /*2890*/  IADD3 R12, P0, R22, R242, RZ ;  /* 0x000000f2160c7210 */ /* 0x002fe40007f1e0ff */
[----:B------:R-:W-:-:S03]  /*28a0*/  LOP3.LUT R0, R116, R117, RZ, 0xfc, !PT ;  /* 0x0000007574007212 */ /* 0x000fc600078efcff */
[--C-:B------:R-:W-:Y:S01]  /*28b0*/  IMAD.X R13, R3, 0x1, R241.reuse, P0 ;  /* 0x00000001030d7824 */ /* 0x100fe200000e06f1 */
[----:B---3--:R-:W-:Y:S01]  /*28c0*/  IADD3 R14, P0, R5, R242, RZ ;  /* 0x000000f2050e7210 */ /* 0x008fe20007f1e0ff */
[C---:B------:R-:W-:Y:S01]  /*28d0*/  HMMA.16816.F32.BF16 R104, R16.reuse, R42, R124 ;  /* 0x0000002a1068723c */ /* 0x040fe2000004187c */
[----:B------:R-:W-:Y:S02]  /*28e0*/  IADD3 R3, R118, 0x100, RZ ;  /* 0x0000010076037810 */ /* 0x000fe40007ffe0ff */
[----:B------:R1:W-:Y:S01]  /*28f0*/  LDGSTS.E.BYPASS.LTC128B.128 [R118+0x2900], [R12.64], !P3 ;  /* 0x029000000c767fae */ /* 0x0003e2000d901d4e */
[----:B------:R-:W-:Y:S01]  /*2900*/  IMAD.X R15, R23, 0x1, R241, P0 ;  /* 0x00000001170f7824 */ /* 0x000fe200000e06f1 */
[----:B------:R-:W-:Y:S02]  /*2910*/  PLOP3.LUT P0, PT, PT, PT, UP0, 0x80, 0x0 ;  /* 0x000000000000781c */ /* 0x000fe40003f0f008 */
[----:B------:R-:W-:Y:S01]  /*2920*/  STL [R1+0x14], R3 ;  /* 0x0000140301007387 */ /* 0x000fe20000100800 */
[C---:B------:R-:W-:Y:S03]  /*2930*/  HMMA.16816.F32.BF16 R136, R16.reuse, R84, R52 ;  /* 0x000000541088723c */ /* 0x040fe60000041834 */
[----:B------:R1:W-:Y:S04]  /*2940*/  LDGSTS.E.BYPASS.LTC128B.128 [R118+0x3100], [R14.64], !P2 ;  /* 0x031000000e767fae */ /* 0x0003e8000d101d4e */
[----:B------:R-:W-:Y:S01]  /*2950*/  LDSM.16.M88.4 R20, [R231+0x9100] ;  /* 0x00910000e714783b */ /* 0x000fe20000000200 */
[C---:B------:R-:W-:Y:S03]  /*2960*/  HMMA.16816.F32.BF16 R112, R16.reuse, R76, R60 ;  /* 0x0000004c1070723c */ /* 0x040fe6000004183c */
[----:B------:R-:W3:Y:S04]  /*2970*/  LDSM.16.M88.4 R72, [R229+0x3900] ;  /* 0x00390000e548783b */ /* 0x000ee80000000200 */
[----:B------:R-:W4:Y:S01]  /*2980*/  LDSM.16.M88.4 R88, [R229+0x6900] ;  /* 0x00690000e558783b */ /* 0x000f220000000200 */
[C---:B------:R-:W-:Y:S03]  /*2990*/  HMMA.16816.F32.BF16 R100, R16.reuse, R48, R64 ;  /* 0x000000301064723c */ /* 0x040fe60000041840 */
[----:B------:R-:W5:Y:S04]  /*29a0*/  LDSM.16.M88.4 R56, [R229+0x5900] ;  /* 0x00590000e538783b */ /* 0x000f680000000200 */
[----:B------:R-:W2:Y:S01]  /*29b0*/  LDSM.16.M88.4 R60, [R229+0x5100] ;  /* 0x00510000e53c783b */ /* 0x000ea20000000200 */
[C---:B------:R-:W-:Y:S03]  /*29c0*/  HMMA.16816.F32.BF16 R96, R16.reuse, R40, R68 ;  /* 0x000000281060723c */ /* 0x040fe60000041844 */
[----:B------:R-:W2:Y:S04]  /*29d0*/  LDSM.16.M88.4 R52, [R229+0x6100] ;  /* 0x00610000e534783b */ /* 0x000ea80000000200 */
[----:B------:R-:W-:Y:S01]  /*29e0*/  LDSM.16.M88.4 R68, [R229+0x4100] ;  /* 0x00410000e544783b */ /* 0x000fe20000000200 */
[C---:B------:R-:W-:Y:S03]  /*29f0*/  HMMA.16816.F32.BF16 R92, R16.reuse, R28, R92 ;  /* 0x0000001c105c723c */ /* 0x040fe6000004185c */
[----:B------:R-:W-:Y:S04]  /*2a00*/  LDSM.16.M88.4 R64, [R229+0x4900] ;  /* 0x00490000e540783b */ /* 0x000fe80000000200 */
[----:B-1----:R-:W-:Y:S01]  /*2a10*/  LDSM.16.M88.4 R12, [R232+0x7100] ;  /* 0x00710000e80c783b */ /* 0x002fe20000000200 */
[C---:B------:R-:W-:Y:S03]  /*2a20*/  HMMA.16816.F32.BF16 R124, R16.reuse, R30, R128 ;  /* 0x0000001e107c723c */ /* 0x040fe60000041880 */
[----:B------:R-:W-:Y:S04]  /*2a30*/  LDSM.16.M88.4 R32, [R228+0x2000] ;  /* 0x00200000e420783b */ /* 0x000fe80000000200 */
[----:B------:R-:W0:Y:S01]  /*2a40*/  LDGDEPBAR ;  /* 0x00000000000079af */ /* 0x000e220000000000 */
[----:B------:R-:W-:Y:S03]  /*2a50*/  HMMA.16816.F32.BF16 R120, R16, R26, R160 ;  /* 0x0000001a1078723c */ /* 0x000fe600000418a0 */
[----:B------:R-:W1:Y:S05]  /*2a60*/  LDSM.16.M88.4 R16, [R231+0x7100] ;  /* 0x00710000e710783b */ /* 0x000e6a0000000200 */
[C---:B------:R-:W-:Y:S08]  /*2a70*/  HMMA.16816.F32.BF16 R128, R8.reuse, R84, R168 ;  /* 0x000000540880723c */ /* 0x040ff000000418a8 */
[C---:B------:R-:W-:Y:S08]  /*2a80*/  HMMA.16816.F32.BF16 R192, R8.reuse, R80, R192 ;  /* 0x0000005008c0723c */ /* 0x040ff000000418c0 */
[C---:B------:R-:W-:Y:S08]  /*2a90*/  HMMA.16816.F32.BF16 R84, R8.reuse, R86, R224 ;  /* 0x000000560854723c */ /* 0x040ff000000418e0 */
[C---:B------:R-:W-:Y:S08]  /*2aa0*/  HMMA.16816.F32.BF16 R196, R8.reuse, R76, R164 ;  /* 0x0000004c08c4723c */ /* 0x040ff000000418a4 */
        /* <DEDUP_REMOVED lines=8> */
[C---:B------:R-:W-:Y:S08]  /*2b30*/  HMMA.16816.F32.BF16 R208, R8.reuse, R28, R148 ;  /* 0x0000001c08d0723c */ /* 0x040ff00000041894 */
[C---:B------:R-:W-:Y:S08]  /*2b40*/  HMMA.16816.F32.BF16 R216, R8.reuse, R24, R140 ;  /* 0x0000001808d8723c */ /* 0x040ff0000004188c */
[C---:B------:R-:W-:Y:S01]  /*2b50*/  HMMA.16816.F32.BF16 R188, R8.reuse, R30, R188 ;  /* 0x0000001e08bc723c */ /* 0x040fe200000418bc */
[----:B------:R-:W-:Y:S07]  /*2b60*/  LDSM.16.M88.4 R28, [R228+0x2800] ;  /* 0x00280000e41c783b */ /* 0x000fee0000000200 */
[----:B------:R-:W-:Y:S01]  /*2b70*/  HMMA.16816.F32.BF16 R184, R8, R26, R144 ;  /* 0x0000001a08b8723c */ /* 0x000fe20000041890 */
[----:B------:R-:W-:Y:S04]  /*2b80*/  LDSM.16.M88.4 R8, [R232+0x9100] ;  /* 0x00910000e808783b */ /* 0x000fe80000000200 */
[----:B------:R-:W-:Y:S03]  /*2b90*/  LDSM.16.M88.4 R24, [R228+0x3000] ;  /* 0x00300000e418783b */ /* 0x000fe60000000200 */
[C---:B---3--:R-:W-:Y:S01]  /*2ba0*/  HMMA.16816.F32.BF16 R144, R20.reuse, R74, R36 ;  /* 0x0000004a1490723c */ /* 0x048fe20000041824 */
[----:B------:R-:W3:Y:S07]  /*2bb0*/  LDSM.16.M88.4 R36, [R228+0x1800] ;  /* 0x00180000e424783b */ /* 0x000eee0000000200 */
[----:B----4-:R-:W-:Y:S01]  /*2bc0*/  HMMA.16816.F32.BF16 R148, R20, R88, R44 ;  /* 0x000000581494723c */ /* 0x010fe2000004182c */
[----:B------:R-:W4:Y:S01]  /*2bd0*/  LDSM.16.M88.4 R44, [R228+0x800] ;  /* 0x00080000e42c783b */ /* 0x000f220000000200 */
[----:B------:R-:W-:-:S06]  /*2be0*/  DEPBAR.LE SB0, 0x0 ;  /* 0x000080000000791a */ /* 0x000fcc0000000000 */
[C---:B-----5:R-:W-:Y:S08]  /*2bf0*/  HMMA.16816.F32.BF16 R156, R20.reuse, R56, R96 ;  /* 0x00000038149c723c */ /* 0x060ff00000041860 */
[C---:B--2---:R-:W-:Y:S08]  /*2c00*/  HMMA.16816.F32.BF16 R160, R20.reuse, R60, R100 ;  /* 0x0000003c14a0723c */ /* 0x044ff00000041864 */
[----:B------:R-:W-:Y:S08]  /*2c10*/  HMMA.16816.F32.BF16 R152, R20, R52, R92 ;  /* 0x000000341498723c */ /* 0x000ff0000004185c */
[----:B-1----:R-:W-:Y:S08]  /*2c20*/  HMMA.16816.F32.BF16 R96, R16, R74, R84 ;  /* 0x0000004a1060723c */ /* 0x002ff00000041854 */
[C---:B------:R-:W-:Y:S08]  /*2c30*/  HMMA.16816.F32.BF16 R180, R20.reuse, R72, R136 ;  /* 0x0000004814b4723c */ /* 0x040ff00000041888 */
[C---:B------:R-:W-:Y:S08]  /*2c40*/  HMMA.16816.F32.BF16 R172, R20.reuse, R68, R132 ;  /* 0x0000004414ac723c */ /* 0x040ff00000041884 */
[----:B------:R-:W-:Y:S08]  /*2c50*/  HMMA.16816.F32.BF16 R140, R20, R70, R220 ;  /* 0x00000046148c723c */ /* 0x000ff000000418dc */
        /* <DEDUP_REMOVED lines=12> */
[----:B------:R-:W-:Y:S08]  /*2d20*/  HMMA.16816.F32.BF16 R60, R16, R58, R176 ;  /* 0x0000003a103c723c */ /* 0x000ff000000418b0 */
[C---:B------:R-:W-:Y:S08]  /*2d30*/  HMMA.16816.F32.BF16 R108, R20.reuse, R54, R124 ;  /* 0x00000036146c723c */ /* 0x040ff0000004187c */
[----:B------:R-:W-:Y:S08]  /*2d40*/  HMMA.16816.F32.BF16 R104, R20, R90, R120 ;  /* 0x0000005a1468723c */ /* 0x000ff00000041878 */
[C---:B------:R-:W-:Y:S08]  /*2d50*/  HMMA.16816.F32.BF16 R56, R16.reuse, R52, R208 ;  /* 0x000000341038723c */ /* 0x040ff000000418d0 */
[C---:B------:R-:W-:Y:S08]  /*2d60*/  HMMA.16816.F32.BF16 R52, R16.reuse, R54, R188 ;  /* 0x000000361034723c */ /* 0x040ff000000418bc */
[C---:B------:R-:W-:Y:S08]  /*2d70*/  HMMA.16816.F32.BF16 R20, R16.reuse, R88, R216 ;  /* 0x000000581014723c */ /* 0x040ff000000418d8 */
[----:B------:R-:W-:Y:S08]  /*2d80*/  HMMA.16816.F32.BF16 R16, R16, R90, R184 ;  /* 0x0000005a1010723c */ /* 0x000ff000000418b8 */
[C---:B---3--:R-:W-:Y:S08]  /*2d90*/  HMMA.16816.F32.BF16 R160, R8.reuse, R36, R160 ;  /* 0x0000002408a0723c */ /* 0x048ff000000418a0 */
[----:B------:R-:W-:Y:S08]  /*2da0*/  HMMA.16816.F32.BF16 R132, R8, R38, R132 ;  /* 0x000000260884723c */ /* 0x000ff00000041884 */
[C---:B------:R-:W-:Y:S08]  /*2db0*/  HMMA.16816.F32.BF16 R72, R12.reuse, R36, R72 ;  /* 0x000000240c48723c */ /* 0x040ff00000041848 */
[C---:B------:R-:W-:Y:S08]  /*2dc0*/  HMMA.16816.F32.BF16 R68, R12.reuse, R38, R68 ;  /* 0x000000260c44723c */ /* 0x040ff00000041844 */
[----:B------:R-:W-:Y:S08]  /*2dd0*/  HMMA.16816.F32.BF16 R36, R12, R24, R20 ;  /* 0x000000180c24723c */ /* 0x000ff00000041814 */
[C---:B------:R-:W-:Y:S08]  /*2de0*/  HMMA.16816.F32.BF16 R180, R8.reuse, R48, R180 ;  /* 0x0000003008b4723c */ /* 0x040ff000000418b4 */
[C---:B------:R-:W-:Y:S08]  /*2df0*/  HMMA.16816.F32.BF16 R144, R8.reuse, R50, R144 ;  /* 0x000000320890723c */ /* 0x040ff00000041890 */
[C---:B----4-:R-:W-:Y:S08]  /*2e00*/  HMMA.16816.F32.BF16 R172, R8.reuse, R44, R172 ;  /* 0x0000002c08ac723c */ /* 0x050ff000000418ac */
        /* <DEDUP_REMOVED lines=21> */
[----:B------:R-:W-:Y:S07]  /*2f60*/  @!P0 BRA `(.L_x_658) ;  /* 0x0000041000008947 */ /* 0x000fee0003800000 */
[----:B------:R-:W-:Y:S01]  /*2f70*/  IMAD.U32 R3, RZ, RZ, UR11 ;  /* 0x0000000bff037e24 */ /* 0x000fe2000f8e00ff */
[----:B------:R-:W-:Y:S01]  /*2f80*/  PLOP3.LUT P1, PT, PT, PT, UP2, 0x80, 0x0 ;  /* 0x000000000000781c */ /* 0x000fe20003f2f028 */
[----:B------:R-:W-:Y:S01]  /*2f90*/  IMAD.MOV.U32 R245, RZ, RZ, RZ ;  /* 0x000000fffff57224 */ /* 0x000fe200078e00ff */
[----:B------:R-:W-:-:S02]  /*2fa0*/  PLOP3.LUT P0, PT, PT, PT, UP2, 0x80, 0x0 ;  /* 0x000000000000781c */ /* 0x000fc40003f0f028 */
        /* <DEDUP_REMOVED lines=25> */
[----:B------:R-:W-:Y:S03]  /*3140*/  SHFL.IDX PT, R10, R5, 0x2, 0x181f ;  /* 0x00581f00050a7f89 */ /* 0x000fe600000e0000 */
[----:B------:R-:W-:Y:S01]  /*3150*/  LEA.HI.X R3, R3, c[0x0][0x1cc], R6, 0x1, P0 ;  /* 0x0000730003037a11 */ /* 0x000fe200000f0c06 */
[----:B------:R-:W1:Y:S04]  /*3160*/  SHFL.IDX PT, R7, R5, RZ, 0x181f ;  /* 0x00181fff05077589 */ /* 0x000e6800000e0000 */
[----:B------:R-:W2:Y:S04]  /*3170*/  SHFL.IDX PT, R6, R5, 0x1, 0x181f ;  /* 0x00381f0005067f89 */ /* 0x000ea800000e0000 */
[----:B------:R-:W3:Y:S04]  /*3180*/  SHFL.IDX PT, R9, R3, RZ, 0x181f ;  /* 0x00181fff03097589 */ /* 0x000ee800000e0000 */
[----:B------:R-:W4:Y:S04]  /*3190*/  SHFL.IDX PT, R11, R3, 0x1, 0x181f ;  /* 0x00381f00030b7f89 */ /* 0x000f2800000e0000 */
[----:B------:R-:W5:Y:S04]  /*31a0*/  SHFL.IDX PT, R12, R5, 0x3, 0x181f ;  /* 0x00781f00050c7f89 */ /* 0x000f6800000e0000 */
[----:B------:R-:W5:Y:S04]  /*31b0*/  SHFL.IDX PT, R13, R5, 0x4, 0x181f ;  /* 0x00981f00050d7f89 */ /* 0x000f6800000e0000 */
[----:B------:R-:W5:Y:S01]  /*31c0*/  SHFL.IDX PT, R15, R3, 0x2, 0x181f ;  /* 0x00581f00030f7f89 */ /* 0x000f6200000e0000 */
[----:B-1----:R-:W-:-:S03]  /*31d0*/  IADD3 R8, P1, R7, R242, RZ ;  /* 0x000000f207087210 */ /* 0x002fc60007f3e0ff */
[----:B------:R-:W-:Y:S01]  /*31e0*/  SHFL.IDX PT, R16, R5, 0x5, 0x181f ;  /* 0x00b81f0005107f89 */ /* 0x000fe200000e0000 */
[----:B--2---:R-:W-:-:S03]  /*31f0*/  IADD3 R6, P0, R6, R242, RZ ;  /* 0x000000f206067210 */ /* 0x004fc60007f1e0ff */
[----:B------:R-:W-:Y:S01]  /*3200*/  SHFL.IDX PT, R5, R5, 0x6, 0x181f ;  /* 0x00d81f0005057f89 */ /* 0x000fe200000e0000 */
[----:B---3--:R-:W-:-:S03]  /*3210*/  IMAD.X R9, R9, 0x1, R241, P1 ;  /* 0x0000000109097824 */ /* 0x008fc600008e06f1 */
[----:B------:R-:W1:Y:S01]  /*3220*/  SHFL.IDX PT, R19, R3, 0x3, 0x181f ;  /* 0x00781f0003137f89 */ /* 0x000e6200000e0000 */
[----:B----4-:R-:W-:Y:S01]  /*3230*/  IMAD.X R7, R11, 0x1, R241, P0 ;  /* 0x000000010b077824 */ /* 0x010fe200000e06f1 */
[-C--:B------:R-:W-:Y:S02]  /*3240*/  IADD3 R14, P0, R10, R242.reuse, RZ ;  /* 0x000000f20a0e7210 */ /* 0x080fe40007f1e0ff */
[----:B------:R-:W2:Y:S01]  /*3250*/  SHFL.IDX PT, R18, R3, 0x4, 0x181f ;  /* 0x00981f0003127f89 */ /* 0x000ea200000e0000 */
[----:B-----5:R-:W-:-:S03]  /*3260*/  IADD3 R12, P3, R12, R242, RZ ;  /* 0x000000f20c0c7210 */ /* 0x020fc60007f7e0ff */
[----:B------:R-:W3:Y:S01]  /*3270*/  SHFL.IDX PT, R17, R3, 0x5, 0x181f ;  /* 0x00b81f0003117f89 */ /* 0x000ee200000e0000 */
[----:B------:R-:W-:-:S03]  /*3280*/  IADD3 R10, P2, R13, R242, RZ ;  /* 0x000000f20d0a7210 */ /* 0x000fc60007f5e0ff */
[----:B------:R-:W4:Y:S01]  /*3290*/  SHFL.IDX PT, R3, R3, 0x6, 0x181f ;  /* 0x00d81f0003037f89 */ /* 0x000f2200000e0000 */
[----:B------:R-:W-:-:S03]  /*32a0*/  IMAD.X R15, R15, 0x1, R241, P0 ;  /* 0x000000010f0f7824 */ /* 0x000fc600000e06f1 */
[----:B------:R5:W-:Y:S04]  /*32b0*/  LDGSTS.E.BYPASS.LTC128B.128 [R118+0x3900], [R8.64], !P4 ;  /* 0x0390000008767fae */ /* 0x000be8000e101d4e */
[----:B------:R3:W-:Y:S01]  /*32c0*/  LDGSTS.E.BYPASS.LTC128B.128 [R118+0x4100], [R6.64], !P4 ;  /* 0x0410000006767fae */ /* 0x0007e2000e101d4e */
[----:B-1----:R-:W-:-:S03]  /*32d0*/  IMAD.X R13, R19, 0x1, R241, P3 ;  /* 0x00000001130d7824 */ /* 0x002fc600018e06f1 */
[----:B------:R1:W-:Y:S01]  /*32e0*/  LDGSTS.E.BYPASS.LTC128B.128 [R118+0x4900], [R14.64], !P4 ;  /* 0x049000000e767fae */ /* 0x0003e2000e101d4e */
[----:B--2---:R-:W-:-:S03]  /*32f0*/  IMAD.X R11, R18, 0x1, R241, P2 ;  /* 0x00000001120b7824 */ /* 0x004fc600010e06f1 */
[----:B------:R1:W-:Y:S04]  /*3300*/  LDGSTS.E.BYPASS.LTC128B.128 [R118+0x5100], [R12.64], !P4 ;  /* 0x051000000c767fae */ /* 0x0003e8000e101d4e */
[----:B------:R1:W-:Y:S01]  /*3310*/  LDGSTS.E.BYPASS.LTC128B.128 [R118+0x5900], [R10.64], !P4 ;  /* 0x059000000a767fae */ /* 0x0003e2000e101d4e */
[-C--:B-----5:R-:W-:Y:S02]  /*3320*/  IADD3 R8, P1, R16, R242.reuse, RZ ;  /* 0x000000f210087210 */ /* 0x0a0fe40007f3e0ff */
[----:B---3--:R-:W-:-:S03]  /*3330*/  IADD3 R6, P0, R5, R242, RZ ;  /* 0x000000f205067210 */ /* 0x008fc60007f1e0ff */
[--C-:B------:R-:W-:Y:S02]  /*3340*/  IMAD.X R9, R17, 0x1, R241.reuse, P1 ;  /* 0x0000000111097824 */ /* 0x100fe400008e06f1 */
[----:B----4-:R-:W-:-:S03]  /*3350*/  IMAD.X R7, R3, 0x1, R241, P0 ;  /* 0x0000000103077824 */ /* 0x010fc600000e06f1 */
[----:B------:R1:W-:Y:S04]  /*3360*/  LDGSTS.E.BYPASS.LTC128B.128 [R118+0x6100], [R8.64], !P4 ;  /* 0x0610000008767fae */ /* 0x0003e8000e101d4e */
[----:B------:R1:W-:Y:S02]  /*3370*/  LDGSTS.E.BYPASS.LTC128B.128 [R118+0x6900], [R6.64], !P4 ;  /* 0x0690000006767fae */ /* 0x0003e4000e101d4e */
.L_x_658:
[----:B------:R-:W-:Y:S01]  /*3380*/  FMUL.FTZ R3, R69, c[0x0][0x320] ;  /* 0x0000c80045037a20 */ /* 0x000fe20000410000 */
[----:B------:R-:W-:Y:S01]  /*3390*/  LOP3.LUT R5, R244, 0xffffffe0, RZ, 0xc0, !PT ;  /* 0xffffffe0f4057812 */ /* 0x000fe200078ec0ff */
[----:B-1----:R-:W-:Y:S01]  /*33a0*/  FMUL.FTZ R8, R182, c[0x0][0x320] ;  /* 0x0000c800b6087a20 */ /* 0x002fe20000410000 */
[----:B------:R-:W-:Y:S01]  /*33b0*/  SHF.R.S32.HI R7, RZ, 0x1f, R243 ;  /* 0x0000001fff077819 */ /* 0x000fe200000114f3 */
[----:B------:R1:W-:Y:S01]  /*33c0*/  MUFU.TANH R124, R3 ;  /* 0x00000003007c7308 */ /* 0x0003e20000002400 */
[----:B------:R-:W-:Y:S01]  /*33d0*/  LEA.HI R6, R247, R246, RZ, 0x2 ;  /* 0x000000f6f7067211 */ /* 0x000fe200078f10ff */
[----:B------:R-:W-:Y:S01]  /*33e0*/  IMAD.IADD R5, R246, 0x1, -R5 ;  /* 0x00000001f6057824 */ /* 0x000fe200078e0a05 */
[----:B------:R-:W-:Y:S01]  /*33f0*/  PLOP3.LUT P1, PT, PT, PT, UP1, 0x80, 0x0 ;  /* 0x000000000000781c */ /* 0x000fe20003f2f018 */
[----:B------:R-:W-:Y:S01]  /*3400*/  FMUL.FTZ R33, R54, c[0x0][0x320] ;  /* 0x0000c80036217a20 */ /* 0x000fe20000410000 */
[----:B------:R-:W-:Y:S01]  /*3410*/  LOP3.LUT R6, R6, 0xfffffffc, RZ, 0xc0, !PT ;  /* 0xfffffffc06067812 */ /* 0x000fe200078ec0ff */
[----:B------:R-:W-:Y:S01]  /*3420*/  FMUL.FTZ R48, R23, c[0x0][0x320] ;  /* 0x0000c80017307a20 */ /* 0x000fe20000410000 */
[----:B------:R-:W-:Y:S01]  /*3430*/  PLOP3.LUT P0, PT, PT, PT, UP1, 0x80, 0x0 ;  /* 0x000000000000781c */ /* 0x000fe20003f0f018 */
[----:B------:R-:W-:Y:S01]  /*3440*/  MUFU.TANH R31, R8 ;  /* 0x00000008001f7308 */ /* 0x000fe20000002400 */
[----:B------:R-:W-:Y:S01]  /*3450*/  FMUL.FTZ R10, R148, c[0x0][0x320] ;  /* 0x0000c800940a7a20 */ /* 0x000fe20000410000 */
[----:B------:R-:W-:Y:S01]  /*3460*/  ULDC.64 UR4, c[0x0][0x2c8] ;  /* 0x0000b20000047ab9 */ /* 0x000fe20000000a00 */
[----:B------:R-:W-:Y:S01]  /*3470*/  IMAD.IADD R6, R246, 0x1, -R6 ;  /* 0x00000001f6067824 */ /* 0x000fe200078e0a06 */
[----:B------:R-:W-:Y:S01]  /*3480*/  UIMAD.WIDE.U32 UR26, UR10, UR4, URZ ;  /* 0x000000040a1a72a5 */ /* 0x000fe2000f8e003f */
[----:B------:R-:W-:Y:S01]  /*3490*/  FMUL.FTZ R29, R86, c[0x0][0x320] ;  /* 0x0000c800561d7a20 */ /* 0x000fe20000410000 */
[----:B------:R-:W-:Y:S01]  /*34a0*/  UIADD3 UR6, UR6, -0x2, URZ ;  /* 0xfffffffe06067890 */ /* 0x000fe2000fffe03f */
[----:B------:R-:W-:Y:S01]  /*34b0*/  FMUL.FTZ R30, R59, c[0x0][0x320] ;  /* 0x0000c8003b1e7a20 */ /* 0x000fe20000410000 */
[----:B------:R2:W-:Y:S01]  /*34c0*/  MUFU.TANH R28, R10 ;  /* 0x0000000a001c7308 */ /* 0x0005e20000002400 */
[----:B-1----:R-:W-:Y:S01]  /*34d0*/  FMUL.FTZ R3, R100, c[0x0][0x320] ;  /* 0x0000c80064037a20 */ /* 0x002fe20000410000 */
[----:B------:R-:W-:Y:S01]  /*34e0*/  UMOV UR4, URZ ;  /* 0x0000003f00047c82 */ /* 0x000fe20008000000 */
[----:B------:R-:W-:Y:S01]  /*34f0*/  FMUL.FTZ R35, R55, c[0x0][0x320] ;  /* 0x0000c80037237a20 */ /* 0x000fe20000410000 */
[----:B------:R-:W0:Y:S01]  /*3500*/  LDGDEPBAR ;  /* 0x00000000000079af */ /* 0x000e220000000000 */
[----:B------:R-:W-:-:S02]  /*3510*/  FMUL.FTZ R39, R39, c[0x0][0x320] ;  /* 0x0000c80027277a20 */ /* 0x000fc40000410000 */
[----:B------:R-:W-:Y:S01]  /*3520*/  IMAD.SHL.U32 R224, R0, 0x2, RZ ;  /* 0x0000000200e07824 */ /* 0x000fe200078e00ff */
[----:B------:R1:W3:Y:S03]  /*3530*/  MUFU.TANH R123, R3 ;  /* 0x00000003007b7308 */ /* 0x0002e60000002400 */
[--C-:B------:R-:W-:Y:S02]  /*3540*/  IMAD R225, R4, 0x2, R224.reuse ;  /* 0x0000000204e17824 */ /* 0x100fe400078e02e0 */
[C---:B------:R-:W-:Y:S02]  /*3550*/  IMAD R227, R2.reuse, 0x2, R224 ;  /* 0x0000000202e37824 */ /* 0x040fe400078e02e0 */
[----:B------:R-:W-:Y:S02]  /*3560*/  IMAD R226, R2, 0x2, R225 ;  /* 0x0000000202e27824 */ /* 0x000fe400078e02e1 */
[----:B--2---:R-:W-:-:S04]  /*3570*/  FMUL.FTZ R10, R149, c[0x0][0x320] ;  /* 0x0000c800950a7a20 */ /* 0x004fc80000410000 */
[----:B------:R2:W-:Y:S01]  /*3580*/  MUFU.TANH R24, R10 ;  /* 0x0000000a00187308 */ /* 0x0005e20000002400 */
[----:B-1----:R-:W-:-:S07]  /*3590*/  FMUL.FTZ R3, R101, c[0x0][0x320] ;  /* 0x0000c80065037a20 */ /* 0x002fce0000410000 */
[----:B------:R1:W4:Y:S01]  /*35a0*/  MUFU.TANH R18, R3 ;  /* 0x0000000300127308 */ /* 0x0003220000002400 */
[----:B--2---:R-:W-:-:S07]  /*35b0*/  FMUL.FTZ R10, R107, c[0x0][0x320] ;  /* 0x0000c8006b0a7a20 */ /* 0x004fce0000410000 */
[----:B------:R-:W-:Y:S01]  /*35c0*/  MUFU.TANH R10, R10 ;  /* 0x0000000a000a7308 */ /* 0x000fe20000002400 */
[----:B-1----:R-:W-:-:S07]  /*35d0*/  FMUL.FTZ R3, R96, c[0x0][0x320] ;  /* 0x0000c80060037a20 */ /* 0x002fce0000410000 */
[----:B------:R1:W-:Y:S02]  /*35e0*/  MUFU.TANH R19, R3 ;  /* 0x0000000300137308 */ /* 0x0003e40000002400 */
[----:B-1----:R-:W-:-:S06]  /*35f0*/  FMUL.FTZ R3, R97, c[0x0][0x320] ;  /* 0x0000c80061037a20 */ /* 0x002fcc0000410000 */
[----:B------:R1:W-:Y:S02]  /*3600*/  MUFU.TANH R122, R3 ;  /* 0x00000003007a7308 */ /* 0x0003e40000002400 */
[----:B-1----:R-:W-:-:S06]  /*3610*/  FMUL.FTZ R3, R92, c[0x0][0x320] ;  /* 0x0000c8005c037a20 */ /* 0x002fcc0000410000 */
[----:B------:R1:W2:Y:S02]  /*3620*/  MUFU.TANH R121, R3 ;  /* 0x0000000300797308 */ /* 0x0002a40000002400 */
[----:B-1----:R-:W-:-:S06]  /*3630*/  FMUL.FTZ R3, R93, c[0x0][0x320] ;  /* 0x0000c8005d037a20 */ /* 0x002fcc0000410000 */
[----:B------:R1:W5:Y:S02]  /*3640*/  MUFU.TANH R40, R3 ;  /* 0x0000000300287308 */ /* 0x0003640000002400 */
[----:B-1----:R-:W-:-:S06]  /*3650*/  FMUL.FTZ R3, R84, c[0x0][0x320] ;  /* 0x0000c80054037a20 */ /* 0x002fcc0000410000 */
[----:B------:R1:W1:Y:S02]  /*3660*/  MUFU.TANH R41, R3 ;  /* 0x0000000300297308 */ /* 0x0002640000002400 */
[----:B-1----:R-:W-:-:S06]  /*3670*/  FMUL.FTZ R3, R85, c[0x0][0x320] ;  /* 0x0000c80055037a20 */ /* 0x002fcc0000410000 */
[----:B------:R1:W-:Y:S02]  /*3680*/  MUFU.TANH R42, R3 ;  /* 0x00000003002a7308 */ /* 0x0003e40000002400 */
[----:B-1----:R-:W-:-:S06]  /*3690*/  FMUL.FTZ R3, R80, c[0x0][0x320] ;  /* 0x0000c80050037a20 */ /* 0x002fcc0000410000 */
[----:B------:R1:W-:Y:S02]  /*36a0*/  MUFU.TANH R130, R3 ;  /* 0x0000000300827308 */ /* 0x0003e40000002400 */
[----:B-1----:R-:W-:-:S06]  /*36b0*/  FMUL.FTZ R3, R81, c[0x0][0x320] ;  /* 0x0000c80051037a20 */ /* 0x002fcc0000410000 */
[----:B------:R1:W1:Y:S02]  /*36c0*/  MUFU.TANH R120, R3 ;  /* 0x0000000300787308 */ /* 0x0002640000002400 */
[----:B-1----:R-:W-:-:S06]  /*36d0*/  FMUL.FTZ R3, R76, c[0x0][0x320] ;  /* 0x0000c8004c037a20 */ /* 0x002fcc0000410000 */
[----:B------:R1:W1:Y:S02]  /*36e0*/  MUFU.TANH R118, R3 ;  /* 0x0000000300767308 */ /* 0x0002640000002400 */
        /* <DEDUP_REMOVED lines=24> */
[----:B-1----:R-:W-:Y:S02]  /*3870*/  FMUL.FTZ R3, R36, c[0x0][0x320] ;  /* 0x0000c80024037a20 */ /* 0x002fe40000410000 */
[----:B------:R-:W-:-:S04]  /*3880*/  FMUL.FTZ R36, R38, c[0x0][0x320] ;  /* 0x0000c80026247a20 */ /* 0x000fc80000410000 */
[----:B------:R1:W1:Y:S01]  /*3890*/  MUFU.TANH R88, R3 ;  /* 0x0000000300587308 */ /* 0x0002620000002400 */
[----:B------:R-:W-:Y:S02]  /*38a0*/  FMUL.FTZ R38, R22, c[0x0][0x320] ;  /* 0x0000c80016267a20 */ /* 0x000fe40000410000 */
[----:B-1----:R-:W-:-:S05]  /*38b0*/  FMUL.FTZ R3, R37, c[0x0][0x320] ;  /* 0x0000c80025037a20 */ /* 0x002fca0000410000 */
        /* <DEDUP_REMOVED lines=135> */
[----:B-1----:R-:W-:Y:S02]  /*4130*/  LEA.HI R3, R7, R243, RZ, 0x2 ;  /* 0x000000f307037211 */ /* 0x002fe400078f10ff */
[----:B------:R-:W-:Y:S02]  /*4140*/  SHF.R.S32.HI R7, RZ, 0x1f, R5 ;  /* 0x0000001fff077819 */ /* 0x000fe40000011405 */
[----:B------:R-:W-:Y:S02]  /*4150*/  LOP3.LUT R3, R3, 0xffffffc, RZ, 0xc0, !PT ;  /* 0x0ffffffc03037812 */ /* 0x000fe400078ec0ff */
[----:B------:R-:W-:-:S03]  /*4160*/  LEA.HI R7, R7, R5, RZ, 0x2 ;  /* 0x0000000507077211 */ /* 0x000fc600078f10ff */
[----:B------:R-:W-:Y:S01]  /*4170*/  IMAD.IADD R9, R243, 0x1, -R3 ;  /* 0x00000001f3097824 */ /* 0x000fe200078e0a03 */
[----:B------:R-:W-:Y:S02]  /*4180*/  LEA.HI.SX32 R8, R7, UR10, 0x1e ;  /* 0x0000000a07087c11 */ /* 0x000fe4000f8ff2ff */
[----:B------:R-:W-:-:S03]  /*4190*/  LEA.HI R3, R6, R6, RZ, 0x1 ;  /* 0x0000000606037211 */ /* 0x000fc600078f08ff */
[----:B------:R-:W-:Y:S01]  /*41a0*/  IMAD R11, R9, 0x10, R8 ;  /* 0x00000010090b7824 */ /* 0x000fe200078e0208 */
[C---:B------:R-:W-:Y:S01]  /*41b0*/  LOP3.LUT R9, R3.reuse, 0x1ffffffe, RZ, 0xc0, !PT ;  /* 0x1ffffffe03097812 */ /* 0x040fe200078ec0ff */
[----:B------:R-:W-:-:S04]  /*41c0*/  IMAD.SHL.U32 R8, R3, 0x20, RZ ;  /* 0x0000002003087824 */ /* 0x000fc800078e00ff */
[----:B------:R-:W-:Y:S01]  /*41d0*/  IMAD.IADD R6, R6, 0x1, -R9 ;  /* 0x0000000106067824 */ /* 0x000fe200078e0a09 */
[----:B------:R-:W-:Y:S01]  /*41e0*/  LOP3.LUT R3, R8, 0xffffffc0, RZ, 0xc0, !PT ;  /* 0xffffffc008037812 */ /* 0x000fe200078ec0ff */
[----:B------:R-:W-:-:S04]  /*41f0*/  FMUL.FTZ R9, R163, c[0x0][0x320] ;  /* 0x0000c800a3097a20 */ /* 0x000fc80000410000 */
[----:B------:R-:W-:Y:S02]  /*4200*/  IMAD.IADD R3, R3, 0x1, R11 ;  /* 0x0000000103037824 */ /* 0x000fe400078e020b */
[----:B------:R-:W-:Y:S01]  /*4210*/  FMUL.FTZ R11, R106, c[0x0][0x320] ;  /* 0x0000c8006a0b7a20 */ /* 0x000fe20000410000 */
[----:B------:R-:W-:Y:S01]  /*4220*/  MUFU.TANH R9, R9 ;  /* 0x0000000900097308 */ /* 0x000fe20000002400 */
[----:B------:R-:W-:Y:S02]  /*4230*/  IMAD R12, R6, 0x8, R3 ;  /* 0x00000008060c7824 */ /* 0x000fe400078e0203 */
[----:B------:R-:W-:Y:S02]  /*4240*/  FMUL.FTZ R3, R150, c[0x0][0x320] ;  /* 0x0000c80096037a20 */ /* 0x000fe40000410000 */
[----:B------:R-:W-:Y:S01]  /*4250*/  @P1 IMAD.HI.U32 R8, R12, c[0x0][0x2c8], RZ ;  /* 0x0000b2000c081a27 */ /* 0x000fe200078e00ff */
[----:B------:R-:W-:Y:S02]  /*4260*/  STL [R1+0x20], R12 ;  /* 0x0000200c01007387 */ /* 0x000fe40000100800 */
[----:B------:R1:W-:Y:S01]  /*4270*/  MUFU.TANH R58, R3 ;  /* 0x00000003003a7308 */ /* 0x0003e20000002400 */
[----:B------:R-:W-:-:S07]  /*4280*/  FMUL.FTZ R6, R151, c[0x0][0x320] ;  /* 0x0000c80097067a20 */ /* 0x000fce0000410000 */
[----:B------:R2:W-:Y:S01]  /*4290*/  MUFU.TANH R54, R6 ;  /* 0x0000000600367308 */ /* 0x0005e20000002400 */
[----:B-1----:R-:W-:Y:S01]  /*42a0*/  IMAD.MOV.U32 R3, RZ, RZ, R12 ;  /* 0x000000ffff037224 */ /* 0x002fe200078e000c */
[----:B------:R-:W-:-:S05]  /*42b0*/  @P0 SHF.R.U32.HI R3, RZ, c[0x0][0x2cc], R8 ;  /* 0x0000b300ff030a19 */ /* 0x000fca0000011608 */
[----:B------:R-:W1:Y:S01]  /*42c0*/  SHFL.IDX PT, R12, R3, RZ, 0x1c1f ;  /* 0x001c1fff030c7589 */ /* 0x000e6200000e0000 */
[----:B--2---:R-:W-:-:S03]  /*42d0*/  FMUL.FTZ R6, R183, c[0x0][0x320] ;  /* 0x0000c800b7067a20 */ /* 0x004fc60000410000 */
[----:B------:R-:W2:Y:S01]  /*42e0*/  SHFL.IDX PT, R13, R3, 0x1, 0x1c1f ;  /* 0x003c1f00030d7f89 */ /* 0x000ea200000e0000 */
[----:B------:R1:W-:Y:S03]  /*42f0*/  MUFU.TANH R27, R6 ;  /* 0x00000006001b7308 */ /* 0x0003e60000002400 */
[----:B------:R-:W1:Y:S04]  /*4300*/  SHFL.IDX PT, R15, R3, 0x2, 0x1c1f ;  /* 0x005c1f00030f7f89 */ /* 0x000e6800000e0000 */
[----:B------:R1:W2:Y:S02]  /*4310*/  SHFL.IDX PT, R14, R3, 0x3, 0x1c1f ;  /* 0x007c1f00030e7f89 */ /* 0x0002a400000e0000 */
[----:B-1----:R-:W-:-:S05]  /*4320*/  LOP3.LUT R3, R7, 0x7ffffffc, RZ, 0xc0, !PT ;  /* 0x7ffffffc07037812 */ /* 0x002fca00078ec0ff */
[----:B------:R-:W-:Y:S01]  /*4330*/  IMAD.IADD R6, R5, 0x1, -R3 ;  /* 0x0000000105067824 */ /* 0x000fe200078e0a03 */
[----:B------:R-:W-:Y:S01]  /*4340*/  MOV R3, UR21 ;  /* 0x0000001500037c02 */ /* 0x000fe20008000f00 */
[----:B------:R-:W-:Y:S02]  /*4350*/  FMUL.FTZ R5, R104, c[0x0][0x320] ;  /* 0x0000c80068057a20 */ /* 0x000fe40000410000 */
[----:B------:R-:W-:Y:S02]  /*4360*/  IMAD.SHL.U32 R20, R6, 0x2, RZ ;  /* 0x0000000206147824 */ /* 0x000fe400078e00ff */
[----:B------:R1:W1:Y:S03]  /*4370*/  MUFU.TANH R17, R5 ;  /* 0x0000000500117308 */ /* 0x0002660000002400 */
[C---:B------:R-:W-:Y:S01]  /*4380*/  IADD3 R3, -R20.reuse, 0x1, R3 ;  /* 0x0000000114037810 */ /* 0x040fe20007ffe103 */
[----:B------:R3:W-:Y:S01]  /*4390*/  STL [R1+0x24], R20 ;  /* 0x0000241401007387 */ /* 0x0007e20000100800 */
[----:B------:R-:W-:Y:S01]  /*43a0*/  IADD3 R8, -R20, UR21, RZ ;  /* 0x0000001514087c10 */ /* 0x000fe2000fffe1ff */
[----:B------:R-:W-:Y:S01]  /*43b0*/  @UP1 UMOV UR21, UR27 ;  /* 0x0000001b00151c82 */ /* 0x000fe20008000000 */
[----:B------:R-:W-:Y:S01]  /*43c0*/  IADD3 R3, R3, -UR12, RZ ;  /* 0x8000000c03037c10 */ /* 0x000fe2000fffe0ff */
[----:B------:R-:W-:-:S04]  /*43d0*/  @UP1 USHF.R.U32.HI UR10, URZ, UR5, UR21 ;  /* 0x000000053f0a1299 */ /* 0x000fc80008011615 */
[C---:B------:R-:W-:Y:S01]  /*43e0*/  IMAD.IADD R6, R3.reuse, 0x1, R12 ;  /* 0x0000000103067824 */ /* 0x040fe200078e020c */
[----:B------:R-:W-:Y:S01]  /*43f0*/  UIADD3 UR5, UR10, UR7, -UR12 ;  /* 0x000000070a057290 */ /* 0x000fe2000fffe80c */
[----:B------:R3:W-:Y:S01]  /*4400*/  MUFU.TANH R12, R11 ;  /* 0x0000000b000c7308 */ /* 0x0007e20000002400 */
[----:B--2---:R-:W-:Y:S02]  /*4410*/  IMAD.IADD R7, R3, 0x1, R13 ;  /* 0x0000000103077824 */ /* 0x004fe400078e020d */
[C---:B------:R-:W-:Y:S01]  /*4420*/  IMNMX R6, R8.reuse, R6, PT ;  /* 0x0000000608067217 */ /* 0x040fe20003800200 */
[----:B-1----:R-:W-:Y:S01]  /*4430*/  FMUL.FTZ R5, R105, c[0x0][0x320] ;  /* 0x0000c80069057a20 */ /* 0x002fe20000410000 */
[----:B------:R-:W-:Y:S01]  /*4440*/  UIMAD.WIDE UR4, UR5, -0x6db6db6d, UR4 ;  /* 0x92492493050478a5 */ /* 0x000fe2000f8e0204 */
[----:B------:R-:W-:Y:S02]  /*4450*/  IMNMX R7, R8, R7, PT ;  /* 0x0000000708077217 */ /* 0x000fe40003800200 */
[C---:B------:R-:W-:Y:S01]  /*4460*/  ISETP.GT.AND P2, PT, R6.reuse, RZ, PT ;  /* 0x000000ff0600720c */ /* 0x040fe20003f44270 */
[----:B------:R1:W2:Y:S01]  /*4470*/  MUFU.TANH R16, R5 ;  /* 0x0000000500107308 */ /* 0x0002a20000002400 */
[C---:B------:R-:W-:Y:S01]  /*4480*/  ISETP.GT.AND P3, PT, R6.reuse, 0x1, PT ;  /* 0x000000010600780c */ /* 0x040fe20003f64270 */
[----:B------:R-:W-:Y:S01]  /*4490*/  USHF.R.U32.HI UR4, URZ, 0x1f, UR5 ;  /* 0x0000001f3f047899 */ /* 0x000fe20008011605 */
[----:B------:R-:W-:-:S02]  /*44a0*/  ISETP.GT.AND P6, PT, R6, 0x10, PT ;  /* 0x000000100600780c */ /* 0x000fc40003fc4270 */
[C---:B------:R-:W-:Y:S01]  /*44b0*/  ISETP.GT.AND P1, PT, R6.reuse, 0x8, PT ;  /* 0x000000080600780c */ /* 0x040fe20003f24270 */
[----:B------:R-:W-:Y:S01]  /*44c0*/  ULEA.HI.SX32 UR4, UR5, UR4, 0x1a ;  /* 0x0000000405047291 */ /* 0x000fe2000f8fd23f */
[----:B---3--:R-:W-:Y:S02]  /*44d0*/  FSEL R11, R123, -INF , P2 ;  /* 0xff8000007b0b7808 */ /* 0x008fe40001000000 */
[C---:B------:R-:W-:Y:S01]  /*44e0*/  ISETP.GT.AND P0, PT, R6.reuse, 0x9, PT ;  /* 0x000000090600780c */ /* 0x040fe20003f04270 */
[----:B------:R-:W-:Y:S01]  /*44f0*/  UISETP.LT.AND UP0, UPT, URZ, UR4, UPT ;  /* 0x000000043f00728c */ /* 0x000fe2000bf01270 */
[----:B------:R-:W-:Y:S02]  /*4500*/  ISETP.GT.AND P2, PT, R6, 0x11, PT ;  /* 0x000000110600780c */ /* 0x000fe40003f44270 */
[----:B----4-:R-:W-:Y:S01]  /*4510*/  FSEL R18, R18, -INF , P3 ;  /* 0xff80000012127808 */ /* 0x010fe20001800000 */
[----:B------:R-:W-:Y:S01]  /*4520*/  USEL UR4, URZ, UR4, !UP0 ;  /* 0x000000043f047287 */ /* 0x000fe2000c000000 */
[----:B------:R-:W-:Y:S01]  /*4530*/  FSEL R21, R121, -INF , P6 ;  /* 0xff80000079157808 */ /* 0x000fe20003000000 */
[C---:B-1----:R-:W-:Y:S01]  /*4540*/  IMAD.IADD R5, R3.reuse, 0x1, R15 ;  /* 0x0000000103057824 */ /* 0x042fe200078e020f */
[----:B------:R-:W-:Y:S01]  /*4550*/  ISETP.GT.AND P3, PT, R6, 0x18, PT ;  /* 0x000000180600780c */ /* 0x000fe20003f64270 */
[----:B------:R-:W-:Y:S01]  /*4560*/  IMAD.IADD R3, R3, 0x1, R14 ;  /* 0x0000000103037824 */ /* 0x000fe200078e020e */
[----:B------:R-:W-:Y:S01]  /*4570*/  FSEL R19, R19, -INF , P1 ;  /* 0xff80000013137808 */ /* 0x000fe20000800000 */
[----:B------:R-:W-:Y:S01]  /*4580*/  UISETP.GE.AND UP0, UPT, UR6, UR4, UPT ;  /* 0x000000040600728c */ /* 0x000fe2000bf06270 */
[----:B------:R-:W-:-:S02]  /*4590*/  FSEL R20, R122, -INF , P0 ;  /* 0xff8000007a147808 */ /* 0x000fc40000000000 */
[----:B------:R-:W-:Y:S02]  /*45a0*/  ISETP.GT.AND P6, PT, R6, 0x21, PT ;  /* 0x000000210600780c */ /* 0x000fe40003fc4270 */
[----:B-----5:R-:W-:Y:S02]  /*45b0*/  FSEL R40, R40, -INF , P2 ;  /* 0xff80000028287808 */ /* 0x020fe40001000000 */
[C---:B------:R-:W-:Y:S02]  /*45c0*/  ISETP.GT.AND P1, PT, R6.reuse, 0x19, PT ;  /* 0x000000190600780c */ /* 0x040fe40003f24270 */
[C---:B------:R-:W-:Y:S02]  /*45d0*/  ISETP.GT.AND P0, PT, R6.reuse, 0x20, PT ;  /* 0x000000200600780c */ /* 0x040fe40003f04270 */
[----:B------:R-:W-:Y:S02]  /*45e0*/  ISETP.GT.AND P2, PT, R6, 0x28, PT ;  /* 0x000000280600780c */ /* 0x000fe40003f44270 */
[----:B------:R-:W-:-:S02]  /*45f0*/  FSEL R41, R41, -INF , P3 ;  /* 0xff80000029297808 */ /* 0x000fc40001800000 */
[----:B------:R-:W-:Y:S02]  /*4600*/  FSEL R134, R120, -INF , P6 ;  /* 0xff80000078867808 */ /* 0x000fe40003000000 */
[----:B------:R-:W-:Y:S02]  /*4610*/  ISETP.GT.AND P3, PT, R6, 0x29, PT ;  /* 0x000000290600780c */ /* 0x000fe40003f64270 */
[----:B------:R-:W-:Y:S02]  /*4620*/  FSEL R42, R42, -INF , P1 ;  /* 0xff8000002a2a7808 */ /* 0x000fe40000800000 */
[----:B------:R-:W-:Y:S02]  /*4630*/  FSEL R130, R130, -INF , P0 ;  /* 0xff80000082827808 */ /* 0x000fe40000000000 */
[----:B------:R-:W-:Y:S02]  /*4640*/  ISETP.GT.AND P6, PT, R6, 0x38, PT ;  /* 0x000000380600780c */ /* 0x000fe40003fc4270 */
[----:B------:R-:W-:-:S02]  /*4650*/  FSEL R139, R118, -INF , P2 ;  /* 0xff800000768b7808 */ /* 0x000fc40001000000 */
[C---:B------:R-:W-:Y:S02]  /*4660*/  ISETP.GT.AND P1, PT, R6.reuse, 0x30, PT ;  /* 0x000000300600780c */ /* 0x040fe40003f24270 */
[C---:B------:R-:W-:Y:S02]  /*4670*/  ISETP.GT.AND P0, PT, R6.reuse, 0x31, PT ;  /* 0x000000310600780c */ /* 0x040fe40003f04270 */
[----:B------:R-:W-:Y:S02]  /*4680*/  ISETP.GT.AND P2, PT, R6, 0x39, PT ;  /* 0x000000390600780c */ /* 0x000fe40003f44270 */
[----:B------:R-:W-:Y:S02]  /*4690*/  FSEL R140, R117, -INF , P3 ;  /* 0xff800000758c7808 */ /* 0x000fe40001800000 */
[----:B------:R-:W-:Y:S02]  /*46a0*/  FSEL R147, R100, -INF , P6 ;  /* 0xff80000064937808 */ /* 0x000fe40003000000 */
[----:B------:R-:W-:-:S02]  /*46b0*/  ISETP.GT.AND P3, PT, R6, 0x40, PT ;  /* 0x000000400600780c */ /* 0x000fc40003f64270 */
[----:B------:R-:W-:Y:S02]  /*46c0*/  FSEL R141, R116, -INF , P1 ;  /* 0xff800000748d7808 */ /* 0x000fe40000800000 */
[----:B------:R-:W-:Y:S02]  /*46d0*/  FSEL R142, R101, -INF , P0 ;  /* 0xff800000658e7808 */ /* 0x000fe40000000000 */
[----:B------:R-:W-:Y:S02]  /*46e0*/  ISETP.GT.AND P6, PT, R6, 0x49, PT ;  /* 0x000000490600780c */ /* 0x000fe40003fc4270 */
[----:B------:R-:W-:Y:S02]  /*46f0*/  FSEL R154, R124, -INF , P2 ;  /* 0xff8000007c9a7808 */ /* 0x000fe40001000000 */
[C---:B------:R-:W-:Y:S02]  /*4700*/  ISETP.GT.AND P1, PT, R6.reuse, 0x41, PT ;  /* 0x000000410600780c */ /* 0x040fe40003f24270 */
[----:B------:R-:W-:-:S02]  /*4710*/  ISETP.GT.AND P0, PT, R6, 0x48, PT ;  /* 0x000000480600780c */ /* 0x000fc40003f04270 */
[C---:B------:R-:W-:Y:S02]  /*4720*/  ISETP.GT.AND P2, PT, R6.reuse, 0x50, PT ;  /* 0x000000500600780c */ /* 0x040fe40003f44270 */
[----:B------:R-:W-:Y:S02]  /*4730*/  FSEL R161, R97, -INF , P3 ;  /* 0xff80000061a17808 */ /* 0x000fe40001800000 */
[----:B------:R-:W-:Y:S02]  /*4740*/  FSEL R165, R165, -INF , P6 ;  /* 0xff800000a5a57808 */ /* 0x000fe40003000000 */
[----:B------:R-:W-:Y:S02]  /*4750*/  ISETP.GT.AND P3, PT, R6, 0x51, PT ;  /* 0x000000510600780c */ /* 0x000fe40003f64270 */
[----:B------:R-:W-:Y:S02]  /*4760*/  FSEL R162, R96, -INF , P1 ;  /* 0xff80000060a27808 */ /* 0x000fe40000800000 */
[----:B------:R-:W-:-:S02]  /*4770*/  FSEL R163, R93, -INF , P0 ;  /* 0xff8000005da37808 */ /* 0x000fc40000000000 */
[----:B------:R-:W-:Y:S02]  /*4780*/  ISETP.GT.AND P6, PT, R6, 0x60, PT ;  /* 0x000000600600780c */ /* 0x000fe40003fc4270 */
[----:B------:R-:W-:Y:S02]  /*4790*/  FSEL R199, R92, -INF , P2 ;  /* 0xff8000005cc77808 */ /* 0x000fe40001000000 */
[----:B------:R-:W-:Y:S02]  /*47a0*/  IMNMX R5, R8, R5, PT ;  /* 0x0000000508057217 */ /* 0x000fe40003800200 */
[C---:B------:R-:W-:Y:S02]  /*47b0*/  ISETP.GT.AND P1, PT, R6.reuse, 0x58, PT ;  /* 0x000000580600780c */ /* 0x040fe40003f24270 */
[C---:B------:R-:W-:Y:S02]  /*47c0*/  ISETP.GT.AND P0, PT, R6.reuse, 0x59, PT ;  /* 0x000000590600780c */ /* 0x040fe40003f04270 */
[----:B------:R-:W-:-:S02]  /*47d0*/  ISETP.GT.AND P2, PT, R6, 0x61, PT ;  /* 0x000000610600780c */ /* 0x000fc40003f44270 */
[----:B------:R-:W-:Y:S02]  /*47e0*/  FSEL R204, R91, -INF , P3 ;  /* 0xff8000005bcc7808 */ /* 0x000fe40001800000 */
[----:B------:R-:W-:Y:S02]  /*47f0*/  FSEL R201, R88, -INF , P6 ;  /* 0xff80000058c97808 */ /* 0x000fe40003000000 */
[----:B------:R-:W-:Y:S02]  /*4800*/  ISETP.GT.AND P3, PT, R6, 0x68, PT ;  /* 0x000000680600780c */ /* 0x000fe40003f64270 */
[----:B------:R-:W-:Y:S02]  /*4810*/  FSEL R205, R90, -INF , P1 ;  /* 0xff8000005acd7808 */ /* 0x000fe40000800000 */
[----:B------:R-:W-:Y:S02]  /*4820*/  FSEL R192, R89, -INF , P0 ;  /* 0xff80000059c07808 */ /* 0x000fe40000000000 */
[----:B------:R-:W-:-:S02]  /*4830*/  ISETP.GT.AND P6, PT, R5, 0x1, PT ;  /* 0x000000010500780c */ /* 0x000fc40003fc4270 */
[----:B------:R-:W-:Y:S02]  /*4840*/  FSEL R197, R85, -INF , P2 ;  /* 0xff80000055c57808 */ /* 0x000fe40001000000 */
[----:B------:R-:W-:Y:S02]  /*4850*/  ISETP.GT.AND P1, PT, R6, 0x69, PT ;  /* 0x000000690600780c */ /* 0x000fe40003f24270 */
[C---:B------:R-:W-:Y:S02]  /*4860*/  ISETP.GT.AND P0, PT, R5.reuse, RZ, PT ;  /* 0x000000ff0500720c */ /* 0x040fe40003f04270 */
[----:B------:R-:W-:Y:S02]  /*4870*/  ISETP.GT.AND P2, PT, R5, 0x8, PT ;  /* 0x000000080500780c */ /* 0x000fe40003f44270 */
[----:B------:R-:W-:Y:S02]  /*4880*/  FSEL R202, R84, -INF , P3 ;  /* 0xff80000054ca7808 */ /* 0x000fe40001800000 */
[----:B------:R-:W-:-:S02]  /*4890*/  FSEL R23, R25, -INF , P6 ;  /* 0xff80000019177808 */ /* 0x000fc40003000000 */
[----:B------:R-:W-:Y:S02]  /*48a0*/  ISETP.GT.AND P3, PT, R5, 0x9, PT ;  /* 0x000000090500780c */ /* 0x000fe40003f64270 */
[----:B------:R-:W-:Y:S02]  /*48b0*/  FSEL R156, R47, -INF , P1 ;  /* 0xff8000002f9c7808 */ /* 0x000fe40000800000 */
[----:B------:R-:W-:Y:S02]  /*48c0*/  FSEL R22, R26, -INF , P0 ;  /* 0xff8000001a167808 */ /* 0x000fe40000000000 */
[----:B------:R-:W-:Y:S02]  /*48d0*/  FSEL R25, R46, -INF , P2 ;  /* 0xff8000002e197808 */ /* 0x000fe40001000000 */
[C---:B------:R-:W-:Y:S02]  /*48e0*/  ISETP.GT.AND P1, PT, R5.reuse, 0x10, PT ;  /* 0x000000100500780c */ /* 0x040fe40003f24270 */
[----:B------:R-:W-:-:S02]  /*48f0*/  ISETP.GT.AND P0, PT, R5, 0x11, PT ;  /* 0x000000110500780c */ /* 0x000fc40003f04270 */
[C---:B------:R-:W-:Y:S02]  /*4900*/  ISETP.GT.AND P6, PT, R5.reuse, 0x18, PT ;  /* 0x000000180500780c */ /* 0x040fe40003fc4270 */
[----:B------:R-:W-:Y:S02]  /*4910*/  ISETP.GT.AND P2, PT, R5, 0x19, PT ;  /* 0x000000190500780c */ /* 0x000fe40003f44270 */
[----:B------:R-:W-:Y:S02]  /*4920*/  FSEL R26, R45, -INF , P3 ;  /* 0xff8000002d1a7808 */ /* 0x000fe40001800000 */
[----:B------:R-:W-:Y:S02]  /*4930*/  FSEL R43, R43, -INF , P1 ;  /* 0xff8000002b2b7808 */ /* 0x000fe40000800000 */
[----:B------:R-:W-:Y:S02]  /*4940*/  FSEL R45, R37, -INF , P0 ;  /* 0xff800000252d7808 */ /* 0x000fe40000000000 */
[----:B------:R-:W-:-:S02]  /*4950*/  FSEL R46, R81, -INF , P6 ;  /* 0xff800000512e7808 */ /* 0x000fc40003000000 */
[----:B------:R-:W-:Y:S02]  /*4960*/  FSEL R47, R80, -INF , P2 ;  /* 0xff800000502f7808 */ /* 0x000fe40001000000 */
[C---:B------:R-:W-:Y:S02]  /*4970*/  ISETP.GT.AND P3, PT, R5.reuse, 0x20, PT ;  /* 0x000000200500780c */ /* 0x040fe40003f64270 */
[C---:B------:R-:W-:Y:S02]  /*4980*/  ISETP.GT.AND P1, PT, R5.reuse, 0x21, PT ;  /* 0x000000210500780c */ /* 0x040fe40003f24270 */
[C---:B------:R-:W-:Y:S02]  /*4990*/  ISETP.GT.AND P0, PT, R5.reuse, 0x28, PT ;  /* 0x000000280500780c */ /* 0x040fe40003f04270 */
[C---:B------:R-:W-:Y:S02]  /*49a0*/  ISETP.GT.AND P6, PT, R5.reuse, 0x29, PT ;  /* 0x000000290500780c */ /* 0x040fe40003fc4270 */
[----:B------:R-:W-:-:S02]  /*49b0*/  ISETP.GT.AND P2, PT, R5, 0x30, PT ;  /* 0x000000300500780c */ /* 0x000fc40003f44270 */
[----:B------:R-:W-:Y:S02]  /*49c0*/  FSEL R112, R77, -INF , P3 ;  /* 0xff8000004d707808 */ /* 0x000fe40001800000 */
[----:B------:R-:W-:Y:S02]  /*49d0*/  FSEL R113, R76, -INF , P1 ;  /* 0xff8000004c717808 */ /* 0x000fe40000800000 */
[----:B------:R-:W-:Y:S02]  /*49e0*/  FSEL R114, R72, -INF , P0 ;  /* 0xff80000048727808 */ /* 0x000fe40000000000 */
[----:B------:R-:W-:Y:S02]  /*49f0*/  FSEL R115, R69, -INF , P6 ;  /* 0xff80000045737808 */ /* 0x000fe40003000000 */
[----:B------:R-:W-:Y:S02]  /*4a00*/  FSEL R143, R65, -INF , P2 ;  /* 0xff800000418f7808 */ /* 0x000fe40001000000 */
[----:B------:R-:W-:-:S02]  /*4a10*/  ISETP.GT.AND P3, PT, R5, 0x31, PT ;  /* 0x000000310500780c */ /* 0x000fc40003f64270 */
[C---:B------:R-:W-:Y:S02]  /*4a20*/  ISETP.GT.AND P1, PT, R5.reuse, 0x38, PT ;  /* 0x000000380500780c */ /* 0x040fe40003f24270 */
[C---:B------:R-:W-:Y:S02]  /*4a30*/  ISETP.GT.AND P0, PT, R5.reuse, 0x39, PT ;  /* 0x000000390500780c */ /* 0x040fe40003f04270 */
[C---:B------:R-:W-:Y:S02]  /*4a40*/  ISETP.GT.AND P6, PT, R5.reuse, 0x40, PT ;  /* 0x000000400500780c */ /* 0x040fe40003fc4270 */
[----:B------:R-:W-:Y:S02]  /*4a50*/  ISETP.GT.AND P2, PT, R5, 0x41, PT ;  /* 0x000000410500780c */ /* 0x000fe40003f44270 */
[----:B------:R-:W-:Y:S02]  /*4a60*/  FSEL R144, R64, -INF , P3 ;  /* 0xff80000040907808 */ /* 0x000fe40001800000 */
[----:B------:R-:W-:-:S02]  /*4a70*/  FSEL R145, R61, -INF , P1 ;  /* 0xff8000003d917808 */ /* 0x000fc40000800000 */
[----:B------:R-:W-:Y:S02]  /*4a80*/  FSEL R146, R60, -INF , P0 ;  /* 0xff8000003c927808 */ /* 0x000fe40000000000 */
[----:B------:R-:W-:Y:S02]  /*4a90*/  FSEL R164, R57, -INF , P6 ;  /* 0xff80000039a47808 */ /* 0x000fe40003000000 */
[----:B------:R-:W-:Y:S02]  /*4aa0*/  FSEL R166, R56, -INF , P2 ;  /* 0xff80000038a67808 */ /* 0x000fe40001000000 */
[C---:B------:R-:W-:Y:S02]  /*4ab0*/  ISETP.GT.AND P3, PT, R5.reuse, 0x48, PT ;  /* 0x000000480500780c */ /* 0x040fe40003f64270 */
        /* <DEDUP_REMOVED lines=26> */
[----:B------:R-:W-:Y:S02]  /*4c60*/  IMNMX R3, R8, R3, PT ;  /* 0x0000000308037217 */ /* 0x000fe40003800200 */
[----:B------:R-:W-:Y:S02]  /*4c70*/  FMNMX.FTZ R5, R42, R5, !PT ;  /* 0x000000052a057209 */ /* 0x000fe40007810000 */
[----:B------:R-:W-:Y:S02]  /*4c80*/  FMNMX.FTZ R6, R47, R6, !PT ;  /* 0x000000062f067209 */ /* 0x000fe40007810000 */
[----:B------:R-:W-:Y:S02]  /*4c90*/  FSEL R159, R28, -INF , P1 ;  /* 0xff8000001c9f7808 */ /* 0x000fe40000800000 */
[----:B------:R-:W-:Y:S02]  /*4ca0*/  FSEL R200, R24, -INF , P0 ;  /* 0xff80000018c87808 */ /* 0x000fe40000000000 */
[----:B------:R-:W-:-:S02]  /*4cb0*/  ISETP.GT.AND P1, PT, R3, RZ, PT ;  /* 0x000000ff0300720c */ /* 0x000fc40003f24270 */
[----:B------:R-:W-:Y:S02]  /*4cc0*/  ISETP.GT.AND P0, PT, R3, 0x1, PT ;  /* 0x000000010300780c */ /* 0x000fe40003f04270 */
[----:B------:R-:W-:Y:S02]  /*4cd0*/  FMNMX.FTZ R5, R130, R5, !PT ;  /* 0x0000000582057209 */ /* 0x000fe40007810000 */
[----:B------:R-:W-:Y:S02]  /*4ce0*/  FMNMX.FTZ R6, R112, R6, !PT ;  /* 0x0000000670067209 */ /* 0x000fe40007810000 */
[----:B------:R-:W-:Y:S02]  /*4cf0*/  FSEL R157, R17, -INF , P6 ;  /* 0xff800000119d7808 */ /* 0x000fe40003000000 */
[----:B--2---:R-:W-:Y:S02]  /*4d00*/  FSEL R198, R16, -INF , P2 ;  /* 0xff80000010c67808 */ /* 0x004fe40001000000 */
[----:B------:R-:W-:-:S02]  /*4d10*/  ISETP.GT.AND P6, PT, R3, 0x8, PT ;  /* 0x000000080300780c */ /* 0x000fc40003fc4270 */
[----:B------:R-:W-:Y:S02]  /*4d20*/  FSEL R16, R31, -INF , P1 ;  /* 0xff8000001f107808 */ /* 0x000fe40000800000 */
[----:B------:R-:W-:Y:S01]  /*4d30*/  FSEL R17, R27, -INF , P0 ;  /* 0xff8000001b117808 */ /* 0x000fe20000000000 */
[----:B------:R-:W-:Y:S01]  /*4d40*/  MUFU.TANH R31, R33 ;  /* 0x00000021001f7308 */ /* 0x000fe20000002400 */
[----:B------:R-:W-:Y:S02]  /*4d50*/  FMNMX.FTZ R5, R134, R5, !PT ;  /* 0x0000000586057209 */ /* 0x000fe40007810000 */
[----:B------:R-:W-:Y:S02]  /*4d60*/  FMNMX.FTZ R6, R113, R6, !PT ;  /* 0x0000000671067209 */ /* 0x000fe40007810000 */
[----:B------:R-:W-:Y:S02]  /*4d70*/  ISETP.GT.AND P2, PT, R3, 0x9, PT ;  /* 0x000000090300780c */ /* 0x000fe40003f44270 */
[----:B------:R-:W-:Y:S01]  /*4d80*/  FSEL R24, R73, -INF , P6 ;  /* 0xff80000049187808 */ /* 0x000fe20003000000 */
[----:B------:R-:W-:Y:S01]  /*4d90*/  MUFU.TANH R27, R39 ;  /* 0x00000027001b7308 */ /* 0x000fe20000002400 */
[----:B------:R-:W-:-:S02]  /*4da0*/  FMNMX.FTZ R5, R139, R5, !PT ;  /* 0x000000058b057209 */ /* 0x000fc40007810000 */
[----:B------:R-:W-:Y:S02]  /*4db0*/  FMNMX.FTZ R6, R114, R6, !PT ;  /* 0x0000000672067209 */ /* 0x000fe40007810000 */
[----:B------:R-:W-:Y:S02]  /*4dc0*/  FMNMX.FTZ R8, R16, R17, !PT ;  /* 0x0000001110087209 */ /* 0x000fe40007810000 */
[----:B------:R-:W-:Y:S02]  /*4dd0*/  ISETP.GT.AND P1, PT, R3, 0x10, PT ;  /* 0x000000100300780c */ /* 0x000fe40003f24270 */
[----:B------:R-:W-:Y:S02]  /*4de0*/  FSEL R28, R68, -INF , P2 ;  /* 0xff800000441c7808 */ /* 0x000fe40001000000 */
[----:B------:R-:W-:Y:S02]  /*4df0*/  FMNMX.FTZ R5, R140, R5, !PT ;  /* 0x000000058c057209 */ /* 0x000fe40007810000 */
[----:B------:R-:W-:-:S02]  /*4e00*/  FMNMX.FTZ R6, R115, R6, !PT ;  /* 0x0000000673067209 */ /* 0x000fc40007810000 */
[----:B------:R-:W-:Y:S02]  /*4e10*/  FMNMX.FTZ R8, R24, R8, !PT ;  /* 0x0000000818087209 */ /* 0x000fe40007810000 */
[----:B------:R-:W-:Y:S02]  /*4e20*/  ISETP.GT.AND P0, PT, R3, 0x11, PT ;  /* 0x000000110300780c */ /* 0x000fe40003f04270 */
[----:B------:R-:W-:Y:S02]  /*4e30*/  FSEL R44, R53, -INF , P1 ;  /* 0xff800000352c7808 */ /* 0x000fe40000800000 */
[----:B------:R-:W-:Y:S02]  /*4e40*/  FMNMX.FTZ R5, R141, R5, !PT ;  /* 0x000000058d057209 */ /* 0x000fe40007810000 */
[----:B------:R-:W-:Y:S02]  /*4e50*/  FMNMX.FTZ R6, R143, R6, !PT ;  /* 0x000000068f067209 */ /* 0x000fe40007810000 */
[----:B------:R-:W-:-:S02]  /*4e60*/  FMNMX.FTZ R8, R28, R8, !PT ;  /* 0x000000081c087209 */ /* 0x000fc40007810000 */
[C---:B------:R-:W-:Y:S02]  /*4e70*/  ISETP.GT.AND P6, PT, R3.reuse, 0x18, PT ;  /* 0x000000180300780c */ /* 0x040fe40003fc4270 */
[----:B------:R-:W-:Y:S02]  /*4e80*/  FSEL R96, R52, -INF , P0 ;  /* 0xff80000034607808 */ /* 0x000fe40000000000 */
[----:B------:R-:W-:Y:S02]  /*4e90*/  FMNMX.FTZ R5, R142, R5, !PT ;  /* 0x000000058e057209 */ /* 0x000fe40007810000 */
[----:B------:R-:W-:Y:S02]  /*4ea0*/  FMNMX.FTZ R6, R144, R6, !PT ;  /* 0x0000000690067209 */ /* 0x000fe40007810000 */
[----:B------:R-:W-:Y:S02]  /*4eb0*/  FMNMX.FTZ R8, R44, R8, !PT ;  /* 0x000000082c087209 */ /* 0x000fe40007810000 */
[----:B------:R-:W-:-:S02]  /*4ec0*/  ISETP.GT.AND P2, PT, R3, 0x19, PT ;  /* 0x000000190300780c */ /* 0x000fc40003f44270 */
[----:B------:R-:W-:Y:S02]  /*4ed0*/  FSEL R97, R87, -INF , P6 ;  /* 0xff80000057617808 */ /* 0x000fe40003000000 */
[----:B------:R-:W-:Y:S02]  /*4ee0*/  FMNMX.FTZ R5, R147, R5, !PT ;  /* 0x0000000593057209 */ /* 0x000fe40007810000 */
[----:B------:R-:W-:Y:S02]  /*4ef0*/  FMNMX.FTZ R6, R145, R6, !PT ;  /* 0x0000000691067209 */ /* 0x000fe40007810000 */
[----:B------:R-:W-:Y:S02]  /*4f00*/  FMNMX.FTZ R8, R96, R8, !PT ;  /* 0x0000000860087209 */ /* 0x000fe40007810000 */
[----:B------:R-:W-:Y:S02]  /*4f10*/  ISETP.GT.AND P1, PT, R3, 0x20, PT ;  /* 0x000000200300780c */ /* 0x000fe40003f24270 */
[----:B------:R-:W-:-:S02]  /*4f20*/  FSEL R98, R125, -INF , P2 ;  /* 0xff8000007d627808 */ /* 0x000fc40001000000 */
[----:B------:R-:W-:Y:S02]  /*4f30*/  FMNMX.FTZ R5, R154, R5, !PT ;  /* 0x000000059a057209 */ /* 0x000fe40007810000 */
[----:B------:R-:W-:Y:S02]  /*4f40*/  FMNMX.FTZ R6, R146, R6, !PT ;  /* 0x0000000692067209 */ /* 0x000fe40007810000 */
[----:B------:R-:W-:Y:S02]  /*4f50*/  FMNMX.FTZ R8, R97, R8, !PT ;  /* 0x0000000861087209 */ /* 0x000fe40007810000 */
[----:B------:R-:W-:Y:S02]  /*4f60*/  ISETP.GT.AND P0, PT, R3, 0x21, PT ;  /* 0x000000210300780c */ /* 0x000fe40003f04270 */
[----:B------:R-:W-:Y:S02]  /*4f70*/  FSEL R122, R82, -INF , P1 ;  /* 0xff800000527a7808 */ /* 0x000fe40000800000 */
        /* <DEDUP_REMOVED lines=13> */
[----:B------:R-:W-:Y:S02]  /*5050*/  ISETP.GT.AND P1, PT, R3, 0x30, PT ;  /* 0x000000300300780c */ /* 0x000fe40003f24270 */
[----:B------:R-:W-:Y:S02]  /*5060*/  FMNMX.FTZ R5, R165, R5, !PT ;  /* 0x00000005a5057209 */ /* 0x000fe40007810000 */
[----:B------:R-:W-:Y:S02]  /*5070*/  FSEL R128, R128, -INF , P2 ;  /* 0xff80000080807808 */ /* 0x000fe40001000000 */
[----:B------:R-:W-:Y:S02]  /*5080*/  FMNMX.FTZ R6, R168, R6, !PT ;  /* 0x00000006a8067209 */ /* 0x000fe40007810000 */
[----:B------:R-:W-:Y:S02]  /*5090*/  FMNMX.FTZ R8, R123, R8, !PT ;  /* 0x000000087b087209 */ /* 0x000fe40007810000 */
[----:B------:R-:W-:-:S02]  /*50a0*/  ISETP.GT.AND P0, PT, R3, 0x31, PT ;  /* 0x000000310300780c */ /* 0x000fc40003f04270 */
[----:B------:R-:W-:Y:S02]  /*50b0*/  FMNMX.FTZ R5, R199, R5, !PT ;  /* 0x00000005c7057209 */ /* 0x000fe40007810000 */
[----:B------:R-:W-:Y:S02]  /*50c0*/  FMNMX.FTZ R6, R179, R6, !PT ;  /* 0x00000006b3067209 */ /* 0x000fe40007810000 */
[----:B------:R-:W-:Y:S02]  /*50d0*/  FSEL R131, R131, -INF , P1 ;  /* 0xff80000083837808 */ /* 0x000fe40000800000 */
[----:B------:R-:W-:Y:S02]  /*50e0*/  FMNMX.FTZ R8, R128, R8, !PT ;  /* 0x0000000880087209 */ /* 0x000fe40007810000 */
[----:B------:R-:W-:Y:S02]  /*50f0*/  ISETP.GT.AND P6, PT, R3, 0x38, PT ;  /* 0x000000380300780c */ /* 0x000fe40003fc4270 */
[----:B------:R-:W-:-:S02]  /*5100*/  FMNMX.FTZ R5, R204, R5, !PT ;  /* 0x00000005cc057209 */ /* 0x000fc40007810000 */
[----:B------:R-:W-:Y:S02]  /*5110*/  FMNMX.FTZ R6, R180, R6, !PT ;  /* 0x00000006b4067209 */ /* 0x000fe40007810000 */
[----:B------:R-:W-:Y:S02]  /*5120*/  FSEL R136, R9, -INF , P0 ;  /* 0xff80000009887808 */ /* 0x000fe40000000000 */
[----:B------:R-:W-:Y:S02]  /*5130*/  FMNMX.FTZ R8, R131, R8, !PT ;  /* 0x0000000883087209 */ /* 0x000fe40007810000 */
[----:B------:R-:W-:Y:S02]  /*5140*/  FSEL R182, R32, -INF , P3 ;  /* 0xff80000020b67808 */ /* 0x000fe40001800000 */
[----:B------:R-:W-:Y:S01]  /*5150*/  ISETP.GT.AND P2, PT, R3, 0x39, PT ;  /* 0x000000390300780c */ /* 0x000fe20003f44270 */
[----:B------:R-:W-:Y:S01]  /*5160*/  MUFU.TANH R32, R30 ;  /* 0x0000001e00207308 */ /* 0x000fe20000002400 */
[----:B------:R-:W-:-:S02]  /*5170*/  FMNMX.FTZ R5, R205, R5, !PT ;  /* 0x00000005cd057209 */ /* 0x000fc40007810000 */
[----:B------:R-:W-:Y:S02]  /*5180*/  FMNMX.FTZ R6, R181, R6, !PT ;  /* 0x00000006b5067209 */ /* 0x000fe40007810000 */
[----:B------:R-:W-:Y:S02]  /*5190*/  FSEL R129, R129, -INF , P6 ;  /* 0xff80000081817808 */ /* 0x000fe40003000000 */
[----:B------:R-:W-:Y:S01]  /*51a0*/  FMNMX.FTZ R8, R136, R8, !PT ;  /* 0x0000000888087209 */ /* 0x000fe20007810000 */
[----:B------:R-:W-:Y:S01]  /*51b0*/  MUFU.TANH R30, R35 ;  /* 0x00000023001e7308 */ /* 0x000fe20000002400 */
[----:B------:R-:W-:Y:S02]  /*51c0*/  ISETP.GT.AND P1, PT, R3, 0x40, PT ;  /* 0x000000400300780c */ /* 0x000fe40003f24270 */
[----:B------:R-:W-:Y:S02]  /*51d0*/  FMNMX.FTZ R5, R192, R5, !PT ;  /* 0x00000005c0057209 */ /* 0x000fe40007810000 */
[----:B------:R-:W-:-:S02]  /*51e0*/  FMNMX.FTZ R6, R182, R6, !PT ;  /* 0x00000006b6067209 */ /* 0x000fc40007810000 */
[----:B------:R-:W-:Y:S02]  /*51f0*/  FSEL R137, R137, -INF , P2 ;  /* 0xff80000089897808 */ /* 0x000fe40001000000 */
[----:B------:R-:W-:Y:S02]  /*5200*/  FMNMX.FTZ R8, R129, R8, !PT ;  /* 0x0000000881087209 */ /* 0x000fe40007810000 */
[----:B------:R-:W-:Y:S02]  /*5210*/  FMNMX.FTZ R5, R201, R5, !PT ;  /* 0x00000005c9057209 */ /* 0x000fe40007810000 */
[----:B------:R-:W-:Y:S02]  /*5220*/  ISETP.GT.AND P0, PT, R3, 0x41, PT ;  /* 0x000000410300780c */ /* 0x000fe40003f04270 */
[----:B------:R-:W-:Y:S02]  /*5230*/  FMNMX.FTZ R6, R159, R6, !PT ;  /* 0x000000069f067209 */ /* 0x000fe40007810000 */
        /* <DEDUP_REMOVED lines=14> */
[----:B------:R-:W-:Y:S01]  /*5320*/  ISETP.GT.AND P2, PT, R3, 0x50, PT ;  /* 0x000000500300780c */ /* 0x000fe20003f44270 */
[----:B------:R-:W1:Y:S01]  /*5330*/  SHFL.BFLY PT, R73, R5, 0x2, 0x1f ;  /* 0x0c401f0005497f89 */ /* 0x000e6200000e0000 */
[----:B------:R-:W-:Y:S02]  /*5340*/  FSEL R160, R160, -INF , P0 ;  /* 0xff800000a0a07808 */ /* 0x000fe40000000000 */
[----:B------:R-:W-:Y:S01]  /*5350*/  FMNMX.FTZ R8, R155, R8, !PT ;  /* 0x000000089b087209 */ /* 0x000fe20007810000 */
[----:B------:R-:W2:Y:S01]  /*5360*/  SHFL.BFLY PT, R9, R6, 0x2, 0x1f ;  /* 0x0c401f0006097f89 */ /* 0x000ea200000e0000 */
[----:B------:R-:W-:Y:S02]  /*5370*/  ISETP.GT.AND P1, PT, R3, 0x51, PT ;  /* 0x000000510300780c */ /* 0x000fe40003f24270 */
[----:B------:R-:W-:-:S02]  /*5380*/  FSEL R169, R169, -INF , P2 ;  /* 0xff800000a9a97808 */ /* 0x000fc40001000000 */
[----:B------:R-:W-:Y:S02]  /*5390*/  FMNMX.FTZ R8, R160, R8, !PT ;  /* 0x00000008a0087209 */ /* 0x000fe40007810000 */
[----:B------:R-:W-:Y:S02]  /*53a0*/  ISETP.GT.AND P0, PT, R3, 0x58, PT ;  /* 0x000000580300780c */ /* 0x000fe40003f04270 */
[----:B------:R-:W-:Y:S02]  /*53b0*/  FSEL R172, R172, -INF , P1 ;  /* 0xff800000acac7808 */ /* 0x000fe40000800000 */
[----:B------:R-:W-:Y:S02]  /*53c0*/  FMNMX.FTZ R8, R169, R8, !PT ;  /* 0x00000008a9087209 */ /* 0x000fe40007810000 */
[----:B------:R-:W-:Y:S02]  /*53d0*/  ISETP.GT.AND P3, PT, R7, RZ, PT ;  /* 0x000000ff0700720c */ /* 0x000fe40003f64270 */
[----:B------:R-:W-:-:S02]  /*53e0*/  ISETP.GT.AND P6, PT, R3, 0x59, PT ;  /* 0x000000590300780c */ /* 0x000fc40003fc4270 */
[----:B------:R-:W-:Y:S02]  /*53f0*/  FSEL R171, R63, -INF , P0 ;  /* 0xff8000003fab7808 */ /* 0x000fe40000000000 */
[----:B------:R-:W-:Y:S02]  /*5400*/  FMNMX.FTZ R8, R172, R8, !PT ;  /* 0x00000008ac087209 */ /* 0x000fe40007810000 */
[----:B------:R-:W-:Y:S02]  /*5410*/  FSEL R15, R126, -INF , P3 ;  /* 0xff8000007e0f7808 */ /* 0x000fe40001800000 */
[C---:B------:R-:W-:Y:S02]  /*5420*/  ISETP.GT.AND P3, PT, R3.reuse, 0x60, PT ;  /* 0x000000600300780c */ /* 0x040fe40003f64270 */
[C---:B------:R-:W-:Y:S02]  /*5430*/  ISETP.GT.AND P2, PT, R3.reuse, 0x61, PT ;  /* 0x000000610300780c */ /* 0x040fe40003f44270 */
[----:B------:R-:W-:-:S02]  /*5440*/  ISETP.GT.AND P1, PT, R3, 0x68, PT ;  /* 0x000000680300780c */ /* 0x000fc40003f24270 */
[----:B------:R-:W-:Y:S02]  /*5450*/  ISETP.GT.AND P0, PT, R3, 0x69, PT ;  /* 0x000000690300780c */ /* 0x000fe40003f04270 */
[----:B------:R-:W-:Y:S02]  /*5460*/  FSEL R175, R62, -INF , P6 ;  /* 0xff8000003eaf7808 */ /* 0x000fe40003000000 */
[----:B------:R-:W-:Y:S02]  /*5470*/  FMNMX.FTZ R3, R171, R8, !PT ;  /* 0x00000008ab037209 */ /* 0x000fe40007810000 */
[----:B------:R-:W-:Y:S02]  /*5480*/  FSEL R219, R58, -INF , P3 ;  /* 0xff8000003adb7808 */ /* 0x000fe40001800000 */
[----:B------:R-:W-:Y:S02]  /*5490*/  FMNMX.FTZ R3, R175, R3, !PT ;  /* 0x00000003af037209 */ /* 0x000fe40007810000 */
[----:B------:R-:W-:-:S02]  /*54a0*/  ISETP.GT.AND P6, PT, R7, 0x1, PT ;  /* 0x000000010700780c */ /* 0x000fc40003fc4270 */
[----:B------:R-:W-:Y:S02]  /*54b0*/  FSEL R218, R54, -INF , P2 ;  /* 0xff80000036da7808 */ /* 0x000fe40001000000 */
[----:B------:R-:W-:Y:S02]  /*54c0*/  FMNMX.FTZ R3, R219, R3, !PT ;  /* 0x00000003db037209 */ /* 0x000fe40007810000 */
[----:B------:R-:W-:Y:S02]  /*54d0*/  ISETP.GT.AND P3, PT, R7, 0x8, PT ;  /* 0x000000080700780c */ /* 0x000fe40003f64270 */
[----:B------:R-:W-:Y:S02]  /*54e0*/  FSEL R14, R177, -INF , P6 ;  /* 0xff800000b10e7808 */ /* 0x000fe40003000000 */
[----:B------:R-:W-:Y:S02]  /*54f0*/  FSEL R221, R12, -INF , P1 ;  /* 0xff8000000cdd7808 */ /* 0x000fe40000800000 */
[----:B------:R-:W-:-:S02]  /*5500*/  FMNMX.FTZ R3, R218, R3, !PT ;  /* 0x00000003da037209 */ /* 0x000fc40007810000 */
[----:B-1----:R-:W-:Y:S02]  /*5510*/  FMNMX.FTZ R73, R73, R5, !PT ;  /* 0x0000000549497209 */ /* 0x002fe40007810000 */
[----:B--2---:R-:W-:Y:S02]  /*5520*/  FMNMX.FTZ R6, R6, R9, !PT ;  /* 0x0000000906067209 */ /* 0x004fe40007810000 */
[----:B------:R-:W1:Y:S01]  /*5530*/  MUFU.TANH R9, R29 ;  /* 0x0000001d00097308 */ /* 0x000e620000002400 */
[----:B------:R-:W-:Y:S02]  /*5540*/  ISETP.GT.AND P2, PT, R7, 0x9, PT ;  /* 0x000000090700780c */ /* 0x000fe40003f44270 */
[----:B------:R-:W-:Y:S02]  /*5550*/  FSEL R13, R103, -INF , P3 ;  /* 0xff800000670d7808 */ /* 0x000fe40001800000 */
[----:B------:R-:W-:Y:S02]  /*5560*/  FMNMX.FTZ R5, R15, R14, !PT ;  /* 0x0000000e0f057209 */ /* 0x000fe40007810000 */
[----:B------:R-:W-:Y:S01]  /*5570*/  FSEL R251, R10, -INF , P0 ;  /* 0xff8000000afb7808 */ /* 0x000fe20000000000 */
[----:B------:R-:W2:Y:S01]  /*5580*/  MUFU.TANH R29, R36 ;  /* 0x00000024001d7308 */ /* 0x000ea20000002400 */
[----:B------:R-:W-:-:S02]  /*5590*/  FMNMX.FTZ R3, R221, R3, !PT ;  /* 0x00000003dd037209 */ /* 0x000fc40007810000 */
[----:B------:R-:W-:Y:S02]  /*55a0*/  ISETP.GT.AND P1, PT, R7, 0x10, PT ;  /* 0x000000100700780c */ /* 0x000fe40003f24270 */
[----:B------:R-:W-:Y:S02]  /*55b0*/  FSEL R12, R127, -INF , P2 ;  /* 0xff8000007f0c7808 */ /* 0x000fe40001000000 */
[----:B------:R-:W-:Y:S02]  /*55c0*/  FMNMX.FTZ R5, R13, R5, !PT ;  /* 0x000000050d057209 */ /* 0x000fe40007810000 */
[----:B------:R-:W-:Y:S02]  /*55d0*/  FMNMX.FTZ R3, R251, R3, !PT ;  /* 0x00000003fb037209 */ /* 0x000fe40007810000 */
[----:B------:R-:W-:Y:S02]  /*55e0*/  ISETP.GT.AND P0, PT, R7, 0x11, PT ;  /* 0x000000110700780c */ /* 0x000fe40003f04270 */
[----:B------:R-:W-:Y:S01]  /*55f0*/  FSEL R68, R74, -INF , P1 ;  /* 0xff8000004a447808 */ /* 0x000fe20000800000 */
[----:B------:R-:W3:Y:S01]  /*5600*/  SHFL.BFLY PT, R8, R3, 0x2, 0x1f ;  /* 0x0c401f0003087f89 */ /* 0x000ee200000e0000 */
[----:B------:R-:W-:-:S02]  /*5610*/  FMNMX.FTZ R5, R12, R5, !PT ;  /* 0x000000050c057209 */ /* 0x000fc40007810000 */
[----:B------:R-:W-:Y:S02]  /*5620*/  ISETP.GT.AND P1, PT, R7, 0x18, PT ;  /* 0x000000180700780c */ /* 0x000fe40003f24270 */
[----:B------:R-:W-:Y:S02]  /*5630*/  FSEL R69, R71, -INF , P0 ;  /* 0xff80000047457808 */ /* 0x000fe40000000000 */
[----:B------:R-:W-:Y:S01]  /*5640*/  FMNMX.FTZ R5, R68, R5, !PT ;  /* 0x0000000544057209 */ /* 0x000fe20007810000 */
[----:B------:R-:W-:Y:S01]  /*5650*/  SHFL.BFLY PT, R71, R6, 0x1, 0x1f ;  /* 0x0c201f0006477f89 */ /* 0x000fe200000e0000 */
[----:B------:R-:W-:Y:S02]  /*5660*/  ISETP.GT.AND P0, PT, R7, 0x19, PT ;  /* 0x000000190700780c */ /* 0x000fe40003f04270 */
[----:B-1----:R-:W-:Y:S02]  /*5670*/  FSEL R75, R9, -INF , P1 ;  /* 0xff800000094b7808 */ /* 0x002fe40000800000 */
[----:B------:R-:W-:Y:S01]  /*5680*/  FMNMX.FTZ R5, R69, R5, !PT ;  /* 0x0000000545057209 */ /* 0x000fe20007810000 */
[----:B------:R-:W1:Y:S01]  /*5690*/  SHFL.BFLY PT, R9, R73, 0x1, 0x1f ;  /* 0x0c201f0049097f89 */ /* 0x000e6200000e0000 */
[----:B------:R-:W-:-:S02]  /*56a0*/  ISETP.GT.AND P1, PT, R7, 0x20, PT ;  /* 0x000000200700780c */ /* 0x000fc40003f24270 */
[----:B------:R-:W-:Y:S01]  /*56b0*/  FSEL R74, R189, -INF , P0 ;  /* 0xff800000bd4a7808 */ /* 0x000fe20000000000 */
[----:B------:R-:W-:Y:S01]  /*56c0*/  IMAD.MOV.U32 R189, RZ, RZ, R202 ;  /* 0x000000ffffbd7224 */ /* 0x000fe200078e00ca */
[----:B------:R-:W-:Y:S02]  /*56d0*/  FMNMX.FTZ R5, R75, R5, !PT ;  /* 0x000000054b057209 */ /* 0x000fe40007810000 */
[----:B------:R-:W-:Y:S02]  /*56e0*/  ISETP.GT.AND P0, PT, R7, 0x21, PT ;  /* 0x000000210700780c */ /* 0x000fe40003f04270 */
[----:B------:R-:W-:Y:S01]  /*56f0*/  FSEL R116, R187, -INF , P1 ;  /* 0xff800000bb747808 */ /* 0x000fe20000800000 */
[----:B------:R-:W-:Y:S01]  /*5700*/  IMAD.MOV.U32 R187, RZ, RZ, R201 ;  /* 0x000000ffffbb7224 */ /* 0x000fe200078e00c9 */
[----:B------:R-:W-:Y:S02]  /*5710*/  FMNMX.FTZ R5, R74, R5, !PT ;  /* 0x000000054a057209 */ /* 0x000fe40007810000 */
[----:B------:R-:W-:-:S02]  /*5720*/  ISETP.GT.AND P1, PT, R7, 0x28, PT ;  /* 0x000000280700780c */ /* 0x000fc40003f24270 */
[----:B------:R-:W-:Y:S01]  /*5730*/  FSEL R117, R188, -INF , P0 ;  /* 0xff800000bc757808 */ /* 0x000fe20000000000 */
[----:B------:R-:W-:Y:S01]  /*5740*/  IMAD.MOV.U32 R188, RZ, RZ, R200 ;  /* 0x000000ffffbc7224 */ /* 0x000fe200078e00c8 */
[----:B------:R-:W-:Y:S02]  /*5750*/  FMNMX.FTZ R5, R116, R5, !PT ;  /* 0x0000000574057209 */ /* 0x000fe40007810000 */
[----:B------:R-:W-:Y:S02]  /*5760*/  ISETP.GT.AND P0, PT, R7, 0x29, PT ;  /* 0x000000290700780c */ /* 0x000fe40003f04270 */
[----:B------:R-:W-:Y:S02]  /*5770*/  FSEL R118, R185, -INF , P1 ;  /* 0xff800000b9767808 */ /* 0x000fe40000800000 */
[----:B------:R-:W-:Y:S02]  /*5780*/  FMNMX.FTZ R5, R117, R5, !PT ;  /* 0x0000000575057209 */ /* 0x000fe40007810000 */
[----:B---3--:R-:W-:-:S02]  /*5790*/  FMNMX.FTZ R10, R3, R8, !PT ;  /* 0x00000008030a7209 */ /* 0x008fc40007810000 */
[C---:B------:R-:W-:Y:S01]  /*57a0*/  ISETP.GT.AND P1, PT, R7.reuse, 0x30, PT ;  /* 0x000000300700780c */ /* 0x040fe20003f24270 */
[----:B------:R3:W4:Y:S01]  /*57b0*/  MUFU.TANH R8, R38 ;  /* 0x0000002600087308 */ /* 0x0007220000002400 */
[----:B------:R-:W-:Y:S01]  /*57c0*/  FSEL R120, R186, -INF , P0 ;  /* 0xff800000ba787808 */ /* 0x000fe20000000000 */
[----:B------:R-:W5:Y:S01]  /*57d0*/  SHFL.BFLY PT, R70, R10, 0x1, 0x1f ;  /* 0x0c201f000a467f89 */ /* 0x000f6200000e0000 */
[----:B------:R-:W-:Y:S01]  /*57e0*/  FMNMX.FTZ R3, R118, R5, !PT ;  /* 0x0000000576037209 */ /* 0x000fe20007810000 */
[----:B------:R-:W-:Y:S01]  /*57f0*/  IMAD.MOV.U32 R186, RZ, RZ, R199 ;  /* 0x000000ffffba7224 */ /* 0x000fe200078e00c7 */
[----:B------:R-:W-:Y:S02]  /*5800*/  ISETP.GT.AND P0, PT, R7, 0x31, PT ;  /* 0x000000310700780c */ /* 0x000fe40003f04270 */
[----:B------:R-:W-:Y:S02]  /*5810*/  FSEL R132, R178, -INF , P1 ;  /* 0xff800000b2847808 */ /* 0x000fe40000800000 */
[----:B------:R-:W-:-:S02]  /*5820*/  FMNMX.FTZ R3, R120, R3, !PT ;  /* 0x0000000378037209 */ /* 0x000fc40007810000 */
[C---:B------:R-:W-:Y:S02]  /*5830*/  ISETP.GT.AND P1, PT, R7.reuse, 0x38, PT ;  /* 0x000000380700780c */ /* 0x040fe40003f24270 */
[----:B------:R-:W-:Y:S02]  /*5840*/  FSEL R133, R184, -INF , P0 ;  /* 0xff800000b8857808 */ /* 0x000fe40000000000 */
[----:B------:R-:W-:Y:S01]  /*5850*/  FMNMX.FTZ R3, R132, R3, !PT ;  /* 0x0000000384037209 */ /* 0x000fe20007810000 */
[----:B---3--:R-:W-:Y:S01]  /*5860*/  LDSM.16.MT88.4 R36, [R226+0x100] ;  /* 0x00010000e224783b */ /* 0x008fe20000004200 */
[----:B------:R-:W-:Y:S02]  /*5870*/  ISETP.GT.AND P0, PT, R7, 0x39, PT ;  /* 0x000000390700780c */ /* 0x000fe40003f04270 */
[----:B------:R-:W-:Y:S02]  /*5880*/  FSEL R135, R138, -INF , P1 ;  /* 0xff8000008a877808 */ /* 0x000fe40000800000 */
[----:B------:R-:W-:-:S02]  /*5890*/  FMNMX.FTZ R3, R133, R3, !PT ;  /* 0x0000000385037209 */ /* 0x000fc40007810000 */
[----:B------:R-:W-:Y:S02]  /*58a0*/  ISETP.GT.AND P1, PT, R7, 0x40, PT ;  /* 0x000000400700780c */ /* 0x000fe40003f24270 */
[----:B------:R-:W-:Y:S02]  /*58b0*/  FSEL R138, R176, -INF , P0 ;  /* 0xff800000b08a7808 */ /* 0x000fe40000000000 */
[----:B------:R-:W-:Y:S02]  /*58c0*/  FMNMX.FTZ R3, R135, R3, !PT ;  /* 0x0000000387037209 */ /* 0x000fe40007810000 */
[----:B------:R-:W-:Y:S02]  /*58d0*/  ISETP.GT.AND P0, PT, R7, 0x41, PT ;  /* 0x000000410700780c */ /* 0x000fe40003f04270 */
[----:B------:R-:W-:Y:S02]  /*58e0*/  FSEL R148, R102, -INF , P1 ;  /* 0xff80000066947808 */ /* 0x000fe40000800000 */
[----:B------:R-:W-:-:S02]  /*58f0*/  FMNMX.FTZ R3, R138, R3, !PT ;  /* 0x000000038a037209 */ /* 0x000fc40007810000 */
[----:B------:R-:W-:Y:S02]  /*5900*/  ISETP.GT.AND P3, PT, R7, 0x48, PT ;  /* 0x000000480700780c */ /* 0x000fe40003f64270 */
[----:B------:R-:W-:Y:S02]  /*5910*/  FSEL R149, R99, -INF , P0 ;  /* 0xff80000063957808 */ /* 0x000fe40000000000 */
[----:B------:R-:W-:Y:S02]  /*5920*/  FMNMX.FTZ R3, R148, R3, !PT ;  /* 0x0000000394037209 */ /* 0x000fe40007810000 */
[----:B-1----:R-:W-:Y:S02]  /*5930*/  FMNMX.FTZ R73, R73, R9, !PT ;  /* 0x0000000949497209 */ /* 0x002fe40007810000 */
[----:B------:R-:W-:Y:S01]  /*5940*/  ISETP.GT.AND P2, PT, R7, 0x49, PT ;  /* 0x000000490700780c */ /* 0x000fe20003f44270 */
[----:B------:R-:W1:Y:S01]  /*5950*/  MUFU.TANH R9, R48 ;  /* 0x0000003000097308 */ /* 0x000e620000002400 */
[----:B------:R-:W-:-:S02]  /*5960*/  FSEL R150, R79, -INF , P3 ;  /* 0xff8000004f967808 */ /* 0x000fc40001800000 */
[----:B------:R-:W-:Y:S02]  /*5970*/  FMNMX.FTZ R3, R149, R3, !PT ;  /* 0x0000000395037209 */ /* 0x000fe40007810000 */
[----:B------:R-:W-:Y:S01]  /*5980*/  FMNMX.FTZ R71, R6, R71, !PT ;  /* 0x0000004706477209 */ /* 0x000fe20007810000 */
[C---:B------:R-:W-:Y:S01]  /*5990*/  FMUL.FTZ R6, R73.reuse, c[0x0][0x2d0] ;  /* 0x0000b40049067a20 */ /* 0x040fe20000410000 */
[----:B------:R-:W-:Y:S02]  /*59a0*/  FSETP.NEU.FTZ.AND P0, PT, R73, -INF , PT ;  /* 0xff8000004900780b */ /* 0x000fe40003f1d000 */
[----:B------:R-:W-:Y:S02]  /*59b0*/  ISETP.GT.AND P1, PT, R7, 0x50, PT ;  /* 0x000000500700780c */ /* 0x000fe40003f24270 */
[----:B------:R-:W-:Y:S02]  /*59c0*/  FSEL R152, R94, -INF , P2 ;  /* 0xff8000005e987808 */ /* 0x000fe40001000000 */
[----:B------:R-:W-:-:S02]  /*59d0*/  FMNMX.FTZ R3, R150, R3, !PT ;  /* 0x0000000396037209 */ /* 0x000fc40007810000 */
[----:B------:R-:W-:Y:S02]  /*59e0*/  FSEL R6, R6, RZ, P0 ;  /* 0x000000ff06067208 */ /* 0x000fe40000000000 */
[----:B------:R-:W-:Y:S02]  /*59f0*/  ISETP.GT.AND P0, PT, R7, 0x51, PT ;  /* 0x000000510700780c */ /* 0x000fe40003f04270 */
[----:B------:R-:W-:Y:S01]  /*5a00*/  FSEL R170, R170, -INF , P1 ;  /* 0xff800000aaaa7808 */ /* 0x000fe20000800000 */
[----:B------:R-:W-:Y:S01]  /*5a10*/  FFMA.FTZ R5, R11, c[0x0][0x2d0], -R6 ;  /* 0x0000b4000b057a23 */ /* 0x000fe20000010806 */
[----:B------:R-:W-:Y:S02]  /*5a20*/  FMNMX.FTZ R3, R152, R3, !PT ;  /* 0x0000000398037209 */ /* 0x000fe40007810000 */
[----:B------:R-:W-:Y:S01]  /*5a30*/  ISETP.GT.AND P2, PT, R7, 0x58, PT ;  /* 0x000000580700780c */ /* 0x000fe20003f44270 */
[----:B------:R3:W-:Y:S01]  /*5a40*/  MUFU.EX2 R220, R5 ;  /* 0x0000000500dc7308 */ /* 0x0007e20000000800 */
[----:B------:R-:W-:-:S02]  /*5a50*/  FSEL R173, R32, -INF , P0 ;  /* 0xff80000020ad7808 */ /* 0x000fc40000000000 */
[----:B------:R-:W-:Y:S01]  /*5a60*/  FMNMX.FTZ R3, R170, R3, !PT ;  /* 0x00000003aa037209 */ /* 0x000fe20007810000 */
[----:B------:R-:W-:Y:S01]  /*5a70*/  LDSM.16.MT88.4 R32, [R225+0x100] ;  /* 0x00010000e120783b */ /* 0x000fe20000004200 */
[----:B------:R-:W-:Y:S02]  /*5a80*/  ISETP.GT.AND P1, PT, R7, 0x59, PT ;  /* 0x000000590700780c */ /* 0x000fe40003f24270 */
[----:B------:R-:W-:Y:S02]  /*5a90*/  FSEL R174, R31, -INF , P2 ;  /* 0xff8000001fae7808 */ /* 0x000fe40001000000 */
[----:B------:R-:W-:Y:S02]  /*5aa0*/  FMNMX.FTZ R3, R173, R3, !PT ;  /* 0x00000003ad037209 */ /* 0x000fe40007810000 */
[----:B------:R-:W-:Y:S02]  /*5ab0*/  ISETP.GT.AND P0, PT, R7, 0x60, PT ;  /* 0x000000600700780c */ /* 0x000fe40003f04270 */
[----:B------:R-:W-:-:S02]  /*5ac0*/  FSEL R176, R30, -INF , P1 ;  /* 0xff8000001eb07808 */ /* 0x000fc40000800000 */
[----:B------:R-:W-:Y:S01]  /*5ad0*/  FMNMX.FTZ R3, R174, R3, !PT ;  /* 0x00000003ae037209 */ /* 0x000fe20007810000 */
[----:B---3--:R-:W-:Y:S01]  /*5ae0*/  FFMA.FTZ R5, R18, c[0x0][0x2d0], -R6 ;  /* 0x0000b40012057a23 */ /* 0x008fe20000010806 */
[----:B------:R-:W-:Y:S02]  /*5af0*/  ISETP.GT.AND P2, PT, R7, 0x61, PT ;  /* 0x000000610700780c */ /* 0x000fe40003f44270 */
[----:B--2---:R-:W-:Y:S01]  /*5b00*/  FSEL R216, R29, -INF , P0 ;  /* 0xff8000001dd87808 */ /* 0x004fe20000000000 */
[----:B------:R2:W-:Y:S01]  /*5b10*/  MUFU.EX2 R217, R5 ;  /* 0x0000000500d97308 */ /* 0x0005e20000000800 */
[----:B------:R-:W-:Y:S02]  /*5b20*/  FMNMX.FTZ R3, R176, R3, !PT ;  /* 0x00000003b0037209 */ /* 0x000fe40007810000 */
[----:B------:R-:W-:Y:S02]  /*5b30*/  ISETP.GT.AND P1, PT, R7, 0x68, PT ;  /* 0x000000680700780c */ /* 0x000fe40003f24270 */
[----:B------:R-:W-:-:S02]  /*5b40*/  FSEL R214, R27, -INF , P2 ;  /* 0xff8000001bd67808 */ /* 0x000fc40001000000 */
[----:B------:R-:W-:Y:S02]  /*5b50*/  ISETP.GT.AND P0, PT, R7, 0x69, PT ;  /* 0x000000690700780c */ /* 0x000fe40003f04270 */
[----:B----4-:R-:W-:Y:S01]  /*5b60*/  FSEL R208, R8, -INF , P1 ;  /* 0xff80000008d07808 */ /* 0x010fe20000800000 */
[----:B------:R-:W-:Y:S01]  /*5b70*/  FMUL.FTZ R8, R71, c[0x0][0x2d0] ;  /* 0x0000b40047087a20 */ /* 0x000fe20000410000 */
[----:B-1----:R-:W-:Y:S02]  /*5b80*/  FSEL R183, R9, -INF , P0 ;  /* 0xff80000009b77808 */ /* 0x002fe40000000000 */
[----:B------:R-:W-:Y:S02]  /*5b90*/  FSETP.NEU.FTZ.AND P1, PT, R71, -INF , PT ;  /* 0xff8000004700780b */ /* 0x000fe40003f3d000 */
[----:B-----5:R-:W-:Y:S01]  /*5ba0*/  FMNMX.FTZ R70, R70, R10, !PT ;  /* 0x0000000a46467209 */ /* 0x020fe20007810000 */
[----:B--2---:R-:W-:-:S03]  /*5bb0*/  FFMA.FTZ R5, R19, c[0x0][0x2d0], -R6 ;  /* 0x0000b40013057a23 */ /* 0x004fc60000010806 */
[----:B------:R-:W-:Y:S01]  /*5bc0*/  FSETP.NEU.FTZ.AND P0, PT, R70, -INF , PT ;  /* 0xff8000004600780b */ /* 0x000fe20003f1d000 */
[----:B------:R1:W-:Y:S02]  /*5bd0*/  MUFU.EX2 R203, R5 ;  /* 0x0000000500cb7308 */ /* 0x0003e40000000800 */
[----:B-1----:R-:W-:Y:S01]  /*5be0*/  FMNMX.FTZ R5, R216, R3, !PT ;  /* 0x00000003d8057209 */ /* 0x002fe20007810000 */
[----:B------:R-:W-:-:S03]  /*5bf0*/  FFMA.FTZ R3, R20, c[0x0][0x2d0], -R6 ;  /* 0x0000b40014037a23 */ /* 0x000fc60000010806 */
[----:B------:R-:W-:Y:S02]  /*5c00*/  FMNMX.FTZ R5, R214, R5, !PT ;  /* 0x00000005d6057209 */ /* 0x000fe40007810000 */
[----:B------:R1:W-:Y:S02]  /*5c10*/  MUFU.EX2 R158, R3 ;  /* 0x00000003009e7308 */ /* 0x0003e40000000800 */
[----:B------:R-:W-:Y:S02]  /*5c20*/  FMNMX.FTZ R7, R208, R5, !PT ;  /* 0x00000005d0077209 */ /* 0x000fe40007810000 */
[----:B------:R-:W-:Y:S02]  /*5c30*/  FSEL R5, R8, RZ, P1 ;  /* 0x000000ff08057208 */ /* 0x000fe40000800000 */
[----:B------:R-:W-:-:S03]  /*5c40*/  FMNMX.FTZ R7, R183, R7, !PT ;  /* 0x00000007b7077209 */ /* 0x000fc60007810000 */
[----:B------:R-:W-:Y:S02]  /*5c50*/  FFMA.FTZ R8, R25, c[0x0][0x2d0], -R5 ;  /* 0x0000b40019087a23 */ /* 0x000fe40000010805 */
[----:B------:R-:W2:Y:S02]  /*5c60*/  SHFL.BFLY PT, R9, R7, 0x2, 0x1f ;  /* 0x0c401f0007097f89 */ /* 0x000ea400000e0000 */
[----:B------:R3:W-:Y:S01]  /*5c70*/  MUFU.EX2 R252, R8 ;  /* 0x0000000800fc7308 */ /* 0x0007e20000000800 */
[----:B-1----:R-:W-:-:S07]  /*5c80*/  FFMA.FTZ R3, R21, c[0x0][0x2d0], -R6 ;  /* 0x0000b40015037a23 */ /* 0x002fce0000010806 */
[----:B------:R1:W-:Y:S01]  /*5c90*/  MUFU.EX2 R195, R3 ;  /* 0x0000000300c37308 */ /* 0x0003e20000000800 */
[----:B---3--:R-:W-:-:S07]  /*5ca0*/  FFMA.FTZ R8, R26, c[0x0][0x2d0], -R5 ;  /* 0x0000b4001a087a23 */ /* 0x008fce0000010805 */
[----:B------:R-:W3:Y:S01]  /*5cb0*/  MUFU.EX2 R193, R8 ;  /* 0x0000000800c17308 */ /* 0x000ee20000000800 */
[----:B--2---:R-:W-:Y:S01]  /*5cc0*/  FMNMX.FTZ R7, R7, R9, !PT ;  /* 0x0000000907077209 */ /* 0x004fe20007810000 */
[----:B-1----:R-:W-:-:S06]  /*5cd0*/  FFMA.FTZ R3, R22, c[0x0][0x2d0], -R5 ;  /* 0x0000b40016037a23 */ /* 0x002fcc0000010805 */
[----:B------:R1:W-:Y:S01]  /*5ce0*/  MUFU.EX2 R250, R3 ;  /* 0x0000000300fa7308 */ /* 0x0003e20000000800 */
[----:B---3--:R-:W-:Y:S01]  /*5cf0*/  F2FP.BF16.PACK_AB R10, R193, R252 ;  /* 0x000000fcc10a723e */ /* 0x008fe200000010ff */
[----:B-1----:R-:W-:Y:S02]  /*5d00*/  FFMA.FTZ R3, R23, c[0x0][0x2d0], -R5 ;  /* 0x0000b40017037a23 */ /* 0x002fe40000010805 */
[----:B------:R-:W-:Y:S04]  /*5d10*/  LDSM.16.MT88.4 R20, [R224+0x100] ;  /* 0x00010000e014783b */ /* 0x000fe80000004200 */
[----:B------:R1:W-:Y:S02]  /*5d20*/  MUFU.EX2 R249, R3 ;  /* 0x0000000300f97308 */ /* 0x0003e40000000800 */
[----:B-1----:R-:W-:-:S05]  /*5d30*/  FMUL.FTZ R3, R70, c[0x0][0x2d0] ;  /* 0x0000b40046037a20 */ /* 0x002fca0000410000 */
[----:B------:R-:W-:-:S05]  /*5d40*/  FSEL R3, R3, RZ, P0 ;  /* 0x000000ff03037208 */ /* 0x000fca0000000000 */
[--C-:B------:R-:W-:Y:S02]  /*5d50*/  FFMA.FTZ R8, R16, c[0x0][0x2d0], -R3.reuse ;  /* 0x0000b40010087a23 */ /* 0x100fe40000010803 */
[--C-:B------:R-:W-:Y:S02]  /*5d60*/  FFMA.FTZ R0, R17, c[0x0][0x2d0], -R3.reuse ;  /* 0x0000b40011007a23 */ /* 0x100fe40000010803 */
[----:B------:R1:W-:Y:S01]  /*5d70*/  MUFU.EX2 R248, R8 ;  /* 0x0000000800f87308 */ /* 0x0003e20000000800 */
[----:B------:R-:W-:Y:S07]  /*5d80*/  LDSM.16.MT88.4 R16, [R227+0x100] ;  /* 0x00010000e310783b */ /* 0x000fee0000004200 */
[----:B------:R2:W3:Y:S01]  /*5d90*/  MUFU.EX2 R222, R0 ;  /* 0x0000000000de7308 */ /* 0x0004e20000000800 */
[----:B-1----:R-:W1:Y:S01]  /*5da0*/  SHFL.BFLY PT, R8, R7, 0x1, 0x1f ;  /* 0x0c201f0007087f89 */ /* 0x002e6200000e0000 */
[----:B--2---:R-:W-:Y:S01]  /*5db0*/  FFMA.FTZ R0, R24, c[0x0][0x2d0], -R3 ;  /* 0x0000b40018007a23 */ /* 0x004fe20000010803 */
[----:B---3--:R-:W-:-:S02]  /*5dc0*/  F2FP.BF16.PACK_AB R9, R222, R248 ;  /* 0x000000f8de09723e */ /* 0x008fc400000010ff */
[----:B------:R-:W-:Y:S03]  /*5dd0*/  LDSM.16.MT88.4 R24, [R227+0x900] ;  /* 0x00090000e318783b */ /* 0x000fe60000004200 */
[----:B------:R2:W-:Y:S01]  /*5de0*/  MUFU.EX2 R244, R0 ;  /* 0x0000000000f47308 */ /* 0x0005e20000000800 */
[----:B-1----:R-:W-:Y:S02]  /*5df0*/  FMNMX.FTZ R72, R7, R8, !PT ;  /* 0x0000000807487209 */ /* 0x002fe40007810000 */
[----:B------:R-:W-:Y:S01]  /*5e00*/  F2FP.BF16.PACK_AB R8, R249, R250 ;  /* 0x000000faf908723e */ /* 0x000fe200000010ff */
[----:B--2---:R-:W-:Y:S01]  /*5e10*/  FFMA.FTZ R0, R28, c[0x0][0x2d0], -R3 ;  /* 0x0000b4001c007a23 */ /* 0x004fe20000010803 */
[C---:B------:R-:W-:Y:S01]  /*5e20*/  FSETP.NEU.FTZ.AND P0, PT, R72.reuse, -INF , PT ;  /* 0xff8000004800780b */ /* 0x040fe20003f1d000 */
[----:B------:R-:W-:Y:S01]  /*5e30*/  FMUL.FTZ R2, R72, c[0x0][0x2d0] ;  /* 0x0000b40048027a20 */ /* 0x000fe20000410000 */
[----:B------:R-:W1:Y:S01]  /*5e40*/  LDSM.16.MT88.4 R28, [R224+0x900] ;  /* 0x00090000e01c783b */ /* 0x000e620000004200 */
[----:B------:R2:W3:Y:S02]  /*5e50*/  MUFU.EX2 R194, R0 ;  /* 0x0000000000c27308 */ /* 0x0004e40000000800 */
[----:B--2---:R-:W-:Y:S01]  /*5e60*/  FFMA.FTZ R0, R40, c[0x0][0x2d0], -R6 ;  /* 0x0000b40028007a23 */ /* 0x004fe20000010806 */
[----:B---3--:R-:W-:-:S05]  /*5e70*/  F2FP.BF16.PACK_AB R11, R194, R244 ;  /* 0x000000f4c20b723e */ /* 0x008fca00000010ff */
[----:B------:R2:W-:Y:S02]  /*5e80*/  MUFU.EX2 R184, R0 ;  /* 0x0000000000b87308 */ /* 0x0005e40000000800 */
[C---:B------:R-:W-:Y:S08]  /*5e90*/  HMMA.16816.F32.BF16 R88, R8.reuse, R20, RZ ;  /* 0x000000140858723c */ /* 0x040ff000000418ff */
[----:B------:R-:W-:Y:S01]  /*5ea0*/  HMMA.16816.F32.BF16 R84, R8, R16, RZ ;  /* 0x000000100854723c */ /* 0x000fe200000418ff */
[----:B--2---:R-:W-:-:S04]  /*5eb0*/  FFMA.FTZ R0, R41, c[0x0][0x2d0], -R6 ;  /* 0x0000b40029007a23 */ /* 0x004fc80000010806 */
[----:B------:R2:W-:Y:S03]  /*5ec0*/  MUFU.EX2 R4, R0 ;  /* 0x0000000000047308 */ /* 0x0005e60000000800 */
[C---:B------:R-:W-:Y:S08]  /*5ed0*/  HMMA.16816.F32.BF16 R64, R8.reuse, R22, RZ ;  /* 0x000000160840723c */ /* 0x040ff000000418ff */
[----:B------:R-:W-:Y:S01]  /*5ee0*/  HMMA.16816.F32.BF16 R60, R8, R18, RZ ;  /* 0x00000012083c723c */ /* 0x000fe200000418ff */
[----:B--2---:R-:W-:Y:S01]  /*5ef0*/  FSEL R0, R2, RZ, P0 ;  /* 0x000000ff02007208 */ /* 0x004fe20000000000 */
[----:B------:R-:W-:-:S06]  /*5f00*/  FFMA.FTZ R2, R42, c[0x0][0x2d0], -R6 ;  /* 0x0000b4002a027a23 */ /* 0x000fcc0000010806 */
[C---:B------:R-:W-:Y:S01]  /*5f10*/  HMMA.16816.F32.BF16 R80, R8.reuse, R32, RZ ;  /* 0x000000200850723c */ /* 0x040fe200000418ff */
[----:B------:R-:W-:Y:S01]  /*5f20*/  PLOP3.LUT P0, PT, PT, PT, UP0, 0x80, 0x0 ;  /* 0x000000000000781c */ /* 0x000fe20003f0f008 */
[----:B------:R2:W-:Y:S06]  /*5f30*/  MUFU.EX2 R190, R2 ;  /* 0x0000000200be7308 */ /* 0x0005ec0000000800 */
[C---:B------:R-:W-:Y:S08]  /*5f40*/  HMMA.16816.F32.BF16 R76, R8.reuse, R36, RZ ;  /* 0x00000024084c723c */ /* 0x040ff000000418ff */
[----:B------:R-:W-:Y:S01]  /*5f50*/  HMMA.16816.F32.BF16 R56, R8, R34, RZ ;  /* 0x000000220838723c */ /* 0x000fe200000418ff */
[----:B--2---:R-:W-:-:S04]  /*5f60*/  FFMA.FTZ R2, R15, c[0x0][0x2d0], -R0 ;  /* 0x0000b4000f027a23 */ /* 0x004fc80000010800 */
[----:B------:R2:W-:Y:S03]  /*5f70*/  MUFU.EX2 R178, R2 ;  /* 0x0000000200b27308 */ /* 0x0005e60000000800 */
[----:B------:R-:W-:Y:S01]  /*5f80*/  HMMA.16816.F32.BF16 R48, R8, R38, RZ ;  /* 0x000000260830723c */ /* 0x000fe200000418ff */
[----:B--2---:R-:W-:Y:S01]  /*5f90*/  FFMA.FTZ R2, R14, c[0x0][0x2d0], -R0 ;  /* 0x0000b4000e027a23 */ /* 0x004fe20000010800 */
[----:B------:R-:W-:-:S03]  /*5fa0*/  F2FP.BF16.PACK_AB R14, R158, R203 ;  /* 0x000000cb9e0e723e */ /* 0x000fc600000010ff */
[----:B------:R2:W3:Y:S02]  /*5fb0*/  MUFU.EX2 R177, R2 ;  /* 0x0000000200b17308 */ /* 0x0004e40000000800 */
[----:B--2---:R-:W-:Y:S01]  /*5fc0*/  FFMA.FTZ R2, R13, c[0x0][0x2d0], -R0 ;  /* 0x0000b4000d027a23 */ /* 0x004fe20000010800 */
[----:B---3--:R-:W-:-:S05]  /*5fd0*/  F2FP.BF16.PACK_AB R13, R177, R178 ;  /* 0x000000b2b10d723e */ /* 0x008fca00000010ff */
[----:B------:R2:W-:Y:S02]  /*5fe0*/  MUFU.EX2 R213, R2 ;  /* 0x0000000200d57308 */ /* 0x0005e40000000800 */
[----:B--2---:R-:W-:Y:S01]  /*5ff0*/  FFMA.FTZ R2, R12, c[0x0][0x2d0], -R0 ;  /* 0x0000b4000c027a23 */ /* 0x004fe20000010800 */
[----:B------:R-:W-:-:S05]  /*6000*/  F2FP.BF16.PACK_AB R12, R217, R220 ;  /* 0x000000dcd90c723e */ /* 0x000fca00000010ff */
[----:B------:R2:W3:Y:S02]  /*6010*/  MUFU.EX2 R215, R2 ;  /* 0x0000000200d77308 */ /* 0x0004e40000000800 */
[----:B--2---:R-:W-:Y:S01]  /*6020*/  FFMA.FTZ R2, R43, c[0x0][0x2d0], -R5 ;  /* 0x0000b4002b027a23 */ /* 0x004fe20000010805 */
[----:B---3--:R-:W-:-:S05]  /*6030*/  F2FP.BF16.PACK_AB R15, R215, R213 ;  /* 0x000000d5d70f723e */ /* 0x008fca00000010ff */
[----:B------:R2:W-:Y:S02]  /*6040*/  MUFU.EX2 R196, R2 ;  /* 0x0000000200c47308 */ /* 0x0005e40000000800 */
[C---:B------:R-:W-:Y:S08]  /*6050*/  HMMA.16816.F32.BF16 R52, R12.reuse, R20, RZ ;  /* 0x000000140c34723c */ /* 0x040ff000000418ff */
[----:B------:R-:W-:Y:S01]  /*6060*/  HMMA.16816.F32.BF16 R92, R12, R22, RZ ;  /* 0x000000160c5c723c */ /* 0x000fe200000418ff */
[----:B------:R-:W3:Y:S01]  /*6070*/  LDSM.16.MT88.4 R20, [R225+0x900] ;  /* 0x00090000e114783b */ /* 0x000ee20000004200 */
[----:B--2---:R-:W-:-:S04]  /*6080*/  FFMA.FTZ R2, R45, c[0x0][0x2d0], -R5 ;  /* 0x0000b4002d027a23 */ /* 0x004fc80000010805 */
[----:B------:R2:W4:Y:S02]  /*6090*/  MUFU.EX2 R185, R2 ;  /* 0x0000000200b97308 */ /* 0x0005240000000800 */
[C---:B------:R-:W-:Y:S08]  /*60a0*/  HMMA.16816.F32.BF16 R104, R12.reuse, R18, RZ ;  /* 0x000000120c68723c */ /* 0x040ff000000418ff */
[----:B------:R-:W-:Y:S01]  /*60b0*/  HMMA.16816.F32.BF16 R40, R12, R32, RZ ;  /* 0x000000200c28723c */ /* 0x000fe200000418ff */
[----:B--2---:R-:W-:-:S07]  /*60c0*/  FFMA.FTZ R2, R46, c[0x0][0x2d0], -R5 ;  /* 0x0000b4002e027a23 */ /* 0x004fce0000010805 */
[C---:B------:R-:W-:Y:S01]  /*60d0*/  HMMA.16816.F32.BF16 R108, R12.reuse, R34, RZ ;  /* 0x000000220c6c723c */ /* 0x040fe200000418ff */
[----:B----4-:R-:W-:Y:S01]  /*60e0*/  F2FP.BF16.PACK_AB R8, R185, R196 ;  /* 0x000000c4b908723e */ /* 0x010fe200000010ff */
[----:B------:R2:W-:Y:S06]  /*60f0*/  MUFU.EX2 R191, R2 ;  /* 0x0000000200bf7308 */ /* 0x0005ec0000000800 */
[C---:B------:R-:W-:Y:S08]  /*6100*/  HMMA.16816.F32.BF16 R32, R12.reuse, R36, RZ ;  /* 0x000000240c20723c */ /* 0x040ff000000418ff */
[----:B------:R-:W-:Y:S01]  /*6110*/  HMMA.16816.F32.BF16 R100, R12, R38, RZ ;  /* 0x000000260c64723c */ /* 0x000fe200000418ff */
[----:B--2---:R-:W-:-:S04]  /*6120*/  FFMA.FTZ R2, R47, c[0x0][0x2d0], -R5 ;  /* 0x0000b4002f027a23 */ /* 0x004fc80000010805 */
[----:B------:R2:W4:Y:S02]  /*6130*/  MUFU.EX2 R7, R2 ;  /* 0x0000000200077308 */ /* 0x0005240000000800 */
[--C-:B--2---:R-:W-:Y:S01]  /*6140*/  FFMA.FTZ R2, R44, c[0x0][0x2d0], -R3.reuse ;  /* 0x0000b4002c027a23 */ /* 0x104fe20000010803 */
[----:B----4-:R-:W-:Y:S01]  /*6150*/  F2FP.BF16.PACK_AB R10, R7, R191 ;  /* 0x000000bf070a723e */ /* 0x010fe200000010ff */
[----:B------:R-:W-:Y:S01]  /*6160*/  HMMA.16816.F32.BF16 R44, R12, R16, RZ ;  /* 0x000000100c2c723c */ /* 0x000fe200000418ff */
[----:B------:R-:W2:Y:S03]  /*6170*/  LDSM.16.MT88.4 R16, [R226+0x900] ;  /* 0x00090000e210783b */ /* 0x000ea60000004200 */
[----:B------:R4:W-:Y:S01]  /*6180*/  MUFU.EX2 R243, R2 ;  /* 0x0000000200f37308 */ /* 0x0009e20000000800 */
[----:B------:R-:W-:Y:S01]  /*6190*/  LDSM.16.MT88.4 R12, [R224+0x1100] ;  /* 0x00110000e00c783b */ /* 0x000fe20000004200 */
[----:B----4-:R-:W-:-:S06]  /*61a0*/  FFMA.FTZ R2, R96, c[0x0][0x2d0], -R3 ;  /* 0x0000b40060027a23 */ /* 0x010fcc0000010803 */
[----:B------:R4:W5:Y:S02]  /*61b0*/  MUFU.EX2 R223, R2 ;  /* 0x0000000200df7308 */ /* 0x0009640000000800 */
[----:B----4-:R-:W-:Y:S01]  /*61c0*/  FFMA.FTZ R2, R97, c[0x0][0x2d0], -R3 ;  /* 0x0000b40061027a23 */ /* 0x010fe20000010803 */
[----:B-----5:R-:W-:-:S05]  /*61d0*/  F2FP.BF16.PACK_AB R9, R223, R243 ;  /* 0x000000f3df09723e */ /* 0x020fca00000010ff */
[----:B------:R4:W-:Y:S02]  /*61e0*/  MUFU.EX2 R247, R2 ;  /* 0x0000000200f77308 */ /* 0x0009e40000000800 */
[----:B----4-:R-:W-:-:S06]  /*61f0*/  FFMA.FTZ R2, R98, c[0x0][0x2d0], -R3 ;  /* 0x0000b40062027a23 */ /* 0x010fcc0000010803 */
[----:B------:R4:W5:Y:S02]  /*6200*/  MUFU.EX2 R246, R2 ;  /* 0x0000000200f67308 */ /* 0x0009640000000800 */
[----:B----4-:R-:W-:Y:S01]  /*6210*/  FFMA.FTZ R2, R68, c[0x0][0x2d0], -R0 ;  /* 0x0000b40044027a23 */ /* 0x010fe20000010800 */
[----:B------:R-:W-:Y:S02]  /*6220*/  MOV R68, R205 ;  /* 0x000000cd00447202 */ /* 0x000fe40000000f00 */
[----:B-----5:R-:W-:-:S03]  /*6230*/  F2FP.BF16.PACK_AB R11, R246, R247 ;  /* 0x000000f7f60b723e */ /* 0x020fc600000010ff */
[----:B------:R4:W-:Y:S04]  /*6240*/  MUFU.EX2 R211, R2 ;  /* 0x0000000200d37308 */ /* 0x0009e80000000800 */
[C---:B-1----:R-:W-:Y:S08]  /*6250*/  HMMA.16816.F32.BF16 R124, R8.reuse, R28, R88 ;  /* 0x0000001c087c723c */ /* 0x042ff00000041858 */
[----:B------:R-:W-:Y:S01]  /*6260*/  HMMA.16816.F32.BF16 R96, R8, R24, R84 ;  /* 0x000000180860723c */ /* 0x000fe20000041854 */
[----:B----4-:R-:W-:-:S02]  /*6270*/  FFMA.FTZ R2, R69, c[0x0][0x2d0], -R0 ;  /* 0x0000b40045027a23 */ /* 0x010fc40000010800 */
[----:B------:R-:W-:Y:S02]  /*6280*/  IMAD.MOV.U32 R69, RZ, RZ, R204 ;  /* 0x000000ffff457224 */ /* 0x000fe400078e00cc */
[----:B------:R1:W4:Y:S03]  /*6290*/  MUFU.EX2 R210, R2 ;  /* 0x0000000200d27308 */ /* 0x0003260000000800 */
[C---:B---3--:R-:W-:Y:S08]  /*62a0*/  HMMA.16816.F32.BF16 R80, R8.reuse, R20, R80 ;  /* 0x000000140850723c */ /* 0x048ff00000041850 */
[----:B--2---:R-:W-:Y:S01]  /*62b0*/  HMMA.16816.F32.BF16 R76, R8, R16, R76 ;  /* 0x00000010084c723c */ /* 0x004fe2000004184c */
        /* <DEDUP_REMOVED lines=11> */
[----:B----4-:R-:W-:Y:S02]  /*6370*/  F2FP.BF16.PACK_AB R9, R210, R211 ;  /* 0x000000d3d209723e */ /* 0x010fe400000010ff */
[----:B------:R-:W-:Y:S01]  /*6380*/  F2FP.BF16.PACK_AB R10, R190, R4 ;  /* 0x00000004be0a723e */ /* 0x000fe200000010ff */
[----:B-1----:R-:W-:Y:S01]  /*6390*/  FFMA.FTZ R2, R112, c[0x0][0x2d0], -R5 ;  /* 0x0000b40070027a23 */ /* 0x002fe20000010805 */
[----:B--2---:R-:W-:-:S03]  /*63a0*/  F2FP.BF16.PACK_AB R11, R209, R212 ;  /* 0x000000d4d10b723e */ /* 0x004fc600000010ff */
[----:B------:R1:W-:Y:S04]  /*63b0*/  MUFU.EX2 R207, R2 ;  /* 0x0000000200cf7308 */ /* 0x0003e80000000800 */
[C---:B------:R-:W-:Y:S08]  /*63c0*/  HMMA.16816.F32.BF16 R84, R8.reuse, R20, R40 ;  /* 0x000000140854723c */ /* 0x040ff00000041828 */
[----:B------:R-:W-:Y:S01]  /*63d0*/  HMMA.16816.F32.BF16 R40, R8, R22, R108 ;  /* 0x000000160828723c */ /* 0x000fe2000004186c */
[----:B------:R-:W2:Y:S01]  /*63e0*/  LDSM.16.MT88.4 R20, [R226+0x1100] ;  /* 0x00110000e214783b */ /* 0x000ea20000004200 */
[----:B-1----:R-:W-:-:S05]  /*63f0*/  FFMA.FTZ R2, R113, c[0x0][0x2d0], -R5 ;  /* 0x0000b40071027a23 */ /* 0x002fca0000010805 */
[----:B------:R-:W-:Y:S01]  /*6400*/  IMAD.MOV.U32 R108, RZ, RZ, R197 ;  /* 0x000000ffff6c7224 */ /* 0x000fe200078e00c5 */
[----:B------:R1:W3:Y:S01]  /*6410*/  MUFU.EX2 R206, R2 ;  /* 0x0000000200ce7308 */ /* 0x0002e20000000800 */
[----:B------:R-:W-:Y:S01]  /*6420*/  IMAD.MOV.U32 R109, RZ, RZ, R196 ;  /* 0x000000ffff6d7224 */ /* 0x000fe200078e00c4 */
[----:B------:R-:W-:Y:S01]  /*6430*/  HMMA.16816.F32.BF16 R44, R8, R24, R44 ;  /* 0x00000018082c723c */ /* 0x000fe2000004182c */
[----:B------:R-:W-:Y:S02]  /*6440*/  IMAD.MOV.U32 R110, RZ, RZ, R195 ;  /* 0x000000ffff6e7224 */ /* 0x000fe400078e00c3 */
[----:B------:R-:W-:-:S05]  /*6450*/  IMAD.MOV.U32 R111, RZ, RZ, R194 ;  /* 0x000000ffff6f7224 */ /* 0x000fca00078e00c2 */
[----:B------:R-:W-:Y:S01]  /*6460*/  HMMA.16816.F32.BF16 R52, R8, R28, R52 ;  /* 0x0000001c0834723c */ /* 0x000fe20000041834 */
[----:B-1----:R-:W-:-:S07]  /*6470*/  FFMA.FTZ R2, R114, c[0x0][0x2d0], -R5 ;  /* 0x0000b40072027a23 */ /* 0x002fce0000010805 */
[C---:B------:R-:W-:Y:S01]  /*6480*/  HMMA.16816.F32.BF16 R36, R8.reuse, R30, R92 ;  /* 0x0000001e0824723c */ /* 0x040fe2000004185c */
[----:B------:R-:W-:Y:S01]  /*6490*/  LDSM.16.MT88.4 R28, [R227+0x1100] ;  /* 0x00110000e31c783b */ /* 0x000fe20000004200 */
[----:B------:R1:W-:Y:S06]  /*64a0*/  MUFU.EX2 R205, R2 ;  /* 0x0000000200cd7308 */ /* 0x0003ec0000000800 */
[----:B------:R-:W-:Y:S07]  /*64b0*/  HMMA.16816.F32.BF16 R88, R8, R18, R100 ;  /* 0x000000120858723c */ /* 0x000fee0000041864 */
[----:B------:R-:W-:-:S02]  /*64c0*/  IMAD.MOV.U32 R103, RZ, RZ, R108 ;  /* 0x000000ffff677224 */ /* 0x000fc400078e006c */
[----:B------:R-:W-:Y:S02]  /*64d0*/  IMAD.MOV.U32 R108, RZ, RZ, R184 ;  /* 0x000000ffff6c7224 */ /* 0x000fe400078e00b8 */
[----:B-1----:R-:W-:Y:S02]  /*64e0*/  FFMA.FTZ R2, R115, c[0x0][0x2d0], -R5 ;  /* 0x0000b40073027a23 */ /* 0x002fe40000010805 */
[----:B------:R-:W-:Y:S01]  /*64f0*/  HMMA.16816.F32.BF16 R112, R8, R16, R32 ;  /* 0x000000100870723c */ /* 0x000fe20000041820 */
[----:B------:R-:W-:Y:S01]  /*6500*/  IMAD.MOV.U32 R102, RZ, RZ, R109 ;  /* 0x000000ffff667224 */ /* 0x000fe200078e006d */
[----:B------:R1:W4:Y:S01]  /*6510*/  MUFU.EX2 R204, R2 ;  /* 0x0000000200cc7308 */ /* 0x0003220000000800 */
[----:B------:R-:W-:-:S04]  /*6520*/  IMAD.MOV.U32 R101, RZ, RZ, R108 ;  /* 0x000000ffff657224 */ /* 0x000fc800078e006c */
[----:B------:R-:W-:Y:S01]  /*6530*/  IMAD.MOV.U32 R16, RZ, RZ, R188 ;  /* 0x000000ffff107224 */ /* 0x000fe200078e00bc */
[----:B------:R-:W-:Y:S01]  /*6540*/  HMMA.16816.F32.BF16 R32, R8, R26, R104 ;  /* 0x0000001a0820723c */ /* 0x000fe20000041868 */
[----:B------:R-:W5:Y:S01]  /*6550*/  LDSM.16.MT88.4 R24, [R225+0x1100] ;  /* 0x00110000e118783b */ /* 0x000f620000004200 */
[----:B------:R-:W-:-:S05]  /*6560*/  IMAD.MOV.U32 R17, RZ, RZ, R185 ;  /* 0x000000ffff117224 */ /* 0x000fca00078e00b9 */
[----:B------:R-:W-:Y:S01]  /*6570*/  MOV R105, R192 ;  /* 0x000000c000697202 */ /* 0x000fe20000000f00 */
[----:B------:R-:W-:Y:S01]  /*6580*/  IMAD.MOV.U32 R107, RZ, RZ, R4 ;  /* 0x000000ffff6b7224 */ /* 0x000fe200078e0004 */
[----:B---3--:R-:W-:Y:S01]  /*6590*/  F2FP.BF16.PACK_AB R8, R206, R207 ;  /* 0x000000cfce08723e */ /* 0x008fe200000010ff */
[----:B-1----:R-:W-:Y:S01]  /*65a0*/  FFMA.FTZ R2, R122, c[0x0][0x2d0], -R3 ;  /* 0x0000b4007a027a23 */ /* 0x002fe20000010803 */
[----:B----4-:R-:W-:Y:S01]  /*65b0*/  F2FP.BF16.PACK_AB R10, R204, R205 ;  /* 0x000000cdcc0a723e */ /* 0x010fe200000010ff */
[----:B------:R-:W-:Y:S02]  /*65c0*/  IMAD.MOV.U32 R4, RZ, RZ, R189 ;  /* 0x000000ffff047224 */ /* 0x000fe400078e00bd */
[----:B------:R1:W-:Y:S01]  /*65d0*/  MUFU.EX2 R203, R2 ;  /* 0x0000000200cb7308 */ /* 0x0003e20000000800 */
[----:B------:R-:W-:Y:S02]  /*65e0*/  IMAD.MOV.U32 R106, RZ, RZ, R187 ;  /* 0x000000ffff6a7224 */ /* 0x000fe400078e00bb */
[----:B------:R-:W-:-:S02]  /*65f0*/  IMAD.MOV.U32 R104, RZ, RZ, R159 ;  /* 0x000000ffff687224 */ /* 0x000fc400078e009f */
[----:B------:R-:W-:Y:S02]  /*6600*/  IMAD.MOV.U32 R122, RZ, RZ, R158 ;  /* 0x000000ffff7a7224 */ /* 0x000fe400078e009e */
[----:B------:R-:W-:Y:S02]  /*6610*/  FFMA.FTZ R4, R4, c[0x0][0x2d0], -R6 ;  /* 0x0000b40004047a23 */ /* 0x000fe40000010806 */
        /* <DEDUP_REMOVED lines=10> */
[----:B------:R-:W-:Y:S01]  /*66c0*/  MOV R108, R128 ;  /* 0x00000080006c7202 */ /* 0x000fe20000000f00 */
[----:B-1----:R-:W-:Y:S01]  /*66d0*/  FFMA.FTZ R2, R130, c[0x0][0x2d0], -R6 ;  /* 0x0000b40082027a23 */ /* 0x002fe20000010806 */
[----:B---3--:R-:W-:Y:S01]  /*66e0*/  F2FP.BF16.PACK_AB R11, R200, R201 ;  /* 0x000000c9c80b723e */ /* 0x008fe200000010ff */
[----:B------:R-:W-:-:S04]  /*66f0*/  IMAD.MOV.U32 R130, RZ, RZ, R157 ;  /* 0x000000ffff827224 */ /* 0x000fc800078e009d */
[----:B------:R1:W-:Y:S02]  /*6700*/  MUFU.EX2 R199, R2 ;  /* 0x0000000200c77308 */ /* 0x0003e40000000800 */
[C---:B--2---:R-:W-:Y:S08]  /*6710*/  HMMA.16816.F32.BF16 R92, R8.reuse, R20, R76 ;  /* 0x00000014085c723c */ /* 0x044ff0000004184c */
[----:B------:R-:W-:Y:S01]  /*6720*/  HMMA.16816.F32.BF16 R124, R8, R12, R124 ;  /* 0x0000000c087c723c */ /* 0x000fe2000004187c */
[----:B-1----:R-:W-:-:S02]  /*6730*/  FFMA.FTZ R2, R134, c[0x0][0x2d0], -R6 ;  /* 0x0000b40086027a23 */ /* 0x002fc40000010806 */
[----:B------:R-:W-:Y:S02]  /*6740*/  IMAD.MOV.U32 R134, RZ, RZ, R156 ;  /* 0x000000ffff867224 */ /* 0x000fe400078e009c */
[----:B------:R1:W2:Y:S03]  /*6750*/  MUFU.EX2 R198, R2 ;  /* 0x0000000200c67308 */ /* 0x0002a60000000800 */
[C---:B-----5:R-:W-:Y:S08]  /*6760*/  HMMA.16816.F32.BF16 R156, R8.reuse, R24, R80 ;  /* 0x00000018089c723c */ /* 0x060ff00000041850 */
        /* <DEDUP_REMOVED lines=8> */
[----:B-1----:R-:W-:-:S04]  /*67f0*/  FFMA.FTZ R2, R140, c[0x0][0x2d0], -R6 ;  /* 0x0000b4008c027a23 */ /* 0x002fc80000010806 */
[----:B------:R1:W3:Y:S03]  /*6800*/  MUFU.EX2 R196, R2 ;  /* 0x0000000200c47308 */ /* 0x0002e60000000800 */
[----:B------:R-:W-:Y:S07]  /*6810*/  HMMA.16816.F32.BF16 R56, R8, R22, R48 ;  /* 0x000000160838723c */ /* 0x000fee0000041830 */
[----:B--2---:R-:W-:Y:S01]  /*6820*/  F2FP.BF16.PACK_AB R8, R198, R199 ;  /* 0x000000c7c608723e */ /* 0x004fe200000010ff */
[----:B-1----:R-:W-:Y:S01]  /*6830*/  FFMA.FTZ R2, R116, c[0x0][0x2d0], -R0 ;  /* 0x0000b40074027a23 */ /* 0x002fe20000010800 */
[----:B---3--:R-:W-:-:S03]  /*6840*/  F2FP.BF16.PACK_AB R10, R196, R197 ;  /* 0x000000c5c40a723e */ /* 0x008fc600000010ff */
        /* <DEDUP_REMOVED lines=15> */
[C---:B------:R-:W-:Y:S07]  /*6940*/  HMMA.16816.F32.BF16 R36, R8.reuse, R24, R84 ;  /* 0x000000180824723c */ /* 0x040fee0000041854 */
[----:B------:R-:W-:Y:S01]  /*6950*/  IMAD.MOV.U32 R87, RZ, RZ, R134 ;  /* 0x000000ffff577224 */ /* 0x000fe200078e0086 */
[----:B------:R-:W-:Y:S01]  /*6960*/  MOV R134, R16 ;  /* 0x0000001000867202 */ /* 0x000fe20000000f00 */
[----:B------:R-:W-:Y:S01]  /*6970*/  HMMA.16816.F32.BF16 R52, R8, R12, R52 ;  /* 0x0000000c0834723c */ /* 0x000fe20000041834 */
[----:B------:R-:W2:Y:S01]  /*6980*/  LDSM.16.MT88.4 R12, [R227+0x1900] ;  /* 0x00190000e30c783b */ /* 0x000ea20000004200 */
[----:B------:R-:W-:-:S02]  /*6990*/  IMAD.MOV.U32 R86, RZ, RZ, R130 ;  /* 0x000000ffff567224 */ /* 0x000fc400078e0082 */
[----:B------:R-:W-:Y:S02]  /*69a0*/  IMAD.MOV.U32 R120, RZ, RZ, R134 ;  /* 0x000000ffff787224 */ /* 0x000fe400078e0086 */
[----:B-1----:R-:W-:Y:S02]  /*69b0*/  FFMA.FTZ R2, R143, c[0x0][0x2d0], -R5 ;  /* 0x0000b4008f027a23 */ /* 0x002fe40000010805 */
[----:B------:R-:W-:Y:S01]  /*69c0*/  IMAD.MOV.U32 R134, RZ, RZ, R111 ;  /* 0x000000ffff867224 */ /* 0x000fe200078e006f */
[----:B------:R-:W-:Y:S01]  /*69d0*/  HMMA.16816.F32.BF16 R44, R8, R28, R44 ;  /* 0x0000001c082c723c */ /* 0x000fe2000004182c */
[----:B------:R1:W-:Y:S01]  /*69e0*/  MUFU.EX2 R189, R2 ;  /* 0x0000000200bd7308 */ /* 0x0003e20000000800 */
[----:B------:R-:W-:Y:S02]  /*69f0*/  IMAD.MOV.U32 R130, RZ, RZ, R17 ;  /* 0x000000ffff827224 */ /* 0x000fe400078e0011 */
[----:B------:R-:W3:Y:S02]  /*6a00*/  LDSM.16.MT88.4 R16, [R224+0x1900] ;  /* 0x00190000e010783b */ /* 0x000ee40000004200 */
[----:B------:R-:W-:-:S02]  /*6a10*/  IMAD.MOV.U32 R100, RZ, RZ, R130 ;  /* 0x000000ffff647224 */ /* 0x000fc400078e0082 */
[C---:B------:R-:W-:Y:S01]  /*6a20*/  HMMA.16816.F32.BF16 R28, R8.reuse, R30, R32 ;  /* 0x0000001e081c723c */ /* 0x040fe20000041820 */
[----:B------:R-:W4:Y:S07]  /*6a30*/  LDSM.16.MT88.4 R32, [R226+0x1900] ;  /* 0x00190000e220783b */ /* 0x000f2e0000004200 */
[C---:B------:R-:W-:Y:S01]  /*6a40*/  HMMA.16816.F32.BF16 R40, R8.reuse, R26, R40 ;  /* 0x0000001a0828723c */ /* 0x040fe20000041828 */
[--C-:B-1----:R-:W-:Y:S01]  /*6a50*/  FFMA.FTZ R2, R144, c[0x0][0x2d0], -R5.reuse ;  /* 0x0000b40090027a23 */ /* 0x102fe20000010805 */
[----:B------:R-:W1:Y:S03]  /*6a60*/  LDSM.16.MT88.4 R24, [R225+0x1900] ;  /* 0x00190000e118783b */ /* 0x000e660000004200 */
[----:B------:R5:W2:Y:S03]  /*6a70*/  MUFU.EX2 R188, R2 ;  /* 0x0000000200bc7308 */ /* 0x000aa60000000800 */
[----:B------:R-:W-:Y:S01]  /*6a80*/  HMMA.16816.F32.BF16 R88, R8, R22, R88 ;  /* 0x000000160858723c */ /* 0x000fe20000041858 */
[----:B------:R-:W1:Y:S01]  /*6a90*/  LDSM.16.MT88.4 R20, [R224+0x2100] ;  /* 0x00210000e014783b */ /* 0x000e620000004200 */
[----:B-----5:R-:W-:-:S05]  /*6aa0*/  FFMA.FTZ R2, R145, c[0x0][0x2d0], -R5 ;  /* 0x0000b40091027a23 */ /* 0x020fca0000010805 */
[----:B--2---:R-:W-:Y:S01]  /*6ab0*/  F2FP.BF16.PACK_AB R8, R188, R189 ;  /* 0x000000bdbc08723e */ /* 0x004fe200000010ff */
[----:B------:R2:W-:Y:S02]  /*6ac0*/  MUFU.EX2 R187, R2 ;  /* 0x0000000200bb7308 */ /* 0x0005e40000000800 */
[----:B--2---:R-:W-:-:S06]  /*6ad0*/  FFMA.FTZ R2, R146, c[0x0][0x2d0], -R5 ;  /* 0x0000b40092027a23 */ /* 0x004fcc0000010805 */
[----:B------:R2:W5:Y:S02]  /*6ae0*/  MUFU.EX2 R186, R2 ;  /* 0x0000000200ba7308 */ /* 0x0005640000000800 */
[----:B--2---:R-:W-:Y:S01]  /*6af0*/  FFMA.FTZ R2, R131, c[0x0][0x2d0], -R3 ;  /* 0x0000b40083027a23 */ /* 0x004fe20000010803 */
[----:B-----5:R-:W-:-:S05]  /*6b00*/  F2FP.BF16.PACK_AB R10, R186, R187 ;  /* 0x000000bbba0a723e */ /* 0x020fca00000010ff */
[----:B------:R2:W-:Y:S02]  /*6b10*/  MUFU.EX2 R185, R2 ;  /* 0x0000000200b97308 */ /* 0x0005e40000000800 */
[----:B--2---:R-:W-:-:S06]  /*6b20*/  FFMA.FTZ R2, R136, c[0x0][0x2d0], -R3 ;  /* 0x0000b40088027a23 */ /* 0x004fcc0000010803 */
[----:B------:R2:W5:Y:S02]  /*6b30*/  MUFU.EX2 R184, R2 ;  /* 0x0000000200b87308 */ /* 0x0005640000000800 */
[----:B--2---:R-:W-:Y:S01]  /*6b40*/  FFMA.FTZ R2, R129, c[0x0][0x2d0], -R3 ;  /* 0x0000b40081027a23 */ /* 0x004fe20000010803 */
[----:B-----5:R-:W-:-:S05]  /*6b50*/  F2FP.BF16.PACK_AB R9, R184, R185 ;  /* 0x000000b9b809723e */ /* 0x020fca00000010ff */
[----:B------:R2:W-:Y:S02]  /*6b60*/  MUFU.EX2 R117, R2 ;  /* 0x0000000200757308 */ /* 0x0005e40000000800 */
[----:B--2---:R-:W-:Y:S02]  /*6b70*/  FFMA.FTZ R2, R137, c[0x0][0x2d0], -R3 ;  /* 0x0000b40089027a23 */ /* 0x004fe40000010803 */
[----:B------:R-:W-:-:S04]  /*6b80*/  IMAD.MOV.U32 R137, RZ, RZ, R102 ;  /* 0x000000ffff897224 */ /* 0x000fc800078e0066 */
[----:B------:R2:W5:Y:S02]  /*6b90*/  MUFU.EX2 R118, R2 ;  /* 0x0000000200767308 */ /* 0x0005640000000800 */
[----:B--2---:R-:W-:Y:S01]  /*6ba0*/  FFMA.FTZ R2, R147, c[0x0][0x2d0], -R6 ;  /* 0x0000b40093027a23 */ /* 0x004fe20000010806 */
[----:B-----5:R-:W-:-:S05]  /*6bb0*/  F2FP.BF16.PACK_AB R11, R118, R117 ;  /* 0x00000075760b723e */ /* 0x020fca00000010ff */
[----:B------:R2:W-:Y:S02]  /*6bc0*/  MUFU.EX2 R116, R2 ;  /* 0x0000000200747308 */ /* 0x0005e40000000800 */
[C---:B------:R-:W-:Y:S08]  /*6bd0*/  HMMA.16816.F32.BF16 R140, R8.reuse, R12, R96 ;  /* 0x0000000c088c723c */ /* 0x040ff00000041860 */
[----:B---3--:R-:W-:Y:S01]  /*6be0*/  HMMA.16816.F32.BF16 R128, R8, R18, R80 ;  /* 0x000000120880723c */ /* 0x008fe20000041850 */
[----:B--2---:R-:W-:-:S02]  /*6bf0*/  FFMA.FTZ R2, R154, c[0x0][0x2d0], -R6 ;  /* 0x0000b4009a027a23 */ /* 0x004fc40000010806 */
[----:B------:R-:W-:Y:S02]  /*6c00*/  IMAD.MOV.U32 R154, RZ, RZ, R101 ;  /* 0x000000ffff9a7224 */ /* 0x000fe400078e0065 */
[----:B------:R2:W-:Y:S03]  /*6c10*/  MUFU.EX2 R115, R2 ;  /* 0x0000000200737308 */ /* 0x0005e60000000800 */
[C---:B------:R-:W-:Y:S08]  /*6c20*/  HMMA.16816.F32.BF16 R144, R8.reuse, R14, R76 ;  /* 0x0000000e0890723c */ /* 0x040ff0000004184c */
[----:B----4-:R-:W-:Y:S01]  /*6c30*/  HMMA.16816.F32.BF16 R80, R8, R32, R92 ;  /* 0x000000200850723c */ /* 0x010fe2000004185c */
[----:B--2---:R-:W-:-:S07]  /*6c40*/  FFMA.FTZ R2, R161, c[0x0][0x2d0], -R6 ;  /* 0x0000b400a1027a23 */ /* 0x004fce0000010806 */
[C---:B------:R-:W-:Y:S01]  /*6c50*/  HMMA.16816.F32.BF16 R124, R8.reuse, R16, R124 ;  /* 0x00000010087c723c */ /* 0x040fe2000004187c */
[----:B------:R-:W-:Y:S01]  /*6c60*/  IMAD.MOV.U32 R161, RZ, RZ, R106 ;  /* 0x000000ffffa17224 */ /* 0x000fe200078e006a */
[----:B------:R2:W-:Y:S06]  /*6c70*/  MUFU.EX2 R114, R2 ;  /* 0x0000000200727308 */ /* 0x0005ec0000000800 */
[C---:B-1----:R-:W-:Y:S08]  /*6c80*/  HMMA.16816.F32.BF16 R156, R8.reuse, R24, R156 ;  /* 0x00000018089c723c */ /* 0x042ff0000004189c */
[----:B------:R-:W-:Y:S01]  /*6c90*/  HMMA.16816.F32.BF16 R76, R8, R34, R56 ;  /* 0x00000022084c723c */ /* 0x000fe20000041838 */
[----:B--2---:R-:W-:-:S02]  /*6ca0*/  FFMA.FTZ R2, R162, c[0x0][0x2d0], -R6 ;  /* 0x0000b400a2027a23 */ /* 0x004fc40000010806 */
[----:B------:R-:W-:Y:S02]  /*6cb0*/  IMAD.MOV.U32 R162, RZ, RZ, R103 ;  /* 0x000000ffffa27224 */ /* 0x000fe400078e0067 */
[----:B------:R1:W-:Y:S01]  /*6cc0*/  MUFU.EX2 R113, R2 ;  /* 0x0000000200717308 */ /* 0x0003e20000000800 */
[----:B------:R-:W-:-:S04]  /*6cd0*/  IMAD.MOV.U32 R103, RZ, RZ, R110 ;  /* 0x000000ffff677224 */ /* 0x000fc800078e006e */
[----:B------:R-:W-:Y:S02]  /*6ce0*/  IMAD.MOV.U32 R136, RZ, RZ, R103 ;  /* 0x000000ffff887224 */ /* 0x000fe400078e0067 */
[----:B-1----:R-:W-:Y:S02]  /*6cf0*/  FFMA.FTZ R2, R132, c[0x0][0x2d0], -R0 ;  /* 0x0000b40084027a23 */ /* 0x002fe40000010800 */
[----:B------:R-:W-:Y:S02]  /*6d00*/  IMAD.MOV.U32 R132, RZ, RZ, R100 ;  /* 0x000000ffff847224 */ /* 0x000fe400078e0064 */
[----:B------:R1:W-:Y:S02]  /*6d10*/  MUFU.EX2 R111, R2 ;  /* 0x00000002006f7308 */ /* 0x0003e40000000800 */
[----:B-1----:R-:W-:Y:S02]  /*6d20*/  FFMA.FTZ R2, R133, c[0x0][0x2d0], -R0 ;  /* 0x0000b40085027a23 */ /* 0x002fe40000010800 */
[----:B------:R-:W-:-:S04]  /*6d30*/  IMAD.MOV.U32 R133, RZ, RZ, R107 ;  /* 0x000000ffff857224 */ /* 0x000fc800078e006b */
[----:B------:R1:W2:Y:S02]  /*6d40*/  MUFU.EX2 R110, R2 ;  /* 0x00000002006e7308 */ /* 0x0002a40000000800 */
[----:B-1----:R-:W-:Y:S02]  /*6d50*/  FFMA.FTZ R2, R135, c[0x0][0x2d0], -R0 ;  /* 0x0000b40087027a23 */ /* 0x002fe40000010800 */
[----:B------:R-:W-:-:S04]  /*6d60*/  IMAD.MOV.U32 R135, RZ, RZ, R87 ;  /* 0x000000ffff877224 */ /* 0x000fc800078e0057 */
[----:B------:R1:W-:Y:S02]  /*6d70*/  MUFU.EX2 R109, R2 ;  /* 0x00000002006d7308 */ /* 0x0003e40000000800 */
[----:B-1----:R-:W-:Y:S02]  /*6d80*/  FFMA.FTZ R2, R138, c[0x0][0x2d0], -R0 ;  /* 0x0000b4008a027a23 */ /* 0x002fe40000010800 */
[----:B------:R-:W-:-:S04]  /*6d90*/  IMAD.MOV.U32 R138, RZ, RZ, R86 ;  /* 0x000000ffff8a7224 */ /* 0x000fc800078e0056 */
[----:B------:R1:W3:Y:S01]  /*6da0*/  MUFU.EX2 R107, R2 ;  /* 0x00000002006b7308 */ /* 0x0002e20000000800 */
[----:B------:R-:W-:Y:S07]  /*6db0*/  HMMA.16816.F32.BF16 R84, R8, R26, R64 ;  /* 0x0000001a0854723c */ /* 0x000fee0000041840 */
[----:B------:R-:W-:Y:S02]  /*6dc0*/  F2FP.BF16.PACK_AB R8, R190, R191 ;  /* 0x000000bfbe08723e */ /* 0x000fe400000010ff */
[----:B--2---:R-:W-:-:S02]  /*6dd0*/  F2FP.BF16.PACK_AB R9, R110, R111 ;  /* 0x0000006f6e09723e */ /* 0x004fc400000010ff */
[----:B------:R-:W-:Y:S01]  /*6de0*/  F2FP.BF16.PACK_AB R10, R115, R116 ;  /* 0x00000074730a723e */ /* 0x000fe200000010ff */
[----:B-1----:R-:W-:Y:S01]  /*6df0*/  FFMA.FTZ R2, R163, c[0x0][0x2d0], -R6 ;  /* 0x0000b400a3027a23 */ /* 0x002fe20000010806 */
[----:B---3--:R-:W-:Y:S01]  /*6e00*/  F2FP.BF16.PACK_AB R11, R107, R109 ;  /* 0x0000006d6b0b723e */ /* 0x008fe200000010ff */
[----:B------:R-:W-:Y:S02]  /*6e10*/  IMAD.MOV.U32 R163, RZ, RZ, R120 ;  /* 0x000000ffffa37224 */ /* 0x000fe400078e0078 */
[----:B------:R1:W-:Y:S01]  /*6e20*/  MUFU.EX2 R112, R2 ;  /* 0x0000000200707308 */ /* 0x0003e20000000800 */
[----:B------:R-:W-:Y:S01]  /*6e30*/  IMAD.MOV.U32 R120, RZ, RZ, R134 ;  /* 0x000000ffff787224 */ /* 0x000fe200078e0086 */
[----:B------:R-:W-:Y:S02]  /*6e40*/  MOV R134, R108 ;  /* 0x0000006c00867202 */ /* 0x000fe40000000f00 */
[C---:B------:R-:W-:Y:S08]  /*6e50*/  HMMA.16816.F32.BF16 R64, R8.reuse, R16, R52 ;  /* 0x000000100840723c */ /* 0x040ff00000041834 */
[----:B------:R-:W-:Y:S01]  /*6e60*/  HMMA.16816.F32.BF16 R56, R8, R18, R48 ;  /* 0x000000120838723c */ /* 0x000fe20000041830 */
[----:B------:R-:W2:Y:S01]  /*6e70*/  LDSM.16.MT88.4 R16, [R227+0x2100] ;  /* 0x00210000e310783b */ /* 0x000ea20000004200 */
[----:B-1----:R-:W-:-:S02]  /*6e80*/  FFMA.FTZ R2, R165, c[0x0][0x2d0], -R6 ;  /* 0x0000b400a5027a23 */ /* 0x002fc40000010806 */
[----:B------:R-:W-:Y:S02]  /*6e90*/  IMAD.MOV.U32 R165, RZ, RZ, R104 ;  /* 0x000000ffffa57224 */ /* 0x000fe400078e0068 */
[----:B------:R1:W-:Y:S02]  /*6ea0*/  MUFU.EX2 R108, R2 ;  /* 0x00000002006c7308 */ /* 0x0003e40000000800 */
[C---:B------:R-:W-:Y:S08]  /*6eb0*/  HMMA.16816.F32.BF16 R52, R8.reuse, R12, R44 ;  /* 0x0000000c0834723c */ /* 0x040ff0000004182c */
[----:B------:R-:W-:Y:S01]  /*6ec0*/  HMMA.16816.F32.BF16 R48, R8, R14, R28 ;  /* 0x0000000e0830723c */ /* 0x000fe2000004181c */
[----:B------:R-:W3:Y:S04]  /*6ed0*/  LDSM.16.MT88.4 R12, [R225+0x2100] ;  /* 0x00210000e10c783b */ /* 0x000ee80000004200 */
[----:B------:R-:W4:Y:S01]  /*6ee0*/  LDSM.16.MT88.4 R28, [R226+0x2100] ;  /* 0x00210000e21c783b */ /* 0x000f220000004200 */
[----:B-1----:R-:W-:-:S02]  /*6ef0*/  FFMA.FTZ R2, R164, c[0x0][0x2d0], -R5 ;  /* 0x0000b400a4027a23 */ /* 0x002fc40000010805 */
[C---:B------:R-:W-:Y:S01]  /*6f00*/  HMMA.16816.F32.BF16 R44, R8.reuse, R32, R60 ;  /* 0x00000020082c723c */ /* 0x040fe2000004183c */
[----:B------:R-:W-:Y:S01]  /*6f10*/  IMAD.MOV.U32 R164, RZ, RZ, R105 ;  /* 0x000000ffffa47224 */ /* 0x000fe200078e0069 */
[----:B------:R1:W-:Y:S06]  /*6f20*/  MUFU.EX2 R106, R2 ;  /* 0x00000002006a7308 */ /* 0x0003ec0000000800 */
[C---:B------:R-:W-:Y:S08]  /*6f30*/  HMMA.16816.F32.BF16 R32, R8.reuse, R34, R88 ;  /* 0x000000220820723c */ /* 0x040ff00000041858 */
[----:B------:R-:W-:Y:S01]  /*6f40*/  HMMA.16816.F32.BF16 R36, R8, R24, R36 ;  /* 0x000000180824723c */ /* 0x000fe20000041824 */
[----:B-1----:R-:W-:-:S02]  /*6f50*/  FFMA.FTZ R2, R166, c[0x0][0x2d0], -R5 ;  /* 0x0000b400a6027a23 */ /* 0x002fc40000010805 */
[----:B------:R-:W-:Y:S02]  /*6f60*/  IMAD.MOV.U32 R166, RZ, RZ, R75 ;  /* 0x000000ffffa67224 */ /* 0x000fe400078e004b */
[----:B------:R1:W5:Y:S03]  /*6f70*/  MUFU.EX2 R105, R2 ;  /* 0x0000000200697308 */ /* 0x0003660000000800 */
[----:B------:R-:W-:Y:S01]  /*6f80*/  HMMA.16816.F32.BF16 R40, R8, R26, R40 ;  /* 0x0000001a0828723c */ /* 0x000fe20000041828 */
[----:B------:R-:W2:Y:S01]  /*6f90*/  LDSM.16.MT88.4 R24, [R224+0x2900] ;  /* 0x00290000e018783b */ /* 0x000ea20000004200 */
[----:B-1----:R-:W-:-:S05]  /*6fa0*/  FFMA.FTZ R2, R167, c[0x0][0x2d0], -R5 ;  /* 0x0000b400a7027a23 */ /* 0x002fca0000010805 */
[----:B-----5:R-:W-:Y:S01]  /*6fb0*/  F2FP.BF16.PACK_AB R8, R105, R106 ;  /* 0x0000006a6908723e */ /* 0x020fe200000010ff */
[----:B------:R1:W-:Y:S02]  /*6fc0*/  MUFU.EX2 R104, R2 ;  /* 0x0000000200687308 */ /* 0x0003e40000000800 */
[----:B-1----:R-:W-:-:S06]  /*6fd0*/  FFMA.FTZ R2, R168, c[0x0][0x2d0], -R5 ;  /* 0x0000b400a8027a23 */ /* 0x002fcc0000010805 */
[----:B------:R1:W5:Y:S02]  /*6fe0*/  MUFU.EX2 R103, R2 ;  /* 0x0000000200677308 */ /* 0x0003640000000800 */
[----:B-1----:R-:W-:Y:S01]  /*6ff0*/  FFMA.FTZ R2, R151, c[0x0][0x2d0], -R3 ;  /* 0x0000b40097027a23 */ /* 0x002fe20000010803 */
[----:B-----5:R-:W-:-:S05]  /*7000*/  F2FP.BF16.PACK_AB R10, R103, R104 ;  /* 0x00000068670a723e */ /* 0x020fca00000010ff */
[----:B------:R1:W-:Y:S02]  /*7010*/  MUFU.EX2 R102, R2 ;  /* 0x0000000200667308 */ /* 0x0003e40000000800 */
[----:B-1----:R-:W-:Y:S02]  /*7020*/  FFMA.FTZ R2, R153, c[0x0][0x2d0], -R3 ;  /* 0x0000b40099027a23 */ /* 0x002fe40000010803 */
[----:B------:R-:W-:-:S04]  /*7030*/  IMAD.MOV.U32 R153, RZ, RZ, R132 ;  /* 0x000000ffff997224 */ /* 0x000fc800078e0084 */
[----:B------:R1:W5:Y:S02]  /*7040*/  MUFU.EX2 R101, R2 ;  /* 0x0000000200657308 */ /* 0x0003640000000800 */
[----:B-1----:R-:W-:Y:S01]  /*7050*/  FFMA.FTZ R2, R155, c[0x0][0x2d0], -R3 ;  /* 0x0000b4009b027a23 */ /* 0x002fe20000010803 */
[----:B-----5:R-:W-:Y:S01]  /*7060*/  F2FP.BF16.PACK_AB R9, R101, R102 ;  /* 0x000000666509723e */ /* 0x020fe200000010ff */
[----:B------:R-:W-:-:S04]  /*7070*/  IMAD.MOV.U32 R155, RZ, RZ, R135 ;  /* 0x000000ffff9b7224 */ /* 0x000fc800078e0087 */
[----:B------:R1:W-:Y:S02]  /*7080*/  MUFU.EX2 R100, R2 ;  /* 0x0000000200647308 */ /* 0x0003e40000000800 */
[----:B-1----:R-:W-:-:S06]  /*7090*/  FFMA.FTZ R2, R160, c[0x0][0x2d0], -R3 ;  /* 0x0000b400a0027a23 */ /* 0x002fcc0000010803 */
[----:B------:R1:W5:Y:S02]  /*70a0*/  MUFU.EX2 R99, R2 ;  /* 0x0000000200637308 */ /* 0x0003640000000800 */
[----:B-1----:R-:W-:Y:S01]  /*70b0*/  FFMA.FTZ R2, R148, c[0x0][0x2d0], -R0 ;  /* 0x0000b40094027a23 */ /* 0x002fe20000010800 */
[----:B-----5:R-:W-:-:S05]  /*70c0*/  F2FP.BF16.PACK_AB R11, R99, R100 ;  /* 0x00000064630b723e */ /* 0x020fca00000010ff */
[----:B------:R1:W-:Y:S02]  /*70d0*/  MUFU.EX2 R98, R2 ;  /* 0x0000000200627308 */ /* 0x0003e40000000800 */
[C---:B------:R-:W-:Y:S08]  /*70e0*/  HMMA.16816.F32.BF16 R124, R8.reuse, R20, R124 ;  /* 0x00000014087c723c */ /* 0x040ff0000004187c */
[----:B------:R-:W-:Y:S01]  /*70f0*/  HMMA.16816.F32.BF16 R128, R8, R22, R128 ;  /* 0x000000160880723c */ /* 0x000fe20000041880 */
[----:B-1----:R-:W-:-:S04]  /*7100*/  FFMA.FTZ R2, R149, c[0x0][0x2d0], -R0 ;  /* 0x0000b40095027a23 */ /* 0x002fc80000010800 */
[----:B------:R1:W5:Y:S03]  /*7110*/  MUFU.EX2 R97, R2 ;  /* 0x0000000200617308 */ /* 0x0003660000000800 */
[C---:B--2---:R-:W-:Y:S08]  /*7120*/  HMMA.16816.F32.BF16 R140, R8.reuse, R16, R140 ;  /* 0x00000010088c723c */ /* 0x044ff0000004188c */
[----:B------:R-:W-:Y:S01]  /*7130*/  HMMA.16816.F32.BF16 R144, R8, R18, R144 ;  /* 0x000000120890723c */ /* 0x000fe20000041890 */
[----:B-1----:R-:W-:-:S07]  /*7140*/  FFMA.FTZ R2, R150, c[0x0][0x2d0], -R0 ;  /* 0x0000b40096027a23 */ /* 0x002fce0000010800 */
[C---:B---3--:R-:W-:Y:S01]  /*7150*/  HMMA.16816.F32.BF16 R156, R8.reuse, R12, R156 ;  /* 0x0000000c089c723c */ /* 0x048fe2000004189c */
[----:B------:R-:W-:Y:S01]  /*7160*/  LDSM.16.MT88.4 R148, [R227+0x3100] ;  /* 0x00310000e394783b */ /* 0x000fe20000004200 */
[----:B------:R1:W-:Y:S06]  /*7170*/  MUFU.EX2 R96, R2 ;  /* 0x0000000200607308 */ /* 0x0003ec0000000800 */
[C---:B------:R-:W-:Y:S08]  /*7180*/  HMMA.16816.F32.BF16 R84, R8.reuse, R14, R84 ;  /* 0x0000000e0854723c */ /* 0x040ff00000041854 */
[----:B----4-:R-:W-:Y:S01]  /*7190*/  HMMA.16816.F32.BF16 R80, R8, R28, R80 ;  /* 0x0000001c0850723c */ /* 0x010fe20000041850 */
[----:B-1----:R-:W-:-:S04]  /*71a0*/  FFMA.FTZ R2, R152, c[0x0][0x2d0], -R0 ;  /* 0x0000b40098027a23 */ /* 0x002fc80000010800 */
[----:B------:R1:W2:Y:S03]  /*71b0*/  MUFU.EX2 R95, R2 ;  /* 0x00000002005f7308 */ /* 0x0002a60000000800 */
[----:B------:R-:W-:Y:S07]  /*71c0*/  HMMA.16816.F32.BF16 R76, R8, R30, R76 ;  /* 0x0000001e084c723c */ /* 0x000fee000004184c */
[----:B------:R-:W-:-:S02]  /*71d0*/  F2FP.BF16.PACK_AB R8, R113, R114 ;  /* 0x000000727108723e */ /* 0x000fc400000010ff */
[----:B-----5:R-:W-:Y:S02]  /*71e0*/  F2FP.BF16.PACK_AB R9, R97, R98 ;  /* 0x000000626109723e */ /* 0x020fe400000010ff */
        /* <DEDUP_REMOVED lines=16> */
[----:B------:R-:W5:Y:S07]  /*72f0*/  LDSM.16.MT88.4 R12, [R226+0x2900] ;  /* 0x00290000e20c783b */ /* 0x000f6e0000004200 */
[----:B------:R-:W-:Y:S01]  /*7300*/  HMMA.16816.F32.BF16 R32, R8, R30, R32 ;  /* 0x0000001e0820723c */ /* 0x000fe20000041820 */
[----:B-1----:R-:W-:-:S04]  /*7310*/  FFMA.FTZ R2, R182, c[0x0][0x2d0], -R5 ;  /* 0x0000b400b6027a23 */ /* 0x002fc80000010805 */
[----:B------:R1:W1:Y:S03]  /*7320*/  MUFU.EX2 R91, R2 ;  /* 0x00000002005b7308 */ /* 0x0002660000000800 */
[----:B------:R-:W-:Y:S07]  /*7330*/  HMMA.16816.F32.BF16 R44, R8, R28, R44 ;  /* 0x0000001c082c723c */ /* 0x000fee000004182c */
[----:B---3--:R-:W-:Y:S01]  /*7340*/  F2FP.BF16.PACK_AB R8, R93, R94 ;  /* 0x0000005e5d08723e */ /* 0x008fe200000010ff */
[----:B-1----:R-:W-:Y:S01]  /*7350*/  FFMA.FTZ R2, R169, c[0x0][0x2d0], -R3 ;  /* 0x0000b400a9027a23 */ /* 0x002fe20000010803 */
[----:B------:R-:W-:Y:S01]  /*7360*/  F2FP.BF16.PACK_AB R10, R91, R92 ;  /* 0x0000005c5b0a723e */ /* 0x000fe200000010ff */
[----:B------:R-:W-:-:S02]  /*7370*/  IMAD.MOV.U32 R169, RZ, RZ, R153 ;  /* 0x000000ffffa97224 */ /* 0x000fc400078e0099 */
        /* <DEDUP_REMOVED lines=10> */
[----:B------:R-:W-:Y:S02]  /*7420*/  IMAD.MOV.U32 R166, RZ, RZ, R164 ;  /* 0x000000ffffa67224 */ /* 0x000fe400078e00a4 */
[----:B------:R-:W-:Y:S02]  /*7430*/  IMAD.MOV.U32 R164, RZ, RZ, R165 ;  /* 0x000000ffffa47224 */ /* 0x000fe400078e00a5 */
[----:B------:R-:W-:Y:S02]  /*7440*/  IMAD.MOV.U32 R165, RZ, RZ, R163 ;  /* 0x000000ffffa57224 */ /* 0x000fe400078e00a3 */
[----:B------:R-:W-:Y:S01]  /*7450*/  IMAD.MOV.U32 R163, RZ, RZ, R138 ;  /* 0x000000ffffa37224 */ /* 0x000fe200078e008a */
[----:B------:R-:W-:Y:S01]  /*7460*/  HMMA.16816.F32.BF16 R124, R8, R24, R124 ;  /* 0x00000018087c723c */ /* 0x000fe2000004187c */
[----:B------:R-:W-:Y:S01]  /*7470*/  IMAD.MOV.U32 R138, RZ, RZ, R162 ;  /* 0x000000ffff8a7224 */ /* 0x000fe200078e00a2 */
[----:B------:R-:W-:Y:S01]  /*7480*/  MOV R162, R139 ;  /* 0x0000008b00a27202 */ /* 0x000fe20000000f00 */
[----:B------:R-:W-:-:S02]  /*7490*/  IMAD.MOV.U32 R139, RZ, RZ, R74 ;  /* 0x000000ffff8b7224 */ /* 0x000fc400078e004a */
[----:B------:R1:W-:Y:S01]  /*74a0*/  MUFU.EX2 R74, R2 ;  /* 0x00000002004a7308 */ /* 0x0003e20000000800 */
[----:B------:R-:W-:Y:S02]  /*74b0*/  IMAD.MOV.U32 R168, RZ, RZ, R164 ;  /* 0x000000ffffa87224 */ /* 0x000fe400078e00a4 */
[----:B------:R-:W-:Y:S01]  /*74c0*/  IMAD.MOV.U32 R167, RZ, RZ, R165 ;  /* 0x000000ffffa77224 */ /* 0x000fe200078e00a5 */
[C---:B------:R-:W-:Y:S01]  /*74d0*/  HMMA.16816.F32.BF16 R128, R8.reuse, R26, R128 ;  /* 0x0000001a0880723c */ /* 0x040fe20000041880 */
[----:B------:R-:W-:Y:S02]  /*74e0*/  IMAD.MOV.U32 R164, RZ, RZ, R162 ;  /* 0x000000ffffa47224 */ /* 0x000fe400078e00a2 */
[----:B------:R-:W-:Y:S02]  /*74f0*/  IMAD.MOV.U32 R165, RZ, RZ, R161 ;  /* 0x000000ffffa57224 */ /* 0x000fe400078e00a1 */
[----:B------:R-:W-:Y:S02]  /*7500*/  IMAD.MOV.U32 R152, RZ, RZ, R138 ;  /* 0x000000ffff987224 */ /* 0x000fe400078e008a */
[----:B------:R-:W-:Y:S01]  /*7510*/  IMAD.MOV.U32 R138, RZ, RZ, R154 ;  /* 0x000000ffff8a7224 */ /* 0x000fe200078e009a */
[----:B--2---:R-:W-:Y:S01]  /*7520*/  HMMA.16816.F32.BF16 R140, R8, R20, R140 ;  /* 0x00000014088c723c */ /* 0x004fe2000004188c */
[----:B------:R-:W-:-:S02]  /*7530*/  IMAD.MOV.U32 R179, RZ, RZ, R165 ;  /* 0x000000ffffb37224 */ /* 0x000fc400078e00a5 */
[----:B------:R-:W-:Y:S02]  /*7540*/  IMAD.MOV.U32 R154, RZ, RZ, R137 ;  /* 0x000000ffff9a7224 */ /* 0x000fe400078e0089 */
[----:B-1----:R-:W-:Y:S02]  /*7550*/  FFMA.FTZ R2, R69, c[0x0][0x2d0], -R6 ;  /* 0x0000b40045027a23 */ /* 0x002fe40000010806 */
[----:B------:R-:W-:Y:S01]  /*7560*/  IMAD.MOV.U32 R137, RZ, RZ, R136 ;  /* 0x000000ffff897224 */ /* 0x000fe200078e0088 */
[----:B------:R-:W-:Y:S01]  /*7570*/  HMMA.16816.F32.BF16 R144, R8, R22, R144 ;  /* 0x000000160890723c */ /* 0x000fe20000041890 */
[----:B------:R1:W2:Y:S01]  /*7580*/  MUFU.EX2 R69, R2 ;  /* 0x0000000200457308 */ /* 0x0002a20000000800 */
[----:B------:R-:W-:Y:S02]  /*7590*/  IMAD.MOV.U32 R136, RZ, RZ, R120 ;  /* 0x000000ffff887224 */ /* 0x000fe400078e0078 */
[----:B------:R-:W-:Y:S02]  /*75a0*/  IMAD.MOV.U32 R120, RZ, RZ, R134 ;  /* 0x000000ffff787224 */ /* 0x000fe400078e0086 */
[----:B------:R-:W-:-:S02]  /*75b0*/  IMAD.MOV.U32 R171, RZ, RZ, R138 ;  /* 0x000000ffffab7224 */ /* 0x000fc400078e008a */
[C---:B----4-:R-:W-:Y:S08]  /*75c0*/  HMMA.16816.F32.BF16 R156, R8.reuse, R16, R156 ;  /* 0x00000010089c723c */ /* 0x050ff0000004189c */
[----:B-----5:R-:W-:Y:S01]  /*75d0*/  HMMA.16816.F32.BF16 R80, R8, R12, R80 ;  /* 0x0000000c0850723c */ /* 0x020fe20000041850 */
[----:B-1----:R-:W-:-:S04]  /*75e0*/  FFMA.FTZ R2, R68, c[0x0][0x2d0], -R6 ;  /* 0x0000b40044027a23 */ /* 0x002fc80000010806 */
[----:B------:R1:W-:Y:S03]  /*75f0*/  MUFU.EX2 R68, R2 ;  /* 0x0000000200447308 */ /* 0x0003e60000000800 */
[C---:B------:R-:W-:Y:S01]  /*7600*/  HMMA.16816.F32.BF16 R76, R8.reuse, R14, R76 ;  /* 0x0000000e084c723c */ /* 0x040fe2000004184c */
[----:B-1----:R-:W-:Y:S02]  /*7610*/  FFMA.FTZ R2, R166, c[0x0][0x2d0], -R6 ;  /* 0x0000b400a6027a23 */ /* 0x002fe40000010806 */
[----:B------:R-:W-:Y:S02]  /*7620*/  IMAD.MOV.U32 R166, RZ, RZ, R163 ;  /* 0x000000ffffa67224 */ /* 0x000fe400078e00a3 */
[----:B------:R1:W3:Y:S03]  /*7630*/  MUFU.EX2 R63, R2 ;  /* 0x00000002003f7308 */ /* 0x0002e60000000800 */
[----:B------:R-:W-:Y:S07]  /*7640*/  HMMA.16816.F32.BF16 R160, R8, R18, R84 ;  /* 0x0000001208a0723c */ /* 0x000fee0000041854 */
[----:B--2---:R-:W-:Y:S01]  /*7650*/  F2FP.BF16.PACK_AB R8, R69, R74 ;  /* 0x0000004a4508723e */ /* 0x004fe200000010ff */
[----:B------:R-:W-:Y:S01]  /*7660*/  IMAD.MOV.U32 R85, RZ, RZ, R123 ;  /* 0x000000ffff557224 */ /* 0x000fe200078e007b */
[----:B------:R-:W-:Y:S01]  /*7670*/  MOV R84, R137 ;  /* 0x0000008900547202 */ /* 0x000fe20000000f00 */
[----:B------:R-:W-:-:S02]  /*7680*/  IMAD.MOV.U32 R86, RZ, RZ, R121 ;  /* 0x000000ffff567224 */ /* 0x000fc400078e0079 */
[----:B-1----:R-:W-:Y:S01]  /*7690*/  FFMA.FTZ R2, R170, c[0x0][0x2d0], -R0 ;  /* 0x0000b400aa027a23 */ /* 0x002fe20000010800 */
[----:B---3--:R-:W-:Y:S01]  /*76a0*/  F2FP.BF16.PACK_AB R10, R63, R68 ;  /* 0x000000443f0a723e */ /* 0x008fe200000010ff */
[----:B------:R-:W-:Y:S02]  /*76b0*/  IMAD.MOV.U32 R170, RZ, RZ, R154 ;  /* 0x000000ffffaa7224 */ /* 0x000fe400078e009a */
        /* <DEDUP_REMOVED lines=9> */
[----:B--2---:R-:W-:Y:S02]  /*7750*/  F2FP.BF16.PACK_AB R11, R31, R60 ;  /* 0x0000003c1f0b723e */ /* 0x004fe400000010ff */
[----:B------:R-:W-:-:S03]  /*7760*/  MOV R168, R133 ;  /* 0x0000008500a87202 */ /* 0x000fc60000000f00 */
[----:B------:R1:W-:Y:S01]  /*7770*/  MUFU.EX2 R29, R2 ;  /* 0x00000002001d7308 */ /* 0x0003e20000000800 */
[----:B------:R-:W2:Y:S01]  /*7780*/  LDSM.16.MT88.4 R132, [R224+0x3100] ;  /* 0x00310000e084783b */ /* 0x000ea20000004200 */
[C---:B------:R-:W-:Y:S07]  /*7790*/  HMMA.16816.F32.BF16 R56, R8.reuse, R26, R56 ;  /* 0x0000001a0838723c */ /* 0x040fee0000041838 */
[----:B------:R-:W-:Y:S01]  /*77a0*/  IMAD.MOV.U32 R27, RZ, RZ, R136 ;  /* 0x000000ffff1b7224 */ /* 0x000fe200078e0088 */
[----:B------:R-:W-:Y:S01]  /*77b0*/  HMMA.16816.F32.BF16 R64, R8, R24, R64 ;  /* 0x000000180840723c */ /* 0x000fe20000041840 */
[----:B-1----:R-:W-:-:S04]  /*77c0*/  FFMA.FTZ R2, R167, c[0x0][0x2d0], -R5 ;  /* 0x0000b400a7027a23 */ /* 0x002fc80000010805 */
[----:B------:R1:W3:Y:S03]  /*77d0*/  MUFU.EX2 R30, R2 ;  /* 0x00000002001e7308 */ /* 0x0002e60000000800 */
[C---:B------:R-:W-:Y:S08]  /*77e0*/  HMMA.16816.F32.BF16 R48, R8.reuse, R22, R48 ;  /* 0x000000160830723c */ /* 0x040ff00000041830 */
[----:B------:R-:W-:Y:S01]  /*77f0*/  HMMA.16816.F32.BF16 R52, R8, R20, R52 ;  /* 0x000000140834723c */ /* 0x000fe20000041834 */
[----:B-1----:R-:W-:-:S07]  /*7800*/  FFMA.FTZ R2, R166, c[0x0][0x2d0], -R5 ;  /* 0x0000b400a6027a23 */ /* 0x002fce0000010805 */
[C---:B------:R-:W-:Y:S01]  /*7810*/  HMMA.16816.F32.BF16 R44, R8.reuse, R12, R44 ;  /* 0x0000000c082c723c */ /* 0x040fe2000004182c */
[----:B---3--:R-:W-:Y:S01]  /*7820*/  F2FP.BF16.PACK_AB R176, R30, R29 ;  /* 0x0000001d1eb0723e */ /* 0x008fe200000010ff */
[----:B------:R1:W-:Y:S05]  /*7830*/  MUFU.EX2 R28, R2 ;  /* 0x00000002001c7308 */ /* 0x0003ea0000000800 */
[----:B------:R-:W-:Y:S01]  /*7840*/  FADD.FTZ R12, R220, R217 ;  /* 0x000000d9dc0c7221 */ /* 0x000fe20000010000 */
[C---:B------:R-:W-:Y:S01]  /*7850*/  HMMA.16816.F32.BF16 R32, R8.reuse, R14, R32 ;  /* 0x0000000e0820723c */ /* 0x040fe20000041820 */
[----:B------:R-:W-:Y:S01]  /*7860*/  FADD.FTZ R13, R178, R177 ;  /* 0x000000b1b20d7221 */ /* 0x000fe20000010000 */
[----:B------:R3:W-:Y:S06]  /*7870*/  MUFU.EX2 R15, R4 ;  /* 0x00000004000f7308 */ /* 0x0007ec0000000800 */
[----:B------:R-:W-:Y:S01]  /*7880*/  HMMA.16816.F32.BF16 R36, R8, R16, R36 ;  /* 0x000000100824723c */ /* 0x000fe20000041824 */
[----:B-1----:R-:W-:-:S02]  /*7890*/  FFMA.FTZ R2, R164, c[0x0][0x2d0], -R5 ;  /* 0x0000b400a4027a23 */ /* 0x002fc40000010805 */
[----:B------:R-:W-:Y:S01]  /*78a0*/  FFMA.FTZ R5, R214, c[0x0][0x2d0], -R0 ;  /* 0x0000b400d6057a23 */ /* 0x000fe20000010800 */
[----:B------:R-:W1:Y:S01]  /*78b0*/  LDSM.16.MT88.4 R164, [R225+0x3100] ;  /* 0x00310000e1a4783b */ /* 0x000e620000004200 */
[----:B------:R4:W5:Y:S03]  /*78c0*/  MUFU.EX2 R26, R2 ;  /* 0x00000002001a7308 */ /* 0x0009660000000800 */
[----:B------:R-:W-:Y:S01]  /*78d0*/  HMMA.16816.F32.BF16 R40, R8, R18, R40 ;  /* 0x000000120828723c */ /* 0x000fe20000041828 */
[----:B------:R-:W1:Y:S01]  /*78e0*/  LDSM.16.MT88.4 R16, [R226+0x3100] ;  /* 0x00310000e210783b */ /* 0x000e620000004200 */
[----:B---3--:R-:W-:-:S03]  /*78f0*/  FADD.FTZ R4, R250, R249 ;  /* 0x000000f9fa047221 */ /* 0x008fc60000010000 */
[----:B------:R-:W-:Y:S01]  /*7900*/  MUFU.EX2 R9, R5 ;  /* 0x0000000500097308 */ /* 0x000fe20000000800 */
[----:B----4-:R-:W-:Y:S01]  /*7910*/  FFMA.FTZ R2, R219, c[0x0][0x2d0], -R3 ;  /* 0x0000b400db027a23 */ /* 0x010fe20000010803 */
[----:B-----5:R-:W-:Y:S01]  /*7920*/  F2FP.BF16.PACK_AB R178, R26, R28 ;  /* 0x0000001c1ab2723e */ /* 0x020fe200000010ff */
[----:B------:R-:W-:-:S05]  /*7930*/  IMAD.MOV.U32 R219, RZ, RZ, R120 ;  /* 0x000000ffffdb7224 */ /* 0x000fca00078e0078 */
[----:B------:R3:W-:Y:S01]  /*7940*/  MUFU.EX2 R25, R2 ;  /* 0x0000000200197308 */ /* 0x0007e20000000800 */
[----:B------:R-:W-:Y:S02]  /*7950*/  IMAD.MOV.U32 R120, RZ, RZ, R139 ;  /* 0x000000ffff787224 */ /* 0x000fe400078e008b */
[----:B------:R-:W-:Y:S02]  /*7960*/  IMAD.MOV.U32 R139, RZ, RZ, R7 ;  /* 0x000000ffff8b7224 */ /* 0x000fe400078e0007 */
[----:B------:R-:W-:Y:S02]  /*7970*/  FFMA.FTZ R7, R208, c[0x0][0x2d0], -R0 ;  /* 0x0000b400d0077a23 */ /* 0x000fe40000010800 */
[----:B------:R-:W-:Y:S02]  /*7980*/  IMAD.MOV.U32 R87, RZ, RZ, R139 ;  /* 0x000000ffff577224 */ /* 0x000fe400078e008b */
[----:B------:R4:W-:Y:S01]  /*7990*/  MUFU.EX2 R10, R7 ;  /* 0x00000007000a7308 */ /* 0x0009e20000000800 */
[----:B---3--:R-:W-:-:S07]  /*79a0*/  FFMA.FTZ R2, R218, c[0x0][0x2d0], -R3 ;  /* 0x0000b400da027a23 */ /* 0x008fce0000010803 */
[----:B------:R3:W5:Y:S01]  /*79b0*/  MUFU.EX2 R24, R2 ;  /* 0x0000000200187308 */ /* 0x0007620000000800 */
[----:B----4-:R-:W-:Y:S02]  /*79c0*/  FADD.FTZ R7, R252, R4 ;  /* 0x00000004fc077221 */ /* 0x010fe40000010000 */
[--C-:B---3--:R-:W-:Y:S01]  /*79d0*/  FFMA.FTZ R2, R221, c[0x0][0x2d0], -R3.reuse ;  /* 0x0000b400dd027a23 */ /* 0x108fe20000010803 */
[----:B-----5:R-:W-:Y:S01]  /*79e0*/  F2FP.BF16.PACK_AB R177, R24, R25 ;  /* 0x0000001918b1723e */ /* 0x020fe200000010ff */
[----:B------:R-:W-:-:S03]  /*79f0*/  FFMA.FTZ R3, R251, c[0x0][0x2d0], -R3 ;  /* 0x0000b400fb037a23 */ /* 0x000fc60000010803 */
[----:B------:R3:W-:Y:S08]  /*7a00*/  MUFU.EX2 R23, R2 ;  /* 0x0000000200177308 */ /* 0x0007f00000000800 */
[----:B------:R4:W5:Y:S01]  /*7a10*/  MUFU.EX2 R22, R3 ;  /* 0x0000000300167308 */ /* 0x0009620000000800 */
[----:B---3--:R-:W-:-:S07]  /*7a20*/  FFMA.FTZ R2, R152, c[0x0][0x2d0], -R6 ;  /* 0x0000b40098027a23 */ /* 0x008fce0000010806 */
[----:B------:R3:W-:Y:S01]  /*7a30*/  MUFU.EX2 R20, R2 ;  /* 0x0000000200147308 */ /* 0x0007e20000000800 */
[--C-:B----4-:R-:W-:Y:S01]  /*7a40*/  FFMA.FTZ R3, R179, c[0x0][0x2d0], -R6.reuse ;  /* 0x0000b400b3037a23 */ /* 0x110fe20000010806 */
[----:B-----5:R-:W-:Y:S01]  /*7a50*/  F2FP.BF16.PACK_AB R179, R22, R23 ;  /* 0x0000001716b3723e */ /* 0x020fe200000010ff */
[----:B------:R-:W-:-:S05]  /*7a60*/  FFMA.FTZ R6, R155, c[0x0][0x2d0], -R6 ;  /* 0x0000b4009b067a23 */ /* 0x000fca0000010806 */
[----:B------:R4:W5:Y:S01]  /*7a70*/  MUFU.EX2 R21, R3 ;  /* 0x0000000300157308 */ /* 0x0009620000000800 */
[----:B--2---:R-:W-:Y:S01]  /*7a80*/  HMMA.16816.F32.BF16 R124, R176, R132, R124 ;  /* 0x00000084b07c723c */ /* 0x004fe2000004187c */
[----:B---3--:R-:W-:-:S06]  /*7a90*/  FADD.FTZ R2, R120, R12 ;  /* 0x0000000c78027221 */ /* 0x008fcc0000010000 */
[----:B------:R-:W2:Y:S01]  /*7aa0*/  MUFU.EX2 R14, R6 ;  /* 0x00000006000e7308 */ /* 0x000ea20000000800 */
[----:B------:R-:W-:Y:S01]  /*7ab0*/  FADD.FTZ R5, R122, R2 ;  /* 0x000000027a057221 */ /* 0x000fe20000010000 */
[----:B------:R-:W-:Y:S01]  /*7ac0*/  HMMA.16816.F32.BF16 R128, R176, R134, R128 ;  /* 0x00000086b080723c */ /* 0x000fe20000041880 */
[--C-:B----4-:R-:W-:Y:S01]  /*7ad0*/  FFMA.FTZ R3, R216, c[0x0][0x2d0], -R0.reuse ;  /* 0x0000b400d8037a23 */ /* 0x110fe20000010800 */
[----:B-----5:R-:W-:Y:S01]  /*7ae0*/  F2FP.BF16.PACK_AB R180, R20, R21 ;  /* 0x0000001514b4723e */ /* 0x020fe200000010ff */
[----:B------:R-:W-:-:S03]  /*7af0*/  FFMA.FTZ R0, R183, c[0x0][0x2d0], -R0 ;  /* 0x0000b400b7007a23 */ /* 0x000fc60000010800 */
[----:B------:R3:W4:Y:S02]  /*7b00*/  MUFU.EX2 R8, R3 ;  /* 0x0000000300087308 */ /* 0x0007240000000800 */
[----:B------:R-:W-:Y:S01]  /*7b10*/  HMMA.16816.F32.BF16 R140, R176, R148, R140 ;  /* 0x00000094b08c723c */ /* 0x000fe2000004188c */
[----:B--2---:R-:W-:-:S05]  /*7b20*/  F2FP.BF16.PACK_AB R182, R14, R15 ;  /* 0x0000000f0eb6723e */ /* 0x004fca00000010ff */
[----:B------:R2:W5:Y:S02]  /*7b30*/  MUFU.EX2 R11, R0 ;  /* 0x00000000000b7308 */ /* 0x0005640000000800 */
[----:B------:R-:W-:Y:S01]  /*7b40*/  HMMA.16816.F32.BF16 R144, R176, R150, R144 ;  /* 0x00000096b090723c */ /* 0x000fe20000041890 */
[----:B---3--:R-:W-:Y:S01]  /*7b50*/  FADD.FTZ R3, R248, R222 ;  /* 0x000000def8037221 */ /* 0x008fe20000010000 */
[----:B----4-:R-:W-:-:S06]  /*7b60*/  F2FP.BF16.PACK_AB R181, R9, R8 ;  /* 0x0000000809b5723e */ /* 0x010fcc00000010ff */
[C---:B-1----:R-:W-:Y:S01]  /*7b70*/  HMMA.16816.F32.BF16 R156, R176.reuse, R164, R156 ;  /* 0x000000a4b09c723c */ /* 0x042fe2000004189c */
[----:B------:R-:W-:Y:S02]  /*7b80*/  FADD.FTZ R6, R244, R3 ;  /* 0x00000003f4067221 */ /* 0x000fe40000010000 */
[----:B------:R-:W-:Y:S02]  /*7b90*/  FADD.FTZ R3, R219, R7 ;  /* 0x00000007db037221 */ /* 0x000fe40000010000 */
[----:B--2---:R-:W-:Y:S01]  /*7ba0*/  FADD.FTZ R0, R213, R13 ;  /* 0x0000000dd5007221 */ /* 0x004fe20000010000 */
[----:B-----5:R-:W-:Y:S01]  /*7bb0*/  F2FP.BF16.PACK_AB R183, R11, R10 ;  /* 0x0000000a0bb7723e */ /* 0x020fe200000010ff */
        /* <DEDUP_REMOVED lines=114> */
[----:B------:R-:W2:Y:S01]  /*82e0*/  LDL R87, [R1+0x20] ;  /* 0x0000200001577983 */ /* 0x000ea20000100800 */
[----:B------:R-:W-:Y:S01]  /*82f0*/  PLOP3.LUT P1, PT, PT, PT, UP1, 0x80, 0x0 ;  /* 0x000000000000781c */ /* 0x000fe20003f2f018 */
[----:B------:R-:W-:Y:S01]  /*8300*/  IMAD.MOV.U32 R116, RZ, RZ, R72 ;  /* 0x000000ffff747224 */ /* 0x000fe200078e0048 */
[----:B------:R-:W-:Y:S01]  /*8310*/  PLOP3.LUT P0, PT, PT, PT, UP1, 0x80, 0x0 ;  /* 0x000000000000781c */ /* 0x000fe20003f0f018 */
[----:B-1----:R-:W-:Y:S01]  /*8320*/  IMAD.MOV.U32 R3, RZ, RZ, R73 ;  /* 0x000000ffff037224 */ /* 0x002fe200078e0049 */
[----:B------:R-:W-:Y:S01]  /*8330*/  MOV R118, R70 ;  /* 0x0000004600767202 */ /* 0x000fe20000000f00 */
[----:B------:R-:W-:-:S08]  /*8340*/  IMAD.MOV.U32 R117, RZ, RZ, R71 ;  /* 0x000000ffff757224 */ /* 0x000fd000078e0047 */
[----:B--2---:R-:W-:-:S05]  /*8350*/  @P1 IMAD.HI.U32 R0, R87, c[0x0][0x2c8], RZ ;  /* 0x0000b20057001a27 */ /* 0x004fca00078e00ff */
[----:B------:R-:W-:-:S05]  /*8360*/  @P0 SHF.R.U32.HI R0, RZ, c[0x0][0x2cc], R0 ;  /* 0x0000b300ff000a19 */ /* 0x000fca0000011600 */
[----:B------:R1:W-:Y:S02]  /*8370*/  @P0 STL [R1+0x1c], R0 ;  /* 0x00001c0001000387 */ /* 0x0003e40000100800 */
.L_x_662:
[----:B------:R-:W-:Y:S04]  /*8380*/  DEPBAR.LE SB0, 0x0 ;  /* 0x000080000000791a */ /* 0x000fe80000000000 */
[----:B------:R-:W-:Y:S01]  /*8390*/  BAR.SYNC.DEFER_BLOCKING 0x0 ;  /* 0x0000000000007b1d */ /* 0x000fe20000010000 */
[----:B------:R-:W-:Y:S05]  /*83a0*/  ISETP.LE.AND P0, PT, RZ, UR6, PT ;  /* 0x00000006ff007c0c */ /* 0x000fea000bf03270 */
[----:B--2--5:R2:W3:Y:S04]  /*83b0*/  LDSM.16.M88.4 R112, [R230+0x7100] ;  /* 0x00710000e670783b */ /* 0x0244e80000000200 */
        /* <DEDUP_REMOVED lines=18> */
[----:B---34-:R-:W3:Y:S04]  /*84e0*/  LDL R2, [R1+0x8] ;  /* 0x0000080001027983 */ /* 0x018ee80000100800 */
[----:B------:R-:W4:Y:S01]  /*84f0*/  LDL R21, [R1+0x14] ;  /* 0x0000140001157983 */ /* 0x000f220000100800 */
[----:B-1-3--:R-:W-:Y:S01]  /*8500*/  SHF.R.S32.HI R0, RZ, 0x1f, R2 ;  /* 0x0000001fff007819 */ /* 0x00afe20000011402 */
[----:B------:R-:W-:Y:S04]  /*8510*/  IMAD.WIDE.U32 R4, R2, c[0x0][0x208], RZ ;  /* 0x0000820002047a25 */ /* 0x000fe800078e00ff */
[----:B------:R-:W-:Y:S04]  /*8520*/  IMAD R0, R0, c[0x0][0x208], RZ ;  /* 0x0000820000007a24 */ /* 0x000fe800078e02ff */
[----:B------:R-:W-:Y:S01]  /*8530*/  IMAD R0, R2, c[0x0][0x20c], R0 ;  /* 0x0000830002007a24 */ /* 0x000fe200078e0200 */
[----:B------:R-:W-:Y:S03]  /*8540*/  SHF.R.S32.HI R2, RZ, 0x1f, R245 ;  /* 0x0000001fff027819 */ /* 0x000fe600000114f5 */
[----:B------:R-:W-:Y:S02]  /*8550*/  IMAD.IADD R5, R5, 0x1, R0 ;  /* 0x0000000105057824 */ /* 0x000fe400078e0200 */
[----:B------:R-:W-:Y:S02]  /*8560*/  IMAD R2, R2, c[0x0][0x218], RZ ;  /* 0x0000860002027a24 */ /* 0x000fe400078e02ff */
[C---:B------:R-:W-:Y:S05]  /*8570*/  IMAD.WIDE.U32 R4, R245.reuse, c[0x0][0x218], R4 ;  /* 0x00008600f5047a25 */ /* 0x040fea00078e0004 */
[----:B------:R-:W-:Y:S01]  /*8580*/  IADD3 R0, P1, R4, UR24, RZ ;  /* 0x0000001804007c10 */ /* 0x000fe2000ff3e0ff */
[----:B------:R-:W-:Y:S03]  /*8590*/  IMAD R4, R245, c[0x0][0x21c], R2 ;  /* 0x00008700f5047a24 */ /* 0x000fe600078e0202 */
[C---:B------:R-:W-:Y:S02]  /*85a0*/  LEA R2, P0, R0.reuse, c[0x0][0x1f8], 0x1 ;  /* 0x00007e0000027a11 */ /* 0x040fe400078008ff */
[----:B------:R-:W-:Y:S03]  /*85b0*/  IADD3.X R4, R5, UR8, R4, P1, !PT ;  /* 0x0000000805047c10 */ /* 0x000fe60008ffe404 */
[----:B------:R-:W1:Y:S01]  /*85c0*/  SHFL.IDX PT, R6, R2, RZ, 0x181f ;  /* 0x00181fff02067589 */ /* 0x000e6200000e0000 */
[----:B------:R-:W-:Y:S03]  /*85d0*/  LEA.HI.X R0, R0, c[0x0][0x1fc], R4, 0x1, P0 ;  /* 0x00007f0000007a11 */ /* 0x000fe600000f0c04 */
[----:B------:R-:W3:Y:S04]  /*85e0*/  SHFL.IDX PT, R4, R2, 0x1, 0x181f ;  /* 0x00381f0002047f89 */ /* 0x000ee800000e0000 */
[----:B------:R-:W5:Y:S04]  /*85f0*/  SHFL.IDX PT, R7, R0, RZ, 0x181f ;  /* 0x00181fff00077589 */ /* 0x000f6800000e0000 */
[----:B------:R-:W2:Y:S04]  /*8600*/  SHFL.IDX PT, R5, R0, 0x1, 0x181f ;  /* 0x00381f0000057f89 */ /* 0x000ea800000e0000 */
[----:B------:R-:W4:Y:S04]  /*8610*/  SHFL.IDX PT, R12, R2, 0x2, 0x181f ;  /* 0x00581f00020c7f89 */ /* 0x000f2800000e0000 */
[----:B------:R-:W4:Y:S04]  /*8620*/  SHFL.IDX PT, R10, R2, 0x3, 0x181f ;  /* 0x00781f00020a7f89 */ /* 0x000f2800000e0000 */
[----:B------:R-:W4:Y:S01]  /*8630*/  SHFL.IDX PT, R9, R0, 0x2, 0x181f ;  /* 0x00581f0000097f89 */ /* 0x000f2200000e0000 */
[-C--:B-1----:R-:W-:Y:S03]  /*8640*/  IADD3 R6, P1, R6, R242.reuse, RZ ;  /* 0x000000f206067210 */ /* 0x082fe60007f3e0ff */
[----:B------:R-:W1:Y:S01]  /*8650*/  SHFL.IDX PT, R8, R2, 0x4, 0x181f ;  /* 0x00981f0002087f89 */ /* 0x000e6200000e0000 */
[-C--:B---3--:R-:W-:Y:S03]  /*8660*/  IADD3 R4, P0, R4, R242.reuse, RZ ;  /* 0x000000f204047210 */ /* 0x088fe60007f1e0ff */
[----:B------:R-:W3:Y:S01]  /*8670*/  SHFL.IDX PT, R11, R2, 0x5, 0x181f ;  /* 0x00b81f00020b7f89 */ /* 0x000ee200000e0000 */
[--C-:B-----5:R-:W-:Y:S03]  /*8680*/  IMAD.X R7, R7, 0x1, R241.reuse, P1 ;  /* 0x0000000107077824 */ /* 0x120fe600008e06f1 */
[----:B------:R-:W-:Y:S01]  /*8690*/  SHFL.IDX PT, R20, R0, 0x3, 0x181f ;  /* 0x00781f0000147f89 */ /* 0x000fe200000e0000 */
[--C-:B--2---:R-:W-:Y:S03]  /*86a0*/  IMAD.X R5, R5, 0x1, R241.reuse, P0 ;  /* 0x0000000105057824 */ /* 0x104fe600000e06f1 */
[----:B----4-:R3:W-:Y:S01]  /*86b0*/  LDGSTS.E.BYPASS.LTC128B.128 [R21], [R6.64], !P4 ;  /* 0x0000000006157fae */ /* 0x0107e2000e101d4e */
[-C--:B------:R-:W-:Y:S03]  /*86c0*/  IADD3 R12, P0, R12, R242.reuse, RZ ;  /* 0x000000f20c0c7210 */ /* 0x080fe60007f1e0ff */
[----:B------:R-:W2:Y:S01]  /*86d0*/  SHFL.IDX PT, R15, R0, 0x4, 0x181f ;  /* 0x00981f00000f7f89 */ /* 0x000ea200000e0000 */
[-C--:B------:R-:W-:Y:S03]  /*86e0*/  IADD3 R10, P3, R10, R242.reuse, RZ ;  /* 0x000000f20a0a7210 */ /* 0x080fe60007f7e0ff */
[----:B------:R4:W-:Y:S01]  /*86f0*/  LDGSTS.E.BYPASS.LTC128B.128 [R21+0x800], [R4.64], !P4 ;  /* 0x0080000004157fae */ /* 0x0009e2000e101d4e */
[--C-:B------:R-:W-:Y:S03]  /*8700*/  IMAD.X R13, R9, 0x1, R241.reuse, P0 ;  /* 0x00000001090d7824 */ /* 0x100fe600000e06f1 */
[----:B------:R-:W4:Y:S01]  /*8710*/  SHFL.IDX PT, R2, R2, 0x6, 0x181f ;  /* 0x00d81f0002027f89 */ /* 0x000f2200000e0000 */
[-C--:B-1----:R-:W-:Y:S03]  /*8720*/  IADD3 R8, P2, R8, R242.reuse, RZ ;  /* 0x000000f208087210 */ /* 0x082fe60007f5e0ff */
[----:B------:R-:W1:Y:S04]  /*8730*/  SHFL.IDX PT, R14, R0, 0x5, 0x181f ;  /* 0x00b81f00000e7f89 */ /* 0x000e6800000e0000 */
[----:B------:R-:W5:Y:S04]  /*8740*/  SHFL.IDX PT, R0, R0, 0x6, 0x181f ;  /* 0x00d81f0000007f89 */ /* 0x000f6800000e0000 */
[----:B------:R5:W-:Y:S01]  /*8750*/  LDGSTS.E.BYPASS.LTC128B.128 [R21+0x1000], [R12.64], !P4 ;  /* 0x010000000c157fae */ /* 0x000be2000e101d4e */
[-C--:B---3--:R-:W-:Y:S01]  /*8760*/  IADD3 R6, P1, R11, R242.reuse, RZ ;  /* 0x000000f20b067210 */ /* 0x088fe20007f3e0ff */
[--C-:B--2---:R-:W-:Y:S01]  /*8770*/  IMAD.X R9, R15, 0x1, R241.reuse, P2 ;  /* 0x000000010f097824 */ /* 0x104fe200010e06f1 */
[-C--:B------:R-:W-:Y:S05]  /*8780*/  IADD3.X R11, R20, R241.reuse, RZ, P3, !PT ;  /* 0x000000f1140b7210 */ /* 0x080fea0001ffe4ff */
[----:B------:R2:W-:Y:S01]  /*8790*/  LDGSTS.E.BYPASS.LTC128B.128 [R21+0x1800], [R10.64], !P4 ;  /* 0x018000000a157fae */ /* 0x0005e2000e101d4e */
[----:B----4-:R-:W-:Y:S03]  /*87a0*/  IADD3 R4, P0, R2, R242, RZ ;  /* 0x000000f202047210 */ /* 0x010fe60007f1e0ff */
[----:B------:R2:W-:Y:S01]  /*87b0*/  LDGSTS.E.BYPASS.LTC128B.128 [R21+0x2000], [R8.64], !P4 ;  /* 0x0200000008157fae */ /* 0x0005e2000e101d4e */
[----:B-1----:R-:W-:Y:S01]  /*87c0*/  IMAD.X R7, R14, 0x1, R241, P1 ;  /* 0x000000010e077824 */ /* 0x002fe200008e06f1 */
[----:B-----5:R-:W-:Y:S04]  /*87d0*/  IADD3.X R5, R0, R241, RZ, P0, !PT ;  /* 0x000000f100057210 */ /* 0x020fe800007fe4ff */
[----:B------:R2:W-:Y:S04]  /*87e0*/  LDGSTS.E.BYPASS.LTC128B.128 [R21+0x2800], [R6.64], !P4 ;  /* 0x0280000006157fae */ /* 0x0005e8000e101d4e */
[----:B------:R2:W-:Y:S02]  /*87f0*/  LDGSTS.E.BYPASS.LTC128B.128 [R21+0x3000], [R4.64], !P4 ;  /* 0x0300000004157fae */ /* 0x0005e4000e101d4e */
.L_x_660:
[----:B---34-:R-:W0:Y:S01]  /*8800*/  LDGDEPBAR ;  /* 0x00000000000079af */ /* 0x018e220000000000 */
[-C--:B-12---:R-:W-:Y:S01]  /*8810*/  HMMA.16816.F32.BF16 R4, R112, R16.reuse, RZ ;  /* 0x000000107004723c */ /* 0x086fe200000418ff */
[----:B------:R-:W-:Y:S06]  /*8820*/  UISETP.GE.AND UP0, UPT, UR6, 0x1, UPT ;  /* 0x000000010600788c */ /* 0x000fec000bf06270 */
[----:B------:R-:W-:Y:S01]  /*8830*/  PLOP3.LUT P0, PT, PT, PT, UP0, 0x80, 0x0 ;  /* 0x000000000000781c */ /* 0x000fe20003f0f008 */
        /* <DEDUP_REMOVED lines=130> */
[----:B----4-:R-:W-:Y:S01]  /*9060*/  STL [R1+0x4], R0 ;  /* 0x0000040001007387 */ /* 0x010fe20000100800 */
[C---:B------:R-:W-:Y:S08]  /*9070*/  HMMA.16816.F32.BF16 R24, R188.reuse, R4, R24 ;  /* 0x00000004bc18723c */ /* 0x040ff00000041818 */
        /* <DEDUP_REMOVED lines=42> */
[----:B------:R-:W5:Y:S03]  /*9320*/  LDSM.16.M88.4 R4, [R228+0x2800] ;  /* 0x00280000e404783b */ /* 0x000f660000000200 */
[----:B------:R-:W-:Y:S02]  /*9330*/  FMUL.FTZ R50, R50, c[0x0][0x320] ;  /* 0x0000c80032327a20 */ /* 0x000fe40000410000 */
[----:B------:R-:W-:Y:S02]  /*9340*/  FMUL.FTZ R52, R52, c[0x0][0x320] ;  /* 0x0000c80034347a20 */ /* 0x000fe40000410000 */
[----:B------:R-:W-:Y:S01]  /*9350*/  FMUL.FTZ R53, R53, c[0x0][0x320] ;  /* 0x0000c80035357a20 */ /* 0x000fe20000410000 */
[----:B------:R4:W2:Y:S01]  /*9360*/  MUFU.TANH R220, R24 ;  /* 0x0000001800dc7308 */ /* 0x0008a20000002400 */
[-C--:B-1----:R-:W-:Y:S03]  /*9370*/  HMMA.16816.F32.BF16 R68, R204, R8.reuse, R68 ;  /* 0x00000008cc44723c */ /* 0x082fe60000041844 */
[----:B------:R-:W-:Y:S02]  /*9380*/  FMUL.FTZ R54, R54, c[0x0][0x320] ;  /* 0x0000c80036367a20 */ /* 0x000fe40000410000 */
[----:B------:R-:W-:Y:S02]  /*9390*/  FMUL.FTZ R55, R55, c[0x0][0x320] ;  /* 0x0000c80037377a20 */ /* 0x000fe40000410000 */
[----:B------:R-:W-:Y:S01]  /*93a0*/  FMUL.FTZ R56, R56, c[0x0][0x320] ;  /* 0x0000c80038387a20 */ /* 0x000fe20000410000 */
[C---:B------:R-:W-:Y:S01]  /*93b0*/  HMMA.16816.F32.BF16 R72, R188.reuse, R8, R72 ;  /* 0x00000008bc48723c */ /* 0x040fe20000041848 */
[----:B------:R4:W1:Y:S03]  /*93c0*/  MUFU.TANH R219, R25 ;  /* 0x0000001900db7308 */ /* 0x0008660000002400 */
[----:B------:R-:W-:Y:S02]  /*93d0*/  FMUL.FTZ R58, R58, c[0x0][0x320] ;  /* 0x0000c8003a3a7a20 */ /* 0x000fe40000410000 */
[----:B------:R-:W-:Y:S02]  /*93e0*/  FMUL.FTZ R60, R60, c[0x0][0x320] ;  /* 0x0000c8003c3c7a20 */ /* 0x000fe40000410000 */
[-C--:B------:R-:W-:Y:S03]  /*93f0*/  HMMA.16816.F32.BF16 R76, R188, R10.reuse, R76 ;  /* 0x0000000abc4c723c */ /* 0x080fe6000004184c */
[----:B------:R4:W1:Y:S01]  /*9400*/  MUFU.TANH R246, R26 ;  /* 0x0000001a00f67308 */ /* 0x0008620000002400 */
[----:B------:R-:W-:Y:S02]  /*9410*/  FMUL.FTZ R64, R64, c[0x0][0x320] ;  /* 0x0000c80040407a20 */ /* 0x000fe40000410000 */
[----:B------:R-:W-:Y:S02]  /*9420*/  FMUL.FTZ R65, R65, c[0x0][0x320] ;  /* 0x0000c80041417a20 */ /* 0x000fe40000410000 */
[C---:B------:R-:W-:Y:S01]  /*9430*/  HMMA.16816.F32.BF16 R80, R204.reuse, R10, R80 ;  /* 0x0000000acc50723c */ /* 0x040fe20000041850 */
[----:B------:R-:W1:Y:S01]  /*9440*/  LDSM.16.M88.4 R8, [R228+0x3000] ;  /* 0x00300000e408783b */ /* 0x000e620000000200 */
[----:B------:R-:W-:Y:S04]  /*9450*/  DEPBAR.LE SB0, 0x0 ;  /* 0x000080000000791a */ /* 0x000fe80000000000 */
[----:B------:R4:W1:Y:S01]  /*9460*/  MUFU.TANH R247, R27 ;  /* 0x0000001b00f77308 */ /* 0x0008620000002400 */
[----:B------:R-:W-:Y:S01]  /*9470*/  FMUL.FTZ R66, R66, c[0x0][0x320] ;  /* 0x0000c80042427a20 */ /* 0x000fe20000410000 */
[-C--:B-----5:R-:W-:Y:S01]  /*9480*/  HMMA.16816.F32.BF16 R84, R204, R4.reuse, R84 ;  /* 0x00000004cc54723c */ /* 0x0a0fe20000041854 */
[----:B------:R-:W-:Y:S04]  /*9490*/  BAR.SYNC.DEFER_BLOCKING 0x0 ;  /* 0x0000000000007b1d */ /* 0x000fe80000010000 */
[----:B------:R-:W-:Y:S02]  /*94a0*/  FMUL.FTZ R67, R67, c[0x0][0x320] ;  /* 0x0000c80043437a20 */ /* 0x000fe40000410000 */
[----:B------:R-:W-:Y:S01]  /*94b0*/  FMUL.FTZ R68, R68, c[0x0][0x320] ;  /* 0x0000c80044447a20 */ /* 0x000fe20000410000 */
[----:B------:R4:W1:Y:S01]  /*94c0*/  MUFU.TANH R218, R28 ;  /* 0x0000001c00da7308 */ /* 0x0008620000002400 */
        /* <DEDUP_REMOVED lines=83> */
[----:B------:R-:W-:Y:S07]  /*9a00*/  FMUL.FTZ R111, R111, c[0x0][0x320] ;  /* 0x0000c8006f6f7a20 */ /* 0x000fee0000410000 */
        /* <DEDUP_REMOVED lines=71> */
[----:B------:R-:W1:Y:S01]  /*9e80*/  MUFU.TANH R115, R115 ;  /* 0x0000007300737308 */ /* 0x000e620000002400 */
[----:B------:R-:W-:-:S05]  /*9e90*/  @!P0 BRA `(.L_x_661) ;  /* 0x0000043000008947 */ /* 0x000fca0003800000 */
[----:B--234-:R-:W2:Y:S01]  /*9ea0*/  LDL R0, [R1+0x18] ;  /* 0x0000180001007983 */ /* 0x01cea20000100800 */
[----:B------:R-:W-:Y:S01]  /*9eb0*/  UIMAD UR5, UR6, 0x70, UR11 ;  /* 0x00000070060578a4 */ /* 0x000fe2000f8e020b */
[----:B------:R-:W-:Y:S01]  /*9ec0*/  PLOP3.LUT P1, PT, PT, PT, UP2, 0x80, 0x0 ;  /* 0x000000000000781c */ /* 0x000fe20003f2f028 */
[----:B------:R-:W-:Y:S01]  /*9ed0*/  IMAD.MOV.U32 R245, RZ, RZ, RZ ;  /* 0x000000fffff57224 */ /* 0x000fe200078e00ff */
[----:B------:R-:W3:Y:S01]  /*9ee0*/  LDL R19, [R1+0xc] ;  /* 0x00000c0001137983 */ /* 0x000ee20000100800 */
[----:B------:R-:W-:Y:S02]  /*9ef0*/  PLOP3.LUT P0, PT, PT, PT, UP2, 0x80, 0x0 ;  /* 0x000000000000781c */ /* 0x000fe40003f0f028 */
        /* <DEDUP_REMOVED lines=13> */
[----:B------:R2:W4:Y:S02]  /*9fd0*/  @!P5 LDG.E R245, [R4.64] ;  /* 0x0000000e04f5d981 */ /* 0x000524000c1e1900 */
[----:B------:R-:W-:Y:S04]  /*9fe0*/  IMAD R0, R0, c[0x0][0x1e0], RZ ;  /* 0x0000780000007a24 */ /* 0x000fe800078e02ff */
[C---:B------:R-:W-:Y:S02]  /*9ff0*/  IMAD R0, R7.reuse, c[0x0][0x1e4], R0 ;  /* 0x0000790007007a24 */ /* 0x040fe400078e0200 */
[----:B--2---:R-:W-:Y:S04]  /*a000*/  IMAD.WIDE.U32 R4, R7, c[0x0][0x1e0], RZ ;  /* 0x0000780007047a25 */ /* 0x004fe800078e00ff */
[----:B------:R-:W-:Y:S01]  /*a010*/  IMAD.IADD R5, R5, 0x1, R0 ;  /* 0x0000000105057824 */ /* 0x000fe200078e0200 */
[----:B----4-:R-:W-:Y:S03]  /*a020*/  SHF.R.S32.HI R2, RZ, 0x1f, R245 ;  /* 0x0000001fff027819 */ /* 0x010fe600000114f5 */
[C---:B------:R-:W-:Y:S04]  /*a030*/  IMAD.WIDE.U32 R4, R245.reuse, c[0x0][0x1f0], R4 ;  /* 0x00007c00f5047a25 */ /* 0x040fe800078e0004 */
[----:B------:R-:W-:Y:S01]  /*a040*/  IMAD R2, R2, c[0x0][0x1f0], RZ ;  /* 0x00007c0002027a24 */ /* 0x000fe200078e02ff */
[----:B------:R-:W-:Y:S03]  /*a050*/  IADD3 R0, P1, R4, UR22, RZ ;  /* 0x0000001604007c10 */ /* 0x000fe6000ff3e0ff */
[----:B------:R-:W-:Y:S01]  /*a060*/  IMAD R4, R245, c[0x0][0x1f4], R2 ;  /* 0x00007d00f5047a24 */ /* 0x000fe200078e0202 */
[C---:B------:R-:W-:Y:S04]  /*a070*/  LEA R2, P0, R0.reuse, c[0x0][0x1c8], 0x1 ;  /* 0x0000720000027a11 */ /* 0x040fe800078008ff */
[----:B------:R-:W-:Y:S01]  /*a080*/  IADD3.X R4, R5, UR20, R4, P1, !PT ;  /* 0x0000001405047c10 */ /* 0x000fe20008ffe404 */
[----:B------:R-:W2:Y:S03]  /*a090*/  SHFL.IDX PT, R6, R2, RZ, 0x181f ;  /* 0x00181fff02067589 */ /* 0x000ea600000e0000 */
[----:B------:R-:W-:Y:S01]  /*a0a0*/  LEA.HI.X R0, R0, c[0x0][0x1cc], R4, 0x1, P0 ;  /* 0x0000730000007a11 */ /* 0x000fe200000f0c04 */
[----:B------:R-:W-:Y:S04]  /*a0b0*/  SHFL.IDX PT, R12, R2, 0x2, 0x181f ;  /* 0x00581f00020c7f89 */ /* 0x000fe800000e0000 */
[----:B------:R-:W4:Y:S04]  /*a0c0*/  SHFL.IDX PT, R7, R0, RZ, 0x181f ;  /* 0x00181fff00077589 */ /* 0x000f2800000e0000 */
[----:B------:R-:W5:Y:S04]  /*a0d0*/  SHFL.IDX PT, R4, R2, 0x1, 0x181f ;  /* 0x00381f0002047f89 */ /* 0x000f6800000e0000 */
[----:B------:R-:W1:Y:S04]  /*a0e0*/  SHFL.IDX PT, R5, R0, 0x1, 0x181f ;  /* 0x00381f0000057f89 */ /* 0x000e6800000e0000 */
[----:B------:R-:W1:Y:S04]  /*a0f0*/  SHFL.IDX PT, R10, R2, 0x3, 0x181f ;  /* 0x00781f00020a7f89 */ /* 0x000e6800000e0000 */
[----:B------:R-:W1:Y:S01]  /*a100*/  SHFL.IDX PT, R9, R0, 0x2, 0x181f ;  /* 0x00581f0000097f89 */ /* 0x000e6200000e0000 */
[-C--:B--2---:R-:W-:Y:S03]  /*a110*/  IADD3 R6, P1, R6, R242.reuse, RZ ;  /* 0x000000f206067210 */ /* 0x084fe60007f3e0ff */
[----:B------:R-:W2:Y:S04]  /*a120*/  SHFL.IDX PT, R8, R2, 0x4, 0x181f ;  /* 0x00981f0002087f89 */ /* 0x000ea800000e0000 */
[----:B------:R-:W2:Y:S01]  /*a130*/  SHFL.IDX PT, R11, R2, 0x5, 0x181f ;  /* 0x00b81f00020b7f89 */ /* 0x000ea200000e0000 */
[--C-:B----4-:R-:W-:Y:S03]  /*a140*/  IMAD.X R7, R7, 0x1, R241.reuse, P1 ;  /* 0x0000000107077824 */ /* 0x110fe600008e06f1 */
[----:B------:R-:W4:Y:S01]  /*a150*/  SHFL.IDX PT, R16, R0, 0x3, 0x181f ;  /* 0x00781f0000107f89 */ /* 0x000f2200000e0000 */
[-C--:B-----5:R-:W-:Y:S03]  /*a160*/  IADD3 R4, P0, R4, R242.reuse, RZ ;  /* 0x000000f204047210 */ /* 0x0a0fe60007f1e0ff */
[----:B---3--:R3:W-:Y:S02]  /*a170*/  LDGSTS.E.BYPASS.LTC128B.128 [R19+0x3900], [R6.64], !P4 ;  /* 0x0390000006137fae */ /* 0x0087e4000e101d4e */
[--C-:B-1----:R-:W-:Y:S01]  /*a180*/  IMAD.X R5, R5, 0x1, R241.reuse, P0 ;  /* 0x0000000105057824 */ /* 0x102fe200000e06f1 */
[-C--:B------:R-:W-:Y:S01]  /*a190*/  IADD3 R12, P0, R12, R242.reuse, RZ ;  /* 0x000000f20c0c7210 */ /* 0x080fe20007f1e0ff */
[----:B------:R-:W1:Y:S01]  /*a1a0*/  SHFL.IDX PT, R15, R0, 0x4, 0x181f ;  /* 0x00981f00000f7f89 */ /* 0x000e6200000e0000 */
[-C--:B------:R-:W-:Y:S03]  /*a1b0*/  IADD3 R10, P3, R10, R242.reuse, RZ ;  /* 0x000000f20a0a7210 */ /* 0x080fe60007f7e0ff */
[----:B------:R5:W-:Y:S01]  /*a1c0*/  LDGSTS.E.BYPASS.LTC128B.128 [R19+0x4100], [R4.64], !P4 ;  /* 0x0410000004137fae */ /* 0x000be2000e101d4e */
[--C-:B------:R-:W-:Y:S03]  /*a1d0*/  IMAD.X R13, R9, 0x1, R241.reuse, P0 ;  /* 0x00000001090d7824 */ /* 0x100fe600000e06f1 */
[----:B------:R-:W5:Y:S01]  /*a1e0*/  SHFL.IDX PT, R2, R2, 0x6, 0x181f ;  /* 0x00d81f0002027f89 */ /* 0x000f6200000e0000 */
[-C--:B--2---:R-:W-:Y:S03]  /*a1f0*/  IADD3 R8, P2, R8, R242.reuse, RZ ;  /* 0x000000f208087210 */ /* 0x084fe60007f5e0ff */
[----:B------:R-:W2:Y:S04]  /*a200*/  SHFL.IDX PT, R14, R0, 0x5, 0x181f ;  /* 0x00b81f00000e7f89 */ /* 0x000ea800000e0000 */
[----:B------:R-:W2:Y:S04]  /*a210*/  SHFL.IDX PT, R0, R0, 0x6, 0x181f ;  /* 0x00d81f0000007f89 */ /* 0x000ea800000e0000 */
[----:B------:R2:W-:Y:S01]  /*a220*/  LDGSTS.E.BYPASS.LTC128B.128 [R19+0x4900], [R12.64], !P4 ;  /* 0x049000000c137fae */ /* 0x0005e2000e101d4e */
[-C--:B---3--:R-:W-:Y:S01]  /*a230*/  IADD3 R6, P1, R11, R242.reuse, RZ ;  /* 0x000000f20b067210 */ /* 0x088fe20007f3e0ff */
[--C-:B----4-:R-:W-:Y:S02]  /*a240*/  IMAD.X R11, R16, 0x1, R241.reuse, P3 ;  /* 0x00000001100b7824 */ /* 0x110fe400018e06f1 */
[--C-:B-1----:R-:W-:Y:S03]  /*a250*/  IMAD.X R9, R15, 0x1, R241.reuse, P2 ;  /* 0x000000010f097824 */ /* 0x102fe600010e06f1 */
[----:B------:R1:W-:Y:S01]  /*a260*/  LDGSTS.E.BYPASS.LTC128B.128 [R19+0x5100], [R10.64], !P4 ;  /* 0x051000000a137fae */ /* 0x0003e2000e101d4e */
[----:B-----5:R-:W-:Y:S03]  /*a270*/  IADD3 R4, P0, R2, R242, RZ ;  /* 0x000000f202047210 */ /* 0x020fe60007f1e0ff */
[----:B------:R1:W-:Y:S01]  /*a280*/  LDGSTS.E.BYPASS.LTC128B.128 [R19+0x5900], [R8.64], !P4 ;  /* 0x0590000008137fae */ /* 0x0003e2000e101d4e */
[--C-:B--2---:R-:W-:Y:S02]  /*a290*/  IMAD.X R7, R14, 0x1, R241.reuse, P1 ;  /* 0x000000010e077824 */ /* 0x104fe400008e06f1 */
[----:B------:R-:W-:Y:S03]  /*a2a0*/  IMAD.X R5, R0, 0x1, R241, P0 ;  /* 0x0000000100057824 */ /* 0x000fe600000e06f1 */
[----:B------:R1:W-:Y:S04]  /*a2b0*/  LDGSTS.E.BYPASS.LTC128B.128 [R19+0x6100], [R6.64], !P4 ;  /* 0x0610000006137fae */ /* 0x0003e8000e101d4e */
[----:B------:R1:W-:Y:S02]  /*a2c0*/  LDGSTS.E.BYPASS.LTC128B.128 [R19+0x6900], [R4.64], !P4 ;  /* 0x0690000004137fae */ /* 0x0003e4000e101d4e */
.L_x_661:
[----:B-1234-:R-:W2:Y:S01]  /*a2d0*/  LDL.LU R4, [R1] ;  /* 0x0000000001047983 */ /* 0x01eea20000300800 */
[----:B------:R-:W-:Y:S01]  /*a2e0*/  PLOP3.LUT P0, PT, PT, PT, UP1, 0x80, 0x0 ;  /* 0x000000000000781c */ /* 0x000fe20003f0f018 */
[----:B------:R-:W-:Y:S01]  /*a2f0*/  UIMAD UR5, UR6, -0x70, URZ ;  /* 0xffffff90060578a4 */ /* 0x000fe2000f8e023f */
[----:B------:R-:W-:Y:S01]  /*a300*/  IMAD.U32 R5, RZ, RZ, UR12 ;  /* 0x0000000cff057e24 */ /* 0x000fe2000f8e00ff */
[----:B------:R-:W3:Y:S01]  /*a310*/  LDL.LU R0, [R1+0x4] ;  /* 0x0000040001007983 */ /* 0x000ee20000300800 */
[----:B------:R-:W-:Y:S02]  /*a320*/  UISETP.GT.AND UP0, UPT, UR6, UR4, UPT ;  /* 0x000000040600728c */ /* 0x000fe4000bf04270 */
[----:B------:R-:W-:Y:S01]  /*a330*/  UIADD3 UR6, UR6, -0x1, URZ ;  /* 0xffffffff06067890 */ /* 0x000fe2000fffe03f */
[----:B------:R-:W4:Y:S04]  /*a340*/  LDL R2, [R1+0x1c] ;  /* 0x00001c0001027983 */ /* 0x000f280000100800 */
[----:B------:R-:W4:Y:S04]  /*a350*/  LDL R10, [R1+0x24] ;  /* 0x00002400010a7983 */ /* 0x000f280000100800 */
[----:B------:R-:W-:Y:S04]  /*a360*/  STL [R1+0x74], R242 ;  /* 0x000074f201007387 */ /* 0x000fe80000100800 */
        /* <DEDUP_REMOVED lines=15> */
[----:B------:R-:W0:Y:S01]  /*a460*/  LDGDEPBAR ;  /* 0x00000000000079af */ /* 0x000e220000000000 */
[----:B--2---:R-:W-:Y:S02]  /*a470*/  IMAD.MOV.U32 R9, RZ, RZ, R4 ;  /* 0x000000ffff097224 */ /* 0x004fe400078e0004 */
[----:B---3--:R-:W-:Y:S05]  /*a480*/  IMAD.MOV.U32 R8, RZ, RZ, R0 ;  /* 0x000000ffff087224 */ /* 0x008fea00078e0000 */
[----:B------:R1:W4:Y:S01]  /*a490*/  LDL R0, [R1+0x20] ;  /* 0x0000200001007983 */ /* 0x0003220000100800 */
[----:B------:R-:W-:Y:S04]  /*a4a0*/  IMAD.MOV.U32 R13, RZ, RZ, R8 ;  /* 0x000000ffff0d7224 */ /* 0x000fe800078e0008 */
[----:B------:R-:W-:Y:S02]  /*a4b0*/  IMAD.MOV.U32 R48, RZ, RZ, R13 ;  /* 0x000000ffff307224 */ /* 0x000fe400078e000d */
[----:B----4-:R-:W-:Y:S05]  /*a4c0*/  @P0 IMAD.MOV.U32 R0, RZ, RZ, R2 ;  /* 0x000000ffff000224 */ /* 0x010fea00078e0002 */
[----:B------:R-:W-:Y:S08]  /*a4d0*/  SHFL.IDX PT, R2, R0, 0x1, 0x1c1f ;  /* 0x003c1f0000027f89 */ /* 0x000ff000000e0000 */
[----:B------:R-:W2:Y:S08]  /*a4e0*/  SHFL.IDX PT, R4, R0, RZ, 0x1c1f ;  /* 0x001c1fff00047589 */ /* 0x000eb000000e0000 */
[----:B------:R-:W3:Y:S08]  /*a4f0*/  SHFL.IDX PT, R7, R0, 0x2, 0x1c1f ;  /* 0x005c1f0000077f89 */ /* 0x000ef000000e0000 */
[----:B------:R4:W1:Y:S02]  /*a500*/  SHFL.IDX PT, R6, R0, 0x3, 0x1c1f ;  /* 0x007c1f0000067f89 */ /* 0x00086400000e0000 */
[----:B----4-:R-:W-:Y:S05]  /*a510*/  IMAD.U32 R0, RZ, RZ, UR5 ;  /* 0x00000005ff007e24 */ /* 0x010fea000f8e00ff */
[----:B------:R-:W-:Y:S01]  /*a520*/  IADD3 R0, -R10, 0x1, R0 ;  /* 0x000000010a007810 */ /* 0x000fe20007ffe100 */
[----:B------:R-:W-:Y:S03]  /*a530*/  IMAD.MOV.U32 R10, RZ, RZ, R9 ;  /* 0x000000ffff0a7224 */ /* 0x000fe600078e0009 */
[----:B------:R-:W-:Y:S05]  /*a540*/  IADD3 R5, -R5, UR7, R0 ;  /* 0x0000000705057c10 */ /* 0x000fea000fffe100 */
[C---:B--2---:R-:W-:Y:S02]  /*a550*/  IMAD.IADD R4, R5.reuse, 0x1, R4 ;  /* 0x0000000105047824 */ /* 0x044fe400078e0204 */
[C---:B------:R-:W-:Y:S02]  /*a560*/  IMAD.IADD R2, R5.reuse, 0x1, R2 ;  /* 0x0000000105027824 */ /* 0x040fe400078e0202 */
[C---:B---3--:R-:W-:Y:S01]  /*a570*/  IMAD.IADD R0, R5.reuse, 0x1, R7 ;  /* 0x0000000105007824 */ /* 0x048fe200078e0207 */
[C---:B------:R-:W-:Y:S01]  /*a580*/  ISETP.GT.AND P3, PT, R4.reuse, RZ, PT ;  /* 0x000000ff0400720c */ /* 0x040fe20003f64270 */
[----:B-1----:R-:W-:Y:S01]  /*a590*/  IMAD.IADD R5, R5, 0x1, R6 ;  /* 0x0000000105057824 */ /* 0x002fe200078e0206 */
[C---:B------:R-:W-:Y:S02]  /*a5a0*/  ISETP.GT.AND P6, PT, R4.reuse, 0x1, PT ;  /* 0x000000010400780c */ /* 0x040fe40003fc4270 */
[----:B------:R-:W-:Y:S02]  /*a5b0*/  FSEL R9, R193, -INF , P3 ;  /* 0xff800000c1097808 */ /* 0x000fe40001800000 */
[----:B------:R-:W-:Y:S02]  /*a5c0*/  ISETP.GT.AND P2, PT, R4, 0x8, PT ;  /* 0x000000080400780c */ /* 0x000fe40003f44270 */
[----:B------:R-:W-:Y:S02]  /*a5d0*/  FSEL R19, R192, -INF , P6 ;  /* 0xff800000c0137808 */ /* 0x000fe40003000000 */
[----:B------:R-:W-:Y:S02]  /*a5e0*/  FMNMX.FTZ R6, R9, R3, !PT ;  /* 0x0000000309067209 */ /* 0x000fe40007810000 */
[----:B------:R-:W-:Y:S02]  /*a5f0*/  FSEL R23, R187, -INF , P2 ;  /* 0xff800000bb177808 */ /* 0x000fe40001000000 */
[----:B------:R-:W-:Y:S02]  /*a600*/  FMNMX.FTZ R6, R19, R6, !PT ;  /* 0x0000000613067209 */ /* 0x000fe40007810000 */
[C---:B------:R-:W-:Y:S02]  /*a610*/  ISETP.GT.AND P1, PT, R4.reuse, 0x9, PT ;  /* 0x000000090400780c */ /* 0x040fe40003f24270 */
[----:B------:R-:W-:Y:S02]  /*a620*/  FMNMX.FTZ R6, R23, R6, !PT ;  /* 0x0000000617067209 */ /* 0x000fe40007810000 */
[----:B------:R-:W-:Y:S02]  /*a630*/  ISETP.GT.AND P0, PT, R4, 0x10, PT ;  /* 0x000000100400780c */ /* 0x000fe40003f04270 */
[----:B------:R-:W-:Y:S02]  /*a640*/  FSEL R28, R186, -INF , P1 ;  /* 0xff800000ba1c7808 */ /* 0x000fe40000800000 */
[----:B------:R-:W-:Y:S02]  /*a650*/  FSEL R39, R184, -INF , P0 ;  /* 0xff800000b8277808 */ /* 0x000fe40000000000 */
[----:B------:R-:W-:Y:S02]  /*a660*/  FMNMX.FTZ R6, R28, R6, !PT ;  /* 0x000000061c067209 */ /* 0x000fe40007810000 */
[----:B------:R-:W-:Y:S02]  /*a670*/  ISETP.GT.AND P3, PT, R4, 0x11, PT ;  /* 0x000000110400780c */ /* 0x000fe40003f64270 */
[----:B------:R-:W-:Y:S02]  /*a680*/  FMNMX.FTZ R6, R39, R6, !PT ;  /* 0x0000000627067209 */ /* 0x000fe40007810000 */
[----:B------:R-:W-:Y:S02]  /*a690*/  FSEL R40, R20, -INF , P3 ;  /* 0xff80000014287808 */ /* 0x000fe40001800000 */
[C---:B------:R-:W-:Y:S02]  /*a6a0*/  ISETP.GT.AND P6, PT, R4.reuse, 0x18, PT ;  /* 0x000000180400780c */ /* 0x040fe40003fc4270 */
[----:B------:R-:W-:Y:S02]  /*a6b0*/  ISETP.GT.AND P2, PT, R4, 0x19, PT ;  /* 0x000000190400780c */ /* 0x000fe40003f44270 */
[----:B------:R-:W-:Y:S02]  /*a6c0*/  FSEL R41, R32, -INF , P6 ;  /* 0xff80000020297808 */ /* 0x000fe40003000000 */
[----:B------:R-:W-:Y:S02]  /*a6d0*/  FMNMX.FTZ R6, R40, R6, !PT ;  /* 0x0000000628067209 */ /* 0x000fe40007810000 */
[----:B------:R-:W-:Y:S02]  /*a6e0*/  ISETP.GT.AND P1, PT, R4, 0x20, PT ;  /* 0x000000200400780c */ /* 0x000fe40003f24270 */
[----:B------:R-:W-:Y:S02]  /*a6f0*/  FSEL R42, R33, -INF , P2 ;  /* 0xff800000212a7808 */ /* 0x000fe40001000000 */
[----:B------:R-:W-:Y:S02]  /*a700*/  FMNMX.FTZ R6, R41, R6, !PT ;  /* 0x0000000629067209 */ /* 0x000fe40007810000 */
[----:B------:R-:W-:Y:S02]  /*a710*/  FSEL R43, R36, -INF , P1 ;  /* 0xff800000242b7808 */ /* 0x000fe40000800000 */
[C---:B------:R-:W-:Y:S02]  /*a720*/  ISETP.GT.AND P0, PT, R4.reuse, 0x21, PT ;  /* 0x000000210400780c */ /* 0x040fe40003f04270 */
[C---:B------:R-:W-:Y:S02]  /*a730*/  ISETP.GT.AND P3, PT, R4.reuse, 0x28, PT ;  /* 0x000000280400780c */ /* 0x040fe40003f64270 */
[C---:B------:R-:W-:Y:S02]  /*a740*/  ISETP.GT.AND P6, PT, R4.reuse, 0x29, PT ;  /* 0x000000290400780c */ /* 0x040fe40003fc4270 */
[----:B------:R-:W-:Y:S02]  /*a750*/  ISETP.GT.AND P2, PT, R4, 0x30, PT ;  /* 0x000000300400780c */ /* 0x000fe40003f44270 */
[----:B------:R-:W-:Y:S02]  /*a760*/  FMNMX.FTZ R6, R42, R6, !PT ;  /* 0x000000062a067209 */ /* 0x000fe40007810000 */
        /* <DEDUP_REMOVED lines=9> */
[----:B------:R-:W-:Y:S02]  /*a800*/  FMNMX.FTZ R6, R43, R6, !PT ;  /* 0x000000062b067209 */ /* 0x000fe40007810000 */
[----:B------:R-:W-:Y:S02]  /*a810*/  FSEL R86, R17, -INF , P1 ;  /* 0xff80000011567808 */ /* 0x000fe40000800000 */
[----:B------:R-:W-:Y:S02]  /*a820*/  FSEL R88, R64, -INF , P0 ;  /* 0xff80000040587808 */ /* 0x000fe40000000000 */
[----:B------:R-:W-:Y:S02]  /*a830*/  FSEL R89, R65, -INF , P3 ;  /* 0xff80000041597808 */ /* 0x000fe40001800000 */
[----:B------:R-:W-:Y:S02]  /*a840*/  FSEL R186, R68, -INF , P6 ;  /* 0xff80000044ba7808 */ /* 0x000fe40003000000 */
[C---:B------:R-:W-:Y:S02]  /*a850*/  ISETP.GT.AND P1, PT, R4.reuse, 0x48, PT ;  /* 0x000000480400780c */ /* 0x040fe40003f24270 */
[C---:B------:R-:W-:Y:S02]  /*a860*/  ISETP.GT.AND P0, PT, R4.reuse, 0x49, PT ;  /* 0x000000490400780c */ /* 0x040fe40003f04270 */
[C---:B------:R-:W-:Y:S02]  /*a870*/  ISETP.GT.AND P3, PT, R4.reuse, 0x50, PT ;  /* 0x000000500400780c */ /* 0x040fe40003f64270 */
[C---:B------:R-:W-:Y:S02]  /*a880*/  ISETP.GT.AND P6, PT, R4.reuse, 0x51, PT ;  /* 0x000000510400780c */ /* 0x040fe40003fc4270 */
[----:B------:R-:W-:Y:S02]  /*a890*/  FSEL R187, R69, -INF , P2 ;  /* 0xff80000045bb7808 */ /* 0x000fe40001000000 */
[----:B------:R-:W-:Y:S02]  /*a8a0*/  ISETP.GT.AND P2, PT, R4, 0x58, PT ;  /* 0x000000580400780c */ /* 0x000fe40003f44270 */
[----:B------:R-:W-:Y:S02]  /*a8b0*/  FMNMX.FTZ R6, R44, R6, !PT ;  /* 0x000000062c067209 */ /* 0x000fe40007810000 */
[----:B------:R-:W-:Y:S02]  /*a8c0*/  FSEL R192, R80, -INF , P1 ;  /* 0xff80000050c07808 */ /* 0x000fe40000800000 */
[----:B------:R-:W-:Y:S02]  /*a8d0*/  FSEL R193, R81, -INF , P0 ;  /* 0xff80000051c17808 */ /* 0x000fe40000000000 */
[----:B------:R-:W-:Y:S02]  /*a8e0*/  FSEL R205, R84, -INF , P3 ;  /* 0xff80000054cd7808 */ /* 0x000fe40001800000 */
[----:B------:R-:W-:Y:S02]  /*a8f0*/  FSEL R14, R85, -INF , P6 ;  /* 0xff800000550e7808 */ /* 0x000fe40003000000 */
[----:B------:R-:W-:Y:S02]  /*a900*/  ISETP.GT.AND P6, PT, R4, 0x68, PT ;  /* 0x000000680400780c */ /* 0x000fe40003fc4270 */
[----:B------:R-:W-:Y:S02]  /*a910*/  FSEL R8, R96, -INF , P2 ;  /* 0xff80000060087808 */ /* 0x000fe40001000000 */
[C---:B------:R-:W-:Y:S02]  /*a920*/  ISETP.GT.AND P2, PT, R4.reuse, 0x69, PT ;  /* 0x000000690400780c */ /* 0x040fe40003f44270 */
[C---:B------:R-:W-:Y:S02]  /*a930*/  ISETP.GT.AND P1, PT, R4.reuse, 0x59, PT ;  /* 0x000000590400780c */ /* 0x040fe40003f24270 */
[C---:B------:R-:W-:Y:S02]  /*a940*/  ISETP.GT.AND P0, PT, R4.reuse, 0x60, PT ;  /* 0x000000600400780c */ /* 0x040fe40003f04270 */
[----:B------:R-:W-:Y:S02]  /*a950*/  ISETP.GT.AND P3, PT, R4, 0x61, PT ;  /* 0x000000610400780c */ /* 0x000fe40003f64270 */
[----:B------:R-:W-:Y:S02]  /*a960*/  FMNMX.FTZ R4, R45, R6, !PT ;  /* 0x000000062d047209 */ /* 0x000fe40007810000 */
[----:B------:R-:W-:Y:S02]  /*a970*/  FSEL R57, R97, -INF , P1 ;  /* 0xff80000061397808 */ /* 0x000fe40000800000 */
[----:B------:R-:W-:Y:S02]  /*a980*/  FMNMX.FTZ R4, R47, R4, !PT ;  /* 0x000000042f047209 */ /* 0x000fe40007810000 */
[----:B------:R-:W-:Y:S02]  /*a990*/  ISETP.GT.AND P1, PT, R2, RZ, PT ;  /* 0x000000ff0200720c */ /* 0x000fe40003f24270 */
[----:B------:R-:W-:Y:S02]  /*a9a0*/  FMNMX.FTZ R4, R62, R4, !PT ;  /* 0x000000043e047209 */ /* 0x000fe40007810000 */
[----:B------:R-:W-:Y:S02]  /*a9b0*/  FSEL R12, R100, -INF , P0 ;  /* 0xff800000640c7808 */ /* 0x000fe40000000000 */
[----:B------:R-:W-:Y:S02]  /*a9c0*/  FMNMX.FTZ R4, R86, R4, !PT ;  /* 0x0000000456047209 */ /* 0x000fe40007810000 */
[C---:B------:R-:W-:Y:S02]  /*a9d0*/  ISETP.GT.AND P0, PT, R2.reuse, 0x1, PT ;  /* 0x000000010200780c */ /* 0x040fe40003f04270 */
[----:B------:R-:W-:Y:S02]  /*a9e0*/  FSEL R15, R101, -INF , P3 ;  /* 0xff800000650f7808 */ /* 0x000fe40001800000 */
[----:B------:R-:W-:Y:S02]  /*a9f0*/  ISETP.GT.AND P3, PT, R2, 0x8, PT ;  /* 0x000000080200780c */ /* 0x000fe40003f64270 */
[----:B------:R-:W-:Y:S02]  /*aa00*/  FMNMX.FTZ R4, R88, R4, !PT ;  /* 0x0000000458047209 */ /* 0x000fe40007810000 */
[----:B------:R-:W-:Y:S02]  /*aa10*/  FSEL R80, R113, -INF , P2 ;  /* 0xff80000071507808 */ /* 0x000fe40001000000 */
[----:B------:R-:W-:Y:S02]  /*aa20*/  FSEL R20, R217, -INF , P3 ;  /* 0xff800000d9147808 */ /* 0x000fe40001800000 */
[C---:B------:R-:W-:Y:S02]  /*aa30*/  ISETP.GT.AND P2, PT, R2.reuse, 0x10, PT ;  /* 0x000000100200780c */ /* 0x040fe40003f44270 */
[----:B------:R-:W-:Y:S02]  /*aa40*/  ISETP.GT.AND P3, PT, R2, 0x19, PT ;  /* 0x000000190200780c */ /* 0x000fe40003f64270 */
[----:B------:R-:W-:Y:S02]  /*aa50*/  FSEL R11, R222, -INF , P1 ;  /* 0xff800000de0b7808 */ /* 0x000fe40000800000 */
[C---:B------:R-:W-:Y:S02]  /*aa60*/  ISETP.GT.AND P1, PT, R2.reuse, 0x11, PT ;  /* 0x000000110200780c */ /* 0x040fe40003f24270 */
[----:B------:R-:W-:Y:S02]  /*aa70*/  FSEL R18, R221, -INF , P0 ;  /* 0xff800000dd127808 */ /* 0x000fe40000000000 */
[----:B------:R-:W-:Y:S02]  /*aa80*/  ISETP.GT.AND P0, PT, R2, 0x18, PT ;  /* 0x000000180200780c */ /* 0x000fe40003f04270 */
[----:B------:R-:W-:Y:S02]  /*aa90*/  FMNMX.FTZ R4, R89, R4, !PT ;  /* 0x0000000459047209 */ /* 0x000fe40007810000 */
[----:B------:R-:W-:Y:S02]  /*aaa0*/  FSEL R81, R112, -INF , P6 ;  /* 0xff80000070517808 */ /* 0x000fe40003000000 */
[----:B------:R-:W-:Y:S02]  /*aab0*/  FSEL R36, R27, -INF , P0 ;  /* 0xff8000001b247808 */ /* 0x000fe40000000000 */
[C---:B------:R-:W-:Y:S02]  /*aac0*/  ISETP.GT.AND P6, PT, R2.reuse, 0x9, PT ;  /* 0x000000090200780c */ /* 0x040fe40003fc4270 */
[C---:B------:R-:W-:Y:S02]  /*aad0*/  ISETP.GT.AND P0, PT, R2.reuse, 0x29, PT ;  /* 0x000000290200780c */ /* 0x040fe40003f04270 */
[----:B------:R-:W-:Y:S02]  /*aae0*/  FSEL R35, R35, -INF , P3 ;  /* 0xff80000023237808 */ /* 0x000fe40001800000 */
[C---:B------:R-:W-:Y:S02]  /*aaf0*/  ISETP.GT.AND P3, PT, R2.reuse, 0x30, PT ;  /* 0x000000300200780c */ /* 0x040fe40003f64270 */
[----:B------:R-:W-:Y:S02]  /*ab00*/  FSEL R33, R211, -INF , P2 ;  /* 0xff800000d3217808 */ /* 0x000fe40001000000 */
[----:B------:R-:W-:Y:S02]  /*ab10*/  ISETP.GT.AND P2, PT, R2, 0x21, PT ;  /* 0x000000210200780c */ /* 0x000fe40003f44270 */
[----:B------:R-:W-:Y:S01]  /*ab20*/  FSEL R34, R210, -INF , P1 ;  /* 0xff800000d2227808 */ /* 0x000fe20000800000 */
[----:B------:R-:W-:Y:S01]  /*ab30*/  IMAD.MOV.U32 R210, RZ, RZ, R14 ;  /* 0x000000ffffd27224 */ /* 0x000fe200078e000e */
[----:B------:R-:W-:Y:S01]  /*ab40*/  ISETP.GT.AND P1, PT, R2, 0x28, PT ;  /* 0x000000280200780c */ /* 0x000fe20003f24270 */
[----:B------:R-:W-:Y:S01]  /*ab50*/  IMAD.MOV.U32 R14, RZ, RZ, R10 ;  /* 0x000000ffff0e7224 */ /* 0x000fe200078e000a */
[----:B------:R-:W-:Y:S02]  /*ab60*/  FMNMX.FTZ R4, R186, R4, !PT ;  /* 0x00000004ba047209 */ /* 0x000fe40007810000 */
[----:B------:R-:W-:Y:S02]  /*ab70*/  FSEL R22, R214, -INF , P6 ;  /* 0xff800000d6167808 */ /* 0x000fe40003000000 */
[----:B------:R-:W-:Y:S02]  /*ab80*/  FSEL R37, R26, -INF , P2 ;  /* 0xff8000001a257808 */ /* 0x000fe40001000000 */
[C---:B------:R-:W-:Y:S02]  /*ab90*/  ISETP.GT.AND P6, PT, R2.reuse, 0x20, PT ;  /* 0x000000200200780c */ /* 0x040fe40003fc4270 */
[----:B------:R-:W-:Y:S02]  /*aba0*/  ISETP.GT.AND P2, PT, R2, 0x38, PT ;  /* 0x000000380200780c */ /* 0x000fe40003f44270 */
[----:B------:R-:W-:Y:S02]  /*abb0*/  FSEL R46, R46, -INF , P1 ;  /* 0xff8000002e2e7808 */ /* 0x000fe40000800000 */
[----:B------:R-:W-:Y:S02]  /*abc0*/  ISETP.GT.AND P1, PT, R2, 0x39, PT ;  /* 0x000000390200780c */ /* 0x000fe40003f24270 */
[----:B------:R-:W-:Y:S02]  /*abd0*/  FSEL R50, R50, -INF , P0 ;  /* 0xff80000032327808 */ /* 0x000fe40000000000 */
[----:B------:R-:W-:Y:S02]  /*abe0*/  ISETP.GT.AND P0, PT, R2, 0x40, PT ;  /* 0x000000400200780c */ /* 0x000fe40003f04270 */
[----:B------:R-:W-:Y:S02]  /*abf0*/  FSEL R61, R25, -INF , P3 ;  /* 0xff800000193d7808 */ /* 0x000fe40001800000 */
[----:B------:R-:W-:Y:S02]  /*ac00*/  ISETP.GT.AND P3, PT, R0, RZ, PT ;  /* 0x000000ff0000720c */ /* 0x000fe40003f64270 */
[----:B------:R-:W-:Y:S02]  /*ac10*/  FMNMX.FTZ R4, R187, R4, !PT ;  /* 0x00000004bb047209 */ /* 0x000fe40007810000 */
[----:B------:R-:W-:Y:S02]  /*ac20*/  FSEL R38, R38, -INF , P6 ;  /* 0xff80000026267808 */ /* 0x000fe40003000000 */
[----:B------:R-:W-:Y:S02]  /*ac30*/  FSEL R93, R66, -INF , P2 ;  /* 0xff800000425d7808 */ /* 0x000fe40001000000 */
[----:B------:R-:W-:Y:S02]  /*ac40*/  FSEL R94, R67, -INF , P1 ;  /* 0xff800000435e7808 */ /* 0x000fe40000800000 */
[C---:B------:R-:W-:Y:S02]  /*ac50*/  ISETP.GT.AND P6, PT, R2.reuse, 0x31, PT ;  /* 0x000000310200780c */ /* 0x040fe40003fc4270 */
[----:B------:R-:W-:Y:S02]  /*ac60*/  ISETP.GT.AND P1, PT, R2, 0x48, PT ;  /* 0x000000480200780c */ /* 0x000fe40003f24270 */
[----:B------:R-:W-:Y:S02]  /*ac70*/  FSEL R10, R250, -INF , P3 ;  /* 0xff800000fa0a7808 */ /* 0x000fe40001800000 */
[----:B------:R-:W-:Y:S02]  /*ac80*/  ISETP.GT.AND P3, PT, R2, 0x49, PT ;  /* 0x000000490200780c */ /* 0x000fe40003f64270 */
[----:B------:R-:W-:Y:S02]  /*ac90*/  ISETP.GT.AND P2, PT, R0, 0x1, PT ;  /* 0x000000010000780c */ /* 0x000fe40003f44270 */
[----:B------:R-:W-:Y:S02]  /*aca0*/  FSEL R112, R70, -INF , P0 ;  /* 0xff80000046707808 */ /* 0x000fe40000000000 */
[----:B------:R-:W-:Y:S02]  /*acb0*/  ISETP.GT.AND P0, PT, R0, 0x8, PT ;  /* 0x000000080000780c */ /* 0x000fe40003f04270 */
[----:B------:R-:W-:Y:S02]  /*acc0*/  FMNMX.FTZ R4, R192, R4, !PT ;  /* 0x00000004c0047209 */ /* 0x000fe40007810000 */
[----:B------:R-:W-:Y:S01]  /*acd0*/  FSEL R188, R82, -INF , P1 ;  /* 0xff80000052bc7808 */ /* 0x000fe20000800000 */
[----:B------:R-:W-:Y:S01]  /*ace0*/  IMAD.MOV.U32 R82, RZ, RZ, R15 ;  /* 0x000000ffff527224 */ /* 0x000fe200078e000f */
[----:B------:R-:W-:Y:S01]  /*acf0*/  FSEL R189, R83, -INF , P3 ;  /* 0xff80000053bd7808 */ /* 0x000fe20001800000 */
[----:B------:R-:W-:Y:S01]  /*ad00*/  IMAD.MOV.U32 R83, RZ, RZ, R12 ;  /* 0x000000ffff537224 */ /* 0x000fe200078e000c */
[----:B------:R-:W-:Y:S02]  /*ad10*/  FMNMX.FTZ R6, R11, R116, !PT ;  /* 0x000000740b067209 */ /* 0x000fe40007810000 */
[----:B------:R-:W-:Y:S02]  /*ad20*/  FSEL R63, R24, -INF , P6 ;  /* 0xff800000183f7808 */ /* 0x000fe40003000000 */
[C---:B------:R-:W-:Y:S02]  /*ad30*/  ISETP.GT.AND P6, PT, R2.reuse, 0x41, PT ;  /* 0x000000410200780c */ /* 0x040fe40003fc4270 */
[----:B------:R-:W-:Y:S02]  /*ad40*/  FSEL R13, R249, -INF , P2 ;  /* 0xff800000f90d7808 */ /* 0x000fe40001000000 */
[C---:B------:R-:W-:Y:S02]  /*ad50*/  ISETP.GT.AND P2, PT, R2.reuse, 0x50, PT ;  /* 0x000000500200780c */ /* 0x040fe40003f44270 */
[----:B------:R-:W-:Y:S02]  /*ad60*/  FSEL R16, R223, -INF , P0 ;  /* 0xff800000df107808 */ /* 0x000fe40000000000 */
[----:B------:R-:W-:Y:S02]  /*ad70*/  ISETP.GT.AND P0, PT, R2, 0x51, PT ;  /* 0x000000510200780c */ /* 0x000fe40003f04270 */
[C---:B------:R-:W-:Y:S02]  /*ad80*/  ISETP.GT.AND P3, PT, R0.reuse, 0x11, PT ;  /* 0x000000110000780c */ /* 0x040fe40003f64270 */
[----:B------:R-:W-:Y:S02]  /*ad90*/  ISETP.GT.AND P1, PT, R0, 0x10, PT ;  /* 0x000000100000780c */ /* 0x000fe40003f24270 */
[----:B------:R-:W-:Y:S02]  /*ada0*/  FMNMX.FTZ R4, R193, R4, !PT ;  /* 0x00000004c1047209 */ /* 0x000fe40007810000 */
[----:B------:R-:W-:Y:S02]  /*adb0*/  FSEL R214, R21, -INF , P2 ;  /* 0xff80000015d67808 */ /* 0x000fe40001000000 */
[----:B------:R-:W-:Y:S01]  /*adc0*/  FSEL R223, R87, -INF , P0 ;  /* 0xff80000057df7808 */ /* 0x000fe20000000000 */
[----:B------:R-:W-:Y:S01]  /*add0*/  IMAD.MOV.U32 R87, RZ, RZ, R8 ;  /* 0x000000ffff577224 */ /* 0x000fe200078e0008 */
[----:B------:R-:W-:Y:S02]  /*ade0*/  ISETP.GT.AND P0, PT, R2, 0x59, PT ;  /* 0x000000590200780c */ /* 0x000fe40003f04270 */
[----:B------:R-:W-:Y:S02]  /*adf0*/  FMNMX.FTZ R6, R18, R6, !PT ;  /* 0x0000000612067209 */ /* 0x000fe40007810000 */
[----:B------:R-:W-:Y:S02]  /*ae00*/  FSEL R184, R71, -INF , P6 ;  /* 0xff80000047b87808 */ /* 0x000fe40003000000 */
[----:B------:R-:W-:Y:S02]  /*ae10*/  ISETP.GT.AND P6, PT, R0, 0x9, PT ;  /* 0x000000090000780c */ /* 0x000fe40003fc4270 */
[----:B------:R-:W-:Y:S02]  /*ae20*/  ISETP.GT.AND P2, PT, R5, RZ, PT ;  /* 0x000000ff0500720c */ /* 0x000fe40003f44270 */
[----:B------:R-:W-:Y:S02]  /*ae30*/  FSEL R30, R220, -INF , P1 ;  /* 0xff800000dc1e7808 */ /* 0x000fe40000800000 */
[----:B------:R-:W-:Y:S02]  /*ae40*/  ISETP.GT.AND P1, PT, R0, 0x18, PT ;  /* 0x000000180000780c */ /* 0x000fe40003f24270 */
        /* <DEDUP_REMOVED lines=28> */
[----:B------:R-:W-:Y:S01]  /*b010*/  FSEL R249, R98, -INF , P6 ;  /* 0xff80000062f97808 */ /* 0x000fe20003000000 */
[----:B------:R-:W1:Y:S01]  /*b020*/  SHFL.BFLY PT, R7, R4, 0x2, 0x1f ;  /* 0x0c401f0004077f89 */ /* 0x000e6200000e0000 */
[----:B------:R-:W-:Y:S02]  /*b030*/  FMNMX.FTZ R2, R46, R2, !PT ;  /* 0x000000022e027209 */ /* 0x000fe40007810000 */
[----:B------:R-:W-:Y:S02]  /*b040*/  ISETP.GT.AND P6, PT, R0, 0x19, PT ;  /* 0x000000190000780c */ /* 0x000fe40003fc4270 */
[----:B------:R-:W-:Y:S02]  /*b050*/  FMNMX.FTZ R2, R50, R2, !PT ;  /* 0x0000000232027209 */ /* 0x000fe40007810000 */
[----:B------:R-:W-:Y:S02]  /*b060*/  FMNMX.FTZ R6, R14, R118, !PT ;  /* 0x000000760e067209 */ /* 0x000fe40007810000 */
[----:B------:R-:W-:Y:S02]  /*b070*/  FMNMX.FTZ R2, R61, R2, !PT ;  /* 0x000000023d027209 */ /* 0x000fe40007810000 */
[----:B------:R-:W-:Y:S02]  /*b080*/  FSEL R29, R29, -INF , P6 ;  /* 0xff8000001d1d7808 */ /* 0x000fe40003000000 */
[----:B------:R-:W-:Y:S02]  /*b090*/  FMNMX.FTZ R2, R63, R2, !PT ;  /* 0x000000023f027209 */ /* 0x000fe40007810000 */
[----:B------:R-:W-:Y:S02]  /*b0a0*/  ISETP.GT.AND P6, PT, R5, 0x8, PT ;  /* 0x000000080500780c */ /* 0x000fe40003fc4270 */
[----:B------:R-:W-:Y:S02]  /*b0b0*/  FMNMX.FTZ R2, R93, R2, !PT ;  /* 0x000000025d027209 */ /* 0x000fe40007810000 */
[----:B------:R-:W-:Y:S02]  /*b0c0*/  FMNMX.FTZ R6, R21, R6, !PT ;  /* 0x0000000615067209 */ /* 0x000fe40007810000 */
[----:B------:R-:W-:Y:S02]  /*b0d0*/  FSEL R222, R102, -INF , P2 ;  /* 0xff80000066de7808 */ /* 0x000fe40001000000 */
[----:B------:R-:W-:Y:S02]  /*b0e0*/  FSEL R15, R251, -INF , P6 ;  /* 0xff800000fb0f7808 */ /* 0x000fe40003000000 */
[----:B------:R-:W-:Y:S02]  /*b0f0*/  ISETP.GT.AND P6, PT, R5, 0x9, PT ;  /* 0x000000090500780c */ /* 0x000fe40003fc4270 */
[----:B------:R-:W-:Y:S02]  /*b100*/  ISETP.GT.AND P2, PT, R0, 0x20, PT ;  /* 0x000000200000780c */ /* 0x000fe40003f44270 */
[----:B------:R-:W-:Y:S02]  /*b110*/  FMNMX.FTZ R2, R94, R2, !PT ;  /* 0x000000025e027209 */ /* 0x000fe40007810000 */
[----:B-1----:R-:W-:Y:S02]  /*b120*/  FMNMX.FTZ R7, R7, R4, !PT ;  /* 0x0000000407077209 */ /* 0x002fe40007810000 */
[----:B------:R-:W-:Y:S02]  /*b130*/  FSEL R48, R209, -INF , P2 ;  /* 0xff800000d1307808 */ /* 0x000fe40001000000 */
[----:B------:R-:W-:Y:S02]  /*b140*/  FSEL R221, R103, -INF , P1 ;  /* 0xff80000067dd7808 */ /* 0x000fe40000800000 */
[----:B------:R-:W-:Y:S02]  /*b150*/  ISETP.GT.AND P1, PT, R5, 0x10, PT ;  /* 0x000000100500780c */ /* 0x000fe40003f24270 */
[----:B------:R-:W-:Y:S02]  /*b160*/  FSEL R12, R252, -INF , P6 ;  /* 0xff800000fc0c7808 */ /* 0x000fe40003000000 */
[----:B------:R-:W-:Y:S02]  /*b170*/  FMNMX.FTZ R4, R10, R117, !PT ;  /* 0x000000750a047209 */ /* 0x000fe40007810000 */
[----:B------:R-:W-:Y:S02]  /*b180*/  ISETP.GT.AND P2, PT, R0, 0x21, PT ;  /* 0x000000210000780c */ /* 0x000fe40003f44270 */
[----:B------:R-:W-:Y:S02]  /*b190*/  FMNMX.FTZ R6, R15, R6, !PT ;  /* 0x000000060f067209 */ /* 0x000fe40007810000 */
[----:B------:R-:W-:Y:S02]  /*b1a0*/  FMNMX.FTZ R2, R112, R2, !PT ;  /* 0x0000000270027209 */ /* 0x000fe40007810000 */
[----:B------:R-:W-:Y:S01]  /*b1b0*/  FSEL R51, R208, -INF , P2 ;  /* 0xff800000d0337808 */ /* 0x000fe20001000000 */
[----:B------:R-:W-:Y:S01]  /*b1c0*/  IMAD.MOV.U32 R208, RZ, RZ, R57 ;  /* 0x000000ffffd07224 */ /* 0x000fe200078e0039 */
[----:B------:R-:W-:Y:S02]  /*b1d0*/  ISETP.GT.AND P2, PT, R5, 0x11, PT ;  /* 0x000000110500780c */ /* 0x000fe40003f44270 */
[----:B------:R-:W-:Y:S02]  /*b1e0*/  FSEL R27, R246, -INF , P1 ;  /* 0xff800000f61b7808 */ /* 0x000fe40000800000 */
[----:B------:R-:W-:Y:S02]  /*b1f0*/  FMNMX.FTZ R4, R13, R4, !PT ;  /* 0x000000040d047209 */ /* 0x000fe40007810000 */
[----:B------:R-:W-:Y:S02]  /*b200*/  FMNMX.FTZ R6, R12, R6, !PT ;  /* 0x000000060c067209 */ /* 0x000fe40007810000 */
[----:B------:R-:W-:Y:S02]  /*b210*/  FMNMX.FTZ R2, R184, R2, !PT ;  /* 0x00000002b8027209 */ /* 0x000fe40007810000 */
[----:B------:R-:W-:Y:S02]  /*b220*/  ISETP.GT.AND P1, PT, R5, 0x18, PT ;  /* 0x000000180500780c */ /* 0x000fe40003f24270 */
[----:B------:R-:W-:Y:S02]  /*b230*/  FSEL R26, R247, -INF , P2 ;  /* 0xff800000f71a7808 */ /* 0x000fe40001000000 */
[----:B------:R-:W-:Y:S02]  /*b240*/  FMNMX.FTZ R4, R16, R4, !PT ;  /* 0x0000000410047209 */ /* 0x000fe40007810000 */
[----:B------:R-:W-:Y:S02]  /*b250*/  FMNMX.FTZ R6, R27, R6, !PT ;  /* 0x000000061b067209 */ /* 0x000fe40007810000 */
[----:B------:R-:W-:Y:S02]  /*b260*/  FMNMX.FTZ R2, R188, R2, !PT ;  /* 0x00000002bc027209 */ /* 0x000fe40007810000 */
[----:B------:R-:W-:Y:S02]  /*b270*/  FSEL R220, R114, -INF , P0 ;  /* 0xff80000072dc7808 */ /* 0x000fe40000000000 */
[----:B------:R-:W-:Y:S02]  /*b280*/  FSEL R219, R115, -INF , P3 ;  /* 0xff80000073db7808 */ /* 0x000fe40001800000 */
[C---:B------:R-:W-:Y:S02]  /*b290*/  ISETP.GT.AND P6, PT, R0.reuse, 0x28, PT ;  /* 0x000000280000780c */ /* 0x040fe40003fc4270 */
[----:B------:R-:W-:Y:S02]  /*b2a0*/  ISETP.GT.AND P3, PT, R5, 0x19, PT ;  /* 0x000000190500780c */ /* 0x000fe40003f64270 */
[----:B------:R-:W-:Y:S02]  /*b2b0*/  FSEL R25, R243, -INF , P1 ;  /* 0xff800000f3197808 */ /* 0x000fe40000800000 */
[----:B------:R-:W-:Y:S02]  /*b2c0*/  FMNMX.FTZ R4, R17, R4, !PT ;  /* 0x0000000411047209 */ /* 0x000fe40007810000 */
[----:B------:R-:W-:Y:S02]  /*b2d0*/  ISETP.GT.AND P0, PT, R0, 0x29, PT ;  /* 0x000000290000780c */ /* 0x000fe40003f04270 */
[----:B------:R-:W-:Y:S02]  /*b2e0*/  FMNMX.FTZ R6, R26, R6, !PT ;  /* 0x000000061a067209 */ /* 0x000fe40007810000 */
[----:B------:R-:W-:Y:S02]  /*b2f0*/  FMNMX.FTZ R2, R189, R2, !PT ;  /* 0x00000002bd027209 */ /* 0x000fe40007810000 */
[----:B------:R-:W-:Y:S02]  /*b300*/  FSEL R57, R201, -INF , P6 ;  /* 0xff800000c9397808 */ /* 0x000fe40003000000 */
[C---:B------:R-:W-:Y:S02]  /*b310*/  ISETP.GT.AND P6, PT, R0.reuse, 0x30, PT ;  /* 0x000000300000780c */ /* 0x040fe40003fc4270 */
[----:B------:R-:W-:Y:S02]  /*b320*/  ISETP.GT.AND P2, PT, R0, 0x31, PT ;  /* 0x000000310000780c */ /* 0x000fe40003f44270 */
[----:B------:R-:W-:Y:S02]  /*b330*/  FSEL R59, R203, -INF , P0 ;  /* 0xff800000cb3b7808 */ /* 0x000fe40000000000 */
        /* <DEDUP_REMOVED lines=14> */
[----:B------:R-:W-:Y:S02]  /*b420*/  ISETP.GT.AND P0, PT, R0, 0x40, PT ;  /* 0x000000400000780c */ /* 0x000fe40003f04270 */
[----:B------:R-:W-:Y:S02]  /*b430*/  FSEL R104, R56, -INF , P1 ;  /* 0xff80000038687808 */ /* 0x000fe40000800000 */
[----:B------:R-:W-:Y:S02]  /*b440*/  FMNMX.FTZ R4, R32, R4, !PT ;  /* 0x0000000420047209 */ /* 0x000fe40007810000 */
[C---:B------:R-:W-:Y:S02]  /*b450*/  ISETP.GT.AND P2, PT, R5.reuse, 0x28, PT ;  /* 0x000000280500780c */ /* 0x040fe40003f44270 */
[C---:B------:R-:W-:Y:S02]  /*b460*/  ISETP.GT.AND P1, PT, R5.reuse, 0x29, PT ;  /* 0x000000290500780c */ /* 0x040fe40003f24270 */
        /* <DEDUP_REMOVED lines=9> */
[----:B------:R-:W-:Y:S02]  /*b500*/  FSEL R58, R212, -INF , P2 ;  /* 0xff800000d43a7808 */ /* 0x000fe40001000000 */
[C---:B------:R-:W-:Y:S02]  /*b510*/  ISETP.GT.AND P2, PT, R0.reuse, 0x48, PT ;  /* 0x000000480000780c */ /* 0x040fe40003f44270 */
[----:B------:R-:W-:Y:S02]  /*b520*/  FSEL R60, R213, -INF , P1 ;  /* 0xff800000d53c7808 */ /* 0x000fe40000800000 */
[C---:B------:R-:W-:Y:S02]  /*b530*/  ISETP.GT.AND P1, PT, R0.reuse, 0x49, PT ;  /* 0x000000490000780c */ /* 0x040fe40003f24270 */
[----:B------:R-:W-:Y:S02]  /*b540*/  FSEL R185, R185, -INF , P6 ;  /* 0xff800000b9b97808 */ /* 0x000fe40003000000 */
[----:B------:R-:W-:Y:S02]  /*b550*/  ISETP.GT.AND P6, PT, R5, 0x38, PT ;  /* 0x000000380500780c */ /* 0x000fe40003fc4270 */
[----:B------:R-:W-:Y:S02]  /*b560*/  ISETP.GT.AND P3, PT, R0, 0x50, PT ;  /* 0x000000500000780c */ /* 0x000fe40003f64270 */
[----:B------:R-:W-:Y:S02]  /*b570*/  FMNMX.FTZ R4, R29, R4, !PT ;  /* 0x000000041d047209 */ /* 0x000fe40007810000 */
[----:B------:R-:W-:Y:S02]  /*b580*/  FMNMX.FTZ R6, R56, R6, !PT ;  /* 0x0000000638067209 */ /* 0x000fe40007810000 */
[----:B------:R-:W-:Y:S02]  /*b590*/  FMNMX.FTZ R2, R248, R2, !PT ;  /* 0x00000002f8027209 */ /* 0x000fe40007810000 */
[----:B------:R-:W-:Y:S02]  /*b5a0*/  FSEL R97, R199, -INF , P0 ;  /* 0xff800000c7617808 */ /* 0x000fe40000000000 */
[----:B------:R-:W-:Y:S02]  /*b5b0*/  FSEL R103, R200, -INF , P6 ;  /* 0xff800000c8677808 */ /* 0x000fe40003000000 */
[----:B------:R-:W-:Y:S02]  /*b5c0*/  FSEL R191, R73, -INF , P2 ;  /* 0xff80000049bf7808 */ /* 0x000fe40001000000 */
[----:B------:R-:W-:Y:S01]  /*b5d0*/  ISETP.GT.AND P2, PT, R5, 0x39, PT ;  /* 0x000000390500780c */ /* 0x000fe20003f44270 */
[----:B------:R-:W-:Y:S01]  /*b5e0*/  SHFL.BFLY PT, R73, R7, 0x1, 0x1f ;  /* 0x0c201f0007497f89 */ /* 0x000fe200000e0000 */
[----:B------:R-:W-:Y:S02]  /*b5f0*/  ISETP.GT.AND P0, PT, R0, 0x51, PT ;  /* 0x000000510000780c */ /* 0x000fe40003f04270 */
[----:B------:R-:W-:Y:S02]  /*b600*/  FSEL R190, R77, -INF , P1 ;  /* 0xff8000004dbe7808 */ /* 0x000fe40000800000 */
[C---:B------:R-:W-:Y:S02]  /*b610*/  ISETP.GT.AND P1, PT, R5.reuse, 0x40, PT ;  /* 0x000000400500780c */ /* 0x040fe40003f24270 */
[----:B------:R-:W-:Y:S02]  /*b620*/  FMNMX.FTZ R4, R48, R4, !PT ;  /* 0x0000000430047209 */ /* 0x000fe40007810000 */
[----:B------:R-:W-:Y:S02]  /*b630*/  ISETP.GT.AND P6, PT, R0, 0x58, PT ;  /* 0x000000580000780c */ /* 0x000fe40003fc4270 */
        /* <DEDUP_REMOVED lines=9> */
[----:B------:R-:W-:Y:S02]  /*b6d0*/  FSEL R207, R76, -INF , P0 ;  /* 0xff8000004ccf7808 */ /* 0x000fe40000000000 */
[C---:B------:R-:W-:Y:S02]  /*b6e0*/  ISETP.GT.AND P0, PT, R0.reuse, 0x60, PT ;  /* 0x000000600000780c */ /* 0x040fe40003f04270 */
[----:B------:R-:W-:Y:S02]  /*b6f0*/  FSEL R206, R75, -INF , P6 ;  /* 0xff8000004bce7808 */ /* 0x000fe40003000000 */
[----:B------:R-:W-:Y:S02]  /*b700*/  FSEL R111, R197, -INF , P3 ;  /* 0xff800000c56f7808 */ /* 0x000fe40001800000 */
[C---:B------:R-:W-:Y:S02]  /*b710*/  ISETP.GT.AND P6, PT, R0.reuse, 0x68, PT ;  /* 0x000000680000780c */ /* 0x040fe40003fc4270 */
        /* <DEDUP_REMOVED lines=20> */
[----:B------:R-:W-:Y:S02]  /*b860*/  ISETP.GT.AND P2, PT, R5, 0x49, PT ;  /* 0x000000490500780c */ /* 0x000fe40003f44270 */
[----:B------:R-:W-:Y:S02]  /*b870*/  FMNMX.FTZ R0, R111, R0, !PT ;  /* 0x000000006f007209 */ /* 0x000fe40007810000 */
[----:B------:R-:W-:Y:S02]  /*b880*/  FMNMX.FTZ R4, R115, R4, !PT ;  /* 0x0000000473047209 */ /* 0x000fe40007810000 */
[----:B------:R-:W-:Y:S02]  /*b890*/  FSEL R201, R52, -INF , P0 ;  /* 0xff80000034c97808 */ /* 0x000fe40000000000 */
[----:B------:R-:W-:Y:S02]  /*b8a0*/  FSEL R113, R79, -INF , P2 ;  /* 0xff8000004f717808 */ /* 0x000fe40001000000 */
[----:B------:R-:W-:Y:S02]  /*b8b0*/  FMNMX.FTZ R0, R114, R0, !PT ;  /* 0x0000000072007209 */ /* 0x000fe40007810000 */
[----:B------:R-:W-:Y:S02]  /*b8c0*/  ISETP.GT.AND P0, PT, R5, 0x50, PT ;  /* 0x000000500500780c */ /* 0x000fe40003f04270 */
[----:B------:R-:W-:Y:S02]  /*b8d0*/  FMNMX.FTZ R0, R113, R0, !PT ;  /* 0x0000000071007209 */ /* 0x000fe40007810000 */
[----:B------:R-:W-:Y:S02]  /*b8e0*/  FSEL R215, R90, -INF , P0 ;  /* 0xff8000005ad77808 */ /* 0x000fe40000000000 */
[----:B------:R-:W-:Y:S02]  /*b8f0*/  ISETP.GT.AND P2, PT, R5, 0x51, PT ;  /* 0x000000510500780c */ /* 0x000fe40003f44270 */
[----:B------:R-:W-:Y:S02]  /*b900*/  FMNMX.FTZ R4, R185, R4, !PT ;  /* 0x00000004b9047209 */ /* 0x000fe40007810000 */
[----:B------:R-:W-:Y:S02]  /*b910*/  FSEL R200, R53, -INF , P1 ;  /* 0xff80000035c87808 */ /* 0x000fe40000800000 */
[----:B------:R-:W-:Y:S02]  /*b920*/  FSEL R218, R91, -INF , P2 ;  /* 0xff8000005bda7808 */ /* 0x000fe40001000000 */
[----:B------:R-:W-:Y:S02]  /*b930*/  FMNMX.FTZ R0, R215, R0, !PT ;  /* 0x00000000d7007209 */ /* 0x000fe40007810000 */
[----:B------:R-:W-:Y:S02]  /*b940*/  ISETP.GT.AND P1, PT, R5, 0x58, PT ;  /* 0x000000580500780c */ /* 0x000fe40003f24270 */
[----:B------:R-:W-:Y:S02]  /*b950*/  FMNMX.FTZ R4, R191, R4, !PT ;  /* 0x00000004bf047209 */ /* 0x000fe40007810000 */
[----:B-1----:R-:W-:Y:S02]  /*b960*/  FMNMX.FTZ R2, R2, R8, !PT ;  /* 0x0000000802027209 */ /* 0x002fe40007810000 */
[C---:B------:R-:W-:Y:S02]  /*b970*/  ISETP.GT.AND P0, PT, R5.reuse, 0x59, PT ;  /* 0x000000590500780c */ /* 0x040fe40003f04270 */
[----:B------:R-:W-:Y:S01]  /*b980*/  FSEL R198, R108, -INF , P6 ;  /* 0xff8000006cc67808 */ /* 0x000fe20003000000 */
[----:B------:R-:W1:Y:S01]  /*b990*/  SHFL.BFLY PT, R72, R2, 0x1, 0x1f ;  /* 0x0c201f0002487f89 */ /* 0x000e6200000e0000 */
[----:B------:R-:W-:Y:S02]  /*b9a0*/  FSEL R108, R78, -INF , P1 ;  /* 0xff8000004e6c7808 */ /* 0x000fe40000800000 */
[----:B------:R-:W-:Y:S02]  /*b9b0*/  FMNMX.FTZ R0, R218, R0, !PT ;  /* 0x00000000da007209 */ /* 0x000fe40007810000 */
[----:B------:R-:W-:Y:S02]  /*b9c0*/  FMNMX.FTZ R4, R190, R4, !PT ;  /* 0x00000004be047209 */ /* 0x000fe40007810000 */
[----:B------:R-:W-:Y:S02]  /*b9d0*/  ISETP.GT.AND P1, PT, R5, 0x60, PT ;  /* 0x000000600500780c */ /* 0x000fe40003f24270 */
[----:B------:R-:W-:Y:S02]  /*b9e0*/  FSEL R252, R95, -INF , P0 ;  /* 0xff8000005ffc7808 */ /* 0x000fe40000000000 */
[----:B------:R-:W-:Y:S02]  /*b9f0*/  FMNMX.FTZ R0, R108, R0, !PT ;  /* 0x000000006c007209 */ /* 0x000fe40007810000 */
[----:B------:R-:W-:Y:S02]  /*ba00*/  FMNMX.FTZ R4, R209, R4, !PT ;  /* 0x00000004d1047209 */ /* 0x000fe40007810000 */
[----:B------:R-:W-:Y:S02]  /*ba10*/  FSEL R250, R54, -INF , P1 ;  /* 0xff80000036fa7808 */ /* 0x000fe40000800000 */
[----:B------:R-:W-:Y:S01]  /*ba20*/  FMNMX.FTZ R0, R252, R0, !PT ;  /* 0x00000000fc007209 */ /* 0x000fe20007810000 */
[----:B------:R-:W-:Y:S01]  /*ba30*/  LDSM.16.MT88.4 R52, [R225+0x100] ;  /* 0x00010000e134783b */ /* 0x000fe20000004200 */
[----:B------:R-:W-:Y:S02]  /*ba40*/  ISETP.GT.AND P0, PT, R5, 0x61, PT ;  /* 0x000000610500780c */ /* 0x000fe40003f04270 */
[----:B------:R-:W-:Y:S02]  /*ba50*/  FMNMX.FTZ R4, R207, R4, !PT ;  /* 0x00000004cf047209 */ /* 0x000fe40007810000 */
[----:B------:R-:W-:Y:S02]  /*ba60*/  FMNMX.FTZ R0, R250, R0, !PT ;  /* 0x00000000fa007209 */ /* 0x000fe40007810000 */
[----:B------:R-:W-:Y:S02]  /*ba70*/  FMNMX.FTZ R4, R206, R4, !PT ;  /* 0x00000004ce047209 */ /* 0x000fe40007810000 */
[----:B------:R-:W-:Y:S02]  /*ba80*/  ISETP.GT.AND P1, PT, R5, 0x68, PT ;  /* 0x000000680500780c */ /* 0x000fe40003f24270 */
[----:B------:R-:W-:Y:S02]  /*ba90*/  FSEL R246, R107, -INF , P0 ;  /* 0xff8000006bf67808 */ /* 0x000fe40000000000 */
[----:B------:R-:W-:Y:S02]  /*baa0*/  FMNMX.FTZ R4, R204, R4, !PT ;  /* 0x00000004cc047209 */ /* 0x000fe40007810000 */
[----:B------:R-:W-:Y:S02]  /*bab0*/  ISETP.GT.AND P0, PT, R5, 0x69, PT ;  /* 0x000000690500780c */ /* 0x000fe40003f04270 */
[----:B------:R-:W-:Y:S02]  /*bac0*/  FSEL R243, R110, -INF , P1 ;  /* 0xff8000006ef37808 */ /* 0x000fe40000800000 */
[----:B------:R-:W-:Y:S02]  /*bad0*/  FMNMX.FTZ R0, R246, R0, !PT ;  /* 0x00000000f6007209 */ /* 0x000fe40007810000 */
[----:B------:R-:W-:Y:S02]  /*bae0*/  FSEL R74, R74, -INF , P0 ;  /* 0xff8000004a4a7808 */ /* 0x000fe40000000000 */
[----:B------:R-:W-:Y:S02]  /*baf0*/  FMNMX.FTZ R4, R201, R4, !PT ;  /* 0x00000004c9047209 */ /* 0x000fe40007810000 */
[----:B------:R-:W-:Y:S02]  /*bb00*/  FMNMX.FTZ R0, R243, R0, !PT ;  /* 0x00000000f3007209 */ /* 0x000fe40007810000 */
[----:B------:R-:W-:Y:S02]  /*bb10*/  FMNMX.FTZ R4, R200, R4, !PT ;  /* 0x00000004c8047209 */ /* 0x000fe40007810000 */
[----:B------:R-:W-:Y:S02]  /*bb20*/  FMNMX.FTZ R0, R74, R0, !PT ;  /* 0x000000004a007209 */ /* 0x000fe40007810000 */
[----:B-1----:R-:W-:Y:S02]  /*bb30*/  FMNMX.FTZ R72, R2, R72, !PT ;  /* 0x0000004802487209 */ /* 0x002fe40007810000 */
[----:B------:R-:W-:Y:S01]  /*bb40*/  FSEL R199, R109, -INF , P3 ;  /* 0xff8000006dc77808 */ /* 0x000fe20001800000 */
[----:B------:R-:W1:Y:S01]  /*bb50*/  SHFL.BFLY PT, R2, R0, 0x2, 0x1f ;  /* 0x0c401f0000027f89 */ /* 0x000e6200000e0000 */
[----:B------:R-:W-:Y:S01]  /*bb60*/  FMNMX.FTZ R4, R198, R4, !PT ;  /* 0x00000004c6047209 */ /* 0x000fe20007810000 */
[C---:B------:R-:W-:Y:S01]  /*bb70*/  FMUL.FTZ R100, R72.reuse, c[0x0][0x2d0] ;  /* 0x0000b40048647a20 */ /* 0x040fe20000410000 */
[----:B------:R-:W-:Y:S02]  /*bb80*/  FMNMX.FTZ R73, R7, R73, !PT ;  /* 0x0000004907497209 */ /* 0x000fe40007810000 */
[----:B------:R-:W-:Y:S02]  /*bb90*/  FMNMX.FTZ R4, R199, R4, !PT ;  /* 0x00000004c7047209 */ /* 0x000fe40007810000 */
[----:B------:R-:W-:Y:S01]  /*bba0*/  FSETP.NEU.FTZ.AND P1, PT, R72, -INF , PT ;  /* 0xff8000004800780b */ /* 0x000fe20003f3d000 */
[C---:B------:R-:W-:Y:S01]  /*bbb0*/  FMUL.FTZ R75, R73.reuse, c[0x0][0x2d0] ;  /* 0x0000b400494b7a20 */ /* 0x040fe20000410000 */
[----:B------:R-:W-:Y:S01]  /*bbc0*/  FSETP.NEU.FTZ.AND P2, PT, R73, -INF , PT ;  /* 0xff8000004900780b */ /* 0x000fe20003f5d000 */
[----:B------:R-:W2:Y:S01]  /*bbd0*/  SHFL.BFLY PT, R7, R4, 0x2, 0x1f ;  /* 0x0c401f0004077f89 */ /* 0x000ea200000e0000 */
[----:B------:R-:W-:Y:S02]  /*bbe0*/  FSEL R100, R100, RZ, P1 ;  /* 0x000000ff64647208 */ /* 0x000fe40000800000 */
[----:B------:R-:W-:Y:S05]  /*bbf0*/  FSEL R75, R75, RZ, P2 ;  /* 0x000000ff4b4b7208 */ /* 0x000fea0001000000 */
[--C-:B------:R-:W-:Y:S02]  /*bc00*/  FFMA.FTZ R5, R19, c[0x0][0x2d0], -R75.reuse ;  /* 0x0000b40013057a23 */ /* 0x100fe4000001084b */
[--C-:B------:R-:W-:Y:S02]  /*bc10*/  FFMA.FTZ R6, R9, c[0x0][0x2d0], -R75.reuse ;  /* 0x0000b40009067a23 */ /* 0x100fe4000001084b */
[----:B------:R3:W-:Y:S01]  /*bc20*/  MUFU.EX2 R247, R5 ;  /* 0x0000000500f77308 */ /* 0x0007e20000000800 */
[----:B-1----:R-:W-:Y:S01]  /*bc30*/  FMNMX.FTZ R0, R0, R2, !PT ;  /* 0x0000000200007209 */ /* 0x002fe20007810000 */
[--C-:B------:R-:W-:Y:S08]  /*bc40*/  FFMA.FTZ R2, R20, c[0x0][0x2d0], -R100.reuse ;  /* 0x0000b40014027a23 */ /* 0x100ff00000010864 */
[----:B------:R1:W-:Y:S01]  /*bc50*/  MUFU.EX2 R240, R2 ;  /* 0x0000000200f07308 */ /* 0x0003e20000000800 */
[----:B--2---:R-:W-:Y:S01]  /*bc60*/  FMNMX.FTZ R4, R4, R7, !PT ;  /* 0x0000000704047209 */ /* 0x004fe20007810000 */
[--C-:B------:R-:W-:Y:S04]  /*bc70*/  FFMA.FTZ R7, R39, c[0x0][0x2d0], -R75.reuse ;  /* 0x0000b40027077a23 */ /* 0x100fe8000001084b */
[----:B------:R-:W2:Y:S04]  /*bc80*/  SHFL.BFLY PT, R71, R4, 0x1, 0x1f ;  /* 0x0c201f0004477f89 */ /* 0x000ea800000e0000 */
[----:B------:R4:W4:Y:S01]  /*bc90*/  MUFU.EX2 R251, R6 ;  /* 0x0000000600fb7308 */ /* 0x0009220000000800 */
[--C-:B---3--:R-:W-:Y:S09]  /*bca0*/  FFMA.FTZ R5, R23, c[0x0][0x2d0], -R75.reuse ;  /* 0x0000b40017057a23 */ /* 0x108ff2000001084b */
[----:B------:R3:W-:Y:S01]  /*bcb0*/  MUFU.EX2 R241, R5 ;  /* 0x0000000500f17308 */ /* 0x0007e20000000800 */
[----:B-1----:R-:W1:Y:S09]  /*bcc0*/  SHFL.BFLY PT, R2, R0, 0x1, 0x1f ;  /* 0x0c201f0000027f89 */ /* 0x002e7200000e0000 */
[----:B------:R-:W-:Y:S01]  /*bcd0*/  MUFU.EX2 R233, R7 ;  /* 0x0000000700e97308 */ /* 0x000fe20000000800 */
[----:B--2---:R-:W-:Y:S01]  /*bce0*/  FMNMX.FTZ R71, R4, R71, !PT ;  /* 0x0000004704477209 */ /* 0x004fe20007810000 */
[--C-:B------:R-:W-:Y:S02]  /*bcf0*/  FFMA.FTZ R4, R22, c[0x0][0x2d0], -R100.reuse ;  /* 0x0000b40016047a23 */ /* 0x100fe40000010864 */
[--C-:B----4-:R-:W-:Y:S01]  /*bd00*/  FFMA.FTZ R6, R40, c[0x0][0x2d0], -R75.reuse ;  /* 0x0000b40028067a23 */ /* 0x110fe2000001084b */
[C---:B------:R-:W-:Y:S01]  /*bd10*/  FSETP.NEU.FTZ.AND P0, PT, R71.reuse, -INF , PT ;  /* 0xff8000004700780b */ /* 0x040fe20003f1d000 */
[----:B------:R-:W-:Y:S01]  /*bd20*/  FMUL.FTZ R101, R71, c[0x0][0x2d0] ;  /* 0x0000b40047657a20 */ /* 0x000fe20000410000 */
[----:B------:R-:W-:Y:S03]  /*bd30*/  F2FP.BF16.PACK_AB R76, R247, R251 ;  /* 0x000000fbf74c723e */ /* 0x000fe600000010ff */
[----:B------:R-:W2:Y:S01]  /*bd40*/  MUFU.EX2 R236, R4 ;  /* 0x0000000400ec7308 */ /* 0x000ea20000000800 */
[----:B------:R-:W-:Y:S01]  /*bd50*/  FSEL R101, R101, RZ, P0 ;  /* 0x000000ff65657208 */ /* 0x000fe20000000000 */
[----:B---3--:R-:W-:Y:S01]  /*bd60*/  FFMA.FTZ R5, R28, c[0x0][0x2d0], -R75 ;  /* 0x0000b4001c057a23 */ /* 0x008fe2000001084b */
[----:B-1----:R-:W-:Y:S03]  /*bd70*/  FMNMX.FTZ R70, R2, R0, !PT ;  /* 0x0000000002467209 */ /* 0x002fe60007810000 */
[--C-:B------:R-:W-:Y:S04]  /*bd80*/  FFMA.FTZ R0, R16, c[0x0][0x2d0], -R101.reuse ;  /* 0x0000b40010007a23 */ /* 0x100fe80000010865 */
[----:B------:R1:W3:Y:S01]  /*bd90*/  MUFU.EX2 R237, R5 ;  /* 0x0000000500ed7308 */ /* 0x0002e20000000800 */
[--C-:B------:R-:W-:Y:S01]  /*bda0*/  FFMA.FTZ R2, R33, c[0x0][0x2d0], -R100.reuse ;  /* 0x0000b40021027a23 */ /* 0x100fe20000010864 */
[C---:B------:R-:W-:Y:S01]  /*bdb0*/  FSETP.NEU.FTZ.AND P3, PT, R70.reuse, -INF , PT ;  /* 0xff8000004600780b */ /* 0x040fe20003f7d000 */
[----:B------:R-:W-:Y:S05]  /*bdc0*/  FMUL.FTZ R102, R70, c[0x0][0x2d0] ;  /* 0x0000b40046667a20 */ /* 0x000fea0000410000 */
[----:B------:R-:W-:Y:S02]  /*bdd0*/  FSEL R102, R102, RZ, P3 ;  /* 0x000000ff66667208 */ /* 0x000fe40001800000 */
[----:B------:R4:W-:Y:S01]  /*bde0*/  MUFU.EX2 R239, R0 ;  /* 0x0000000000ef7308 */ /* 0x0009e20000000800 */
[----:B--2---:R-:W-:Y:S01]  /*bdf0*/  F2FP.BF16.PACK_AB R79, R236, R240 ;  /* 0x000000f0ec4f723e */ /* 0x004fe200000010ff */
[--C-:B------:R-:W-:Y:S08]  /*be00*/  FFMA.FTZ R4, R10, c[0x0][0x2d0], -R101.reuse ;  /* 0x0000b4000a047a23 */ /* 0x100ff00000010865 */
[----:B------:R2:W-:Y:S01]  /*be10*/  MUFU.EX2 R232, R2 ;  /* 0x0000000200e87308 */ /* 0x0005e20000000800 */
[--C-:B-1----:R-:W-:Y:S01]  /*be20*/  FFMA.FTZ R5, R11, c[0x0][0x2d0], -R100.reuse ;  /* 0x0000b4000b057a23 */ /* 0x102fe20000010864 */
[----:B---3--:R-:W-:Y:S08]  /*be30*/  F2FP.BF16.PACK_AB R78, R237, R241 ;  /* 0x000000f1ed4e723e */ /* 0x008ff000000010ff */
[----:B------:R1:W-:Y:S01]  /*be40*/  MUFU.EX2 R216, R5 ;  /* 0x0000000500d87308 */ /* 0x0003e20000000800 */
[----:B----4-:R-:W-:Y:S09]  /*be50*/  FFMA.FTZ R0, R17, c[0x0][0x2d0], -R101 ;  /* 0x0000b40011007a23 */ /* 0x010ff20000010865 */
[----:B------:R3:W4:Y:S01]  /*be60*/  MUFU.EX2 R235, R0 ;  /* 0x0000000000eb7308 */ /* 0x0007220000000800 */
[--C-:B--2---:R-:W-:Y:S09]  /*be70*/  FFMA.FTZ R2, R44, c[0x0][0x2d0], -R75.reuse ;  /* 0x0000b4002c027a23 */ /* 0x104ff2000001084b */
[----:B------:R2:W-:Y:S01]  /*be80*/  MUFU.EX2 R33, R2 ;  /* 0x0000000200217308 */ /* 0x0005e20000000800 */
[----:B-1----:R-:W-:Y:S09]  /*be90*/  FFMA.FTZ R5, R18, c[0x0][0x2d0], -R100 ;  /* 0x0000b40012057a23 */ /* 0x002ff20000010864 */
[----:B------:R1:W1:Y:S01]  /*bea0*/  MUFU.EX2 R244, R5 ;  /* 0x0000000500f47308 */ /* 0x0002620000000800 */
[--C-:B---3--:R-:W-:Y:S01]  /*beb0*/  FFMA.FTZ R0, R14, c[0x0][0x2d0], -R102.reuse ;  /* 0x0000b4000e007a23 */ /* 0x108fe20000010866 */
[----:B----4-:R-:W-:Y:S08]  /*bec0*/  F2FP.BF16.PACK_AB R66, R235, R239 ;  /* 0x000000efeb42723e */ /* 0x010ff000000010ff */
[----:B------:R3:W-:Y:S01]  /*bed0*/  MUFU.EX2 R211, R0 ;  /* 0x0000000000d37308 */ /* 0x0007e20000000800 */
[--C-:B--2---:R-:W-:Y:S09]  /*bee0*/  FFMA.FTZ R2, R47, c[0x0][0x2d0], -R75.reuse ;  /* 0x0000b4002f027a23 */ /* 0x104ff2000001084b */
[----:B------:R2:W-:Y:S01]  /*bef0*/  MUFU.EX2 R212, R2 ;  /* 0x0000000200d47308 */ /* 0x0005e20000000800 */
[----:B-1----:R-:W-:Y:S01]  /*bf00*/  FFMA.FTZ R5, R41, c[0x0][0x2d0], -R75 ;  /* 0x0000b40029057a23 */ /* 0x002fe2000001084b */
[----:B------:R-:W-:Y:S08]  /*bf10*/  F2FP.BF16.PACK_AB R77, R244, R216 ;  /* 0x000000d8f44d723e */ /* 0x000ff000000010ff */
[----:B------:R1:W-:Y:S01]  /*bf20*/  MUFU.EX2 R213, R4 ;  /* 0x0000000400d57308 */ /* 0x0003e20000000800 */
[--C-:B---3--:R-:W-:Y:S02]  /*bf30*/  FFMA.FTZ R0, R21, c[0x0][0x2d0], -R102.reuse ;  /* 0x0000b40015007a23 */ /* 0x108fe40000010866 */
[----:B------:R-:W3:Y:S07]  /*bf40*/  LDSM.16.MT88.4 R20, [R224+0x100] ;  /* 0x00010000e014783b */ /* 0x000eee0000004200 */
[----:B------:R4:W4:Y:S01]  /*bf50*/  MUFU.EX2 R242, R0 ;  /* 0x0000000000f27308 */ /* 0x0009220000000800 */
[----:B--2---:R-:W-:Y:S09]  /*bf60*/  FSEL R2, R72, RZ, P1 ;  /* 0x000000ff48027208 */ /* 0x004ff20000800000 */
[----:B------:R2:W-:Y:S01]  /*bf70*/  MUFU.EX2 R91, R5 ;  /* 0x00000005005b7308 */ /* 0x0005e20000000800 */
[----:B-1----:R-:W-:Y:S09]  /*bf80*/  FFMA.FTZ R4, R13, c[0x0][0x2d0], -R101 ;  /* 0x0000b4000d047a23 */ /* 0x002ff20000010865 */
[----:B------:R1:W1:Y:S01]  /*bf90*/  MUFU.EX2 R217, R4 ;  /* 0x0000000400d97308 */ /* 0x0002620000000800 */
[--C-:B----4-:R-:W-:Y:S01]  /*bfa0*/  FFMA.FTZ R0, R15, c[0x0][0x2d0], -R102.reuse ;  /* 0x0000b4000f007a23 */ /* 0x110fe20000010866 */
[----:B------:R-:W-:Y:S08]  /*bfb0*/  F2FP.BF16.PACK_AB R65, R242, R211 ;  /* 0x000000d3f241723e */ /* 0x000ff000000010ff */
[----:B------:R4:W-:Y:S01]  /*bfc0*/  MUFU.EX2 R238, R0 ;  /* 0x0000000000ee7308 */ /* 0x0009e20000000800 */
[--C-:B--2---:R-:W-:Y:S09]  /*bfd0*/  FFMA.FTZ R5, R43, c[0x0][0x2d0], -R75.reuse ;  /* 0x0000b4002b057a23 */ /* 0x104ff2000001084b */
[----:B------:R-:W-:Y:S01]  /*bfe0*/  MUFU.EX2 R229, R6 ;  /* 0x0000000600e57308 */ /* 0x000fe20000000800 */
[----:B-1----:R-:W-:Y:S01]  /*bff0*/  FFMA.FTZ R4, R42, c[0x0][0x2d0], -R75 ;  /* 0x0000b4002a047a23 */ /* 0x002fe2000001084b */
[----:B------:R-:W-:Y:S08]  /*c000*/  F2FP.BF16.PACK_AB R64, R217, R213 ;  /* 0x000000d5d940723e */ /* 0x000ff000000010ff */
[----:B------:R1:W-:Y:S01]  /*c010*/  MUFU.EX2 R197, R4 ;  /* 0x0000000400c57308 */ /* 0x0003e20000000800 */
[----:B----4-:R-:W-:Y:S09]  /*c020*/  FFMA.FTZ R0, R12, c[0x0][0x2d0], -R102 ;  /* 0x0000b4000c007a23 */ /* 0x010ff20000010866 */
[----:B------:R2:W4:Y:S10]  /*c030*/  MUFU.EX2 R234, R0 ;  /* 0x0000000000ea7308 */ /* 0x0005340000000800 */
[----:B------:R-:W-:Y:S01]  /*c040*/  MUFU.EX2 R40, R5 ;  /* 0x0000000500287308 */ /* 0x000fe20000000800 */
[--C-:B-1----:R-:W-:Y:S09]  /*c050*/  FFMA.FTZ R4, R38, c[0x0][0x2d0], -R100.reuse ;  /* 0x0000b40026047a23 */ /* 0x102ff20000010864 */
[----:B------:R-:W-:Y:S01]  /*c060*/  MUFU.EX2 R195, R4 ;  /* 0x0000000400c37308 */ /* 0x000fe20000000800 */
[--C-:B--2---:R-:W-:Y:S01]  /*c070*/  FFMA.FTZ R0, R34, c[0x0][0x2d0], -R100.reuse ;  /* 0x0000b40022007a23 */ /* 0x104fe20000010864 */
[----:B----4-:R-:W-:Y:S08]  /*c080*/  F2FP.BF16.PACK_AB R67, R234, R238 ;  /* 0x000000eeea43723e */ /* 0x010ff000000010ff */
[----:B------:R1:W-:Y:S02]  /*c090*/  MUFU.EX2 R228, R0 ;  /* 0x0000000000e47308 */ /* 0x0003e40000000800 */
[--C-:B-1----:R-:W-:Y:S08]  /*c0a0*/  FFMA.FTZ R0, R36, c[0x0][0x2d0], -R100.reuse ;  /* 0x0000b40024007a23 */ /* 0x102ff00000010864 */
[----:B------:R1:W-:Y:S02]  /*c0b0*/  MUFU.EX2 R109, R0 ;  /* 0x00000000006d7308 */ /* 0x0003e40000000800 */
[----:B-1----:R-:W-:Y:S08]  /*c0c0*/  FFMA.FTZ R0, R35, c[0x0][0x2d0], -R100 ;  /* 0x0000b40023007a23 */ /* 0x002ff00000010864 */
[----:B------:R1:W-:Y:S02]  /*c0d0*/  MUFU.EX2 R95, R0 ;  /* 0x00000000005f7308 */ /* 0x0003e40000000800 */
[--C-:B-1----:R-:W-:Y:S08]  /*c0e0*/  FFMA.FTZ R0, R30, c[0x0][0x2d0], -R101.reuse ;  /* 0x0000b4001e007a23 */ /* 0x102ff00000010865 */
[----:B------:R1:W-:Y:S02]  /*c0f0*/  MUFU.EX2 R231, R0 ;  /* 0x0000000000e77308 */ /* 0x0003e40000000800 */
[--C-:B-1----:R-:W-:Y:S08]  /*c100*/  FFMA.FTZ R0, R31, c[0x0][0x2d0], -R101.reuse ;  /* 0x0000b4001f007a23 */ /* 0x102ff00000010865 */
        /* <DEDUP_REMOVED lines=13> */
[----:B-1----:R-:W-:Y:S02]  /*c1e0*/  FFMA.FTZ R0, R37, c[0x0][0x2d0], -R100 ;  /* 0x0000b40025007a23 */ /* 0x002fe40000010864 */
[----:B------:R-:W1:Y:S06]  /*c1f0*/  LDSM.16.MT88.4 R36, [R227+0x100] ;  /* 0x00010000e324783b */ /* 0x000e6c0000004200 */
[----:B------:R2:W-:Y:S02]  /*c200*/  MUFU.EX2 R34, R0 ;  /* 0x0000000000227308 */ /* 0x0005e40000000800 */
[----:B--2---:R-:W-:Y:S08]  /*c210*/  FFMA.FTZ R0, R45, c[0x0][0x2d0], -R75 ;  /* 0x0000b4002d007a23 */ /* 0x004ff0000001084b */
[----:B------:R2:W-:Y:S02]  /*c220*/  MUFU.EX2 R202, R0 ;  /* 0x0000000000ca7308 */ /* 0x0005e40000000800 */
[----:B--2---:R-:W-:Y:S05]  /*c230*/  FSEL R0, R73, RZ, P2 ;  /* 0x000000ff49007208 */ /* 0x004fea0001000000 */
[----:B------:R-:W-:Y:S04]  /*c240*/  FADD.FTZ R0, -R0, R3 ;  /* 0x0000000300007221 */ /* 0x000fe80000010100 */
[----:B------:R-:W-:Y:S04]  /*c250*/  FMUL.FTZ R0, R0, c[0x0][0x2d0] ;  /* 0x0000b40000007a20 */ /* 0x000fe80000410000 */
[----:B------:R2:W4:Y:S02]  /*c260*/  MUFU.EX2 R69, R0 ;  /* 0x0000000000457308 */ /* 0x0005240000000800 */
[----:B--2---:R-:W-:Y:S01]  /*c270*/  FADD.FTZ R0, -R2, R116 ;  /* 0x0000007402007221 */ /* 0x004fe20000010100 */
[----:B------:R-:W-:Y:S01]  /*c280*/  FSEL R2, R71, RZ, P0 ;  /* 0x000000ff47027208 */ /* 0x000fe20000000000 */
[C---:B----4-:R-:W-:Y:S01]  /*c290*/  FMUL.FTZ R4, R69.reuse, R120 ;  /* 0x0000007845047220 */ /* 0x050fe20000410000 */
[----:B------:R-:W-:Y:S01]  /*c2a0*/  PLOP3.LUT P0, PT, PT, PT, UP0, 0x80, 0x0 ;  /* 0x000000000000781c */ /* 0x000fe20003f0f008 */
[----:B------:R-:W-:Y:S02]  /*c2b0*/  FMUL.FTZ R0, R0, c[0x0][0x2d0] ;  /* 0x0000b40000007a20 */ /* 0x000fe40000410000 */
[C---:B------:R-:W-:Y:S02]  /*c2c0*/  FMUL.FTZ R5, R69.reuse, R121 ;  /* 0x0000007945057220 */ /* 0x040fe40000410000 */
[----:B------:R2:W4:Y:S01]  /*c2d0*/  MUFU.EX2 R68, R0 ;  /* 0x0000000000447308 */ /* 0x0005220000000800 */
[C---:B------:R-:W-:Y:S02]  /*c2e0*/  FMUL.FTZ R16, R69.reuse, R132 ;  /* 0x0000008445107220 */ /* 0x040fe40000410000 */
[C---:B------:R-:W-:Y:S02]  /*c2f0*/  FMUL.FTZ R17, R69.reuse, R133 ;  /* 0x0000008545117220 */ /* 0x040fe40000410000 */
[----:B------:R-:W-:Y:S02]  /*c300*/  FMUL.FTZ R32, R69, R148 ;  /* 0x0000009445207220 */ /* 0x000fe40000410000 */
[----:B--2---:R-:W-:Y:S01]  /*c310*/  FADD.FTZ R0, -R2, R117 ;  /* 0x0000007502007221 */ /* 0x004fe20000010100 */
[----:B------:R-:W-:Y:S01]  /*c320*/  FSEL R2, R70, RZ, P3 ;  /* 0x000000ff46027208 */ /* 0x000fe20001800000 */
[----:B----4-:R-:W-:Y:S02]  /*c330*/  FMUL.FTZ R6, R68, R122 ;  /* 0x0000007a44067220 */ /* 0x010fe40000410000 */
[----:B------:R-:W-:Y:S02]  /*c340*/  FMUL.FTZ R0, R0, c[0x0][0x2d0] ;  /* 0x0000b40000007a20 */ /* 0x000fe40000410000 */
[C---:B------:R-:W-:Y:S02]  /*c350*/  FMUL.FTZ R7, R68.reuse, R123 ;  /* 0x0000007b44077220 */ /* 0x040fe40000410000 */
[----:B------:R2:W4:Y:S01]  /*c360*/  MUFU.EX2 R3, R0 ;  /* 0x0000000000037308 */ /* 0x0005220000000800 */
[C---:B------:R-:W-:Y:S02]  /*c370*/  FMUL.FTZ R35, R68.reuse, R151 ;  /* 0x0000009744237220 */ /* 0x040fe40000410000 */
[C---:B------:R-:W-:Y:S02]  /*c380*/  FMUL.FTZ R18, R68.reuse, R134 ;  /* 0x0000008644127220 */ /* 0x040fe40000410000 */
[-C--:B---3--:R-:W-:Y:S01]  /*c390*/  HMMA.16816.F32.BF16 R4, R76, R20.reuse, R4 ;  /* 0x000000144c04723c */ /* 0x088fe20000041804 */
[----:B------:R-:W-:Y:S02]  /*c3a0*/  FMUL.FTZ R19, R68, R135 ;  /* 0x0000008744137220 */ /* 0x000fe40000410000 */
[----:B------:R-:W-:Y:S02]  /*c3b0*/  IMAD.MOV.U32 R134, RZ, RZ, R210 ;  /* 0x000000ffff867224 */ /* 0x000fe400078e00d2 */
[----:B------:R-:W-:Y:S02]  /*c3c0*/  IMAD.MOV.U32 R135, RZ, RZ, R205 ;  /* 0x000000ffff877224 */ /* 0x000fe400078e00cd */
[----:B--2---:R-:W-:Y:S02]  /*c3d0*/  FADD.FTZ R0, -R2, R118 ;  /* 0x0000007602007221 */ /* 0x004fe40000010100 */
[----:B------:R-:W-:Y:S03]  /*c3e0*/  FFMA.FTZ R2, R46, c[0x0][0x2d0], -R100 ;  /* 0x0000b4002e027a23 */ /* 0x000fe60000010864 */
[----:B------:R-:W-:Y:S01]  /*c3f0*/  FMUL.FTZ R0, R0, c[0x0][0x2d0] ;  /* 0x0000b40000007a20 */ /* 0x000fe20000410000 */
[----:B------:R2:W-:Y:S01]  /*c400*/  MUFU.EX2 R196, R2 ;  /* 0x0000000200c47308 */ /* 0x0005e20000000800 */
[C---:B----4-:R-:W-:Y:S02]  /*c410*/  FMUL.FTZ R8, R3.reuse, R124 ;  /* 0x0000007c03087220 */ /* 0x050fe40000410000 */
[C---:B------:R-:W-:Y:S02]  /*c420*/  FMUL.FTZ R9, R3.reuse, R125 ;  /* 0x0000007d03097220 */ /* 0x040fe40000410000 */
[C---:B------:R-:W-:Y:S02]  /*c430*/  FMUL.FTZ R12, R3.reuse, R128 ;  /* 0x00000080030c7220 */ /* 0x040fe40000410000 */
[C---:B------:R-:W-:Y:S02]  /*c440*/  FMUL.FTZ R13, R3.reuse, R129 ;  /* 0x00000081030d7220 */ /* 0x040fe40000410000 */
[C---:B------:R-:W-:Y:S01]  /*c450*/  FMUL.FTZ R24, R3.reuse, R140 ;  /* 0x0000008c03187220 */ /* 0x040fe20000410000 */
[----:B------:R-:W3:Y:S01]  /*c460*/  MUFU.EX2 R0, R0 ;  /* 0x0000000000007308 */ /* 0x000ee20000000800 */
[C---:B------:R-:W-:Y:S02]  /*c470*/  FMUL.FTZ R25, R3.reuse, R141 ;  /* 0x0000008d03197220 */ /* 0x040fe40000410000 */
[C---:B------:R-:W-:Y:S02]  /*c480*/  FMUL.FTZ R28, R3.reuse, R144 ;  /* 0x00000090031c7220 */ /* 0x040fe40000410000 */
[C---:B------:R-:W-:Y:S02]  /*c490*/  FMUL.FTZ R29, R3.reuse, R145 ;  /* 0x00000091031d7220 */ /* 0x040fe40000410000 */
[----:B------:R-:W-:Y:S02]  /*c4a0*/  IMAD.MOV.U32 R141, RZ, RZ, R110 ;  /* 0x000000ffff8d7224 */ /* 0x000fe400078e006e */
[----:B------:R-:W-:Y:S02]  /*c4b0*/  IMAD.MOV.U32 R125, RZ, RZ, R202 ;  /* 0x000000ffff7d7224 */ /* 0x000fe400078e00ca */
[----:B------:R-:W-:Y:S02]  /*c4c0*/  IMAD.MOV.U32 R202, RZ, RZ, R80 ;  /* 0x000000ffffca7224 */ /* 0x000fe400078e0050 */
[----:B------:R-:W-:Y:S02]  /*c4d0*/  IMAD.MOV.U32 R128, RZ, RZ, R212 ;  /* 0x000000ffff807224 */ /* 0x000fe400078e00d4 */
[----:B--2---:R-:W-:Y:S02]  /*c4e0*/  FFMA.FTZ R2, R50, c[0x0][0x2d0], -R100 ;  /* 0x0000b40032027a23 */ /* 0x004fe40000010864 */
[----:B------:R-:W-:Y:S02]  /*c4f0*/  IMAD.MOV.U32 R212, RZ, RZ, R81 ;  /* 0x000000ffffd47224 */ /* 0x000fe400078e0051 */
[----:B------:R2:W4:Y:S01]  /*c500*/  MUFU.EX2 R194, R2 ;  /* 0x0000000200c27308 */ /* 0x0005220000000800 */
[----:B------:R-:W-:Y:S02]  /*c510*/  IMAD.MOV.U32 R140, RZ, RZ, R40 ;  /* 0x000000ffff8c7224 */ /* 0x000fe400078e0028 */
[C---:B------:R-:W-:Y:S02]  /*c520*/  FMUL.FTZ R40, R3.reuse, R156 ;  /* 0x0000009c03287220 */ /* 0x040fe40000410000 */
[C---:B---3--:R-:W-:Y:S02]  /*c530*/  FMUL.FTZ R15, R0.reuse, R131 ;  /* 0x00000083000f7220 */ /* 0x048fe40000410000 */
[C---:B------:R-:W-:Y:S02]  /*c540*/  FMUL.FTZ R10, R0.reuse, R126 ;  /* 0x0000007e000a7220 */ /* 0x040fe40000410000 */
[C---:B------:R-:W-:Y:S02]  /*c550*/  FMUL.FTZ R14, R0.reuse, R130 ;  /* 0x00000082000e7220 */ /* 0x040fe40000410000 */
[C---:B------:R-:W-:Y:S02]  /*c560*/  FMUL.FTZ R11, R0.reuse, R127 ;  /* 0x0000007f000b7220 */ /* 0x040fe40000410000 */
[C---:B------:R-:W-:Y:S02]  /*c570*/  FMUL.FTZ R27, R0.reuse, R143 ;  /* 0x0000008f001b7220 */ /* 0x040fe40000410000 */
[----:B------:R-:W-:Y:S02]  /*c580*/  IMAD.MOV.U32 R143, RZ, RZ, R95 ;  /* 0x000000ffff8f7224 */ /* 0x000fe400078e005f */
[----:B------:R-:W-:Y:S01]  /*c590*/  FMUL.FTZ R44, R3, R160 ;  /* 0x000000a0032c7220 */ /* 0x000fe20000410000 */
[C---:B------:R-:W-:Y:S01]  /*c5a0*/  HMMA.16816.F32.BF16 R8, R64.reuse, R20, R8 ;  /* 0x000000144008723c */ /* 0x040fe20000041808 */
[C---:B------:R-:W-:Y:S02]  /*c5b0*/  FMUL.FTZ R26, R0.reuse, R142 ;  /* 0x0000008e001a7220 */ /* 0x040fe40000410000 */
[----:B------:R-:W-:Y:S02]  /*c5c0*/  IMAD.MOV.U32 R142, RZ, RZ, R107 ;  /* 0x000000ffff8e7224 */ /* 0x000fe400078e006b */
[----:B------:R-:W-:Y:S02]  /*c5d0*/  FMUL.FTZ R47, R0, R163 ;  /* 0x000000a3002f7220 */ /* 0x000fe40000410000 */
[----:B--2---:R-:W-:Y:S01]  /*c5e0*/  FFMA.FTZ R2, R48, c[0x0][0x2d0], -R101 ;  /* 0x0000b40030027a23 */ /* 0x004fe20000010865 */
[-C--:B------:R-:W-:Y:S01]  /*c5f0*/  HMMA.16816.F32.BF16 R12, R64, R22.reuse, R12 ;  /* 0x00000016400c723c */ /* 0x080fe2000004180c */
[C---:B------:R-:W-:Y:S02]  /*c600*/  FMUL.FTZ R21, R69.reuse, R137 ;  /* 0x0000008945157220 */ /* 0x040fe40000410000 */
[----:B------:R2:W3:Y:S01]  /*c610*/  MUFU.EX2 R203, R2 ;  /* 0x0000000200cb7308 */ /* 0x0004e20000000800 */
[----:B------:R-:W-:Y:S02]  /*c620*/  IMAD.MOV.U32 R137, RZ, RZ, R91 ;  /* 0x000000ffff897224 */ /* 0x000fe400078e005b */
[----:B----4-:R-:W-:Y:S02]  /*c630*/  IMAD.MOV.U32 R129, RZ, RZ, R194 ;  /* 0x000000ffff817224 */ /* 0x010fe400078e00c2 */
[C---:B------:R-:W-:Y:S01]  /*c640*/  HMMA.16816.F32.BF16 R16, R76.reuse, R22, R16 ;  /* 0x000000164c10723c */ /* 0x040fe20000041810 */
[----:B------:R-:W-:Y:S03]  /*c650*/  FMUL.FTZ R20, R69, R136 ;  /* 0x0000008845147220 */ /* 0x000fe60000410000 */
[C---:B------:R-:W-:Y:S02]  /*c660*/  FMUL.FTZ R30, R0.reuse, R146 ;  /* 0x00000092001e7220 */ /* 0x040fe40000410000 */
[----:B------:R-:W-:Y:S02]  /*c670*/  FMUL.FTZ R31, R0, R147 ;  /* 0x00000093001f7220 */ /* 0x000fe40000410000 */
[C---:B------:R-:W-:Y:S04]  /*c680*/  FMUL.FTZ R22, R68.reuse, R138 ;  /* 0x0000008a44167220 */ /* 0x040fe80000410000 */
[C---:B------:R-:W-:Y:S02]  /*c690*/  FMUL.FTZ R23, R68.reuse, R139 ;  /* 0x0000008b44177220 */ /* 0x040fe40000410000 */
[----:B------:R-:W-:Y:S02]  /*c6a0*/  IMAD.MOV.U32 R194, RZ, RZ, R82 ;  /* 0x000000ffffc27224 */ /* 0x000fe400078e0052 */
[----:B------:R-:W-:Y:S02]  /*c6b0*/  IMAD.MOV.U32 R138, RZ, RZ, R90 ;  /* 0x000000ffff8a7224 */ /* 0x000fe400078e005a */
[----:B------:R-:W-:Y:S01]  /*c6c0*/  IMAD.MOV.U32 R146, RZ, RZ, R34 ;  /* 0x000000ffff927224 */ /* 0x000fe200078e0022 */
[-C--:B-1----:R-:W-:Y:S01]  /*c6d0*/  HMMA.16816.F32.BF16 R20, R76, R36.reuse, R20 ;  /* 0x000000244c14723c */ /* 0x082fe20000041814 */
[----:B--2---:R-:W-:Y:S02]  /*c6e0*/  FFMA.FTZ R2, R51, c[0x0][0x2d0], -R101 ;  /* 0x0000b40033027a23 */ /* 0x004fe40000010865 */
[C---:B------:R-:W-:Y:S02]  /*c6f0*/  FMUL.FTZ R34, R68.reuse, R150 ;  /* 0x0000009644227220 */ /* 0x040fe40000410000 */
[----:B------:R1:W2:Y:S01]  /*c700*/  MUFU.EX2 R41, R2 ;  /* 0x0000000200297308 */ /* 0x0002a20000000800 */
[----:B------:R-:W-:Y:S02]  /*c710*/  IMAD.MOV.U32 R147, RZ, RZ, R33 ;  /* 0x000000ffff937224 */ /* 0x000fe400078e0021 */
[C---:B------:R-:W-:Y:S01]  /*c720*/  HMMA.16816.F32.BF16 R24, R64.reuse, R36, R24 ;  /* 0x000000244018723c */ /* 0x040fe20000041818 */
[C---:B------:R-:W-:Y:S02]  /*c730*/  FMUL.FTZ R33, R69.reuse, R149 ;  /* 0x0000009545217220 */ /* 0x040fe40000410000 */
[----:B------:R-:W-:Y:S01]  /*c740*/  LDSM.16.MT88.4 R148, [R227+0x3100] ;  /* 0x00310000e394783b */ /* 0x000fe20000004200 */
[C---:B------:R-:W-:Y:S02]  /*c750*/  FMUL.FTZ R48, R69.reuse, R164 ;  /* 0x000000a445307220 */ /* 0x040fe40000410000 */
[----:B------:R-:W-:Y:S02]  /*c760*/  IMAD.MOV.U32 R164, RZ, RZ, R195 ;  /* 0x000000ffffa47224 */ /* 0x000fe400078e00c3 */
[-C--:B------:R-:W-:Y:S01]  /*c770*/  HMMA.16816.F32.BF16 R28, R64, R38.reuse, R28 ;  /* 0x00000026401c723c */ /* 0x080fe2000004181c */
[----:B---3--:R-:W-:Y:S03]  /*c780*/  IMAD.MOV.U32 R139, RZ, RZ, R203 ;  /* 0x000000ffff8b7224 */ /* 0x008fe600078e00cb */
[----:B------:R-:W-:Y:S02]  /*c790*/  IMAD.MOV.U32 R203, RZ, RZ, R83 ;  /* 0x000000ffffcb7224 */ /* 0x000fe400078e0053 */
[----:B------:R-:W3:Y:S01]  /*c7a0*/  LDSM.16.MT88.4 R80, [R226+0x100] ;  /* 0x00010000e250783b */ /* 0x000ee20000004200 */
[----:B------:R-:W-:Y:S01]  /*c7b0*/  FMUL.FTZ R51, R68, R167 ;  /* 0x000000a744337220 */ /* 0x000fe20000410000 */
[C---:B------:R-:W-:Y:S01]  /*c7c0*/  HMMA.16816.F32.BF16 R32, R76.reuse, R38, R32 ;  /* 0x000000264c20723c */ /* 0x040fe20000041820 */
[----:B------:R-:W-:Y:S03]  /*c7d0*/  FMUL.FTZ R37, R69, R153 ;  /* 0x0000009945257220 */ /* 0x000fe60000410000 */
[----:B------:R-:W-:Y:S02]  /*c7e0*/  FMUL.FTZ R43, R0, R159 ;  /* 0x0000009f002b7220 */ /* 0x000fe40000410000 */
[----:B-1----:R-:W-:Y:S02]  /*c7f0*/  FFMA.FTZ R2, R49, c[0x0][0x2d0], -R102 ;  /* 0x0000b40031027a23 */ /* 0x002fe40000010866 */
[C---:B------:R-:W-:Y:S02]  /*c800*/  FMUL.FTZ R39, R68.reuse, R155 ;  /* 0x0000009b44277220 */ /* 0x040fe40000410000 */
[----:B------:R1:W-:Y:S02]  /*c810*/  MUFU.EX2 R131, R2 ;  /* 0x0000000200837308 */ /* 0x0003e40000000800 */
[----:B------:R-:W-:Y:S02]  /*c820*/  FMUL.FTZ R38, R68, R154 ;  /* 0x0000009a44267220 */ /* 0x000fe40000410000 */
[----:B------:R-:W-:Y:S02]  /*c830*/  FMUL.FTZ R36, R69, R152 ;  /* 0x0000009845247220 */ /* 0x000fe40000410000 */
[----:B------:R-:W-:Y:S02]  /*c840*/  IMAD.MOV.U32 R195, RZ, RZ, R202 ;  /* 0x000000ffffc37224 */ /* 0x000fe400078e00ca */
[----:B------:R-:W-:Y:S02]  /*c850*/  IMAD.MOV.U32 R202, RZ, RZ, R212 ;  /* 0x000000ffffca7224 */ /* 0x000fe400078e00d4 */
[----:B------:R-:W-:Y:S01]  /*c860*/  IMAD.MOV.U32 R212, RZ, RZ, R194 ;  /* 0x000000ffffd47224 */ /* 0x000fe200078e00c2 */
[-C--:B------:R-:W-:Y:S01]  /*c870*/  HMMA.16816.F32.BF16 R36, R76, R52.reuse, R36 ;  /* 0x000000344c24723c */ /* 0x080fe20000041824 */
[----:B------:R-:W-:Y:S02]  /*c880*/  IMAD.MOV.U32 R194, RZ, RZ, R203 ;  /* 0x000000ffffc27224 */ /* 0x000fe400078e00cb */
[----:B------:R-:W-:Y:S02]  /*c890*/  IMAD.MOV.U32 R122, RZ, RZ, R212 ;  /* 0x000000ffff7a7224 */ /* 0x000fe400078e00d4 */
[----:B------:R-:W-:Y:S02]  /*c8a0*/  IMAD.MOV.U32 R203, RZ, RZ, R208 ;  /* 0x000000ffffcb7224 */ /* 0x000fe400078e00d0 */
[----:B------:R-:W-:Y:S02]  /*c8b0*/  IMAD.MOV.U32 R208, RZ, RZ, R87 ;  /* 0x000000ffffd07224 */ /* 0x000fe400078e0057 */
[----:B------:R-:W-:Y:S03]  /*c8c0*/  FMUL.FTZ R46, R0, R162 ;  /* 0x000000a2002e7220 */ /* 0x000fe60000410000 */
[----:B------:R-:W-:Y:S02]  /*c8d0*/  IMAD.MOV.U32 R132, RZ, RZ, R208 ;  /* 0x000000ffff847224 */ /* 0x000fe400078e00d0 */
[----:B-1----:R-:W-:Y:S02]  /*c8e0*/  FFMA.FTZ R2, R56, c[0x0][0x2d0], -R102 ;  /* 0x0000b40038027a23 */ /* 0x002fe40000010866 */
[----:B------:R-:W-:Y:S02]  /*c8f0*/  IMAD.MOV.U32 R123, RZ, RZ, R203 ;  /* 0x000000ffff7b7224 */ /* 0x000fe400078e00cb */
[----:B------:R1:W4:Y:S01]  /*c900*/  MUFU.EX2 R42, R2 ;  /* 0x00000002002a7308 */ /* 0x0003220000000800 */
[----:B------:R-:W-:Y:S02]  /*c910*/  IMAD.MOV.U32 R121, RZ, RZ, R202 ;  /* 0x000000ffff797224 */ /* 0x000fe400078e00ca */
[----:B------:R-:W-:Y:S02]  /*c920*/  IMAD.MOV.U32 R124, RZ, RZ, R196 ;  /* 0x000000ffff7c7224 */ /* 0x000fe400078e00c4 */
[C---:B------:R-:W-:Y:S02]  /*c930*/  FMUL.FTZ R45, R3.reuse, R161 ;  /* 0x000000a1032d7220 */ /* 0x040fe40000410000 */
[----:B------:R-:W-:Y:S02]  /*c940*/  IMAD.MOV.U32 R120, RZ, RZ, R195 ;  /* 0x000000ffff787224 */ /* 0x000fe400078e00c3 */
[----:B------:R-:W-:Y:S02]  /*c950*/  IMAD.MOV.U32 R136, RZ, RZ, R109 ;  /* 0x000000ffff887224 */ /* 0x000fe400078e006d */
[----:B------:R-:W-:Y:S02]  /*c960*/  IMAD.MOV.U32 R109, RZ, RZ, R194 ;  /* 0x000000ffff6d7224 */ /* 0x000fe400078e00c2 */
[----:B--2---:R-:W-:Y:S02]  /*c970*/  IMAD.MOV.U32 R145, RZ, RZ, R41 ;  /* 0x000000ffff917224 */ /* 0x004fe400078e0029 */
[----:B------:R-:W-:Y:S02]  /*c980*/  FMUL.FTZ R41, R3, R157 ;  /* 0x0000009d03297220 */ /* 0x000fe40000410000 */
[----:B------:R-:W-:Y:S02]  /*c990*/  FMUL.FTZ R49, R69, R165 ;  /* 0x000000a545317220 */ /* 0x000fe40000410000 */
[----:B------:R-:W-:Y:S02]  /*c9a0*/  FMUL.FTZ R56, R3, R172 ;  /* 0x000000ac03387220 */ /* 0x000fe40000410000 */
[----:B------:R-:W-:Y:S02]  /*c9b0*/  IMAD.MOV.U32 R167, RZ, RZ, R84 ;  /* 0x000000ffffa77224 */ /* 0x000fe400078e0054 */
[----:B------:R-:W-:Y:S02]  /*c9c0*/  FFMA.FTZ R109, R109, c[0x0][0x2d0], -R75 ;  /* 0x0000b4006d6d7a23 */ /* 0x000fe4000001084b */
[--C-:B-1----:R-:W-:Y:S02]  /*c9d0*/  FFMA.FTZ R2, R57, c[0x0][0x2d0], -R101.reuse ;  /* 0x0000b40039027a23 */ /* 0x102fe40000010865 */
[----:B----4-:R-:W-:Y:S02]  /*c9e0*/  IMAD.MOV.U32 R144, RZ, RZ, R42 ;  /* 0x000000ffff907224 */ /* 0x010fe400078e002a */
[----:B------:R1:W-:Y:S01]  /*c9f0*/  MUFU.EX2 R126, R2 ;  /* 0x00000002007e7308 */ /* 0x0003e20000000800 */
[C---:B------:R-:W-:Y:S02]  /*ca00*/  FMUL.FTZ R42, R0.reuse, R158 ;  /* 0x0000009e002a7220 */ /* 0x040fe40000410000 */
[----:B------:R-:W-:Y:S05]  /*ca10*/  FMUL.FTZ R57, R3, R173 ;  /* 0x000000ad03397220 */ /* 0x000fea0000410000 */
[C---:B------:R-:W-:Y:S07]  /*ca20*/  HMMA.16816.F32.BF16 R40, R64.reuse, R52, R40 ;  /* 0x000000344028723c */ /* 0x040fee0000041828 */
[C---:B------:R-:W-:Y:S01]  /*ca30*/  FMUL.FTZ R52, R69.reuse, R168 ;  /* 0x000000a845347220 */ /* 0x040fe20000410000 */
[-C--:B------:R-:W-:Y:S01]  /*ca40*/  HMMA.16816.F32.BF16 R44, R64, R54.reuse, R44 ;  /* 0x00000036402c723c */ /* 0x080fe2000004182c */
[----:B------:R-:W-:Y:S03]  /*ca50*/  FMUL.FTZ R53, R69, R169 ;  /* 0x000000a945357220 */ /* 0x000fe60000410000 */
[----:B-1----:R-:W-:Y:S04]  /*ca60*/  FFMA.FTZ R2, R59, c[0x0][0x2d0], -R101 ;  /* 0x0000b4003b027a23 */ /* 0x002fe80000010865 */
[----:B------:R1:W-:Y:S01]  /*ca70*/  MUFU.EX2 R130, R2 ;  /* 0x0000000200827308 */ /* 0x0003e20000000800 */
[----:B------:R-:W-:Y:S03]  /*ca80*/  FMUL.FTZ R59, R0, R175 ;  /* 0x000000af003b7220 */ /* 0x000fe60000410000 */
[--C-:B-1----:R-:W-:Y:S02]  /*ca90*/  FFMA.FTZ R2, R58, c[0x0][0x2d0], -R102.reuse ;  /* 0x0000b4003a027a23 */ /* 0x102fe40000010866 */
[----:B------:R-:W-:Y:S04]  /*caa0*/  FMUL.FTZ R58, R0, R174 ;  /* 0x000000ae003a7220 */ /* 0x000fe80000410000 */
[----:B------:R1:W-:Y:S02]  /*cab0*/  MUFU.EX2 R127, R2 ;  /* 0x00000002007f7308 */ /* 0x0003e40000000800 */
[----:B-1----:R-:W-:Y:S02]  /*cac0*/  FFMA.FTZ R2, R60, c[0x0][0x2d0], -R102 ;  /* 0x0000b4003c027a23 */ /* 0x002fe40000010866 */
[----:B------:R-:W-:Y:S06]  /*cad0*/  FMUL.FTZ R60, R3, R176 ;  /* 0x000000b0033c7220 */ /* 0x000fec0000410000 */
[----:B------:R1:W2:Y:S01]  /*cae0*/  MUFU.EX2 R50, R2 ;  /* 0x0000000200327308 */ /* 0x0002a20000000800 */
[----:B------:R-:W-:Y:S02]  /*caf0*/  IMAD.MOV.U32 R176, RZ, RZ, R197 ;  /* 0x000000ffffb07224 */ /* 0x000fe400078e00c5 */
[----:B-1----:R-:W-:Y:S02]  /*cb00*/  FFMA.FTZ R2, R62, c[0x0][0x2d0], -R75 ;  /* 0x0000b4003e027a23 */ /* 0x002fe4000001084b */
[----:B--2---:R-:W-:Y:S05]  /*cb10*/  IMAD.MOV.U32 R165, RZ, RZ, R50 ;  /* 0x000000ffffa57224 */ /* 0x004fea00078e0032 */
[----:B------:R1:W-:Y:S01]  /*cb20*/  MUFU.EX2 R107, R2 ;  /* 0x00000002006b7308 */ /* 0x0003e20000000800 */
[----:B------:R-:W-:Y:S02]  /*cb30*/  FMUL.FTZ R50, R68, R166 ;  /* 0x000000a644327220 */ /* 0x000fe40000410000 */
[----:B------:R-:W-:Y:S02]  /*cb40*/  IMAD.MOV.U32 R166, RZ, RZ, R85 ;  /* 0x000000ffffa67224 */ /* 0x000fe400078e0055 */
[----:B------:R-:W-:Y:S03]  /*cb50*/  FMUL.FTZ R62, R0, R178 ;  /* 0x000000b2003e7220 */ /* 0x000fe60000410000 */
[C---:B------:R-:W-:Y:S07]  /*cb60*/  HMMA.16816.F32.BF16 R48, R76.reuse, R54, R48 ;  /* 0x000000364c30723c */ /* 0x040fee0000041830 */
[C---:B------:R-:W-:Y:S02]  /*cb70*/  FMUL.FTZ R55, R68.reuse, R171 ;  /* 0x000000ab44377220 */ /* 0x040fe40000410000 */
[----:B------:R-:W-:Y:S07]  /*cb80*/  FMUL.FTZ R54, R68, R170 ;  /* 0x000000aa44367220 */ /* 0x000fee0000410000 */
[-C--:B---3--:R-:W-:Y:S01]  /*cb90*/  HMMA.16816.F32.BF16 R52, R76, R80.reuse, R52 ;  /* 0x000000504c34723c */ /* 0x088fe20000041834 */
[--C-:B-1----:R-:W-:Y:S02]  /*cba0*/  FFMA.FTZ R2, R86, c[0x0][0x2d0], -R75.reuse ;  /* 0x0000b40056027a23 */ /* 0x102fe4000001084b */
[----:B------:R-:W1:Y:S02]  /*cbb0*/  LDSM.16.MT88.4 R84, [R224+0x900] ;  /* 0x00090000e054783b */ /* 0x000e640000004200 */
[----:B------:R2:W-:Y:S03]  /*cbc0*/  MUFU.EX2 R116, R2 ;  /* 0x0000000200747308 */ /* 0x0005e60000000800 */
[C---:B------:R-:W-:Y:S07]  /*cbd0*/  HMMA.16816.F32.BF16 R56, R64.reuse, R80, R56 ;  /* 0x000000504038723c */ /* 0x040fee0000041838 */
[----:B------:R-:W-:Y:S02]  /*cbe0*/  F2FP.BF16.PACK_AB R80, R119, R231 ;  /* 0x000000e77750723e */ /* 0x000fe400000010ff */
[----:B------:R-:W-:Y:S03]  /*cbf0*/  F2FP.BF16.PACK_AB R81, R138, R230 ;  /* 0x000000e68a51723e */ /* 0x000fe600000010ff */
[--C-:B--2---:R-:W-:Y:S02]  /*cc00*/  FFMA.FTZ R2, R61, c[0x0][0x2d0], -R100.reuse ;  /* 0x0000b4003d027a23 */ /* 0x104fe40000010864 */
[----:B------:R-:W-:Y:S02]  /*cc10*/  FMUL.FTZ R61, R3, R177 ;  /* 0x000000b1033d7220 */ /* 0x000fe40000410000 */
[----:B------:R2:W-:Y:S02]  /*cc20*/  MUFU.EX2 R155, R2 ;  /* 0x00000002009b7308 */ /* 0x0005e40000000800 */
[--C-:B--2---:R-:W-:Y:S02]  /*cc30*/  FFMA.FTZ R2, R63, c[0x0][0x2d0], -R100.reuse ;  /* 0x0000b4003f027a23 */ /* 0x104fe40000010864 */
[----:B------:R-:W-:Y:S06]  /*cc40*/  FMUL.FTZ R63, R0, R179 ;  /* 0x000000b3003f7220 */ /* 0x000fec0000410000 */
[----:B------:R2:W-:Y:S01]  /*cc50*/  MUFU.EX2 R154, R2 ;  /* 0x00000002009a7308 */ /* 0x0005e20000000800 */
[-C--:B------:R-:W-:Y:S07]  /*cc60*/  HMMA.16816.F32.BF16 R60, R64, R82.reuse, R60 ;  /* 0x00000052403c723c */ /* 0x080fee000004183c */
[C---:B------:R-:W-:Y:S02]  /*cc70*/  FMUL.FTZ R64, R69.reuse, R180 ;  /* 0x000000b445407220 */ /* 0x040fe40000410000 */
[----:B------:R-:W-:Y:S03]  /*cc80*/  FMUL.FTZ R65, R69, R181 ;  /* 0x000000b545417220 */ /* 0x000fe60000410000 */
[C---:B------:R-:W-:Y:S02]  /*cc90*/  FMUL.FTZ R66, R68.reuse, R182 ;  /* 0x000000b644427220 */ /* 0x040fe40000410000 */
[----:B------:R-:W-:Y:S02]  /*cca0*/  FMUL.FTZ R67, R68, R183 ;  /* 0x000000b744437220 */ /* 0x000fe40000410000 */
[--C-:B--2---:R-:W-:Y:S05]  /*ccb0*/  FFMA.FTZ R2, R88, c[0x0][0x2d0], -R75.reuse ;  /* 0x0000b40058027a23 */ /* 0x104fea000001084b */
[----:B------:R-:W-:Y:S01]  /*ccc0*/  HMMA.16816.F32.BF16 R64, R76, R82, R64 ;  /* 0x000000524c40723c */ /* 0x000fe20000041840 */
[----:B------:R2:W-:Y:S06]  /*ccd0*/  MUFU.EX2 R110, R2 ;  /* 0x00000002006e7308 */ /* 0x0005ec0000000800 */
[----:B------:R-:W-:Y:S02]  /*cce0*/  F2FP.BF16.PACK_AB R76, R229, R233 ;  /* 0x000000e9e54c723e */ /* 0x000fe400000010ff */
[----:B------:R-:W-:Y:S03]  /*ccf0*/  F2FP.BF16.PACK_AB R77, R228, R232 ;  /* 0x000000e8e44d723e */ /* 0x000fe600000010ff */
[----:B------:R-:W-:Y:S02]  /*cd00*/  F2FP.BF16.PACK_AB R78, R176, R137 ;  /* 0x00000089b04e723e */ /* 0x000fe400000010ff */
[----:B------:R-:W-:Y:S02]  /*cd10*/  F2FP.BF16.PACK_AB R79, R143, R136 ;  /* 0x000000888f4f723e */ /* 0x000fe400000010ff */
[----:B------:R-:W-:Y:S02]  /*cd20*/  F2FP.BF16.PACK_AB R82, R142, R166 ;  /* 0x000000a68e52723e */ /* 0x000fe400000010ff */
[----:B------:R-:W-:Y:S03]  /*cd30*/  F2FP.BF16.PACK_AB R83, R141, R167 ;  /* 0x000000a78d53723e */ /* 0x000fe600000010ff */
[-C--:B-1----:R-:W-:Y:S01]  /*cd40*/  HMMA.16816.F32.BF16 R4, R76, R84.reuse, R4 ;  /* 0x000000544c04723c */ /* 0x082fe20000041804 */
[----:B--2---:R-:W-:Y:S02]  /*cd50*/  FFMA.FTZ R2, R89, c[0x0][0x2d0], -R75 ;  /* 0x0000b40059027a23 */ /* 0x004fe4000001084b */
[----:B------:R-:W1:Y:S05]  /*cd60*/  LDSM.16.MT88.4 R88, [R227+0x900] ;  /* 0x00090000e358783b */ /* 0x000e6a0000004200 */
[C---:B------:R-:W-:Y:S01]  /*cd70*/  HMMA.16816.F32.BF16 R8, R80.reuse, R84, R8 ;  /* 0x000000545008723c */ /* 0x040fe20000041808 */
[----:B------:R2:W-:Y:S07]  /*cd80*/  MUFU.EX2 R118, R2 ;  /* 0x0000000200767308 */ /* 0x0005ee0000000800 */
[-C--:B------:R-:W-:Y:S08]  /*cd90*/  HMMA.16816.F32.BF16 R12, R80, R86.reuse, R12 ;  /* 0x00000056500c723c */ /* 0x080ff0000004180c */
[C---:B------:R-:W-:Y:S01]  /*cda0*/  HMMA.16816.F32.BF16 R16, R76.reuse, R86, R16 ;  /* 0x000000564c10723c */ /* 0x040fe20000041810 */
[----:B------:R-:W-:Y:S03]  /*cdb0*/  LDSM.16.MT88.4 R84, [R226+0x900] ;  /* 0x00090000e254783b */ /* 0x000fe60000004200 */
[--C-:B--2---:R-:W-:Y:S04]  /*cdc0*/  FFMA.FTZ R2, R93, c[0x0][0x2d0], -R100.reuse ;  /* 0x0000b4005d027a23 */ /* 0x104fe80000010864 */
[----:B------:R2:W3:Y:S01]  /*cdd0*/  MUFU.EX2 R117, R2 ;  /* 0x0000000200757308 */ /* 0x0004e20000000800 */
[-C--:B-1----:R-:W-:Y:S08]  /*cde0*/  HMMA.16816.F32.BF16 R20, R76, R88.reuse, R20 ;  /* 0x000000584c14723c */ /* 0x082ff00000041814 */
[C---:B------:R-:W-:Y:S01]  /*cdf0*/  HMMA.16816.F32.BF16 R24, R80.reuse, R88, R24 ;  /* 0x000000585018723c */ /* 0x040fe20000041818 */
[--C-:B--2---:R-:W-:Y:S07]  /*ce00*/  FFMA.FTZ R2, R94, c[0x0][0x2d0], -R100.reuse ;  /* 0x0000b4005e027a23 */ /* 0x104fee0000010864 */
[-C--:B------:R-:W-:Y:S01]  /*ce10*/  HMMA.16816.F32.BF16 R28, R80, R90.reuse, R28 ;  /* 0x0000005a501c723c */ /* 0x080fe2000004181c */
[----:B------:R-:W-:Y:S01]  /*ce20*/  FFMA.FTZ R88, R104, c[0x0][0x2d0], -R101 ;  /* 0x0000b40068587a23 */ /* 0x000fe20000010865 */
[----:B------:R1:W-:Y:S02]  /*ce30*/  MUFU.EX2 R133, R2 ;  /* 0x0000000200857308 */ /* 0x0003e40000000800 */
[----:B------:R-:W-:Y:S02]  /*ce40*/  FFMA.FTZ R104, R249, c[0x0][0x2d0], -R100 ;  /* 0x0000b400f9687a23 */ /* 0x000fe40000010864 */
[----:B---3--:R-:W-:Y:S02]  /*ce50*/  IMAD.MOV.U32 R249, RZ, RZ, R117 ;  /* 0x000000fffff97224 */ /* 0x008fe400078e0075 */
[C---:B------:R-:W-:Y:S01]  /*ce60*/  HMMA.16816.F32.BF16 R32, R76.reuse, R90, R32 ;  /* 0x0000005a4c20723c */ /* 0x040fe20000041820 */
[----:B------:R-:W-:Y:S03]  /*ce70*/  IMAD.MOV.U32 R117, RZ, RZ, R108 ;  /* 0x000000ffff757224 */ /* 0x000fe600078e006c */
[----:B------:R2:W-:Y:S01]  /*ce80*/  MUFU.EX2 R157, R88 ;  /* 0x00000058009d7308 */ /* 0x0005e20000000800 */
[--C-:B------:R-:W-:Y:S02]  /*ce90*/  FFMA.FTZ R108, R204, c[0x0][0x2d0], -R101.reuse ;  /* 0x0000b400cc6c7a23 */ /* 0x100fe40000010865 */
[----:B------:R-:W-:Y:S02]  /*cea0*/  IMAD.MOV.U32 R204, RZ, RZ, R126 ;  /* 0x000000ffffcc7224 */ /* 0x000fe400078e007e */
[--C-:B-1----:R-:W-:Y:S02]  /*ceb0*/  FFMA.FTZ R2, R92, c[0x0][0x2d0], -R101.reuse ;  /* 0x0000b4005c027a23 */ /* 0x102fe40000010865 */
[----:B------:R-:W1:Y:S03]  /*cec0*/  LDSM.16.MT88.4 R92, [R225+0x900] ;  /* 0x00090000e15c783b */ /* 0x000e660000004200 */
[----:B------:R3:W-:Y:S05]  /*ced0*/  MUFU.EX2 R153, R2 ;  /* 0x0000000200997308 */ /* 0x0007ea0000000800 */
[----:B--2---:R-:W2:Y:S01]  /*cee0*/  LDSM.16.MT88.4 R88, [R224+0x1100] ;  /* 0x00110000e058783b */ /* 0x004ea20000004200 */
[----:B---3--:R-:W-:Y:S04]  /*cef0*/  FFMA.FTZ R2, R98, c[0x0][0x2d0], -R101 ;  /* 0x0000b40062027a23 */ /* 0x008fe80000010865 */
[----:B------:R3:W4:Y:S01]  /*cf00*/  MUFU.EX2 R159, R2 ;  /* 0x00000002009f7308 */ /* 0x0007220000000800 */
[-C--:B-1----:R-:W-:Y:S08]  /*cf10*/  HMMA.16816.F32.BF16 R36, R76, R92.reuse, R36 ;  /* 0x0000005c4c24723c */ /* 0x082ff00000041824 */
[C---:B------:R-:W-:Y:S01]  /*cf20*/  HMMA.16816.F32.BF16 R40, R80.reuse, R92, R40 ;  /* 0x0000005c5028723c */ /* 0x040fe20000041828 */
[--C-:B---3--:R-:W-:Y:S07]  /*cf30*/  FFMA.FTZ R2, R96, c[0x0][0x2d0], -R102.reuse ;  /* 0x0000b40060027a23 */ /* 0x108fee0000010866 */
[-C--:B------:R-:W-:Y:S01]  /*cf40*/  HMMA.16816.F32.BF16 R44, R80, R94.reuse, R44 ;  /* 0x0000005e502c723c */ /* 0x080fe2000004182c */
[----:B------:R-:W-:Y:S01]  /*cf50*/  FFMA.FTZ R92, R186, c[0x0][0x2d0], -R75 ;  /* 0x0000b400ba5c7a23 */ /* 0x000fe2000001084b */
[----:B------:R1:W-:Y:S02]  /*cf60*/  MUFU.EX2 R152, R2 ;  /* 0x0000000200987308 */ /* 0x0003e40000000800 */
[----:B------:R-:W-:Y:S02]  /*cf70*/  FFMA.FTZ R96, R106, c[0x0][0x2d0], -R102 ;  /* 0x0000b4006a607a23 */ /* 0x000fe40000010866 */
[--C-:B------:R-:W-:Y:S02]  /*cf80*/  FFMA.FTZ R106, R207, c[0x0][0x2d0], -R101.reuse ;  /* 0x0000b400cf6a7a23 */ /* 0x100fe40000010865 */
[C---:B------:R-:W-:Y:S01]  /*cf90*/  HMMA.16816.F32.BF16 R48, R76.reuse, R94, R48 ;  /* 0x0000005e4c30723c */ /* 0x040fe20000041830 */
[----:B------:R-:W-:Y:S03]  /*cfa0*/  IMAD.MOV.U32 R207, RZ, RZ, R128 ;  /* 0x000000ffffcf7224 */ /* 0x000fe600078e0080 */
[----:B------:R3:W-:Y:S04]  /*cfb0*/  MUFU.EX2 R163, R92 ;  /* 0x0000005c00a37308 */ /* 0x0007e80000000800 */
[-C--:B------:R-:W-:Y:S06]  /*cfc0*/  HMMA.16816.F32.BF16 R52, R76, R84.reuse, R52 ;  /* 0x000000544c34723c */ /* 0x080fec0000041834 */
[----:B------:R-:W-:Y:S02]  /*cfd0*/  MUFU.EX2 R160, R96 ;  /* 0x0000006000a07308 */ /* 0x000fe40000000800 */
[C---:B------:R-:W-:Y:S01]  /*cfe0*/  HMMA.16816.F32.BF16 R56, R80.reuse, R84, R56 ;  /* 0x000000545038723c */ /* 0x040fe20000041838 */
[----:B-1----:R-:W-:Y:S07]  /*cff0*/  FFMA.FTZ R2, R97, c[0x0][0x2d0], -R102 ;  /* 0x0000b40061027a23 */ /* 0x002fee0000010866 */
[-C--:B------:R-:W-:Y:S01]  /*d000*/  HMMA.16816.F32.BF16 R60, R80, R86.reuse, R60 ;  /* 0x00000056503c723c */ /* 0x080fe2000004183c */
[----:B------:R1:W1:Y:S01]  /*d010*/  MUFU.EX2 R158, R2 ;  /* 0x00000002009e7308 */ /* 0x0002620000000800 */
[----:B---3--:R-:W3:Y:S05]  /*d020*/  LDSM.16.MT88.4 R92, [R227+0x1100] ;  /* 0x00110000e35c783b */ /* 0x008eea0000004200 */
[----:B------:R-:W-:Y:S01]  /*d030*/  F2FP.BF16.PACK_AB R83, R165, R127 ;  /* 0x0000007fa553723e */ /* 0x000fe200000010ff */
[----:B------:R-:W-:Y:S01]  /*d040*/  HMMA.16816.F32.BF16 R64, R76, R86, R64 ;  /* 0x000000564c40723c */ /* 0x000fe20000041840 */
[----:B------:R-:W-:Y:S02]  /*d050*/  F2FP.BF16.PACK_AB R80, R145, R139 ;  /* 0x0000008b9150723e */ /* 0x000fe400000010ff */
[----:B------:R-:W-:Y:S01]  /*d060*/  MUFU.EX2 R174, R106 ;  /* 0x0000006a00ae7308 */ /* 0x000fe20000000800 */
[----:B------:R-:W-:Y:S01]  /*d070*/  F2FP.BF16.PACK_AB R81, R144, R131 ;  /* 0x000000839051723e */ /* 0x000fe200000010ff */
[----:B------:R-:W3:Y:S01]  /*d080*/  LDSM.16.MT88.4 R84, [R225+0x1100] ;  /* 0x00110000e154783b */ /* 0x000ee20000004200 */
[----:B------:R-:W-:Y:S02]  /*d090*/  F2FP.BF16.PACK_AB R82, R130, R126 ;  /* 0x0000007e8252723e */ /* 0x000fe400000010ff */
[----:B------:R-:W-:Y:S04]  /*d0a0*/  F2FP.BF16.PACK_AB R77, R146, R164 ;  /* 0x000000a4924d723e */ /* 0x000fe800000010ff */
[----:B------:R-:W-:Y:S02]  /*d0b0*/  F2FP.BF16.PACK_AB R76, R147, R140 ;  /* 0x0000008c934c723e */ /* 0x000fe400000010ff */
[----:B------:R-:W-:Y:S02]  /*d0c0*/  F2FP.BF16.PACK_AB R78, R128, R125 ;  /* 0x0000007d804e723e */ /* 0x000fe400000010ff */
[----:B------:R-:W-:Y:S01]  /*d0d0*/  F2FP.BF16.PACK_AB R79, R129, R124 ;  /* 0x0000007c814f723e */ /* 0x000fe200000010ff */
[----:B-1----:R-:W-:Y:S02]  /*d0e0*/  FFMA.FTZ R2, R105, c[0x0][0x2d0], -R101 ;  /* 0x0000b40069027a23 */ /* 0x002fe40000010865 */
[----:B------:R-:W-:Y:S02]  /*d0f0*/  FFMA.FTZ R105, R248, c[0x0][0x2d0], -R100 ;  /* 0x0000b400f8697a23 */ /* 0x000fe40000010864 */
[----:B------:R1:W1:Y:S01]  /*d100*/  MUFU.EX2 R212, R2 ;  /* 0x0000000200d47308 */ /* 0x0002620000000800 */
[----:B------:R-:W-:Y:S01]  /*d110*/  IMAD.MOV.U32 R248, RZ, RZ, R110 ;  /* 0x000000fffff87224 */ /* 0x000fe200078e006e */
[-C--:B--2---:R-:W-:Y:S01]  /*d120*/  HMMA.16816.F32.BF16 R4, R76, R88.reuse, R4 ;  /* 0x000000584c04723c */ /* 0x084fe20000041804 */
[----:B------:R-:W-:Y:S02]  /*d130*/  FFMA.FTZ R110, R222, c[0x0][0x2d0], -R100 ;  /* 0x0000b400de6e7a23 */ /* 0x000fe40000010864 */
[----:B------:R-:W-:Y:S05]  /*d140*/  IMAD.MOV.U32 R222, RZ, RZ, R116 ;  /* 0x000000ffffde7224 */ /* 0x000fea00078e0074 */
[C---:B------:R-:W-:Y:S01]  /*d150*/  HMMA.16816.F32.BF16 R8, R80.reuse, R88, R8 ;  /* 0x000000585008723c */ /* 0x040fe20000041808 */
[----:B------:R-:W-:Y:S07]  /*d160*/  MUFU.EX2 R186, R105 ;  /* 0x0000006900ba7308 */ /* 0x000fee0000000800 */
[-C--:B------:R-:W-:Y:S01]  /*d170*/  HMMA.16816.F32.BF16 R12, R80, R90.reuse, R12 ;  /* 0x0000005a500c723c */ /* 0x080fe2000004180c */
[--C-:B-1----:R-:W-:Y:S07]  /*d180*/  FFMA.FTZ R2, R103, c[0x0][0x2d0], -R102.reuse ;  /* 0x0000b40067027a23 */ /* 0x102fee0000010866 */
[C---:B------:R-:W-:Y:S01]  /*d190*/  HMMA.16816.F32.BF16 R16, R76.reuse, R90, R16 ;  /* 0x0000005a4c10723c */ /* 0x040fe20000041810 */
[----:B------:R-:W1:Y:S01]  /*d1a0*/  LDSM.16.MT88.4 R88, [R226+0x1100] ;  /* 0x00110000e258783b */ /* 0x000e620000004200 */
[----:B------:R2:W-:Y:S02]  /*d1b0*/  MUFU.EX2 R156, R2 ;  /* 0x00000002009c7308 */ /* 0x0005e40000000800 */
[----:B------:R-:W-:Y:S02]  /*d1c0*/  FFMA.FTZ R103, R123, c[0x0][0x2d0], -R75 ;  /* 0x0000b4007b677a23 */ /* 0x000fe4000001084b */
[----:B------:R-:W-:Y:S02]  /*d1d0*/  FFMA.FTZ R123, R198, c[0x0][0x2d0], -R101 ;  /* 0x0000b400c67b7a23 */ /* 0x000fe40000010865 */
[-C--:B---3--:R-:W-:Y:S01]  /*d1e0*/  HMMA.16816.F32.BF16 R20, R76, R92.reuse, R20 ;  /* 0x0000005c4c14723c */ /* 0x088fe20000041814 */
[----:B------:R-:W-:Y:S07]  /*d1f0*/  IMAD.MOV.U32 R198, RZ, RZ, R131 ;  /* 0x000000ffffc67224 */ /* 0x000fee00078e0083 */
[C---:B------:R-:W-:Y:S08]  /*d200*/  HMMA.16816.F32.BF16 R24, R80.reuse, R92, R24 ;  /* 0x0000005c5018723c */ /* 0x040ff00000041818 */
[-C--:B------:R-:W-:Y:S01]  /*d210*/  HMMA.16816.F32.BF16 R28, R80, R94.reuse, R28 ;  /* 0x0000005e501c723c */ /* 0x080fe2000004181c */
[--C-:B--2---:R-:W-:Y:S02]  /*d220*/  FFMA.FTZ R2, R99, c[0x0][0x2d0], -R102.reuse ;  /* 0x0000b40063027a23 */ /* 0x104fe40000010866 */
[----:B------:R-:W-:Y:S05]  /*d230*/  LDSM.16.MT88.4 R96, [R225+0x1900] ;  /* 0x00190000e160783b */ /* 0x000fea0000004200 */
[C---:B------:R-:W-:Y:S01]  /*d240*/  HMMA.16816.F32.BF16 R32, R76.reuse, R94, R32 ;  /* 0x0000005e4c20723c */ /* 0x040fe20000041820 */
[----:B------:R2:W3:Y:S02]  /*d250*/  MUFU.EX2 R210, R2 ;  /* 0x0000000200d27308 */ /* 0x0004e40000000800 */
[----:B------:R-:W-:Y:S05]  /*d260*/  LDSM.16.MT88.4 R92, [R227+0x1900] ;  /* 0x00190000e35c783b */ /* 0x000fea0000004200 */
[-C--:B------:R-:W-:Y:S08]  /*d270*/  HMMA.16816.F32.BF16 R36, R76, R84.reuse, R36 ;  /* 0x000000544c24723c */ /* 0x080ff00000041824 */
[C---:B------:R-:W-:Y:S08]  /*d280*/  HMMA.16816.F32.BF16 R40, R80.reuse, R84, R40 ;  /* 0x000000545028723c */ /* 0x040ff00000041828 */
[-C--:B------:R-:W-:Y:S01]  /*d290*/  HMMA.16816.F32.BF16 R44, R80, R86.reuse, R44 ;  /* 0x00000056502c723c */ /* 0x080fe2000004182c */
[--C-:B--2---:R-:W-:Y:S02]  /*d2a0*/  FFMA.FTZ R2, R187, c[0x0][0x2d0], -R75.reuse ;  /* 0x0000b400bb027a23 */ /* 0x104fe4000001084b */
[----:B------:R2:W-:Y:S05]  /*d2b0*/  MUFU.EX2 R187, R104 ;  /* 0x0000006800bb7308 */ /* 0x0005ea0000000800 */
[C---:B------:R-:W-:Y:S01]  /*d2c0*/  HMMA.16816.F32.BF16 R48, R76.reuse, R86, R48 ;  /* 0x000000564c30723c */ /* 0x040fe20000041830 */
[----:B------:R-:W3:Y:S04]  /*d2d0*/  LDSM.16.MT88.4 R84, [R224+0x1900] ;  /* 0x00190000e054783b */ /* 0x000ee80000004200 */
[----:B------:R4:W-:Y:S03]  /*d2e0*/  MUFU.EX2 R208, R2 ;  /* 0x0000000200d07308 */ /* 0x0009e60000000800 */
[-C--:B-1----:R-:W-:Y:S08]  /*d2f0*/  HMMA.16816.F32.BF16 R52, R76, R88.reuse, R52 ;  /* 0x000000584c34723c */ /* 0x082ff00000041834 */
[C---:B------:R-:W-:Y:S01]  /*d300*/  HMMA.16816.F32.BF16 R56, R80.reuse, R88, R56 ;  /* 0x000000585038723c */ /* 0x040fe20000041838 */
[----:B--2---:R-:W-:Y:S03]  /*d310*/  FFMA.FTZ R104, R250, c[0x0][0x2d0], -R102 ;  /* 0x0000b400fa687a23 */ /* 0x004fe60000010866 */
[----:B------:R-:W-:Y:S04]  /*d320*/  IMAD.MOV.U32 R250, RZ, RZ, R166 ;  /* 0x000000fffffa7224 */ /* 0x000fe800078e00a6 */
[-C--:B------:R-:W-:Y:S01]  /*d330*/  HMMA.16816.F32.BF16 R60, R80, R90.reuse, R60 ;  /* 0x0000005a503c723c */ /* 0x080fe2000004183c */
[----:B------:R-:W-:Y:S03]  /*d340*/  FFMA.FTZ R88, R132, c[0x0][0x2d0], -R75 ;  /* 0x0000b40084587a23 */ /* 0x000fe6000001084b */
[--C-:B----4-:R-:W-:Y:S03]  /*d350*/  FFMA.FTZ R2, R112, c[0x0][0x2d0], -R100.reuse ;  /* 0x0000b40070027a23 */ /* 0x110fe60000010864 */
[----:B------:R-:W-:Y:S01]  /*d360*/  F2FP.BF16.PACK_AB R80, R159, R153 ;  /* 0x000000999f50723e */ /* 0x000fe200000010ff */
[----:B------:R-:W-:Y:S01]  /*d370*/  HMMA.16816.F32.BF16 R64, R76, R90, R64 ;  /* 0x0000005a4c40723c */ /* 0x000fe20000041840 */
[----:B------:R1:W-:Y:S03]  /*d380*/  MUFU.EX2 R162, R2 ;  /* 0x0000000200a27308 */ /* 0x0003e60000000800 */
[--C-:B------:R-:W-:Y:S01]  /*d390*/  FFMA.FTZ R112, R221, c[0x0][0x2d0], -R100.reuse ;  /* 0x0000b400dd707a23 */ /* 0x100fe20000010864 */
[----:B------:R-:W-:Y:S01]  /*d3a0*/  F2FP.BF16.PACK_AB R81, R158, R152 ;  /* 0x000000989e51723e */ /* 0x000fe200000010ff */
[----:B------:R-:W-:Y:S01]  /*d3b0*/  IMAD.MOV.U32 R221, RZ, RZ, R107 ;  /* 0x000000ffffdd7224 */ /* 0x000fe200078e006b */
[----:B------:R-:W-:Y:S01]  /*d3c0*/  F2FP.BF16.PACK_AB R77, R154, R155 ;  /* 0x0000009b9a4d723e */ /* 0x000fe200000010ff */
[----:B------:R-:W-:Y:S01]  /*d3d0*/  FFMA.FTZ R107, R206, c[0x0][0x2d0], -R101 ;  /* 0x0000b400ce6b7a23 */ /* 0x000fe20000010865 */
[----:B------:R-:W-:Y:S03]  /*d3e0*/  F2FP.BF16.PACK_AB R82, R212, R157 ;  /* 0x0000009dd452723e */ /* 0x000fe600000010ff */
[----:B------:R-:W-:Y:S01]  /*d3f0*/  F2FP.BF16.PACK_AB R76, R222, R221 ;  /* 0x000000ddde4c723e */ /* 0x000fe200000010ff */
[----:B------:R-:W-:Y:S01]  /*d400*/  IMAD.MOV.U32 R206, RZ, RZ, R127 ;  /* 0x000000ffffce7224 */ /* 0x000fe200078e007f */
[----:B---3--:R-:W-:Y:S01]  /*d410*/  F2FP.BF16.PACK_AB R83, R210, R156 ;  /* 0x0000009cd253723e */ /* 0x008fe200000010ff */
[--C-:B-1----:R-:W-:Y:S02]  /*d420*/  FFMA.FTZ R2, R184, c[0x0][0x2d0], -R100.reuse ;  /* 0x0000b400b8027a23 */ /* 0x102fe40000010864 */
[----:B------:R-:W-:Y:S10]  /*d430*/  MUFU.EX2 R184, R108 ;  /* 0x0000006c00b87308 */ /* 0x000ff40000000800 */
[----:B------:R1:W-:Y:S02]  /*d440*/  MUFU.EX2 R205, R2 ;  /* 0x0000000200cd7308 */ /* 0x0003e40000000800 */
[--C-:B-1----:R-:W-:Y:S08]  /*d450*/  FFMA.FTZ R2, R192, c[0x0][0x2d0], -R75.reuse ;  /* 0x0000b400c0027a23 */ /* 0x102ff0000001084b */
[----:B------:R1:W-:Y:S02]  /*d460*/  MUFU.EX2 R203, R2 ;  /* 0x0000000200cb7308 */ /* 0x0003e40000000800 */
[----:B-1----:R-:W-:Y:S08]  /*d470*/  FFMA.FTZ R2, R193, c[0x0][0x2d0], -R75 ;  /* 0x0000b400c1027a23 */ /* 0x002ff0000001084b */
[----:B------:R1:W-:Y:S02]  /*d480*/  MUFU.EX2 R202, R2 ;  /* 0x0000000200ca7308 */ /* 0x0003e40000000800 */
[--C-:B-1----:R-:W-:Y:S08]  /*d490*/  FFMA.FTZ R2, R188, c[0x0][0x2d0], -R100.reuse ;  /* 0x0000b400bc027a23 */ /* 0x102ff00000010864 */
[----:B------:R1:W-:Y:S10]  /*d4a0*/  MUFU.EX2 R188, R88 ;  /* 0x0000005800bc7308 */ /* 0x0003f40000000800 */
[----:B------:R2:W-:Y:S01]  /*d4b0*/  MUFU.EX2 R197, R2 ;  /* 0x0000000200c57308 */ /* 0x0005e20000000800 */
[----:B-1----:R-:W1:Y:S01]  /*d4c0*/  LDSM.16.MT88.4 R88, [R226+0x1900] ;  /* 0x00190000e258783b */ /* 0x002e620000004200 */
[----:B--2---:R-:W-:Y:S08]  /*d4d0*/  FFMA.FTZ R2, R189, c[0x0][0x2d0], -R100 ;  /* 0x0000b400bd027a23 */ /* 0x004ff00000010864 */
[----:B------:R-:W-:Y:S10]  /*d4e0*/  MUFU.EX2 R189, R103 ;  /* 0x0000006700bd7308 */ /* 0x000ff40000000800 */
[----:B------:R2:W-:Y:S02]  /*d4f0*/  MUFU.EX2 R196, R2 ;  /* 0x0000000200c47308 */ /* 0x0005e40000000800 */
[--C-:B--2---:R-:W-:Y:S08]  /*d500*/  FFMA.FTZ R2, R115, c[0x0][0x2d0], -R101.reuse ;  /* 0x0000b40073027a23 */ /* 0x104ff00000010865 */
[----:B------:R2:W-:Y:S02]  /*d510*/  MUFU.EX2 R161, R2 ;  /* 0x0000000200a17308 */ /* 0x0005e40000000800 */
[----:B--2---:R-:W-:Y:S08]  /*d520*/  FFMA.FTZ R2, R185, c[0x0][0x2d0], -R101 ;  /* 0x0000b400b9027a23 */ /* 0x004ff00000010865 */
[----:B------:R2:W-:Y:S10]  /*d530*/  MUFU.EX2 R185, R107 ;  /* 0x0000006b00b97308 */ /* 0x0005f40000000800 */
[----:B------:R3:W-:Y:S01]  /*d540*/  MUFU.EX2 R195, R2 ;  /* 0x0000000200c37308 */ /* 0x0007e20000000800 */
[--C-:B--2---:R-:W-:Y:S02]  /*d550*/  FFMA.FTZ R107, R246, c[0x0][0x2d0], -R102.reuse ;  /* 0x0000b400f66b7a23 */ /* 0x104fe40000010866 */
[--C-:B---3--:R-:W-:Y:S02]  /*d560*/  FFMA.FTZ R2, R111, c[0x0][0x2d0], -R102.reuse ;  /* 0x0000b4006f027a23 */ /* 0x108fe40000010866 */
[----:B------:R-:W-:Y:S05]  /*d570*/  FFMA.FTZ R111, R122, c[0x0][0x2d0], -R75 ;  /* 0x0000b4007a6f7a23 */ /* 0x000fea000001084b */
[----:B------:R2:W-:Y:S01]  /*d580*/  MUFU.EX2 R194, R2 ;  /* 0x0000000200c27308 */ /* 0x0005e20000000800 */
[----:B------:R-:W-:Y:S02]  /*d590*/  FFMA.FTZ R122, R200, c[0x0][0x2d0], -R101 ;  /* 0x0000b400c87a7a23 */ /* 0x000fe40000010865 */
[----:B------:R-:W-:Y:S02]  /*d5a0*/  IMAD.MOV.U32 R200, RZ, RZ, R125 ;  /* 0x000000ffffc87224 */ /* 0x000fe400078e007d */
[--C-:B--2---:R-:W-:Y:S05]  /*d5b0*/  FFMA.FTZ R2, R191, c[0x0][0x2d0], -R101.reuse ;  /* 0x0000b400bf027a23 */ /* 0x104fea0000010865 */
[----:B------:R2:W-:Y:S02]  /*d5c0*/  MUFU.EX2 R192, R2 ;  /* 0x0000000200c07308 */ /* 0x0005e40000000800 */
[----:B--2---:R-:W-:Y:S08]  /*d5d0*/  FFMA.FTZ R2, R190, c[0x0][0x2d0], -R101 ;  /* 0x0000b400be027a23 */ /* 0x004ff00000010865 */
[----:B------:R2:W-:Y:S02]  /*d5e0*/  MUFU.EX2 R193, R2 ;  /* 0x0000000200c17308 */ /* 0x0005e40000000800 */
[----:B--2---:R-:W-:Y:S02]  /*d5f0*/  FFMA.FTZ R2, R114, c[0x0][0x2d0], -R102 ;  /* 0x0000b40072027a23 */ /* 0x004fe40000010866 */
[----:B------:R-:W-:Y:S06]  /*d600*/  FFMA.FTZ R114, R121, c[0x0][0x2d0], -R75 ;  /* 0x0000b40079727a23 */ /* 0x000fec000001084b */
[----:B------:R2:W-:Y:S01]  /*d610*/  MUFU.EX2 R171, R2 ;  /* 0x0000000200ab7308 */ /* 0x0005e20000000800 */
[----:B------:R-:W-:Y:S02]  /*d620*/  FFMA.FTZ R121, R201, c[0x0][0x2d0], -R101 ;  /* 0x0000b400c9797a23 */ /* 0x000fe40000010865 */
[----:B------:R-:W-:Y:S07]  /*d630*/  IMAD.MOV.U32 R201, RZ, RZ, R124 ;  /* 0x000000ffffc97224 */ /* 0x000fee00078e007c */
[----:B------:R-:W-:Y:S01]  /*d640*/  MUFU.EX2 R103, R121 ;  /* 0x0000007900677308 */ /* 0x000fe20000000800 */
[----:B--2---:R-:W-:Y:S09]  /*d650*/  FFMA.FTZ R2, R113, c[0x0][0x2d0], -R102 ;  /* 0x0000b40071027a23 */ /* 0x004ff20000010866 */
[----:B------:R2:W-:Y:S02]  /*d660*/  MUFU.EX2 R170, R2 ;  /* 0x0000000200aa7308 */ /* 0x0005e40000000800 */
[--C-:B--2---:R-:W-:Y:S08]  /*d670*/  FFMA.FTZ R2, R135, c[0x0][0x2d0], -R75.reuse ;  /* 0x0000b40087027a23 */ /* 0x104ff0000001084b */
[----:B------:R2:W-:Y:S02]  /*d680*/  MUFU.EX2 R169, R2 ;  /* 0x0000000200a97308 */ /* 0x0005e40000000800 */
[--C-:B--2---:R-:W-:Y:S02]  /*d690*/  FFMA.FTZ R2, R134, c[0x0][0x2d0], -R75.reuse ;  /* 0x0000b40086027a23 */ /* 0x104fe4000001084b */
[----:B------:R-:W-:Y:S06]  /*d6a0*/  FFMA.FTZ R75, R120, c[0x0][0x2d0], -R75 ;  /* 0x0000b400784b7a23 */ /* 0x000fec000001084b */
[----:B------:R2:W-:Y:S01]  /*d6b0*/  MUFU.EX2 R191, R2 ;  /* 0x0000000200bf7308 */ /* 0x0005e20000000800 */
[--C-:B------:R-:W-:Y:S02]  /*d6c0*/  FFMA.FTZ R120, R220, c[0x0][0x2d0], -R100.reuse ;  /* 0x0000b400dc787a23 */ /* 0x100fe40000010864 */
[----:B------:R-:W-:Y:S07]  /*d6d0*/  IMAD.MOV.U32 R220, RZ, RZ, R165 ;  /* 0x000000ffffdc7224 */ /* 0x000fee00078e00a5 */
[----:B------:R-:W-:Y:S10]  /*d6e0*/  MUFU.EX2 R108, R75 ;  /* 0x0000004b006c7308 */ /* 0x000ff40000000800 */
[----:B------:R-:W-:Y:S01]  /*d6f0*/  MUFU.EX2 R106, R120 ;  /* 0x00000078006a7308 */ /* 0x000fe20000000800 */
[--C-:B--2---:R-:W-:Y:S02]  /*d700*/  FFMA.FTZ R2, R214, c[0x0][0x2d0], -R100.reuse ;  /* 0x0000b400d6027a23 */ /* 0x104fe40000010864 */
[----:B------:R-:W-:Y:S02]  /*d710*/  IMAD.MOV.U32 R214, RZ, RZ, R133 ;  /* 0x000000ffffd67224 */ /* 0x000fe400078e0085 */
[----:B------:R-:W-:Y:S05]  /*d720*/  LDSM.16.MT88.4 R132, [R224+0x3100] ;  /* 0x00310000e084783b */ /* 0x000fea0000004200 */
[----:B------:R2:W-:Y:S01]  /*d730*/  MUFU.EX2 R168, R2 ;  /* 0x0000000200a87308 */ /* 0x0005e20000000800 */
[----:B------:R-:W-:Y:S01]  /*d740*/  F2FP.BF16.PACK_AB R79, R214, R249 ;  /* 0x000000f9d64f723e */ /* 0x000fe200000010ff */
[----:B--2---:R-:W-:Y:S02]  /*d750*/  FFMA.FTZ R2, R223, c[0x0][0x2d0], -R100 ;  /* 0x0000b400df027a23 */ /* 0x004fe40000010864 */
[----:B------:R-:W-:Y:S02]  /*d760*/  IMAD.MOV.U32 R223, RZ, RZ, R118 ;  /* 0x000000ffffdf7224 */ /* 0x000fe400078e0076 */
[----:B------:R-:W2:Y:S01]  /*d770*/  LDL.LU R118, [R1+0x28] ;  /* 0x0000280001767983 */ /* 0x000ea20000300800 */
[----:B------:R-:W-:Y:S03]  /*d780*/  FFMA.FTZ R100, R219, c[0x0][0x2d0], -R100 ;  /* 0x0000b400db647a23 */ /* 0x000fe60000010864 */
[----:B------:R3:W-:Y:S01]  /*d790*/  MUFU.EX2 R190, R2 ;  /* 0x0000000200be7308 */ /* 0x0007e20000000800 */
[----:B------:R-:W-:Y:S01]  /*d7a0*/  F2FP.BF16.PACK_AB R78, R223, R248 ;  /* 0x000000f8df4e723e */ /* 0x000fe200000010ff */
[----:B------:R-:W4:Y:S01]  /*d7b0*/  LDL.LU R116, [R1+0x2c] ;  /* 0x00002c0001747983 */ /* 0x000f220000300800 */
[----:B------:R-:W-:Y:S03]  /*d7c0*/  IMAD.MOV.U32 R219, RZ, RZ, R130 ;  /* 0x000000ffffdb7224 */ /* 0x000fe600078e0082 */
[----:B------:R-:W4:Y:S02]  /*d7d0*/  LDL.LU R115, [R1+0x34] ;  /* 0x0000340001737983 */ /* 0x000f240000300800 */
[-C--:B------:R-:W-:Y:S02]  /*d7e0*/  HMMA.16816.F32.BF16 R4, R76, R84.reuse, R4 ;  /* 0x000000544c04723c */ /* 0x080fe40000041804 */
[----:B------:R-:W4:Y:S01]  /*d7f0*/  LDL.LU R113, [R1+0x30] ;  /* 0x0000300001717983 */ /* 0x000f220000300800 */
[----:B------:R-:W1:Y:S05]  /*d800*/  MUFU.EX2 R105, R100 ;  /* 0x0000006400697308 */ /* 0x000e6a0000000800 */
[C---:B------:R-:W-:Y:S05]  /*d810*/  HMMA.16816.F32.BF16 R8, R80.reuse, R84, R8 ;  /* 0x000000545008723c */ /* 0x040fea0000041808 */
[----:B------:R-:W1:Y:S03]  /*d820*/  MUFU.EX2 R100, R122 ;  /* 0x0000007a00647308 */ /* 0x000e660000000800 */
[-C--:B------:R-:W-:Y:S01]  /*d830*/  HMMA.16816.F32.BF16 R12, R80, R86.reuse, R12 ;  /* 0x00000056500c723c */ /* 0x080fe2000004180c */
[--C-:B---3--:R-:W-:Y:S03]  /*d840*/  FFMA.FTZ R2, R209, c[0x0][0x2d0], -R101.reuse ;  /* 0x0000b400d1027a23 */ /* 0x108fe60000010865 */
[----:B------:R-:W-:Y:S02]  /*d850*/  FFMA.FTZ R101, R199, c[0x0][0x2d0], -R101 ;  /* 0x0000b400c7657a23 */ /* 0x000fe40000010865 */
[----:B------:R-:W-:Y:S01]  /*d860*/  IMAD.MOV.U32 R199, RZ, RZ, R139 ;  /* 0x000000ffffc77224 */ /* 0x000fe200078e008b */
[----:B------:R3:W-:Y:S01]  /*d870*/  MUFU.EX2 R175, R2 ;  /* 0x0000000200af7308 */ /* 0x0007e20000000800 */
[C---:B------:R-:W-:Y:S01]  /*d880*/  HMMA.16816.F32.BF16 R16, R76.reuse, R86, R16 ;  /* 0x000000564c10723c */ /* 0x040fe20000041810 */
[----:B------:R-:W3:Y:S03]  /*d890*/  LDSM.16.MT88.4 R84, [R224+0x2100] ;  /* 0x00210000e054783b */ /* 0x000ee60000004200 */
[----:B-1----:R-:W-:Y:S01]  /*d8a0*/  F2FP.BF16.PACK_AB R183, R105, R106 ;  /* 0x0000006a69b7723e */ /* 0x002fe200000010ff */
[----:B------:R-:W-:Y:S03]  /*d8b0*/  IMAD.MOV.U32 R209, RZ, RZ, R129 ;  /* 0x000000ffffd17224 */ /* 0x000fe600078e0081 */
[-C--:B------:R-:W-:Y:S01]  /*d8c0*/  HMMA.16816.F32.BF16 R20, R76, R92.reuse, R20 ;  /* 0x0000005c4c14723c */ /* 0x080fe20000041814 */
[----:B------:R-:W-:Y:S07]  /*d8d0*/  MUFU.EX2 R101, R101 ;  /* 0x0000006500657308 */ /* 0x000fee0000000800 */
[C---:B------:R-:W-:Y:S01]  /*d8e0*/  HMMA.16816.F32.BF16 R24, R80.reuse, R92, R24 ;  /* 0x0000005c5018723c */ /* 0x040fe20000041818 */
[----:B---3--:R-:W-:Y:S07]  /*d8f0*/  FFMA.FTZ R2, R215, c[0x0][0x2d0], -R102 ;  /* 0x0000b400d7027a23 */ /* 0x008fee0000010866 */
[-C--:B------:R-:W-:Y:S01]  /*d900*/  HMMA.16816.F32.BF16 R28, R80, R94.reuse, R28 ;  /* 0x0000005e501c723c */ /* 0x080fe2000004181c */
[----:B------:R-:W-:Y:S01]  /*d910*/  IMAD.MOV.U32 R215, RZ, RZ, R164 ;  /* 0x000000ffffd77224 */ /* 0x000fe200078e00a4 */
[----:B------:R1:W-:Y:S06]  /*d920*/  MUFU.EX2 R173, R2 ;  /* 0x0000000200ad7308 */ /* 0x0003ec0000000800 */
[C---:B------:R-:W-:Y:S01]  /*d930*/  HMMA.16816.F32.BF16 R32, R76.reuse, R94, R32 ;  /* 0x0000005e4c20723c */ /* 0x040fe20000041820 */
[----:B------:R-:W3:Y:S07]  /*d940*/  LDSM.16.MT88.4 R92, [R227+0x2100] ;  /* 0x00210000e35c783b */ /* 0x000eee0000004200 */
[-C--:B------:R-:W-:Y:S08]  /*d950*/  HMMA.16816.F32.BF16 R36, R76, R96.reuse, R36 ;  /* 0x000000604c24723c */ /* 0x080ff00000041824 */
[C---:B------:R-:W-:Y:S01]  /*d960*/  HMMA.16816.F32.BF16 R40, R80.reuse, R96, R40 ;  /* 0x000000605028723c */ /* 0x040fe20000041828 */
[----:B-1----:R-:W-:Y:S03]  /*d970*/  FFMA.FTZ R2, R218, c[0x0][0x2d0], -R102 ;  /* 0x0000b400da027a23 */ /* 0x002fe60000010866 */
[----:B------:R-:W-:Y:S01]  /*d980*/  IMAD.MOV.U32 R218, RZ, RZ, R176 ;  /* 0x000000ffffda7224 */ /* 0x000fe200078e00b0 */
[----:B------:R-:W-:Y:S03]  /*d990*/  F2FP.BF16.PACK_AB R176, R100, R103 ;  /* 0x0000006764b0723e */ /* 0x000fe600000010ff */
[-C--:B------:R-:W-:Y:S01]  /*d9a0*/  HMMA.16816.F32.BF16 R44, R80, R98.reuse, R44 ;  /* 0x00000062502c723c */ /* 0x080fe2000004182c */
[----:B------:R1:W-:Y:S07]  /*d9b0*/  MUFU.EX2 R172, R2 ;  /* 0x0000000200ac7308 */ /* 0x0003ee0000000800 */
[C---:B------:R-:W-:Y:S01]  /*d9c0*/  HMMA.16816.F32.BF16 R48, R76.reuse, R98, R48 ;  /* 0x000000624c30723c */ /* 0x040fe20000041830 */
[----:B------:R-:W2:Y:S07]  /*d9d0*/  LDSM.16.MT88.4 R96, [R225+0x2100] ;  /* 0x00210000e160783b */ /* 0x000eae0000004200 */
[-C--:B------:R-:W-:Y:S08]  /*d9e0*/  HMMA.16816.F32.BF16 R52, R76, R88.reuse, R52 ;  /* 0x000000584c34723c */ /* 0x080ff00000041834 */
[C---:B------:R-:W-:Y:S01]  /*d9f0*/  HMMA.16816.F32.BF16 R56, R80.reuse, R88, R56 ;  /* 0x000000585038723c */ /* 0x040fe20000041838 */
[--C-:B-1----:R-:W-:Y:S03]  /*da00*/  FFMA.FTZ R2, R117, c[0x0][0x2d0], -R102.reuse ;  /* 0x0000b40075027a23 */ /* 0x102fe60000010866 */
[--C-:B------:R-:W-:Y:S04]  /*da10*/  FFMA.FTZ R117, R243, c[0x0][0x2d0], -R102.reuse ;  /* 0x0000b400f3757a23 */ /* 0x100fe80000010866 */
[-C--:B------:R-:W-:Y:S07]  /*da20*/  HMMA.16816.F32.BF16 R60, R80, R90.reuse, R60 ;  /* 0x0000005a503c723c */ /* 0x080fee000004183c */
[--C-:B------:R-:W-:Y:S01]  /*da30*/  FFMA.FTZ R80, R252, c[0x0][0x2d0], -R102.reuse ;  /* 0x0000b400fc507a23 */ /* 0x100fe20000010866 */
[----:B------:R-:W-:Y:S01]  /*da40*/  HMMA.16816.F32.BF16 R64, R76, R90, R64 ;  /* 0x0000005a4c40723c */ /* 0x000fe20000041840 */
[----:B------:R-:W-:Y:S01]  /*da50*/  F2FP.BF16.PACK_AB R81, R194, R160 ;  /* 0x000000a0c251723e */ /* 0x000fe200000010ff */
[----:B------:R-:W1:Y:S02]  /*da60*/  LDSM.16.MT88.4 R88, [R226+0x2100] ;  /* 0x00210000e258783b */ /* 0x000e640000004200 */
[----:B------:R-:W-:Y:S01]  /*da70*/  F2FP.BF16.PACK_AB R82, R193, R192 ;  /* 0x000000c0c152723e */ /* 0x000fe200000010ff */
[----:B------:R-:W-:Y:S01]  /*da80*/  IMAD.MOV.U32 R252, RZ, RZ, R167 ;  /* 0x000000fffffc7224 */ /* 0x000fe200078e00a7 */
[----:B------:R-:W-:Y:S01]  /*da90*/  F2FP.BF16.PACK_AB R83, R170, R171 ;  /* 0x000000abaa53723e */ /* 0x000fe200000010ff */
[----:B------:R-:W-:Y:S01]  /*daa0*/  FFMA.FTZ R102, R74, c[0x0][0x2d0], -R102 ;  /* 0x0000b4004a667a23 */ /* 0x000fe20000010866 */
[----:B------:R-:W-:Y:S02]  /*dab0*/  F2FP.BF16.PACK_AB R76, R208, R163 ;  /* 0x000000a3d04c723e */ /* 0x000fe400000010ff */
[----:B------:R-:W-:Y:S02]  /*dac0*/  LDSM.16.MT88.4 R164, [R225+0x3100] ;  /* 0x00310000e1a4783b */ /* 0x000fe40000004200 */
[----:B------:R-:W-:Y:S01]  /*dad0*/  F2FP.BF16.PACK_AB R77, R205, R162 ;  /* 0x000000a2cd4d723e */ /* 0x000fe200000010ff */
[----:B------:R-:W-:Y:S01]  /*dae0*/  MUFU.EX2 R102, R102 ;  /* 0x0000006600667308 */ /* 0x000fe20000000800 */
[----:B------:R-:W-:Y:S02]  /*daf0*/  F2FP.BF16.PACK_AB R78, R202, R203 ;  /* 0x000000cbca4e723e */ /* 0x000fe400000010ff */
[----:B------:R-:W-:Y:S07]  /*db00*/  F2FP.BF16.PACK_AB R79, R196, R197 ;  /* 0x000000c5c44f723e */ /* 0x000fee00000010ff */
[-C--:B------:R-:W-:Y:S01]  /*db10*/  HMMA.16816.F32.BF16 R4, R76, R84.reuse, R4 ;  /* 0x000000544c04723c */ /* 0x080fe20000041804 */
[----:B--2---:R-:W-:Y:S02]  /*db20*/  FFMA.FTZ R69, R69, R118, R251 ;  /* 0x0000007645457223 */ /* 0x004fe400000100fb */
[----:B------:R2:W-:Y:S01]  /*db30*/  MUFU.EX2 R118, R2 ;  /* 0x0000000200767308 */ /* 0x0005e20000000800 */
[----:B----4-:R-:W-:Y:S02]  /*db40*/  FFMA.FTZ R68, R68, R116, R216 ;  /* 0x0000007444447223 */ /* 0x010fe400000100d8 */
[----:B------:R-:W-:Y:S02]  /*db50*/  FADD.FTZ R69, R247, R69 ;  /* 0x00000045f7457221 */ /* 0x000fe40000010000 */
[----:B------:R-:W-:Y:S04]  /*db60*/  FADD.FTZ R68, R244, R68 ;  /* 0x00000044f4447221 */ /* 0x000fe80000010000 */
[----:B------:R-:W-:Y:S01]  /*db70*/  FFMA.FTZ R3, R3, R115, R213 ;  /* 0x0000007303037223 */ /* 0x000fe200000100d5 */
[----:B------:R4:W-:Y:S01]  /*db80*/  MUFU.EX2 R116, R80 ;  /* 0x0000005000747308 */ /* 0x0009e20000000800 */
[----:B------:R-:W-:Y:S02]  /*db90*/  FADD.FTZ R68, R240, R68 ;  /* 0x00000044f0447221 */ /* 0x000fe40000010000 */
[----:B------:R-:W-:Y:S02]  /*dba0*/  FFMA.FTZ R0, R0, R113, R211 ;  /* 0x0000007100007223 */ /* 0x000fe400000100d3 */
[----:B------:R-:W-:Y:S04]  /*dbb0*/  FADD.FTZ R3, R217, R3 ;  /* 0x00000003d9037221 */ /* 0x000fe80000010000 */
[----:B------:R-:W-:Y:S01]  /*dbc0*/  FADD.FTZ R3, R239, R3 ;  /* 0x00000003ef037221 */ /* 0x000fe20000010000 */
[----:B------:R-:W-:Y:S01]  /*dbd0*/  MUFU.EX2 R113, R111 ;  /* 0x0000006f00717308 */ /* 0x000fe20000000800 */
[----:B--2---:R-:W-:Y:S02]  /*dbe0*/  FADD.FTZ R2, R242, R0 ;  /* 0x00000000f2027221 */ /* 0x004fe40000010000 */
[----:B------:R2:W5:Y:S01]  /*dbf0*/  LDL.LU R242, [R1+0x74] ;  /* 0x0000740001f27983 */ /* 0x0005620000300800 */
[----:B------:R-:W-:Y:S02]  /*dc00*/  FADD.FTZ R0, R241, R69 ;  /* 0x00000045f1007221 */ /* 0x000fe40000010000 */
[----:B------:R-:W-:Y:S01]  /*dc10*/  FADD.FTZ R75, R238, R2 ;  /* 0x00000002ee4b7221 */ /* 0x000fe20000010000 */
[----:B------:R2:W5:Y:S01]  /*dc20*/  LDL.LU R241, [R1+0x70] ;  /* 0x0000700001f17983 */ /* 0x0005620000300800 */
[----:B------:R-:W-:Y:S02]  /*dc30*/  FADD.FTZ R74, R237, R0 ;  /* 0x00000000ed4a7221 */ /* 0x000fe40000010000 */
[----:B------:R-:W-:Y:S01]  /*dc40*/  MUFU.EX2 R111, R110 ;  /* 0x0000006e006f7308 */ /* 0x000fe20000000800 */
[----:B------:R-:W-:Y:S01]  /*dc50*/  FADD.FTZ R69, R236, R68 ;  /* 0x00000044ec457221 */ /* 0x000fe20000010000 */
[----:B----4-:R-:W-:Y:S01]  /*dc60*/  F2FP.BF16.PACK_AB R80, R195, R161 ;  /* 0x000000a1c350723e */ /* 0x010fe200000010ff */
[----:B------:R2:W5:Y:S01]  /*dc70*/  LDL.LU R240, [R1+0x6c] ;  /* 0x00006c0001f07983 */ /* 0x0005620000300800 */
[----:B------:R-:W-:Y:S02]  /*dc80*/  FADD.FTZ R2, R235, R3 ;  /* 0x00000003eb027221 */ /* 0x000fe40000010000 */
[----:B------:R-:W-:Y:S01]  /*dc90*/  FADD.FTZ R0, R234, R75 ;  /* 0x0000004bea007221 */ /* 0x000fe20000010000 */
[----:B------:R2:W5:Y:S01]  /*dca0*/  LDL.LU R239, [R1+0x68] ;  /* 0x0000680001ef7983 */ /* 0x0005620000300800 */
[----:B------:R-:W-:Y:S01]  /*dcb0*/  FADD.FTZ R68, R233, R74 ;  /* 0x0000004ae9447221 */ /* 0x000fe20000010000 */
[C---:B------:R-:W-:Y:S01]  /*dcc0*/  HMMA.16816.F32.BF16 R8, R80.reuse, R84, R8 ;  /* 0x000000545008723c */ /* 0x040fe20000041808 */
[----:B------:R-:W-:Y:S01]  /*dcd0*/  FADD.FTZ R3, R232, R69 ;  /* 0x00000045e8037221 */ /* 0x000fe20000010000 */
[----:B------:R2:W5:Y:S01]  /*dce0*/  LDL.LU R238, [R1+0x64] ;  /* 0x0000640001ee7983 */ /* 0x0005620000300800 */
[----:B------:R-:W-:Y:S01]  /*dcf0*/  FADD.FTZ R2, R231, R2 ;  /* 0x00000002e7027221 */ /* 0x000fe20000010000 */
[----:B------:R-:W4:Y:S01]  /*dd00*/  MUFU.EX2 R110, R114 ;  /* 0x00000072006e7308 */ /* 0x000f220000000800 */
[----:B------:R-:W-:Y:S01]  /*dd10*/  FADD.FTZ R69, R230, R0 ;  /* 0x00000000e6457221 */ /* 0x000fe20000010000 */
[----:B------:R2:W5:Y:S01]  /*dd20*/  LDL.LU R237, [R1+0x60] ;  /* 0x0000600001ed7983 */ /* 0x0005620000300800 */
[----:B------:R-:W-:Y:S01]  /*dd30*/  FADD.FTZ R0, R229, R68 ;  /* 0x00000044e5007221 */ /* 0x000fe20000010000 */
[-C--:B------:R-:W-:Y:S01]  /*dd40*/  HMMA.16816.F32.BF16 R12, R80, R86.reuse, R12 ;  /* 0x00000056500c723c */ /* 0x080fe2000004180c */
[----:B------:R-:W-:Y:S01]  /*dd50*/  FADD.FTZ R3, R228, R3 ;  /* 0x00000003e4037221 */ /* 0x000fe20000010000 */
[----:B------:R2:W5:Y:S02]  /*dd60*/  LDL.LU R236, [R1+0x5c] ;  /* 0x00005c0001ec7983 */ /* 0x0005640000300800 */
[----:B------:R-:W-:Y:S02]  /*dd70*/  FADD.FTZ R68, R119, R2 ;  /* 0x0000000277447221 */ /* 0x000fe40000010000 */
[----:B------:R2:W5:Y:S01]  /*dd80*/  LDL.LU R235, [R1+0x58] ;  /* 0x0000580001eb7983 */ /* 0x0005620000300800 */
[----:B------:R-:W-:Y:S01]  /*dd90*/  FADD.FTZ R2, R138, R69 ;  /* 0x000000458a027221 */ /* 0x000fe20000010000 */
[C---:B------:R-:W-:Y:S01]  /*dda0*/  HMMA.16816.F32.BF16 R16, R76.reuse, R86, R16 ;  /* 0x000000564c10723c */ /* 0x040fe20000041810 */
[----:B------:R-:W-:Y:S01]  /*ddb0*/  FADD.FTZ R0, R137, R0 ;  /* 0x0000000089007221 */ /* 0x000fe20000010000 */
[----:B------:R-:W1:Y:S01]  /*ddc0*/  LDSM.16.MT88.4 R84, [R224+0x2900] ;  /* 0x00290000e054783b */ /* 0x000e620000004200 */
[----:B------:R-:W2:Y:S01]  /*ddd0*/  MUFU.EX2 R115, R109 ;  /* 0x0000006d00737308 */ /* 0x000ea20000000800 */
[----:B------:R-:W-:Y:S02]  /*dde0*/  FADD.FTZ R2, R252, R2 ;  /* 0x00000002fc027221 */ /* 0x000fe40000010000 */
[----:B------:R-:W-:Y:S02]  /*ddf0*/  FADD.FTZ R0, R218, R0 ;  /* 0x00000000da007221 */ /* 0x000fe40000010000 */
[-C--:B---3--:R-:W-:Y:S02]  /*de00*/  HMMA.16816.F32.BF16 R20, R76, R92.reuse, R20 ;  /* 0x0000005c4c14723c */ /* 0x088fe40000041814 */
[----:B------:R3:W5:Y:S02]  /*de10*/  LDL.LU R234, [R1+0x54] ;  /* 0x0000540001ea7983 */ /* 0x0007640000300800 */
[----:B----4-:R-:W-:Y:S01]  /*de20*/  F2FP.BF16.PACK_AB R182, R108, R110 ;  /* 0x0000006e6cb6723e */ /* 0x010fe200000010ff */
[----:B------:R-:W4:Y:S01]  /*de30*/  MUFU.EX2 R109, R112 ;  /* 0x00000070006d7308 */ /* 0x000f220000000800 */
[----:B------:R3:W5:Y:S02]  /*de40*/  LDL.LU R233, [R1+0x50] ;  /* 0x0000500001e97983 */ /* 0x0007640000300800 */
[C---:B------:R-:W-:Y:S02]  /*de50*/  HMMA.16816.F32.BF16 R24, R80.reuse, R92, R24 ;  /* 0x0000005c5018723c */ /* 0x040fe40000041818 */
[----:B------:R3:W5:Y:S04]  /*de60*/  LDL.LU R232, [R1+0x4c] ;  /* 0x00004c0001e87983 */ /* 0x0007680000300800 */
[----:B------:R3:W5:Y:S02]  /*de70*/  LDL.LU R231, [R1+0x48] ;  /* 0x0000480001e77983 */ /* 0x0007640000300800 */
[-C--:B------:R-:W-:Y:S02]  /*de80*/  HMMA.16816.F32.BF16 R28, R80, R94.reuse, R28 ;  /* 0x0000005e501c723c */ /* 0x080fe4000004181c */
[----:B------:R3:W5:Y:S02]  /*de90*/  LDL.LU R230, [R1+0x44] ;  /* 0x0000440001e67983 */ /* 0x0007640000300800 */
[----:B--2---:R-:W-:Y:S02]  /*dea0*/  F2FP.BF16.PACK_AB R180, R113, R115 ;  /* 0x0000007371b4723e */ /* 0x004fe400000010ff */
[----:B------:R3:W5:Y:S02]  /*deb0*/  LDL.LU R229, [R1+0x40] ;  /* 0x0000400001e57983 */ /* 0x0007640000300800 */
[C---:B------:R-:W-:Y:S02]  /*dec0*/  HMMA.16816.F32.BF16 R32, R76.reuse, R94, R32 ;  /* 0x0000005e4c20723c */ /* 0x040fe40000041820 */
[----:B------:R-:W2:Y:S02]  /*ded0*/  LDSM.16.MT88.4 R92, [R227+0x2900] ;  /* 0x00290000e35c783b */ /* 0x000ea40000004200 */
[----:B----4-:R-:W-:Y:S04]  /*dee0*/  F2FP.BF16.PACK_AB R181, R109, R111 ;  /* 0x0000006f6db5723e */ /* 0x010fe800000010ff */
[-C--:B------:R-:W-:Y:S02]  /*def0*/  HMMA.16816.F32.BF16 R36, R76, R96.reuse, R36 ;  /* 0x000000604c24723c */ /* 0x080fe40000041824 */
[----:B------:R3:W5:Y:S04]  /*df00*/  LDL.LU R228, [R1+0x3c] ;  /* 0x00003c0001e47983 */ /* 0x0007680000300800 */
[----:B------:R3:W5:Y:S02]  /*df10*/  LDL.LU R119, [R1+0x38] ;  /* 0x0000380001777983 */ /* 0x0007640000300800 */
[C---:B------:R-:W-:Y:S08]  /*df20*/  HMMA.16816.F32.BF16 R40, R80.reuse, R96, R40 ;  /* 0x000000605028723c */ /* 0x040ff00000041828 */
[-C--:B------:R-:W-:Y:S08]  /*df30*/  HMMA.16816.F32.BF16 R44, R80, R98.reuse, R44 ;  /* 0x00000062502c723c */ /* 0x080ff0000004182c */
[C---:B------:R-:W-:Y:S01]  /*df40*/  HMMA.16816.F32.BF16 R48, R76.reuse, R98, R48 ;  /* 0x000000624c30723c */ /* 0x040fe20000041830 */
[----:B------:R-:W4:Y:S07]  /*df50*/  LDSM.16.MT88.4 R96, [R225+0x2900] ;  /* 0x00290000e160783b */ /* 0x000f2e0000004200 */
[-C--:B-1----:R-:W-:Y:S08]  /*df60*/  HMMA.16816.F32.BF16 R52, R76, R88.reuse, R52 ;  /* 0x000000584c34723c */ /* 0x082ff00000041834 */
[C---:B------:R-:W-:Y:S08]  /*df70*/  HMMA.16816.F32.BF16 R56, R80.reuse, R88, R56 ;  /* 0x000000585038723c */ /* 0x040ff00000041838 */
[-C--:B------:R-:W-:Y:S07]  /*df80*/  HMMA.16816.F32.BF16 R60, R80, R90.reuse, R60 ;  /* 0x0000005a503c723c */ /* 0x080fee000004183c */
[----:B------:R-:W-:Y:S01]  /*df90*/  F2FP.BF16.PACK_AB R80, R174, R175 ;  /* 0x000000afae50723e */ /* 0x000fe200000010ff */
[----:B------:R-:W-:Y:S01]  /*dfa0*/  HMMA.16816.F32.BF16 R64, R76, R90, R64 ;  /* 0x0000005a4c40723c */ /* 0x000fe20000041840 */
[----:B------:R-:W-:Y:S01]  /*dfb0*/  F2FP.BF16.PACK_AB R81, R172, R173 ;  /* 0x000000adac51723e */ /* 0x000fe200000010ff */
[----:B------:R-:W1:Y:S02]  /*dfc0*/  LDSM.16.MT88.4 R88, [R226+0x2900] ;  /* 0x00290000e258783b */ /* 0x000e640000004200 */
[----:B------:R-:W-:Y:S02]  /*dfd0*/  F2FP.BF16.PACK_AB R82, R184, R185 ;  /* 0x000000b9b852723e */ /* 0x000fe400000010ff */
[----:B------:R-:W-:Y:S02]  /*dfe0*/  F2FP.BF16.PACK_AB R83, R116, R118 ;  /* 0x000000767453723e */ /* 0x000fe400000010ff */
[----:B------:R-:W-:Y:S04]  /*dff0*/  F2FP.BF16.PACK_AB R76, R191, R169 ;  /* 0x000000a9bf4c723e */ /* 0x000fe800000010ff */
[----:B------:R-:W-:Y:S02]  /*e000*/  F2FP.BF16.PACK_AB R77, R190, R168 ;  /* 0x000000a8be4d723e */ /* 0x000fe400000010ff */
[----:B------:R-:W-:Y:S02]  /*e010*/  F2FP.BF16.PACK_AB R78, R189, R188 ;  /* 0x000000bcbd4e723e */ /* 0x000fe400000010ff */
[----:B------:R-:W-:Y:S07]  /*e020*/  F2FP.BF16.PACK_AB R79, R186, R187 ;  /* 0x000000bbba4f723e */ /* 0x000fee00000010ff */
[-C--:B------:R-:W-:Y:S08]  /*e030*/  HMMA.16816.F32.BF16 R4, R76, R84.reuse, R4 ;  /* 0x000000544c04723c */ /* 0x080ff00000041804 */
[C---:B------:R-:W-:Y:S01]  /*e040*/  HMMA.16816.F32.BF16 R8, R80.reuse, R84, R8 ;  /* 0x000000545008723c */ /* 0x040fe20000041808 */
[----:B------:R-:W1:Y:S07]  /*e050*/  MUFU.EX2 R85, R123 ;  /* 0x0000007b00557308 */ /* 0x000e6e0000000800 */
[-C--:B------:R-:W-:Y:S03]  /*e060*/  HMMA.16816.F32.BF16 R12, R80, R86.reuse, R12 ;  /* 0x00000056500c723c */ /* 0x080fe6000004180c */
[----:B------:R-:W3:Y:S05]  /*e070*/  MUFU.EX2 R84, R117 ;  /* 0x0000007500547308 */ /* 0x000eea0000000800 */
[C---:B------:R-:W-:Y:S05]  /*e080*/  HMMA.16816.F32.BF16 R16, R76.reuse, R86, R16 ;  /* 0x000000564c10723c */ /* 0x040fea0000041810 */
[----:B------:R-:W-:Y:S03]  /*e090*/  MUFU.EX2 R87, R104 ;  /* 0x0000006800577308 */ /* 0x000fe60000000800 */
[-C--:B--2---:R-:W-:Y:S01]  /*e0a0*/  HMMA.16816.F32.BF16 R20, R76, R92.reuse, R20 ;  /* 0x0000005c4c14723c */ /* 0x084fe20000041814 */
[----:B-1----:R-:W-:Y:S06]  /*e0b0*/  F2FP.BF16.PACK_AB R178, R101, R85 ;  /* 0x0000005565b2723e */ /* 0x002fec00000010ff */
[----:B------:R-:W1:Y:S01]  /*e0c0*/  MUFU.EX2 R86, R107 ;  /* 0x0000006b00567308 */ /* 0x000e620000000800 */
[C---:B------:R-:W-:Y:S01]  /*e0d0*/  HMMA.16816.F32.BF16 R24, R80.reuse, R92, R24 ;  /* 0x0000005c5018723c */ /* 0x040fe20000041818 */
[----:B---3--:R-:W-:Y:S03]  /*e0e0*/  F2FP.BF16.PACK_AB R179, R102, R84 ;  /* 0x0000005466b3723e */ /* 0x008fe600000010ff */
[----:B------:R-:W-:Y:S04]  /*e0f0*/  IMAD.MOV.U32 R117, RZ, RZ, R71 ;  /* 0x000000ffff757224 */ /* 0x000fe800078e0047 */
[-C--:B------:R-:W-:Y:S08]  /*e100*/  HMMA.16816.F32.BF16 R28, R80, R94.reuse, R28 ;  /* 0x0000005e501c723c */ /* 0x080ff0000004181c */
[C---:B------:R-:W-:Y:S01]  /*e110*/  HMMA.16816.F32.BF16 R32, R76.reuse, R94, R32 ;  /* 0x0000005e4c20723c */ /* 0x040fe20000041820 */
[----:B-1----:R-:W-:Y:S07]  /*e120*/  F2FP.BF16.PACK_AB R177, R86, R87 ;  /* 0x0000005756b1723e */ /* 0x002fee00000010ff */
[-C--:B----4-:R-:W-:Y:S08]  /*e130*/  HMMA.16816.F32.BF16 R36, R76, R96.reuse, R36 ;  /* 0x000000604c24723c */ /* 0x090ff00000041824 */
[C---:B------:R-:W-:Y:S08]  /*e140*/  HMMA.16816.F32.BF16 R40, R80.reuse, R96, R40 ;  /* 0x000000605028723c */ /* 0x040ff00000041828 */
[-C--:B------:R-:W-:Y:S08]  /*e150*/  HMMA.16816.F32.BF16 R44, R80, R98.reuse, R44 ;  /* 0x00000062502c723c */ /* 0x080ff0000004182c */
[C---:B------:R-:W-:Y:S08]  /*e160*/  HMMA.16816.F32.BF16 R48, R76.reuse, R98, R48 ;  /* 0x000000624c30723c */ /* 0x040ff00000041830 */
[-C--:B------:R-:W-:Y:S08]  /*e170*/  HMMA.16816.F32.BF16 R52, R76, R88.reuse, R52 ;  /* 0x000000584c34723c */ /* 0x080ff00000041834 */
[C---:B------:R-:W-:Y:S08]  /*e180*/  HMMA.16816.F32.BF16 R56, R80.reuse, R88, R56 ;  /* 0x000000585038723c */ /* 0x040ff00000041838 */
[-C--:B------:R-:W-:Y:S08]  /*e190*/  HMMA.16816.F32.BF16 R60, R80, R90.reuse, R60 ;  /* 0x0000005a503c723c */ /* 0x080ff0000004183c */
[----:B------:R-:W-:Y:S08]  /*e1a0*/  HMMA.16816.F32.BF16 R64, R76, R90, R64 ;  /* 0x0000005a4c40723c */ /* 0x000ff00000041840 */
[-C--:B------:R-:W-:Y:S07]  /*e1b0*/  HMMA.16816.F32.BF16 R120, R180, R132.reuse, R4 ;  /* 0x00000084b478723c */ /* 0x080fee0000041804 */
[----:B------:R-:W-:Y:S01]  /*e1c0*/  FADD.FTZ R4, R136, R3 ;  /* 0x0000000388047221 */ /* 0x000fe20000010000 */
[C---:B------:R-:W-:Y:S01]  /*e1d0*/  HMMA.16816.F32.BF16 R124, R176.reuse, R132, R8 ;  /* 0x00000084b07c723c */ /* 0x040fe20000041808 */
[----:B------:R-:W-:Y:S03]  /*e1e0*/  FADD.FTZ R3, R250, R68 ;  /* 0x00000044fa037221 */ /* 0x000fe60000010000 */
[----:B------:R-:W-:Y:S02]  /*e1f0*/  FADD.FTZ R7, R143, R4 ;  /* 0x000000048f077221 */ /* 0x000fe40000010000 */
[----:B------:R-:W-:Y:S02]  /*e200*/  FADD.FTZ R6, R142, R3 ;  /* 0x000000038e067221 */ /* 0x000fe40000010000 */
[----:B------:R-:W-:Y:S01]  /*e210*/  FADD.FTZ R5, R141, R2 ;  /* 0x000000028d057221 */ /* 0x000fe20000010000 */
[-C--:B------:R-:W-:Y:S03]  /*e220*/  HMMA.16816.F32.BF16 R128, R176, R134.reuse, R12 ;  /* 0x00000086b080723c */ /* 0x080fe6000004180c */
[----:B------:R-:W-:Y:S02]  /*e230*/  FADD.FTZ R4, R140, R0 ;  /* 0x000000008c047221 */ /* 0x000fe40000010000 */
[----:B------:R-:W-:Y:S02]  /*e240*/  FADD.FTZ R3, R215, R7 ;  /* 0x00000007d7037221 */ /* 0x000fe40000010000 */
        /* <DEDUP_REMOVED lines=13> */
[----:B------:R-:W-:Y:S01]  /*e320*/  FADD.FTZ R9, R209, R2 ;  /* 0x00000002d1097221 */ /* 0x000fe20000010000 */
[----:B------:R-:W1:Y:S01]  /*e330*/  LDSM.16.MT88.4 R4, [R226+0x3100] ;  /* 0x00310000e204783b */ /* 0x000e620000004200 */
        /* <DEDUP_REMOVED lines=9> */
[----:B------:R-:W-:Y:S02]  /*e3d0*/  FADD.FTZ R8, R154, R0 ;  /* 0x000000009a087221 */ /* 0x000fe40000010000 */
[-C--:B------:R-:W-:Y:S02]  /*e3e0*/  HMMA.16816.F32.BF16 R152, R180, R164.reuse, R36 ;  /* 0x000000a4b498723c */ /* 0x080fe40000041824 */
        /* <DEDUP_REMOVED lines=35> */
[----:B------:R-:W-:Y:S02]  /*e620*/  FADD.FTZ R0, R191, R9 ;  /* 0x00000009bf007221 */ /* 0x000fe40000010000 */
[----:B------:R-:W-:Y:S02]  /*e630*/  FADD.FTZ R10, R174, R3 ;  /* 0x00000003ae0a7221 */ /* 0x000fe40000010000 */
[----:B------:R-:W-:Y:S02]  /*e640*/  FADD.FTZ R9, R172, R2 ;  /* 0x00000002ac097221 */ /* 0x000fe40000010000 */
[----:B------:R-:W-:Y:S01]  /*e650*/  FADD.FTZ R11, R190, R8 ;  /* 0x00000008be0b7221 */ /* 0x000fe20000010000 */
[C---:B------:R-:W-:Y:S02]  /*e660*/  HMMA.16816.F32.BF16 R172, R176.reuse, R4, R56 ;  /* 0x00000004b0ac723c */ /* 0x040fe40000041838 */
        /* <DEDUP_REMOVED lines=8> */
[----:B------:R-:W-:Y:S01]  /*e6f0*/  HMMA.16816.F32.BF16 R180, R180, R6, R64 ;  /* 0x00000006b4b4723c */ /* 0x000fe20000041840 */
        /* <DEDUP_REMOVED lines=15> */
[----:B------:R-:W-:Y:S01]  /*e7f0*/  FADD.FTZ R0, R84, R0 ;  /* 0x0000000054007221 */ /* 0x000fe20000010000 */
[----:B------:R1:W-:Y:S01]  /*e800*/  STL [R1+0x2c], R3 ;  /* 0x00002c0301007387 */ /* 0x0003e20000100800 */
[----:B------:R-:W-:Y:S02]  /*e810*/  FADD.FTZ R2, R101, R2 ;  /* 0x0000000265027221 */ /* 0x000fe40000010000 */
[----:B------:R-:W-:Y:S02]  /*e820*/  FADD.FTZ R0, R102, R0 ;  /* 0x0000000066007221 */ /* 0x000fe40000010000 */
[----:B------:R-:W-:Y:S01]  /*e830*/  IMAD.MOV.U32 R118, RZ, RZ, R70 ;  /* 0x000000ffff767224 */ /* 0x000fe200078e0046 */
[----:B------:R2:W-:Y:S01]  /*e840*/  STL [R1+0x34], R2 ;  /* 0x0000340201007387 */ /* 0x0005e20000100800 */
[----:B------:R-:W-:Y:S03]  /*e850*/  IMAD.MOV.U32 R116, RZ, RZ, R72 ;  /* 0x000000ffff747224 */ /* 0x000fe600078e0048 */
[----:B------:R2:W-:Y:S01]  /*e860*/  STL [R1+0x30], R0 ;  /* 0x0000300001007387 */ /* 0x0005e20000100800 */
[----:B-1----:R-:W-:Y:S01]  /*e870*/  IMAD.MOV.U32 R3, RZ, RZ, R73 ;  /* 0x000000ffff037224 */ /* 0x002fe200078e0049 */
[----:B------:R-:W-:-:S05]  /*e880*/  @P0 BRA `(.L_x_662) ;  /* 0xffff9af000000947 */ /* 0x000fca000383ffff */
.L_x_659:
[----:B------:R-:W-:-:S13]  /*e890*/  ISETP.LE.AND P0, PT, RZ, UR6, PT ;  /* 0x00000006ff007c0c */ /* 0x000fda000bf03270 */
[----:B------:R-:W-:Y:S05]  /*e8a0*/  @!P0 BRA `(.L_x_663) ;  /* 0x0000587000008947 */ /* 0x000fea0003800000 */
[----:B-1----:R-:W-:Y:S01]  /*e8b0*/  IMAD.MOV.U32 R3, RZ, RZ, R72 ;  /* 0x000000ffff037224 */ /* 0x002fe200078e0048 */
[----:B------:R-:W-:Y:S01]  /*e8c0*/  MOV R117, R70 ;  /* 0x0000004600757202 */ /* 0x000fe20000000f00 */
[----:B--2---:R-:W-:Y:S01]  /*e8d0*/  IMAD.MOV.U32 R2, RZ, RZ, R73 ;  /* 0x000000ffff027224 */ /* 0x004fe200078e0049 */
[----:B------:R-:W-:Y:S01]  /*e8e0*/  MOV R116, R71 ;  /* 0x0000004700747202 */ /* 0x000fe20000000f00 */
[----:B------:R-:W-:Y:S05]  /*e8f0*/  BRA `(.L_x_664) ;  /* 0x0000044000007947 */ /* 0x000fea0003800000 */
.L_x_666:
[----:B------:R-:W2:Y:S01]  /*e900*/  LDL R5, [R1+0x18] ;  /* 0x0000180001057983 */ /* 0x000ea20000100800 */
        /* <DEDUP_REMOVED lines=17> */
[----:B------:R-:W-:Y:S01]  /*ea20*/  STL [R1+0x8], R8 ;  /* 0x0000080801007387 */ /* 0x000fe20000100800 */
[----:B------:R-:W-:Y:S03]  /*ea30*/  SHF.R.S32.HI R0, RZ, 0x1f, R8 ;  /* 0x0000001fff007819 */ /* 0x000fe60000011408 */
[----:B------:R-:W2:Y:S02]  /*ea40*/  @!P5 LDG.E R245, [R6.64] ;  /* 0x0000000e06f5d981 */ /* 0x000ea4000c1e1900 */
[----:B------:R-:W-:Y:S04]  /*ea50*/  IMAD R0, R0, c[0x0][0x1e0], RZ ;  /* 0x0000780000007a24 */ /* 0x000fe800078e02ff */
[----:B------:R-:W-:Y:S04]  /*ea60*/  IMAD R0, R8, c[0x0][0x1e4], R0 ;  /* 0x0000790008007a24 */ /* 0x000fe800078e0200 */
        /* <DEDUP_REMOVED lines=8> */
[----:B------:R-:W-:Y:S03]  /*eaf0*/  SHFL.IDX PT, R12, R4, 0x2, 0x181f ;  /* 0x00581f00040c7f89 */ /* 0x000fe600000e0000 */
[----:B------:R-:W-:Y:S01]  /*eb00*/  LEA.HI.X R0, R0, c[0x0][0x1cc], R5, 0x1, P0 ;  /* 0x0000730000007a11 */ /* 0x000fe200000f0c05 */
[----:B------:R-:W1:Y:S04]  /*eb10*/  SHFL.IDX PT, R6, R4, RZ, 0x181f ;  /* 0x00181fff04067589 */ /* 0x000e6800000e0000 */
[----:B------:R-:W-:Y:S04]  /*eb20*/  SHFL.IDX PT, R5, R4, 0x1, 0x181f ;  /* 0x00381f0004057f89 */ /* 0x000fe800000e0000 */
[----:B------:R-:W2:Y:S04]  /*eb30*/  SHFL.IDX PT, R7, R0, RZ, 0x181f ;  /* 0x00181fff00077589 */ /* 0x000ea800000e0000 */
[----:B------:R-:W4:Y:S04]  /*eb40*/  SHFL.IDX PT, R10, R4, 0x3, 0x181f ;  /* 0x00781f00040a7f89 */ /* 0x000f2800000e0000 */
[----:B------:R-:W-:Y:S04]  /*eb50*/  SHFL.IDX PT, R9, R4, 0x4, 0x181f ;  /* 0x00981f0004097f89 */ /* 0x000fe800000e0000 */
[----:B------:R-:W-:Y:S04]  /*eb60*/  SHFL.IDX PT, R14, R4, 0x5, 0x181f ;  /* 0x00b81f00040e7f89 */ /* 0x000fe800000e0000 */
[----:B------:R5:W-:Y:S01]  /*eb70*/  SHFL.IDX PT, R15, R4, 0x6, 0x181f ;  /* 0x00d81f00040f7f89 */ /* 0x000be200000e0000 */
[-C--:B-1----:R-:W-:Y:S03]  /*eb80*/  IADD3 R6, P1, R6, R242.reuse, RZ ;  /* 0x000000f206067210 */ /* 0x082fe60007f3e0ff */
[----:B------:R-:W1:Y:S04]  /*eb90*/  SHFL.IDX PT, R8, R0, 0x1, 0x181f ;  /* 0x00381f0000087f89 */ /* 0x000e6800000e0000 */
[----:B------:R-:W1:Y:S01]  /*eba0*/  SHFL.IDX PT, R11, R0, 0x2, 0x181f ;  /* 0x00581f00000b7f89 */ /* 0x000e6200000e0000 */
[--C-:B--2---:R-:W-:Y:S03]  /*ebb0*/  IMAD.X R7, R7, 0x1, R241.reuse, P1 ;  /* 0x0000000107077824 */ /* 0x104fe600008e06f1 */
[----:B------:R-:W2:Y:S01]  /*ebc0*/  SHFL.IDX PT, R18, R0, 0x3, 0x181f ;  /* 0x00781f0000127f89 */ /* 0x000ea200000e0000 */
[-C--:B----4-:R-:W-:Y:S03]  /*ebd0*/  IADD3 R10, P3, R10, R242.reuse, RZ ;  /* 0x000000f20a0a7210 */ /* 0x090fe60007f7e0ff */
[----:B---3--:R3:W-:Y:S04]  /*ebe0*/  LDGSTS.E.BYPASS.LTC128B.128 [R67+0x3900], [R6.64], !P4 ;  /* 0x0390000006437fae */ /* 0x0087e8000e101d4e */
[----:B------:R-:W4:Y:S01]  /*ebf0*/  SHFL.IDX PT, R17, R0, 0x4, 0x181f ;  /* 0x00981f0000117f89 */ /* 0x000f2200000e0000 */
[-C--:B-----5:R-:W-:Y:S03]  /*ec00*/  IADD3 R4, P0, R5, R242.reuse, RZ ;  /* 0x000000f205047210 */ /* 0x0a0fe60007f1e0ff */
[----:B------:R-:W5:Y:S04]  /*ec10*/  SHFL.IDX PT, R16, R0, 0x5, 0x181f ;  /* 0x00b81f0000107f89 */ /* 0x000f6800000e0000 */
[----:B------:R-:W5:Y:S01]  /*ec20*/  SHFL.IDX PT, R0, R0, 0x6, 0x181f ;  /* 0x00d81f0000007f89 */ /* 0x000f6200000e0000 */
[--C-:B-1----:R-:W-:Y:S01]  /*ec30*/  IMAD.X R5, R8, 0x1, R241.reuse, P0 ;  /* 0x0000000108057824 */ /* 0x102fe200000e06f1 */
[-C--:B------:R-:W-:Y:S02]  /*ec40*/  IADD3 R12, P0, R12, R242.reuse, RZ ;  /* 0x000000f20c0c7210 */ /* 0x080fe40007f1e0ff */
[-C--:B------:R-:W-:Y:S02]  /*ec50*/  IADD3 R8, P2, R9, R242.reuse, RZ ;  /* 0x000000f209087210 */ /* 0x080fe40007f5e0ff */
[----:B------:R1:W-:Y:S01]  /*ec60*/  LDGSTS.E.BYPASS.LTC128B.128 [R67+0x4100], [R4.64], !P4 ;  /* 0x0410000004437fae */ /* 0x0003e2000e101d4e */
[--C-:B------:R-:W-:Y:S02]  /*ec70*/  IMAD.X R13, R11, 0x1, R241.reuse, P0 ;  /* 0x000000010b0d7824 */ /* 0x100fe400000e06f1 */
[--C-:B--2---:R-:W-:Y:S03]  /*ec80*/  IMAD.X R11, R18, 0x1, R241.reuse, P3 ;  /* 0x00000001120b7824 */ /* 0x104fe600018e06f1 */
[----:B------:R2:W-:Y:S01]  /*ec90*/  LDGSTS.E.BYPASS.LTC128B.128 [R67+0x4900], [R12.64], !P4 ;  /* 0x049000000c437fae */ /* 0x0005e2000e101d4e */
[-C--:B---3--:R-:W-:Y:S03]  /*eca0*/  IADD3 R6, P1, R14, R242.reuse, RZ ;  /* 0x000000f20e067210 */ /* 0x088fe60007f3e0ff */
[----:B------:R2:W-:Y:S01]  /*ecb0*/  LDGSTS.E.BYPASS.LTC128B.128 [R67+0x5100], [R10.64], !P4 ;  /* 0x051000000a437fae */ /* 0x0005e2000e101d4e */
[--C-:B----4-:R-:W-:Y:S02]  /*ecc0*/  IMAD.X R9, R17, 0x1, R241.reuse, P2 ;  /* 0x0000000111097824 */ /* 0x110fe400010e06f1 */
[--C-:B-----5:R-:W-:Y:S03]  /*ecd0*/  IMAD.X R7, R16, 0x1, R241.reuse, P1 ;  /* 0x0000000110077824 */ /* 0x120fe600008e06f1 */
[----:B------:R2:W-:Y:S04]  /*ece0*/  LDGSTS.E.BYPASS.LTC128B.128 [R67+0x5900], [R8.64], !P4 ;  /* 0x0590000008437fae */ /* 0x0005e8000e101d4e */
[----:B------:R2:W-:Y:S01]  /*ecf0*/  LDGSTS.E.BYPASS.LTC128B.128 [R67+0x6100], [R6.64], !P4 ;  /* 0x0610000006437fae */ /* 0x0005e2000e101d4e */
[----:B-1----:R-:W-:Y:S05]  /*ed00*/  IADD3 R4, P0, R15, R242, RZ ;  /* 0x000000f20f047210 */ /* 0x002fea0007f1e0ff */
[----:B------:R-:W-:Y:S05]  /*ed10*/  IMAD.X R5, R0, 0x1, R241, P0 ;  /* 0x0000000100057824 */ /* 0x000fea00000e06f1 */
[----:B------:R2:W-:Y:S01]  /*ed20*/  LDGSTS.E.BYPASS.LTC128B.128 [R67+0x6900], [R4.64], !P4 ;  /* 0x0690000004437fae */ /* 0x0005e2000e101d4e */
[----:B------:R-:W-:-:S05]  /*ed30*/  BRA `(.L_x_665) ;  /* 0x00001b0000007947 */ /* 0x000fca0003800000 */
.L_x_664:
[----:B------:R-:W2:Y:S01]  /*ed40*/  LDL R56, [R1+0x8] ;  /* 0x0000080001387983 */ /* 0x000ea20000100800 */
[----:B------:R-:W-:Y:S04]  /*ed50*/  DEPBAR.LE SB0, 0x0 ;  /* 0x000080000000791a */ /* 0x000fe80000000000 */
[----:B------:R-:W3:Y:S01]  /*ed60*/  LDL R246, [R1+0x14] ;  /* 0x0000140001f67983 */ /* 0x000ee20000100800 */
[----:B------:R-:W-:Y:S03]  /*ed70*/  UISETP.GE.AND UP0, UPT, UR6, 0x1, UPT ;  /* 0x000000010600788c */ /* 0x000fe6000bf06270 */
[----:B------:R-:W-:Y:S08]  /*ed80*/  BAR.SYNC.DEFER_BLOCKING 0x0 ;  /* 0x0000000000007b1d */ /* 0x000ff00000010000 */
[----:B-----5:R-:W-:Y:S08]  /*ed90*/  LDSM.16.M88.4 R112, [R230+0x7100] ;  /* 0x00710000e670783b */ /* 0x020ff00000000200 */
[----:B------:R-:W1:Y:S08]  /*eda0*/  LDSM.16.M88.4 R16, [R119+0x3900] ;  /* 0x003900007710783b */ /* 0x000e700000000200 */
[----:B------:R-:W4:Y:S08]  /*edb0*/  LDSM.16.M88.4 R108, [R230+0x9100] ;  /* 0x00910000e66c783b */ /* 0x000f300000000200 */
[----:B------:R-:W1:Y:S08]  /*edc0*/  LDSM.16.M88.4 R32, [R119+0x4100] ;  /* 0x004100007720783b */ /* 0x000e700000000200 */
        /* <DEDUP_REMOVED lines=35> */
[----:B------:R-:W-:Y:S02]  /*f000*/  SHF.R.S32.HI R0, RZ, 0x1f, R245 ;  /* 0x0000001fff007819 */ /* 0x000fe400000114f5 */
[C---:B------:R-:W-:Y:S02]  /*f010*/  IMAD.WIDE.U32 R72, R245.reuse, c[0x0][0x218], R64 ;  /* 0x00008600f5487a25 */ /* 0x040fe400078e0040 */
        /* <DEDUP_REMOVED lines=12> */
[----:B------:R-:W4:Y:S01]  /*f0e0*/  SHFL.IDX PT, R92, R100, 0x1, 0x181f ;  /* 0x00381f00645c7f89 */ /* 0x000f2200000e0000 */
[C---:B------:R-:W-:Y:S04]  /*f0f0*/  HMMA.16816.F32.BF16 R80, R112.reuse, R82, RZ ;  /* 0x000000527050723c */ /* 0x040fe800000418ff */
[-C--:B-1----:R-:W-:Y:S03]  /*f100*/  IADD3 R94, P0, R94, R242.reuse, RZ ;  /* 0x000000f25e5e7210 */ /* 0x082fe60007f1e0ff */
[----:B------:R-:W1:Y:S01]  /*f110*/  SHFL.IDX PT, R93, R0, 0x1, 0x181f ;  /* 0x00381f00005d7f89 */ /* 0x000e6200000e0000 */
[-C--:B------:R-:W-:Y:S01]  /*f120*/  HMMA.16816.F32.BF16 R84, R112, R96.reuse, RZ ;  /* 0x000000607054723c */ /* 0x080fe200000418ff */
[-C--:B--2---:R-:W-:Y:S06]  /*f130*/  IADD3.X R95, R88, R241.reuse, RZ, P0, !PT ;  /* 0x000000f1585f7210 */ /* 0x084fec00007fe4ff */
[----:B------:R-:W2:Y:S01]  /*f140*/  SHFL.IDX PT, R102, R100, 0x2, 0x181f ;  /* 0x00581f0064667f89 */ /* 0x000ea200000e0000 */
[C---:B------:R-:W-:Y:S04]  /*f150*/  HMMA.16816.F32.BF16 R88, R108.reuse, R96, RZ ;  /* 0x000000606c58723c */ /* 0x040fe800000418ff */
[-C--:B----4-:R-:W-:Y:S03]  /*f160*/  IADD3 R92, P1, R92, R242.reuse, RZ ;  /* 0x000000f25c5c7210 */ /* 0x090fe60007f3e0ff */
[----:B---3--:R3:W-:Y:S01]  /*f170*/  LDGSTS.E.BYPASS.LTC128B.128 [R246], [R94.64], !P4 ;  /* 0x000000005ef67fae */ /* 0x0087e2000e101d4e */
        /* <DEDUP_REMOVED lines=21> */
[----:B------:R4:W3:Y:S01]  /*f2d0*/  SHFL.IDX PT, R244, R100, 0x6, 0x181f ;  /* 0x00d81f0064f47f89 */ /* 0x0008e200000e0000 */
[-C--:B-1----:R-:W-:Y:S07]  /*f2e0*/  IADD3.X R105, R243, R241.reuse, RZ, P0, !PT ;  /* 0x000000f1f3697210 */ /* 0x082fee00007fe4ff */
[----:B------:R-:W1:Y:S08]  /*f2f0*/  SHFL.IDX PT, R0, R0, 0x6, 0x181f ;  /* 0x00d81f0000007f89 */ /* 0x000e7000000e0000 */
[----:B------:R2:W-:Y:S01]  /*f300*/  LDGSTS.E.BYPASS.LTC128B.128 [R246+0x2800], [R104.64], !P4 ;  /* 0x0280000068f67fae */ /* 0x0005e2000e101d4e */
[-C--:B----4-:R-:W-:Y:S08]  /*f310*/  HMMA.16816.F32.BF16 R100, R112, R184.reuse, RZ ;  /* 0x000000b87064723c */ /* 0x090ff000000418ff */
[C---:B--2---:R-:W-:Y:S07]  /*f320*/  HMMA.16816.F32.BF16 R104, R108.reuse, R184, RZ ;  /* 0x000000b86c68723c */ /* 0x044fee00000418ff */
[----:B---3--:R-:W-:Y:S01]  /*f330*/  IADD3 R184, P0, R244, R242, RZ ;  /* 0x000000f2f4b87210 */ /* 0x008fe20007f1e0ff */
        /* <DEDUP_REMOVED lines=336> */
.L_x_665:
[----:B------:R-:W3:Y:S01]  /*10840*/  LDL.LU R108, [R1+0x10] ;  /* 0x00001000016c7983 */ /* 0x000ee20000300800 */
[----:B------:R-:W-:Y:S02]  /*10850*/  FMNMX.FTZ R0, R187, R2, !PT ;  /* 0x00000002bb007209 */ /* 0x000fe40007810000 */
[----:B--2---:R-:W-:Y:S01]  /*10860*/  FMNMX.FTZ R5, R188, R3, !PT ;  /* 0x00000003bc057209 */ /* 0x004fe20007810000 */
        /* <DEDUP_REMOVED lines=121> */
[----:B------:R-:W-:Y:S02]  /*11000*/  FMNMX.FTZ R6, R111, R6, !PT ;  /* 0x000000066f067209 */ /* 0x000fe40007810000 */
[----:B------:R-:W-:Y:S02]  /*11010*/  FMNMX.FTZ R4, R94, R4, !PT ;  /* 0x000000045e047209 */ /* 0x000fe40007810000 */
[----:B------:R-:W-:Y:S01]  /*11020*/  ISETP.LT.AND P0, PT, RZ, UR6, PT ;  /* 0x00000006ff007c0c */ /* 0x000fe2000bf01270 */
[----:B------:R-:W-:Y:S01]  /*11030*/  UIADD3 UR6, UR6, -0x1, URZ ;  /* 0xffffffff06067890 */ /* 0x000fe2000fffe03f */
[----:B------:R-:W-:Y:S04]  /*11040*/  FMNMX.FTZ R4, R43, R4, !PT ;  /* 0x000000042b047209 */ /* 0x000fe80007810000 */
[----:B------:R-:W-:Y:S04]  /*11050*/  FMNMX.FTZ R4, R60, R4, !PT ;  /* 0x000000043c047209 */ /* 0x000fe80007810000 */
[----:B------:R-:W-:Y:S04]  /*11060*/  FMNMX.FTZ R4, R57, R4, !PT ;  /* 0x0000000439047209 */ /* 0x000fe80007810000 */
[----:B---3--:R-:W-:Y:S02]  /*11070*/  FMNMX.FTZ R4, R108, R4, !PT ;  /* 0x000000046c047209 */ /* 0x008fe40007810000 */
[----:B-1----:R-:W-:Y:S02]  /*11080*/  FMNMX.FTZ R0, R0, R9, !PT ;  /* 0x0000000900007209 */ /* 0x002fe40007810000 */
[----:B--2---:R-:W-:Y:S02]  /*11090*/  FMNMX.FTZ R5, R5, R8, !PT ;  /* 0x0000000805057209 */ /* 0x004fe40007810000 */
[----:B------:R-:W-:Y:S01]  /*110a0*/  FMNMX.FTZ R4, R206, R4, !PT ;  /* 0x00000004ce047209 */ /* 0x000fe20007810000 */
[----:B------:R-:W1:Y:S03]  /*110b0*/  SHFL.BFLY PT, R73, R0, 0x1, 0x1f ;  /* 0x0c201f0000497f89 */ /* 0x000e6600000e0000 */
[----:B------:R-:W-:Y:S04]  /*110c0*/  FMNMX.FTZ R4, R205, R4, !PT ;  /* 0x00000004cd047209 */ /* 0x000fe80007810000 */
[----:B------:R-:W-:Y:S01]  /*110d0*/  FMNMX.FTZ R4, R204, R4, !PT ;  /* 0x00000004cc047209 */ /* 0x000fe20007810000 */
[----:B------:R-:W2:Y:S03]  /*110e0*/  SHFL.BFLY PT, R72, R5, 0x1, 0x1f ;  /* 0x0c201f0005487f89 */ /* 0x000ea600000e0000 */
[----:B------:R-:W-:Y:S05]  /*110f0*/  FMNMX.FTZ R4, R109, R4, !PT ;  /* 0x000000046d047209 */ /* 0x000fea0007810000 */
[----:B------:R-:W3:Y:S01]  /*11100*/  SHFL.BFLY PT, R7, R4, 0x2, 0x1f ;  /* 0x0c401f0004077f89 */ /* 0x000ee200000e0000 */
[----:B-1----:R-:W-:Y:S05]  /*11110*/  FMNMX.FTZ R73, R0, R73, !PT ;  /* 0x0000004900497209 */ /* 0x002fea0007810000 */
[C---:B------:R-:W-:Y:S02]  /*11120*/  FADD.FTZ R0, -R73.reuse, R2 ;  /* 0x0000000249007221 */ /* 0x040fe40000010100 */
[----:B------:R-:W-:Y:S01]  /*11130*/  FMUL.FTZ R105, R73, c[0x0][0x2d0] ;  /* 0x0000b40049697a20 */ /* 0x000fe20000410000 */
[----:B--2---:R-:W-:Y:S01]  /*11140*/  FMNMX.FTZ R72, R5, R72, !PT ;  /* 0x0000004805487209 */ /* 0x004fe20007810000 */
[----:B------:R-:W-:Y:S01]  /*11150*/  FMUL.FTZ R2, R0, c[0x0][0x2d0] ;  /* 0x0000b40000027a20 */ /* 0x000fe20000410000 */
[----:B------:R-:W-:Y:S01]  /*11160*/  FMNMX.FTZ R0, R207, R6, !PT ;  /* 0x00000006cf007209 */ /* 0x000fe20007810000 */
[--C-:B------:R-:W-:Y:S02]  /*11170*/  FFMA.FTZ R9, R20, c[0x0][0x2d0], -R105.reuse ;  /* 0x0000b40014097a23 */ /* 0x100fe40000010869 */
[----:B------:R1:W2:Y:S01]  /*11180*/  MUFU.EX2 R70, R2 ;  /* 0x0000000200467308 */ /* 0x0002a20000000800 */
[----:B------:R-:W-:Y:S01]  /*11190*/  FMNMX.FTZ R0, R75, R0, !PT ;  /* 0x000000004b007209 */ /* 0x000fe20007810000 */
[----:B------:R-:W-:Y:S01]  /*111a0*/  FMUL.FTZ R107, R72, c[0x0][0x2d0] ;  /* 0x0000b400486b7a20 */ /* 0x000fe20000410000 */
[----:B---3--:R-:W-:Y:S01]  /*111b0*/  FMNMX.FTZ R4, R4, R7, !PT ;  /* 0x0000000704047209 */ /* 0x008fe20007810000 */
[--C-:B------:R-:W-:Y:S01]  /*111c0*/  FFMA.FTZ R7, R32, c[0x0][0x2d0], -R105.reuse ;  /* 0x0000b40020077a23 */ /* 0x100fe20000010869 */
[----:B------:R-:W-:Y:S01]  /*111d0*/  FMNMX.FTZ R0, R74, R0, !PT ;  /* 0x000000004a007209 */ /* 0x000fe20007810000 */
[----:B------:R-:W-:Y:S02]  /*111e0*/  FFMA.FTZ R8, R21, c[0x0][0x2d0], -R105 ;  /* 0x0000b40015087a23 */ /* 0x000fe40000010869 */
[----:B------:R-:W3:Y:S01]  /*111f0*/  SHFL.BFLY PT, R71, R4, 0x1, 0x1f ;  /* 0x0c201f0004477f89 */ /* 0x000ee200000e0000 */
[----:B------:R-:W-:Y:S01]  /*11200*/  FFMA.FTZ R5, R22, c[0x0][0x2d0], -R107 ;  /* 0x0000b40016057a23 */ /* 0x000fe2000001086b */
[----:B------:R4:W-:Y:S01]  /*11210*/  MUFU.EX2 R228, R9 ;  /* 0x0000000900e47308 */ /* 0x0009e20000000800 */
[--C-:B------:R-:W-:Y:S02]  /*11220*/  FFMA.FTZ R16, R48, c[0x0][0x2d0], -R105.reuse ;  /* 0x0000b40030107a23 */ /* 0x100fe40000010869 */
[--C-:B------:R-:W-:Y:S02]  /*11230*/  FFMA.FTZ R6, R33, c[0x0][0x2d0], -R105.reuse ;  /* 0x0000b40021067a23 */ /* 0x100fe40000010869 */
[--C-:B------:R-:W-:Y:S02]  /*11240*/  FFMA.FTZ R100, R100, c[0x0][0x2d0], -R105.reuse ;  /* 0x0000b40064647a23 */ /* 0x100fe40000010869 */
[----:B------:R-:W-:Y:S02]  /*11250*/  FFMA.FTZ R101, R101, c[0x0][0x2d0], -R105 ;  /* 0x0000b40065657a23 */ /* 0x000fe40000010869 */
[--C-:B------:R-:W-:Y:S01]  /*11260*/  FFMA.FTZ R102, R102, c[0x0][0x2d0], -R107.reuse ;  /* 0x0000b40066667a23 */ /* 0x100fe2000001086b */
[----:B------:R-:W-:Y:S01]  /*11270*/  MUFU.EX2 R88, R8 ;  /* 0x0000000800587308 */ /* 0x000fe20000000800 */
[----:B------:R-:W-:Y:S02]  /*11280*/  FFMA.FTZ R103, R103, c[0x0][0x2d0], -R107 ;  /* 0x0000b40067677a23 */ /* 0x000fe4000001086b */
[----:B-1----:R-:W-:Y:S02]  /*11290*/  FADD.FTZ R2, -R72, R3 ;  /* 0x0000000348027221 */ /* 0x002fe40000010100 */
[----:B------:R-:W1:Y:S01]  /*112a0*/  SHFL.BFLY PT, R3, R0, 0x2, 0x1f ;  /* 0x0c401f0000037f89 */ /* 0x000e6200000e0000 */
[----:B--2---:R-:W-:Y:S02]  /*112b0*/  FMUL.FTZ R17, R70, R133 ;  /* 0x0000008546117220 */ /* 0x004fe40000410000 */
[----:B------:R-:W-:Y:S02]  /*112c0*/  FMUL.FTZ R2, R2, c[0x0][0x2d0] ;  /* 0x0000b40002027a20 */ /* 0x000fe40000410000 */
[----:B------:R2:W-:Y:S01]  /*112d0*/  MUFU.EX2 R119, R5 ;  /* 0x0000000500777308 */ /* 0x0005e20000000800 */
[----:B---3--:R-:W-:Y:S01]  /*112e0*/  FMNMX.FTZ R71, R4, R71, !PT ;  /* 0x0000004704477209 */ /* 0x008fe20007810000 */
[--C-:B------:R-:W-:Y:S02]  /*112f0*/  FFMA.FTZ R4, R187, c[0x0][0x2d0], -R105.reuse ;  /* 0x0000b400bb047a23 */ /* 0x100fe40000010869 */
[--C-:B----4-:R-:W-:Y:S02]  /*11300*/  FFMA.FTZ R9, R36, c[0x0][0x2d0], -R105.reuse ;  /* 0x0000b40024097a23 */ /* 0x110fe40000010869 */
[----:B------:R-:W-:Y:S04]  /*11310*/  FMUL.FTZ R96, R71, c[0x0][0x2d0] ;  /* 0x0000b40047607a20 */ /* 0x000fe80000410000 */
[----:B------:R3:W4:Y:S01]  /*11320*/  MUFU.EX2 R68, R2 ;  /* 0x0000000200447308 */ /* 0x0007220000000800 */
[--C-:B------:R-:W-:Y:S02]  /*11330*/  FFMA.FTZ R32, R40, c[0x0][0x2d0], -R96.reuse ;  /* 0x0000b40028207a23 */ /* 0x100fe40000010860 */
[----:B------:R-:W-:Y:S07]  /*11340*/  FFMA.FTZ R48, R203, c[0x0][0x2d0], -R96 ;  /* 0x0000b400cb307a23 */ /* 0x000fee0000010860 */
[----:B------:R-:W-:Y:S01]  /*11350*/  MUFU.EX2 R106, R4 ;  /* 0x00000004006a7308 */ /* 0x000fe20000000800 */
[----:B-1----:R-:W-:Y:S01]  /*11360*/  FMNMX.FTZ R0, R0, R3, !PT ;  /* 0x0000000300007209 */ /* 0x002fe20007810000 */
[----:B------:R-:W-:Y:S02]  /*11370*/  FFMA.FTZ R3, R118, c[0x0][0x2d0], -R105 ;  /* 0x0000b40076037a23 */ /* 0x000fe40000010869 */
[----:B--2---:R-:W-:Y:S06]  /*11380*/  FMUL.FTZ R5, R70, R121 ;  /* 0x0000007946057220 */ /* 0x004fec0000410000 */
[----:B------:R1:W-:Y:S01]  /*11390*/  MUFU.EX2 R11, R3 ;  /* 0x00000003000b7308 */ /* 0x0003e20000000800 */
[----:B---3--:R-:W-:Y:S02]  /*113a0*/  FADD.FTZ R2, -R71, R116 ;  /* 0x0000007447027221 */ /* 0x008fe40000010100 */
[----:B----4-:R-:W-:Y:S02]  /*113b0*/  FMUL.FTZ R18, R68, R134 ;  /* 0x0000008644127220 */ /* 0x010fe40000410000 */
[----:B------:R-:W-:Y:S05]  /*113c0*/  FMUL.FTZ R2, R2, c[0x0][0x2d0] ;  /* 0x0000b40002027a20 */ /* 0x000fea0000410000 */
[----:B------:R-:W-:Y:S10]  /*113d0*/  MUFU.EX2 R63, R9 ;  /* 0x00000009003f7308 */ /* 0x000ff40000000800 */
[----:B------:R2:W3:Y:S01]  /*113e0*/  MUFU.EX2 R69, R2 ;  /* 0x0000000200457308 */ /* 0x0004e20000000800 */
[----:B-1----:R-:W-:Y:S09]  /*113f0*/  FFMA.FTZ R3, R188, c[0x0][0x2d0], -R107 ;  /* 0x0000b400bc037a23 */ /* 0x002ff2000001086b */
[----:B------:R1:W-:Y:S10]  /*11400*/  MUFU.EX2 R104, R3 ;  /* 0x0000000300687308 */ /* 0x0003f40000000800 */
[----:B------:R-:W-:Y:S01]  /*11410*/  MUFU.EX2 R100, R100 ;  /* 0x0000006400647308 */ /* 0x000fe20000000800 */
[----:B--2---:R-:W-:Y:S02]  /*11420*/  FFMA.FTZ R2, R199, c[0x0][0x2d0], -R105 ;  /* 0x0000b400c7027a23 */ /* 0x004fe40000010869 */
[C---:B---3--:R-:W-:Y:S02]  /*11430*/  FMUL.FTZ R13, R69.reuse, R129 ;  /* 0x00000081450d7220 */ /* 0x048fe40000410000 */
[C---:B------:R-:W-:Y:S05]  /*11440*/  FMUL.FTZ R8, R69.reuse, R124 ;  /* 0x0000007c45087220 */ /* 0x040fea0000410000 */
[----:B------:R2:W3:Y:S01]  /*11450*/  MUFU.EX2 R116, R2 ;  /* 0x0000000200747308 */ /* 0x0004e20000000800 */
[----:B------:R-:W-:Y:S01]  /*11460*/  FMUL.FTZ R9, R69, R125 ;  /* 0x0000007d45097220 */ /* 0x000fe20000410000 */
[----:B------:R-:W-:Y:S01]  /*11470*/  MOV R125, R63 ;  /* 0x0000003f007d7202 */ /* 0x000fe20000000f00 */
[----:B-1----:R-:W-:Y:S01]  /*11480*/  FFMA.FTZ R3, R200, c[0x0][0x2d0], -R107 ;  /* 0x0000b400c8037a23 */ /* 0x002fe2000001086b */
[----:B------:R-:W-:Y:S06]  /*11490*/  MOV R200, R60 ;  /* 0x0000003c00c87202 */ /* 0x000fec0000000f00 */
[----:B------:R1:W4:Y:S10]  /*114a0*/  MUFU.EX2 R235, R3 ;  /* 0x0000000300eb7308 */ /* 0x0003340000000800 */
[----:B------:R-:W-:Y:S01]  /*114b0*/  MUFU.EX2 R101, R101 ;  /* 0x0000006500657308 */ /* 0x000fe20000000800 */
[----:B--2---:R-:W-:Y:S01]  /*114c0*/  FFMA.FTZ R2, R186, c[0x0][0x2d0], -R105 ;  /* 0x0000b400ba027a23 */ /* 0x004fe20000010869 */
[----:B---3--:R-:W-:Y:S08]  /*114d0*/  F2FP.BF16.PACK_AB R76, R116, R106 ;  /* 0x0000006a744c723e */ /* 0x008ff000000010ff */
[----:B------:R2:W-:Y:S01]  /*114e0*/  MUFU.EX2 R232, R2 ;  /* 0x0000000200e87308 */ /* 0x0005e20000000800 */
[--C-:B-1----:R-:W-:Y:S01]  /*114f0*/  FFMA.FTZ R3, R185, c[0x0][0x2d0], -R107.reuse ;  /* 0x0000b400b9037a23 */ /* 0x102fe2000001086b */
[----:B----4-:R-:W-:Y:S08]  /*11500*/  F2FP.BF16.PACK_AB R77, R235, R104 ;  /* 0x00000068eb4d723e */ /* 0x010ff000000010ff */
[----:B------:R1:W-:Y:S10]  /*11510*/  MUFU.EX2 R231, R3 ;  /* 0x0000000300e77308 */ /* 0x0003f40000000800 */
[----:B------:R-:W-:Y:S01]  /*11520*/  MUFU.EX2 R185, R7 ;  /* 0x0000000700b97308 */ /* 0x000fe20000000800 */
[----:B--2---:R-:W2:Y:S09]  /*11530*/  SHFL.BFLY PT, R2, R0, 0x1, 0x1f ;  /* 0x0c201f0000027f89 */ /* 0x004eb200000e0000 */
[----:B------:R3:W-:Y:S01]  /*11540*/  MUFU.EX2 R186, R6 ;  /* 0x0000000600ba7308 */ /* 0x0007e20000000800 */
[--C-:B-1----:R-:W-:Y:S01]  /*11550*/  FFMA.FTZ R3, R198, c[0x0][0x2d0], -R96.reuse ;  /* 0x0000b400c6037a23 */ /* 0x102fe20000010860 */
[----:B------:R-:W-:Y:S08]  /*11560*/  MOV R198, R81 ;  /* 0x0000005100c67202 */ /* 0x000ff00000000f00 */
[----:B------:R1:W-:Y:S01]  /*11570*/  MUFU.EX2 R110, R3 ;  /* 0x00000003006e7308 */ /* 0x0003e20000000800 */
[----:B--2---:R-:W-:Y:S01]  /*11580*/  FMNMX.FTZ R2, R2, R0, !PT ;  /* 0x0000000002027209 */ /* 0x004fe20007810000 */
[----:B------:R-:W-:Y:S08]  /*11590*/  FFMA.FTZ R0, R184, c[0x0][0x2d0], -R107 ;  /* 0x0000b400b8007a23 */ /* 0x000ff0000001086b */
[----:B------:R-:W-:Y:S01]  /*115a0*/  MUFU.EX2 R102, R102 ;  /* 0x0000006600667308 */ /* 0x000fe20000000800 */
[----:B---3--:R-:W-:Y:S09]  /*115b0*/  FMUL.FTZ R6, R68, R122 ;  /* 0x0000007a44067220 */ /* 0x008ff20000410000 */
[----:B------:R2:W3:Y:S01]  /*115c0*/  MUFU.EX2 R10, R0 ;  /* 0x00000000000a7308 */ /* 0x0004e20000000800 */
[--C-:B-1----:R-:W-:Y:S09]  /*115d0*/  FFMA.FTZ R3, R201, c[0x0][0x2d0], -R96.reuse ;  /* 0x0000b400c9037a23 */ /* 0x102ff20000010860 */
[----:B------:R1:W4:Y:S10]  /*115e0*/  MUFU.EX2 R234, R3 ;  /* 0x0000000300ea7308 */ /* 0x0003340000000800 */
[----:B------:R-:W-:Y:S01]  /*115f0*/  MUFU.EX2 R103, R103 ;  /* 0x0000006700677308 */ /* 0x000fe20000000800 */
[----:B--2---:R-:W-:Y:S01]  /*11600*/  FADD.FTZ R0, -R2, R117 ;  /* 0x0000007502007221 */ /* 0x004fe20000010100 */
[----:B------:R-:W-:Y:S02]  /*11610*/  MOV R117, R11 ;  /* 0x0000000b00757202 */ /* 0x000fe40000000f00 */
[----:B---3--:R-:W-:Y:S01]  /*11620*/  MOV R124, R10 ;  /* 0x0000000a007c7202 */ /* 0x008fe20000000f00 */
[----:B------:R-:W-:Y:S01]  /*11630*/  FMUL.FTZ R0, R0, c[0x0][0x2d0] ;  /* 0x0000b40000007a20 */ /* 0x000fe20000410000 */
[----:B------:R-:W-:Y:S02]  /*11640*/  F2FP.BF16.PACK_AB R78, R117, R232 ;  /* 0x000000e8754e723e */ /* 0x000fe400000010ff */
[----:B------:R-:W-:Y:S03]  /*11650*/  F2FP.BF16.PACK_AB R79, R124, R231 ;  /* 0x000000e77c4f723e */ /* 0x000fe600000010ff */
[----:B------:R-:W2:Y:S01]  /*11660*/  MUFU.EX2 R0, R0 ;  /* 0x0000000000007308 */ /* 0x000ea20000000800 */
[--C-:B-1----:R-:W-:Y:S01]  /*11670*/  FFMA.FTZ R3, R196, c[0x0][0x2d0], -R96.reuse ;  /* 0x0000b400c4037a23 */ /* 0x102fe20000010860 */
[----:B----4-:R-:W-:Y:S02]  /*11680*/  F2FP.BF16.PACK_AB R64, R234, R110 ;  /* 0x0000006eea40723e */ /* 0x010fe400000010ff */
[----:B------:R-:W-:Y:S06]  /*11690*/  MOV R196, R58 ;  /* 0x0000003a00c47202 */ /* 0x000fec0000000f00 */
[----:B------:R1:W-:Y:S01]  /*116a0*/  MUFU.EX2 R230, R3 ;  /* 0x0000000300e67308 */ /* 0x0003e20000000800 */
[C---:B--2---:R-:W-:Y:S09]  /*116b0*/  FMUL.FTZ R15, R0.reuse, R131 ;  /* 0x00000083000f7220 */ /* 0x044ff20000410000 */
[----:B------:R2:W-:Y:S01]  /*116c0*/  MUFU.EX2 R131, R16 ;  /* 0x0000001000837308 */ /* 0x0005e20000000800 */
[C---:B------:R-:W-:Y:S01]  /*116d0*/  FMUL.FTZ R10, R0.reuse, R126 ;  /* 0x0000007e000a7220 */ /* 0x040fe20000410000 */
[----:B------:R-:W-:Y:S01]  /*116e0*/  MOV R126, R88 ;  /* 0x00000058007e7202 */ /* 0x000fe20000000f00 */
[C---:B------:R-:W-:Y:S02]  /*116f0*/  FMUL.FTZ R14, R0.reuse, R130 ;  /* 0x00000082000e7220 */ /* 0x040fe40000410000 */
[C---:B------:R-:W-:Y:S02]  /*11700*/  FMUL.FTZ R58, R0.reuse, R174 ;  /* 0x000000ae003a7220 */ /* 0x040fe40000410000 */
[----:B------:R-:W-:Y:S02]  /*11710*/  FMUL.FTZ R63, R0, R179 ;  /* 0x000000b3003f7220 */ /* 0x000fe40000410000 */
[--C-:B-1----:R-:W-:Y:S01]  /*11720*/  FFMA.FTZ R3, R190, c[0x0][0x2d0], -R96.reuse ;  /* 0x0000b400be037a23 */ /* 0x102fe20000010860 */
[----:B------:R-:W-:Y:S01]  /*11730*/  MOV R190, R47 ;  /* 0x0000002f00be7202 */ /* 0x000fe20000000f00 */
[----:B------:R-:W-:Y:S02]  /*11740*/  FMUL.FTZ R47, R0, R163 ;  /* 0x000000a3002f7220 */ /* 0x000fe40000410000 */
[----:B------:R1:W3:Y:S01]  /*11750*/  MUFU.EX2 R11, R3 ;  /* 0x00000003000b7308 */ /* 0x0002e20000000800 */
[----:B--2---:R-:W-:Y:S02]  /*11760*/  FMUL.FTZ R16, R70, R132 ;  /* 0x0000008446107220 */ /* 0x004fe40000410000 */
[----:B-1----:R-:W-:Y:S04]  /*11770*/  FMUL.FTZ R3, R2, c[0x0][0x2d0] ;  /* 0x0000b40002037a20 */ /* 0x002fe80000410000 */
[--C-:B------:R-:W-:Y:S01]  /*11780*/  FFMA.FTZ R4, R189, c[0x0][0x2d0], -R3.reuse ;  /* 0x0000b400bd047a23 */ /* 0x100fe20000010803 */
[----:B------:R-:W-:Y:S01]  /*11790*/  MOV R189, R43 ;  /* 0x0000002b00bd7202 */ /* 0x000fe20000000f00 */
[--C-:B------:R-:W-:Y:S02]  /*117a0*/  FFMA.FTZ R7, R31, c[0x0][0x2d0], -R3.reuse ;  /* 0x0000b4001f077a23 */ /* 0x100fe40000010803 */
[----:B------:R1:W-:Y:S01]  /*117b0*/  MUFU.EX2 R201, R4 ;  /* 0x0000000400c97308 */ /* 0x0003e20000000800 */
[----:B------:R-:W-:Y:S02]  /*117c0*/  FMUL.FTZ R31, R0, R147 ;  /* 0x00000093001f7220 */ /* 0x000fe40000410000 */
[--C-:B------:R-:W-:Y:S02]  /*117d0*/  FFMA.FTZ R40, R42, c[0x0][0x2d0], -R3.reuse ;  /* 0x0000b4002a287a23 */ /* 0x100fe40000010803 */
[C---:B------:R-:W-:Y:S02]  /*117e0*/  FMUL.FTZ R42, R0.reuse, R158 ;  /* 0x0000009e002a7220 */ /* 0x040fe40000410000 */
[----:B------:R-:W-:Y:S02]  /*117f0*/  FMUL.FTZ R43, R0, R159 ;  /* 0x0000009f002b7220 */ /* 0x000fe40000410000 */
[--C-:B------:R-:W-:Y:S01]  /*11800*/  FFMA.FTZ R60, R217, c[0x0][0x2d0], -R3.reuse ;  /* 0x0000b400d93c7a23 */ /* 0x100fe20000010803 */
[----:B------:R2:W-:Y:S01]  /*11810*/  MUFU.EX2 R199, R7 ;  /* 0x0000000700c77308 */ /* 0x0005e20000000800 */
[--C-:B------:R-:W-:Y:S09]  /*11820*/  FFMA.FTZ R75, R75, c[0x0][0x2d0], -R3.reuse ;  /* 0x0000b4004b4b7a23 */ /* 0x100ff20000010803 */
[----:B------:R4:W-:Y:S01]  /*11830*/  MUFU.EX2 R217, R60 ;  /* 0x0000003c00d97308 */ /* 0x0009e20000000800 */
[--C-:B-1----:R-:W-:Y:S01]  /*11840*/  FFMA.FTZ R4, R202, c[0x0][0x2d0], -R3.reuse ;  /* 0x0000b400ca047a23 */ /* 0x102fe20000010803 */
[----:B------:R-:W-:Y:S01]  /*11850*/  MOV R202, R44 ;  /* 0x0000002c00ca7202 */ /* 0x000fe20000000f00 */
[--C-:B------:R-:W-:Y:S07]  /*11860*/  FFMA.FTZ R44, R208, c[0x0][0x2d0], -R3.reuse ;  /* 0x0000b400d02c7a23 */ /* 0x100fee0000010803 */
        /* <DEDUP_REMOVED lines=10> */
[--C-:B------:R-:W-:Y:S09]  /*11910*/  FFMA.FTZ R56, R210, c[0x0][0x2d0], -R3.reuse ;  /* 0x0000b400d2387a23 */ /* 0x100ff20000010803 */
[----:B------:R2:W-:Y:S01]  /*11920*/  MUFU.EX2 R133, R56 ;  /* 0x0000003800857308 */ /* 0x0005e20000000800 */
[----:B-1----:R-:W-:Y:S01]  /*11930*/  FFMA.FTZ R4, R191, c[0x0][0x2d0], -R3 ;  /* 0x0000b400bf047a23 */ /* 0x002fe20000010803 */
[----:B------:R-:W-:Y:S01]  /*11940*/  MOV R191, R61 ;  /* 0x0000003d00bf7202 */ /* 0x000fe20000000f00 */
[C---:B------:R-:W-:Y:S07]  /*11950*/  FMUL.FTZ R61, R69.reuse, R177 ;  /* 0x000000b1453d7220 */ /* 0x040fee0000410000 */
[----:B------:R1:W3:Y:S01]  /*11960*/  MUFU.EX2 R12, R4 ;  /* 0x00000004000c7308 */ /* 0x0002e20000000800 */
[----:B--2---:R-:W-:Y:S02]  /*11970*/  FMUL.FTZ R56, R69, R172 ;  /* 0x000000ac45387220 */ /* 0x004fe40000410000 */
[--C-:B-1----:R-:W-:Y:S01]  /*11980*/  FFMA.FTZ R4, R23, c[0x0][0x2d0], -R107.reuse ;  /* 0x0000b40017047a23 */ /* 0x102fe2000001086b */
[----:B---3--:R-:W-:Y:S01]  /*11990*/  MOV R122, R12 ;  /* 0x0000000c007a7202 */ /* 0x008fe20000000f00 */
[----:B------:R-:W1:Y:S01]  /*119a0*/  LDSM.16.MT88.4 R20, [R224+0x100] ;  /* 0x00010000e014783b */ /* 0x000e620000004200 */
[--C-:B------:R-:W-:Y:S04]  /*119b0*/  FFMA.FTZ R12, R19, c[0x0][0x2d0], -R107.reuse ;  /* 0x0000b400130c7a23 */ /* 0x100fe8000001086b */
[----:B------:R2:W-:Y:S01]  /*119c0*/  MUFU.EX2 R91, R4 ;  /* 0x00000004005b7308 */ /* 0x0005e20000000800 */
[----:B------:R-:W-:Y:S01]  /*119d0*/  F2FP.BF16.PACK_AB R67, R122, R229 ;  /* 0x000000e57a43723e */ /* 0x000fe200000010ff */
[----:B------:R-:W-:Y:S02]  /*119e0*/  FMUL.FTZ R19, R68, R135 ;  /* 0x0000008744137220 */ /* 0x000fe40000410000 */
[--C-:B--2---:R-:W-:Y:S06]  /*119f0*/  FFMA.FTZ R4, R34, c[0x0][0x2d0], -R107.reuse ;  /* 0x0000b40022047a23 */ /* 0x104fec000001086b */
[----:B------:R2:W3:Y:S02]  /*11a00*/  MUFU.EX2 R87, R4 ;  /* 0x0000000400577308 */ /* 0x0004e40000000800 */
[--C-:B--2---:R-:W-:Y:S01]  /*11a10*/  FFMA.FTZ R4, R35, c[0x0][0x2d0], -R107.reuse ;  /* 0x0000b40023047a23 */ /* 0x104fe2000001086b */
[----:B---3--:R-:W-:Y:S01]  /*11a20*/  MOV R127, R87 ;  /* 0x00000057007f7202 */ /* 0x008fe20000000f00 */
[----:B------:R-:W-:Y:S06]  /*11a30*/  FMUL.FTZ R35, R68, R151 ;  /* 0x0000009744237220 */ /* 0x000fec0000410000 */
        /* <DEDUP_REMOVED lines=8> */
[----:B--2---:R-:W-:Y:S01]  /*11ac0*/  FFMA.FTZ R4, R25, c[0x0][0x2d0], -R96 ;  /* 0x0000b40019047a23 */ /* 0x004fe20000010860 */
[----:B----4-:R-:W-:Y:S01]  /*11ad0*/  MOV R121, R89 ;  /* 0x0000005900797202 */ /* 0x010fe20000000f00 */
[C---:B------:R-:W-:Y:S07]  /*11ae0*/  FMUL.FTZ R25, R69.reuse, R141 ;  /* 0x0000008d45197220 */ /* 0x040fee0000410000 */
[----:B------:R2:W-:Y:S01]  /*11af0*/  MUFU.EX2 R118, R4 ;  /* 0x0000000400767308 */ /* 0x0005e20000000800 */
[----:B---3--:R-:W-:Y:S01]  /*11b00*/  FMUL.FTZ R24, R69, R140 ;  /* 0x0000008c45187220 */ /* 0x008fe20000410000 */
[----:B------:R-:W-:Y:S02]  /*11b10*/  MOV R140, R199 ;  /* 0x000000c7008c7202 */ /* 0x000fe40000000f00 */
[----:B------:R-:W-:Y:S01]  /*11b20*/  MOV R199, R80 ;  /* 0x0000005000c77202 */ /* 0x000fe20000000f00 */
[--C-:B--2---:R-:W-:Y:S02]  /*11b30*/  FFMA.FTZ R4, R26, c[0x0][0x2d0], -R3.reuse ;  /* 0x0000b4001a047a23 */ /* 0x104fe40000010803 */
[C---:B------:R-:W-:Y:S01]  /*11b40*/  FMUL.FTZ R26, R0.reuse, R142 ;  /* 0x0000008e001a7220 */ /* 0x040fe20000410000 */
[----:B------:R-:W-:Y:S02]  /*11b50*/  MOV R142, R187 ;  /* 0x000000bb008e7202 */ /* 0x000fe40000000f00 */
[----:B------:R2:W-:Y:S01]  /*11b60*/  MUFU.EX2 R90, R4 ;  /* 0x00000004005a7308 */ /* 0x0005e20000000800 */
[----:B------:R-:W-:Y:S02]  /*11b70*/  IMAD.MOV.U32 R187, RZ, RZ, R82 ;  /* 0x000000ffffbb7224 */ /* 0x000fe400078e0052 */
[----:B--2---:R-:W-:Y:S02]  /*11b80*/  FFMA.FTZ R4, R27, c[0x0][0x2d0], -R3 ;  /* 0x0000b4001b047a23 */ /* 0x004fe40000010803 */
[----:B------:R-:W-:Y:S01]  /*11b90*/  FMUL.FTZ R27, R0, R143 ;  /* 0x0000008f001b7220 */ /* 0x000fe20000410000 */
[----:B------:R-:W-:Y:S04]  /*11ba0*/  MOV R143, R186 ;  /* 0x000000ba008f7202 */ /* 0x000fe80000000f00 */
[----:B------:R2:W-:Y:S01]  /*11bb0*/  MUFU.EX2 R184, R4 ;  /* 0x0000000400b87308 */ /* 0x0005e20000000800 */
[----:B------:R-:W-:Y:S01]  /*11bc0*/  MOV R186, R84 ;  /* 0x0000005400ba7202 */ /* 0x000fe20000000f00 */
[--C-:B--2---:R-:W-:Y:S08]  /*11bd0*/  FFMA.FTZ R4, R28, c[0x0][0x2d0], -R96.reuse ;  /* 0x0000b4001c047a23 */ /* 0x104ff00000010860 */
[----:B------:R2:W3:Y:S10]  /*11be0*/  MUFU.EX2 R28, R12 ;  /* 0x0000000c001c7308 */ /* 0x0004f40000000800 */
[----:B------:R4:W1:Y:S01]  /*11bf0*/  MUFU.EX2 R86, R4 ;  /* 0x0000000400567308 */ /* 0x0008620000000800 */
[----:B--2---:R-:W-:Y:S01]  /*11c00*/  FMUL.FTZ R12, R69, R128 ;  /* 0x00000080450c7220 */ /* 0x004fe20000410000 */
[----:B---3--:R-:W-:Y:S01]  /*11c10*/  MOV R130, R28 ;  /* 0x0000001c00827202 */ /* 0x008fe20000000f00 */
[----:B------:R-:W-:Y:S02]  /*11c20*/  FFMA.FTZ R28, R51, c[0x0][0x2d0], -R107 ;  /* 0x0000b400331c7a23 */ /* 0x000fe4000001086b */
[----:B------:R-:W-:Y:S05]  /*11c30*/  FMUL.FTZ R51, R68, R167 ;  /* 0x000000a744337220 */ /* 0x000fea0000410000 */
[----:B------:R2:W-:Y:S01]  /*11c40*/  MUFU.EX2 R33, R28 ;  /* 0x0000001c00217308 */ /* 0x0005e20000000800 */
[----:B----4-:R-:W-:Y:S01]  /*11c50*/  FFMA.FTZ R4, R29, c[0x0][0x2d0], -R96 ;  /* 0x0000b4001d047a23 */ /* 0x010fe20000010860 */
[----:B-1----:R-:W-:Y:S01]  /*11c60*/  MOV R128, R86 ;  /* 0x0000005600807202 */ /* 0x002fe20000000f00 */
[C---:B------:R-:W-:Y:S07]  /*11c70*/  FMUL.FTZ R29, R69.reuse, R145 ;  /* 0x00000091451d7220 */ /* 0x040fee0000410000 */
[----:B------:R1:W3:Y:S01]  /*11c80*/  MUFU.EX2 R188, R4 ;  /* 0x0000000400bc7308 */ /* 0x0002e20000000800 */
[C---:B--2---:R-:W-:Y:S09]  /*11c90*/  FMUL.FTZ R28, R69.reuse, R144 ;  /* 0x00000090451c7220 */ /* 0x044ff20000410000 */
[----:B------:R2:W-:Y:S01]  /*11ca0*/  MUFU.EX2 R144, R40 ;  /* 0x0000002800907308 */ /* 0x0005e20000000800 */
[----:B-1----:R-:W-:Y:S02]  /*11cb0*/  FFMA.FTZ R4, R30, c[0x0][0x2d0], -R3 ;  /* 0x0000b4001e047a23 */ /* 0x002fe40000010803 */
[C---:B------:R-:W-:Y:S07]  /*11cc0*/  FMUL.FTZ R30, R0.reuse, R146 ;  /* 0x00000092001e7220 */ /* 0x040fee0000410000 */
[----:B------:R1:W4:Y:S01]  /*11cd0*/  MUFU.EX2 R85, R4 ;  /* 0x0000000400557308 */ /* 0x0003220000000800 */
[----:B---3--:R-:W-:Y:S01]  /*11ce0*/  IMAD.MOV.U32 R141, RZ, RZ, R188 ;  /* 0x000000ffff8d7224 */ /* 0x008fe200078e00bc */
[----:B------:R-:W-:Y:S01]  /*11cf0*/  MOV R188, R59 ;  /* 0x0000003b00bc7202 */ /* 0x000fe20000000f00 */
[----:B------:R-:W-:Y:S07]  /*11d00*/  FMUL.FTZ R59, R0, R175 ;  /* 0x000000af003b7220 */ /* 0x000fee0000410000 */
[----:B------:R3:W-:Y:S01]  /*11d10*/  MUFU.EX2 R146, R32 ;  /* 0x0000002000927308 */ /* 0x0007e20000000800 */
[----:B--2---:R-:W-:Y:S02]  /*11d20*/  FMUL.FTZ R40, R69, R156 ;  /* 0x0000009c45287220 */ /* 0x004fe40000410000 */
[----:B-1----:R-:W-:Y:S01]  /*11d30*/  FFMA.FTZ R4, R37, c[0x0][0x2d0], -R105 ;  /* 0x0000b40025047a23 */ /* 0x002fe20000010869 */
[----:B----4-:R-:W-:Y:S02]  /*11d40*/  MOV R129, R85 ;  /* 0x0000005500817202 */ /* 0x010fe40000000f00 */
[----:B------:R-:W-:Y:S04]  /*11d50*/  LDSM.16.MT88.4 R84, [R224+0x900] ;  /* 0x00090000e054783b */ /* 0x000fe80000004200 */
[----:B------:R1:W2:Y:S01]  /*11d60*/  MUFU.EX2 R46, R4 ;  /* 0x00000004002e7308 */ /* 0x0002a20000000800 */
[C---:B---3--:R-:W-:Y:S01]  /*11d70*/  FMUL.FTZ R32, R70.reuse, R148 ;  /* 0x0000009446207220 */ /* 0x048fe20000410000 */
[----:B------:R-:W-:Y:S01]  /*11d80*/  MOV R148, R33 ;  /* 0x0000002100947202 */ /* 0x000fe20000000f00 */
[----:B------:R-:W-:Y:S07]  /*11d90*/  FMUL.FTZ R33, R70, R149 ;  /* 0x0000009546217220 */ /* 0x000fee0000410000 */
[----:B------:R3:W-:Y:S01]  /*11da0*/  MUFU.EX2 R149, R44 ;  /* 0x0000002c00957308 */ /* 0x0007e20000000800 */
[----:B-1----:R-:W-:Y:S01]  /*11db0*/  FFMA.FTZ R4, R38, c[0x0][0x2d0], -R107 ;  /* 0x0000b40026047a23 */ /* 0x002fe2000001086b */
[----:B--2---:R-:W-:Y:S01]  /*11dc0*/  MOV R134, R46 ;  /* 0x0000002e00867202 */ /* 0x004fe20000000f00 */
[----:B------:R-:W1:Y:S01]  /*11dd0*/  LDSM.16.MT88.4 R36, [R227+0x100] ;  /* 0x00010000e324783b */ /* 0x000e620000004200 */
[----:B------:R-:W-:Y:S06]  /*11de0*/  FMUL.FTZ R46, R0, R162 ;  /* 0x000000a2002e7220 */ /* 0x000fec0000410000 */
[----:B------:R2:W4:Y:S01]  /*11df0*/  MUFU.EX2 R45, R4 ;  /* 0x00000004002d7308 */ /* 0x0005220000000800 */
[C---:B---3--:R-:W-:Y:S02]  /*11e00*/  FMUL.FTZ R44, R69.reuse, R160 ;  /* 0x000000a0452c7220 */ /* 0x048fe40000410000 */
[C---:B--2---:R-:W-:Y:S01]  /*11e10*/  FMUL.FTZ R4, R70.reuse, R120 ;  /* 0x0000007846047220 */ /* 0x044fe20000410000 */
[----:B------:R-:W-:Y:S02]  /*11e20*/  MOV R120, R90 ;  /* 0x0000005a00787202 */ /* 0x000fe40000000f00 */
[----:B----4-:R-:W-:Y:S01]  /*11e30*/  MOV R135, R45 ;  /* 0x0000002d00877202 */ /* 0x010fe20000000f00 */
[----:B------:R-:W-:Y:S03]  /*11e40*/  FMUL.FTZ R45, R69, R161 ;  /* 0x000000a1452d7220 */ /* 0x000fe60000410000 */
[-C--:B------:R-:W-:Y:S08]  /*11e50*/  HMMA.16816.F32.BF16 R4, R76, R20.reuse, R4 ;  /* 0x000000144c04723c */ /* 0x080ff00000041804 */
[C---:B------:R-:W-:Y:S07]  /*11e60*/  HMMA.16816.F32.BF16 R8, R64.reuse, R20, R8 ;  /* 0x000000144008723c */ /* 0x040fee0000041808 */
[--C-:B------:R-:W-:Y:S01]  /*11e70*/  FFMA.FTZ R20, R49, c[0x0][0x2d0], -R105.reuse ;  /* 0x0000b40031147a23 */ /* 0x100fe20000010869 */
[-C--:B------:R-:W-:Y:S03]  /*11e80*/  HMMA.16816.F32.BF16 R12, R64, R22.reuse, R12 ;  /* 0x00000016400c723c */ /* 0x080fe6000004180c */
[----:B------:R2:W3:Y:S01]  /*11e90*/  MUFU.EX2 R34, R20 ;  /* 0x0000001400227308 */ /* 0x0004e20000000800 */
[C---:B------:R-:W-:Y:S02]  /*11ea0*/  FMUL.FTZ R49, R70.reuse, R165 ;  /* 0x000000a546317220 */ /* 0x040fe40000410000 */
[----:B------:R-:W-:Y:S01]  /*11eb0*/  LDSM.16.MT88.4 R164, [R225+0x3100] ;  /* 0x00310000e1a4783b */ /* 0x000fe20000004200 */
[----:B------:R-:W-:Y:S01]  /*11ec0*/  FMUL.FTZ R21, R70, R137 ;  /* 0x0000008946157220 */ /* 0x000fe20000410000 */
[C---:B------:R-:W-:Y:S04]  /*11ed0*/  HMMA.16816.F32.BF16 R16, R76.reuse, R22, R16 ;  /* 0x000000164c10723c */ /* 0x040fe80000041810 */
[----:B------:R-:W-:Y:S02]  /*11ee0*/  MOV R137, R184 ;  /* 0x000000b800897202 */ /* 0x000fe40000000f00 */
[----:B------:R-:W-:Y:S01]  /*11ef0*/  MOV R184, R57 ;  /* 0x0000003900b87202 */ /* 0x000fe20000000f00 */
[C---:B------:R-:W-:Y:S01]  /*11f00*/  FMUL.FTZ R22, R68.reuse, R138 ;  /* 0x0000008a44167220 */ /* 0x040fe20000410000 */
[----:B------:R-:W-:Y:S01]  /*11f10*/  MOV R138, R118 ;  /* 0x00000076008a7202 */ /* 0x000fe20000000f00 */
[----:B------:R-:W-:Y:S03]  /*11f20*/  FMUL.FTZ R23, R68, R139 ;  /* 0x0000008b44177220 */ /* 0x000fe60000410000 */
[----:B------:R-:W-:Y:S01]  /*11f30*/  FMUL.FTZ R57, R69, R173 ;  /* 0x000000ad45397220 */ /* 0x000fe20000410000 */
[----:B------:R-:W-:Y:S01]  /*11f40*/  MOV R118, R62 ;  /* 0x0000003e00767202 */ /* 0x000fe20000000f00 */
[----:B------:R-:W-:Y:S01]  /*11f50*/  FMUL.FTZ R62, R0, R178 ;  /* 0x000000b2003e7220 */ /* 0x000fe20000410000 */
[----:B------:R-:W-:Y:S01]  /*11f60*/  MOV R139, R91 ;  /* 0x0000005b008b7202 */ /* 0x000fe20000000f00 */
[----:B--2---:R-:W-:Y:S01]  /*11f70*/  FMUL.FTZ R20, R70, R136 ;  /* 0x0000008846147220 */ /* 0x004fe20000410000 */
[----:B------:R-:W-:Y:S01]  /*11f80*/  MOV R136, R185 ;  /* 0x000000b900887202 */ /* 0x000fe20000000f00 */
[----:B---3--:R-:W-:Y:S01]  /*11f90*/  IMAD.MOV.U32 R147, RZ, RZ, R34 ;  /* 0x000000ffff937224 */ /* 0x008fe200078e0022 */
[----:B------:R-:W-:Y:S01]  /*11fa0*/  MOV R185, R83 ;  /* 0x0000005300b97202 */ /* 0x000fe20000000f00 */
[----:B------:R-:W-:Y:S01]  /*11fb0*/  FMUL.FTZ R34, R68, R150 ;  /* 0x0000009644227220 */ /* 0x000fe20000410000 */
[----:B------:R-:W2:Y:S02]  /*11fc0*/  LDSM.16.MT88.4 R80, [R226+0x100] ;  /* 0x00010000e250783b */ /* 0x000ea40000004200 */
[-C--:B-1----:R-:W-:Y:S08]  /*11fd0*/  HMMA.16816.F32.BF16 R20, R76, R36.reuse, R20 ;  /* 0x000000244c14723c */ /* 0x082ff00000041814 */
        /* <DEDUP_REMOVED lines=9> */
[C---:B-1----:R-:W-:Y:S07]  /*12070*/  FMUL.FTZ R36, R70.reuse, R152 ;  /* 0x0000009846247220 */ /* 0x042fee0000410000 */
[-C--:B------:R-:W-:Y:S08]  /*12080*/  HMMA.16816.F32.BF16 R36, R76, R52.reuse, R36 ;  /* 0x000000344c24723c */ /* 0x080ff00000041824 */
[C---:B------:R-:W-:Y:S07]  /*12090*/  HMMA.16816.F32.BF16 R40, R64.reuse, R52, R40 ;  /* 0x000000344028723c */ /* 0x040fee0000041828 */
[----:B------:R-:W-:Y:S01]  /*120a0*/  FFMA.FTZ R52, R209, c[0x0][0x2d0], -R96 ;  /* 0x0000b400d1347a23 */ /* 0x000fe20000010860 */
[-C--:B------:R-:W-:Y:S03]  /*120b0*/  HMMA.16816.F32.BF16 R44, R64, R54.reuse, R44 ;  /* 0x00000036402c723c */ /* 0x080fe6000004182c */
[----:B------:R1:W3:Y:S01]  /*120c0*/  MUFU.EX2 R88, R52 ;  /* 0x0000003400587308 */ /* 0x0002e20000000800 */
[----:B------:R-:W-:Y:S04]  /*120d0*/  FMUL.FTZ R53, R70, R169 ;  /* 0x000000a946357220 */ /* 0x000fe80000410000 */
[C---:B------:R-:W-:Y:S07]  /*120e0*/  HMMA.16816.F32.BF16 R48, R76.reuse, R54, R48 ;  /* 0x000000364c30723c */ /* 0x040fee0000041830 */
[C---:B------:R-:W-:Y:S02]  /*120f0*/  FMUL.FTZ R54, R68.reuse, R170 ;  /* 0x000000aa44367220 */ /* 0x040fe40000410000 */
[----:B------:R-:W-:Y:S03]  /*12100*/  FMUL.FTZ R55, R68, R171 ;  /* 0x000000ab44377220 */ /* 0x000fe60000410000 */
[C---:B-1----:R-:W-:Y:S07]  /*12110*/  FMUL.FTZ R52, R70.reuse, R168 ;  /* 0x000000a846347220 */ /* 0x042fee0000410000 */
[-C--:B--2---:R-:W-:Y:S08]  /*12120*/  HMMA.16816.F32.BF16 R52, R76, R80.reuse, R52 ;  /* 0x000000504c34723c */ /* 0x084ff00000041834 */
        /* <DEDUP_REMOVED lines=18> */
[----:B---3--:R-:W-:Y:S02]  /*12250*/  MOV R214, R88 ;  /* 0x0000005800d67202 */ /* 0x008fe40000000f00 */
        /* <DEDUP_REMOVED lines=9> */
[----:B------:R-:W-:Y:S02]  /*122f0*/  MOV R134, R131 ;  /* 0x0000008300867202 */ /* 0x000fe40000000f00 */
[----:B------:R-:W-:Y:S02]  /*12300*/  MOV R131, R130 ;  /* 0x0000008200837202 */ /* 0x000fe40000000f00 */
[----:B------:R-:W-:Y:S01]  /*12310*/  MOV R130, R125 ;  /* 0x0000007d00827202 */ /* 0x000fe20000000f00 */
[----:B------:R-:W-:Y:S01]  /*12320*/  IMAD.MOV.U32 R150, RZ, RZ, R134 ;  /* 0x000000ffff967224 */ /* 0x000fe200078e0086 */
[----:B------:R-:W-:Y:S02]  /*12330*/  MOV R125, R198 ;  /* 0x000000c6007d7202 */ /* 0x000fe40000000f00 */
[----:B------:R-:W-:Y:S01]  /*12340*/  MOV R198, R92 ;  /* 0x0000005c00c67202 */ /* 0x000fe20000000f00 */
[----:B------:R-:W-:Y:S01]  /*12350*/  FFMA.FTZ R92, R219, c[0x0][0x2d0], -R107 ;  /* 0x0000b400db5c7a23 */ /* 0x000fe2000001086b */
[----:B------:R-:W-:Y:S02]  /*12360*/  MOV R134, R131 ;  /* 0x0000008300867202 */ /* 0x000fe40000000f00 */
[----:B------:R-:W-:Y:S01]  /*12370*/  MOV R219, R148 ;  /* 0x0000009400db7202 */ /* 0x000fe20000000f00 */
[----:B------:R3:W-:Y:S01]  /*12380*/  MUFU.EX2 R210, R92 ;  /* 0x0000005c00d27308 */ /* 0x0007e20000000800 */
[----:B------:R-:W-:Y:S02]  /*12390*/  MOV R148, R147 ;  /* 0x0000009300947202 */ /* 0x000fe40000000f00 */
[----:B------:R-:W-:Y:S02]  /*123a0*/  MOV R147, R132 ;  /* 0x0000008400937202 */ /* 0x000fe40000000f00 */
[----:B------:R-:W-:Y:S02]  /*123b0*/  MOV R132, R125 ;  /* 0x0000007d00847202 */ /* 0x000fe40000000f00 */
[----:B------:R-:W-:Y:S02]  /*123c0*/  MOV R125, R189 ;  /* 0x000000bd007d7202 */ /* 0x000fe40000000f00 */
[----:B-1----:R-:W-:Y:S02]  /*123d0*/  F2FP.BF16.PACK_AB R80, R138, R121 ;  /* 0x000000798a50723e */ /* 0x002fe400000010ff */
[----:B------:R-:W-:Y:S02]  /*123e0*/  MOV R189, R93 ;  /* 0x0000005d00bd7202 */ /* 0x000fe40000000f00 */
[----:B------:R-:W-:Y:S02]  /*123f0*/  MOV R131, R191 ;  /* 0x000000bf00837202 */ /* 0x000fe40000000f00 */
[----:B------:R-:W-:Y:S01]  /*12400*/  MOV R191, R202 ;  /* 0x000000ca00bf7202 */ /* 0x000fe20000000f00 */
[C---:B------:R-:W-:Y:S04]  /*12410*/  HMMA.16816.F32.BF16 R8, R80.reuse, R84, R8 ;  /* 0x000000545008723c */ /* 0x040fe80000041808 */
[----:B------:R-:W-:Y:S03]  /*12420*/  MOV R202, R94 ;  /* 0x0000005e00ca7202 */ /* 0x000fe60000000f00 */
[--C-:B------:R-:W-:Y:S01]  /*12430*/  FFMA.FTZ R84, R212, c[0x0][0x2d0], -R105.reuse ;  /* 0x0000b400d4547a23 */ /* 0x100fe20000010869 */
[-C--:B------:R-:W-:Y:S03]  /*12440*/  HMMA.16816.F32.BF16 R12, R80, R86.reuse, R12 ;  /* 0x00000056500c723c */ /* 0x080fe6000004180c */
[----:B------:R1:W-:Y:S01]  /*12450*/  MUFU.EX2 R208, R84 ;  /* 0x0000005400d07308 */ /* 0x0003e20000000800 */
[----:B------:R-:W-:Y:S02]  /*12460*/  MOV R212, R133 ;  /* 0x0000008500d47202 */ /* 0x000fe40000000f00 */
[----:B------:R-:W-:Y:S02]  /*12470*/  MOV R133, R130 ;  /* 0x0000008200857202 */ /* 0x000fe40000000f00 */
[C---:B------:R-:W-:Y:S04]  /*12480*/  HMMA.16816.F32.BF16 R16, R76.reuse, R86, R16 ;  /* 0x000000564c10723c */ /* 0x040fe80000041810 */
[----:B------:R-:W-:Y:S02]  /*12490*/  MOV R130, R197 ;  /* 0x000000c500827202 */ /* 0x000fe40000000f00 */
[----:B------:R-:W-:Y:S02]  /*124a0*/  MOV R197, R95 ;  /* 0x0000005f00c57202 */ /* 0x000fe40000000f00 */
[-C--:B--2---:R-:W-:Y:S01]  /*124b0*/  HMMA.16816.F32.BF16 R20, R76, R88.reuse, R20 ;  /* 0x000000584c14723c */ /* 0x084fe20000041814 */
[----:B---3--:R-:W2:Y:S07]  /*124c0*/  LDSM.16.MT88.4 R92, [R225+0x900] ;  /* 0x00090000e15c783b */ /* 0x008eae0000004200 */
[C---:B------:R-:W-:Y:S04]  /*124d0*/  HMMA.16816.F32.BF16 R24, R80.reuse, R88, R24 ;  /* 0x000000585018723c */ /* 0x040fe80000041818 */
[----:B-1----:R-:W-:Y:S01]  /*124e0*/  FFMA.FTZ R84, R213, c[0x0][0x2d0], -R105 ;  /* 0x0000b400d5547a23 */ /* 0x002fe20000010869 */
[----:B------:R-:W-:Y:S02]  /*124f0*/  MOV R213, R151 ;  /* 0x0000009700d57202 */ /* 0x000fe40000000f00 */
[----:B------:R-:W-:Y:S01]  /*12500*/  FFMA.FTZ R88, R221, c[0x0][0x2d0], -R96 ;  /* 0x0000b400dd587a23 */ /* 0x000fe20000010860 */
[-C--:B------:R-:W-:Y:S01]  /*12510*/  HMMA.16816.F32.BF16 R28, R80, R90.reuse, R28 ;  /* 0x0000005a501c723c */ /* 0x080fe2000004181c */
[----:B------:R1:W-:Y:S03]  /*12520*/  MUFU.EX2 R209, R84 ;  /* 0x0000005400d17308 */ /* 0x0003e60000000800 */
[----:B------:R-:W-:Y:S04]  /*12530*/  MOV R221, R149 ;  /* 0x0000009500dd7202 */ /* 0x000fe80000000f00 */
[C---:B------:R-:W-:Y:S03]  /*12540*/  HMMA.16816.F32.BF16 R32, R76.reuse, R90, R32 ;  /* 0x0000005a4c20723c */ /* 0x040fe60000041820 */
[----:B------:R3:W-:Y:S05]  /*12550*/  MUFU.EX2 R153, R88 ;  /* 0x0000005800997308 */ /* 0x0007ea0000000800 */
[-C--:B--2---:R-:W-:Y:S04]  /*12560*/  HMMA.16816.F32.BF16 R36, R76, R92.reuse, R36 ;  /* 0x0000005c4c24723c */ /* 0x084fe80000041824 */
[----:B-1----:R-:W-:Y:S01]  /*12570*/  FFMA.FTZ R84, R215, c[0x0][0x2d0], -R107 ;  /* 0x0000b400d7547a23 */ /* 0x002fe2000001086b */
[----:B------:R-:W-:Y:S01]  /*12580*/  MOV R215, R147 ;  /* 0x0000009300d77202 */ /* 0x000fe20000000f00 */
[----:B------:R-:W-:Y:S01]  /*12590*/  IMAD.MOV.U32 R147, RZ, RZ, R134 ;  /* 0x000000ffff937224 */ /* 0x000fe200078e0086 */
[----:B------:R-:W-:Y:S01]  /*125a0*/  MOV R134, R133 ;  /* 0x0000008500867202 */ /* 0x000fe20000000f00 */
[C---:B------:R-:W-:Y:S04]  /*125b0*/  HMMA.16816.F32.BF16 R40, R80.reuse, R92, R40 ;  /* 0x0000005c5028723c */ /* 0x040fe80000041828 */
[----:B------:R-:W-:Y:S01]  /*125c0*/  MOV R133, R132 ;  /* 0x0000008400857202 */ /* 0x000fe20000000f00 */
[--C-:B---3--:R-:W-:Y:S01]  /*125d0*/  FFMA.FTZ R88, R220, c[0x0][0x2d0], -R96.reuse ;  /* 0x0000b400dc587a23 */ /* 0x108fe20000010860 */
[----:B------:R-:W-:Y:S01]  /*125e0*/  MOV R132, R131 ;  /* 0x0000008300847202 */ /* 0x000fe20000000f00 */
[--C-:B------:R-:W-:Y:S01]  /*125f0*/  FFMA.FTZ R92, R250, c[0x0][0x2d0], -R96.reuse ;  /* 0x0000b400fa5c7a23 */ /* 0x100fe20000010860 */
[-C--:B------:R-:W-:Y:S01]  /*12600*/  HMMA.16816.F32.BF16 R44, R80, R94.reuse, R44 ;  /* 0x0000005e502c723c */ /* 0x080fe2000004182c */
[----:B------:R1:W-:Y:S03]  /*12610*/  MUFU.EX2 R159, R88 ;  /* 0x00000058009f7308 */ /* 0x0003e60000000800 */
[----:B------:R-:W-:Y:S02]  /*12620*/  MOV R131, R130 ;  /* 0x0000008200837202 */ /* 0x000fe40000000f00 */
[----:B------:R-:W-:Y:S02]  /*12630*/  MOV R130, R125 ;  /* 0x0000007d00827202 */ /* 0x000fe40000000f00 */
[C---:B------:R-:W-:Y:S04]  /*12640*/  HMMA.16816.F32.BF16 R48, R76.reuse, R94, R48 ;  /* 0x0000005e4c30723c */ /* 0x040fe80000041830 */
[----:B------:R-:W-:Y:S02]  /*12650*/  MOV R125, R197 ;  /* 0x000000c5007d7202 */ /* 0x000fe40000000f00 */
[----:B------:R-:W-:Y:S02]  /*12660*/  MOV R197, R202 ;  /* 0x000000ca00c57202 */ /* 0x000fe40000000f00 */
[----:B------:R2:W-:Y:S01]  /*12670*/  MUFU.EX2 R202, R84 ;  /* 0x0000005400ca7308 */ /* 0x0005e20000000800 */
[----:B------:R-:W-:Y:S03]  /*12680*/  MOV R220, R148 ;  /* 0x0000009400dc7202 */ /* 0x000fe60000000f00 */
[----:B------:R-:W-:Y:S01]  /*12690*/  MOV R250, R128 ;  /* 0x0000008000fa7202 */ /* 0x000fe20000000f00 */
[----:B-1----:R-:W-:Y:S01]  /*126a0*/  FFMA.FTZ R88, R223, c[0x0][0x2d0], -R3 ;  /* 0x0000b400df587a23 */ /* 0x002fe20000010803 */
[----:B------:R-:W-:Y:S02]  /*126b0*/  MOV R223, R135 ;  /* 0x0000008700df7202 */ /* 0x000fe40000000f00 */
[----:B------:R-:W-:Y:S02]  /*126c0*/  MOV R135, R198 ;  /* 0x000000c600877202 */ /* 0x000fe40000000f00 */
[----:B------:R1:W-:Y:S01]  /*126d0*/  MUFU.EX2 R152, R88 ;  /* 0x0000005800987308 */ /* 0x0003e20000000800 */
[----:B--2---:R-:W-:Y:S01]  /*126e0*/  FFMA.FTZ R84, R216, c[0x0][0x2d0], -R107 ;  /* 0x0000b400d8547a23 */ /* 0x004fe2000001086b */
[----:B------:R-:W-:Y:S08]  /*126f0*/  MOV R216, R150 ;  /* 0x0000009600d87202 */ /* 0x000ff00000000f00 */
[----:B------:R2:W-:Y:S01]  /*12700*/  MUFU.EX2 R203, R84 ;  /* 0x0000005400cb7308 */ /* 0x0005e20000000800 */
[----:B-1----:R-:W-:Y:S01]  /*12710*/  FFMA.FTZ R88, R246, c[0x0][0x2d0], -R3 ;  /* 0x0000b400f6587a23 */ /* 0x002fe20000010803 */
[----:B------:R-:W-:Y:S02]  /*12720*/  MOV R246, R134 ;  /* 0x0000008600f67202 */ /* 0x000fe40000000f00 */
[----:B------:R-:W-:Y:S06]  /*12730*/  MOV R134, R133 ;  /* 0x0000008500867202 */ /* 0x000fec0000000f00 */
[----:B------:R1:W3:Y:S01]  /*12740*/  MUFU.EX2 R158, R88 ;  /* 0x00000058009e7308 */ /* 0x0002e20000000800 */
[----:B------:R-:W-:Y:S01]  /*12750*/  MOV R133, R132 ;  /* 0x0000008400857202 */ /* 0x000fe20000000f00 */
[----:B------:R-:W-:Y:S01]  /*12760*/  IMAD.MOV.U32 R132, RZ, RZ, R131 ;  /* 0x000000ffff847224 */ /* 0x000fe200078e0083 */
[----:B------:R-:W-:Y:S02]  /*12770*/  MOV R131, R130 ;  /* 0x0000008200837202 */ /* 0x000fe40000000f00 */
[----:B------:R-:W-:Y:S02]  /*12780*/  MOV R130, R125 ;  /* 0x0000007d00827202 */ /* 0x000fe40000000f00 */
[----:B------:R-:W-:Y:S02]  /*12790*/  MOV R125, R197 ;  /* 0x000000c5007d7202 */ /* 0x000fe40000000f00 */
[----:B------:R-:W-:Y:S01]  /*127a0*/  MOV R197, R189 ;  /* 0x000000bd00c57202 */ /* 0x000fe20000000f00 */
[----:B--2---:R-:W2:Y:S01]  /*127b0*/  LDSM.16.MT88.4 R84, [R226+0x900] ;  /* 0x00090000e254783b */ /* 0x004ea20000004200 */
[----:B------:R-:W-:Y:S02]  /*127c0*/  MOV R189, R200 ;  /* 0x000000c800bd7202 */ /* 0x000fe40000000f00 */
[----:B------:R4:W-:Y:S01]  /*127d0*/  MUFU.EX2 R200, R92 ;  /* 0x0000005c00c87308 */ /* 0x0009e20000000800 */
[----:B-1----:R-:W-:Y:S01]  /*127e0*/  FFMA.FTZ R88, R222, c[0x0][0x2d0], -R96 ;  /* 0x0000b400de587a23 */ /* 0x002fe20000010860 */
[----:B------:R-:W-:Y:S08]  /*127f0*/  MOV R222, R129 ;  /* 0x0000008100de7202 */ /* 0x000ff00000000f00 */
[----:B------:R1:W1:Y:S01]  /*12800*/  MUFU.EX2 R157, R88 ;  /* 0x00000058009d7308 */ /* 0x0002620000000800 */
[--C-:B----4-:R-:W-:Y:S01]  /*12810*/  FFMA.FTZ R92, R252, c[0x0][0x2d0], -R3.reuse ;  /* 0x0000b400fc5c7a23 */ /* 0x110fe20000010803 */
[----:B------:R-:W-:Y:S08]  /*12820*/  MOV R252, R127 ;  /* 0x0000007f00fc7202 */ /* 0x000ff00000000f00 */
[----:B------:R4:W-:Y:S01]  /*12830*/  MUFU.EX2 R156, R92 ;  /* 0x0000005c009c7308 */ /* 0x0009e20000000800 */
[-C--:B--2---:R-:W-:Y:S01]  /*12840*/  HMMA.16816.F32.BF16 R52, R76, R84.reuse, R52 ;  /* 0x000000544c34723c */ /* 0x084fe20000041834 */
[----:B-1----:R-:W1:Y:S07]  /*12850*/  LDSM.16.MT88.4 R88, [R224+0x1100] ;  /* 0x00110000e058783b */ /* 0x002e6e0000004200 */
[C---:B------:R-:W-:Y:S07]  /*12860*/  HMMA.16816.F32.BF16 R56, R80.reuse, R84, R56 ;  /* 0x000000545038723c */ /* 0x040fee0000041838 */
[----:B------:R-:W-:Y:S01]  /*12870*/  FFMA.FTZ R84, R134, c[0x0][0x2d0], -R3 ;  /* 0x0000b40086547a23 */ /* 0x000fe20000010803 */
[-C--:B------:R-:W-:Y:S03]  /*12880*/  HMMA.16816.F32.BF16 R60, R80, R86.reuse, R60 ;  /* 0x00000056503c723c */ /* 0x080fe6000004183c */
[----:B------:R2:W1:Y:S01]  /*12890*/  MUFU.EX2 R163, R84 ;  /* 0x0000005400a37308 */ /* 0x0004620000000800 */
[----:B------:R-:W-:Y:S02]  /*128a0*/  MOV R134, R133 ;  /* 0x0000008500867202 */ /* 0x000fe40000000f00 */
[----:B------:R-:W-:Y:S01]  /*128b0*/  MOV R133, R132 ;  /* 0x0000008400857202 */ /* 0x000fe20000000f00 */
[----:B------:R-:W-:Y:S01]  /*128c0*/  FFMA.FTZ R80, R243, c[0x0][0x2d0], -R105 ;  /* 0x0000b400f3507a23 */ /* 0x000fe20000010869 */
[----:B------:R-:W-:Y:S04]  /*128d0*/  HMMA.16816.F32.BF16 R64, R76, R86, R64 ;  /* 0x000000564c40723c */ /* 0x000fe80000041840 */
[----:B------:R-:W-:Y:S01]  /*128e0*/  MOV R132, R131 ;  /* 0x0000008300847202 */ /* 0x000fe20000000f00 */
[----:B------:R1:W-:Y:S01]  /*128f0*/  MUFU.EX2 R162, R80 ;  /* 0x0000005000a27308 */ /* 0x0003e20000000800 */
[----:B------:R-:W-:Y:S01]  /*12900*/  MOV R131, R130 ;  /* 0x0000008200837202 */ /* 0x000fe20000000f00 */
[----:B----4-:R-:W-:Y:S01]  /*12910*/  FFMA.FTZ R92, R134, c[0x0][0x2d0], -R107 ;  /* 0x0000b400865c7a23 */ /* 0x010fe2000001086b */
[----:B------:R-:W-:Y:S04]  /*12920*/  MOV R130, R125 ;  /* 0x0000007d00827202 */ /* 0x000fe80000000f00 */
[----:B------:R-:W-:Y:S01]  /*12930*/  MOV R125, R197 ;  /* 0x000000c5007d7202 */ /* 0x000fe20000000f00 */
[----:B------:R-:W-:Y:S01]  /*12940*/  IMAD.MOV.U32 R148, RZ, RZ, R130 ;  /* 0x000000ffff947224 */ /* 0x000fe200078e0082 */
[----:B------:R-:W-:Y:S01]  /*12950*/  MOV R197, R189 ;  /* 0x000000bd00c57202 */ /* 0x000fe20000000f00 */
[----:B------:R4:W-:Y:S01]  /*12960*/  MUFU.EX2 R161, R92 ;  /* 0x0000005c00a17308 */ /* 0x0009e20000000800 */
[----:B------:R-:W-:Y:S02]  /*12970*/  MOV R189, R188 ;  /* 0x000000bc00bd7202 */ /* 0x000fe40000000f00 */
[----:B------:R-:W-:Y:S01]  /*12980*/  MOV R188, R199 ;  /* 0x000000c700bc7202 */ /* 0x000fe20000000f00 */
[----:B--2---:R-:W2:Y:S01]  /*12990*/  LDSM.16.MT88.4 R84, [R227+0x1100] ;  /* 0x00110000e354783b */ /* 0x004ea20000004200 */
[----:B------:R-:W-:Y:S02]  /*129a0*/  F2FP.BF16.PACK_AB R76, R220, R246 ;  /* 0x000000f6dc4c723e */ /* 0x000fe400000010ff */
[----:B------:R-:W-:Y:S02]  /*129b0*/  F2FP.BF16.PACK_AB R77, R147, R223 ;  /* 0x000000df934d723e */ /* 0x000fe400000010ff */
[----:B------:R-:W-:Y:S02]  /*129c0*/  F2FP.BF16.PACK_AB R78, R219, R216 ;  /* 0x000000d8db4e723e */ /* 0x000fe400000010ff */
[----:B------:R-:W-:Y:S02]  /*129d0*/  F2FP.BF16.PACK_AB R79, R218, R215 ;  /* 0x000000d7da4f723e */ /* 0x000fe400000010ff */
[----:B------:R-:W-:Y:S01]  /*129e0*/  F2FP.BF16.PACK_AB R81, R221, R144 ;  /* 0x00000090dd51723e */ /* 0x000fe200000010ff */
[----:B-1----:R-:W-:Y:S01]  /*129f0*/  FFMA.FTZ R80, R249, c[0x0][0x2d0], -R105 ;  /* 0x0000b400f9507a23 */ /* 0x002fe20000010869 */
[----:B------:R-:W-:Y:S02]  /*12a00*/  F2FP.BF16.PACK_AB R82, R214, R213 ;  /* 0x000000d5d652723e */ /* 0x000fe400000010ff */
[----:B------:R-:W-:Y:S01]  /*12a10*/  F2FP.BF16.PACK_AB R83, R217, R212 ;  /* 0x000000d4d953723e */ /* 0x000fe200000010ff */
[-C--:B------:R-:W-:Y:S01]  /*12a20*/  HMMA.16816.F32.BF16 R4, R76, R88.reuse, R4 ;  /* 0x000000584c04723c */ /* 0x080fe20000041804 */
[----:B------:R1:W-:Y:S02]  /*12a30*/  MUFU.EX2 R199, R80 ;  /* 0x0000005000c77308 */ /* 0x0003e40000000800 */
[----:B------:R-:W-:Y:S02]  /*12a40*/  MOV R130, R197 ;  /* 0x000000c500827202 */ /* 0x000fe40000000f00 */
[----:B------:R-:W-:Y:S01]  /*12a50*/  MOV R134, R194 ;  /* 0x000000c200867202 */ /* 0x000fe20000000f00 */
[----:B----4-:R-:W4:Y:S01]  /*12a60*/  LDSM.16.MT88.4 R92, [R225+0x1100] ;  /* 0x00110000e15c783b */ /* 0x010f220000004200 */
[----:B------:R-:W-:Y:S02]  /*12a70*/  MOV R149, R131 ;  /* 0x0000008300957202 */ /* 0x000fe40000000f00 */
[----:B------:R-:W-:Y:S03]  /*12a80*/  MOV R131, R125 ;  /* 0x0000007d00837202 */ /* 0x000fe60000000f00 */
[----:B------:R-:W-:Y:S02]  /*12a90*/  MOV R125, R196 ;  /* 0x000000c4007d7202 */ /* 0x000fe40000000f00 */
[----:B------:R-:W-:Y:S02]  /*12aa0*/  MOV R243, R126 ;  /* 0x0000007e00f37202 */ /* 0x000fe40000000f00 */
[----:B-1----:R-:W-:Y:S07]  /*12ab0*/  F2FP.BF16.PACK_AB R80, R145, R146 ;  /* 0x000000929150723e */ /* 0x002fee00000010ff */
[C---:B------:R-:W-:Y:S07]  /*12ac0*/  HMMA.16816.F32.BF16 R8, R80.reuse, R88, R8 ;  /* 0x000000585008723c */ /* 0x040fee0000041808 */
[----:B------:R-:W-:Y:S01]  /*12ad0*/  FFMA.FTZ R88, R133, c[0x0][0x2d0], -R107 ;  /* 0x0000b40085587a23 */ /* 0x000fe2000001086b */
[-C--:B------:R-:W-:Y:S03]  /*12ae0*/  HMMA.16816.F32.BF16 R12, R80, R90.reuse, R12 ;  /* 0x0000005a500c723c */ /* 0x080fe6000004180c */
[----:B------:R1:W-:Y:S01]  /*12af0*/  MUFU.EX2 R198, R88 ;  /* 0x0000005800c67308 */ /* 0x0003e20000000800 */
[----:B------:R-:W-:Y:S02]  /*12b00*/  MOV R133, R187 ;  /* 0x000000bb00857202 */ /* 0x000fe40000000f00 */
[----:B------:R-:W-:Y:S02]  /*12b10*/  MOV R187, R195 ;  /* 0x000000c300bb7202 */ /* 0x000fe40000000f00 */
[C---:B------:R-:W-:Y:S08]  /*12b20*/  HMMA.16816.F32.BF16 R16, R76.reuse, R90, R16 ;  /* 0x0000005a4c10723c */ /* 0x040ff00000041810 */
[-C--:B--2---:R-:W-:Y:S08]  /*12b30*/  HMMA.16816.F32.BF16 R20, R76, R84.reuse, R20 ;  /* 0x000000544c14723c */ /* 0x084ff00000041814 */
[C---:B------:R-:W-:Y:S04]  /*12b40*/  HMMA.16816.F32.BF16 R24, R80.reuse, R84, R24 ;  /* 0x000000545018723c */ /* 0x040fe80000041818 */
[----:B-1----:R-:W-:Y:S03]  /*12b50*/  FFMA.FTZ R88, R247, c[0x0][0x2d0], -R105 ;  /* 0x0000b400f7587a23 */ /* 0x002fe60000010869 */
[----:B------:R-:W-:Y:S01]  /*12b60*/  FFMA.FTZ R84, R251, c[0x0][0x2d0], -R107 ;  /* 0x0000b400fb547a23 */ /* 0x000fe2000001086b */
[-C--:B------:R-:W-:Y:S01]  /*12b70*/  HMMA.16816.F32.BF16 R28, R80, R86.reuse, R28 ;  /* 0x00000056501c723c */ /* 0x080fe2000004181c */
[----:B------:R1:W-:Y:S07]  /*12b80*/  MUFU.EX2 R197, R88 ;  /* 0x0000005800c57308 */ /* 0x0003ee0000000800 */
[C---:B------:R-:W-:Y:S03]  /*12b90*/  HMMA.16816.F32.BF16 R32, R76.reuse, R86, R32 ;  /* 0x000000564c20723c */ /* 0x040fe60000041820 */
[----:B------:R2:W-:Y:S05]  /*12ba0*/  MUFU.EX2 R194, R84 ;  /* 0x0000005400c27308 */ /* 0x0005ea0000000800 */
[-C--:B----4-:R-:W-:Y:S08]  /*12bb0*/  HMMA.16816.F32.BF16 R36, R76, R92.reuse, R36 ;  /* 0x0000005c4c24723c */ /* 0x090ff00000041824 */
[C---:B------:R-:W-:Y:S04]  /*12bc0*/  HMMA.16816.F32.BF16 R40, R80.reuse, R92, R40 ;  /* 0x0000005c5028723c */ /* 0x040fe80000041828 */
[----:B-1----:R-:W-:Y:S03]  /*12bd0*/  FFMA.FTZ R88, R244, c[0x0][0x2d0], -R105 ;  /* 0x0000b400f4587a23 */ /* 0x002fe60000010869 */
[--C-:B------:R-:W-:Y:S01]  /*12be0*/  FFMA.FTZ R92, R190, c[0x0][0x2d0], -R96.reuse ;  /* 0x0000b400be5c7a23 */ /* 0x100fe20000010860 */
[-C--:B------:R-:W-:Y:S01]  /*12bf0*/  HMMA.16816.F32.BF16 R44, R80, R94.reuse, R44 ;  /* 0x0000005e502c723c */ /* 0x080fe2000004182c */
[----:B------:R1:W-:Y:S03]  /*12c00*/  MUFU.EX2 R196, R88 ;  /* 0x0000005800c47308 */ /* 0x0003e60000000800 */
[--C-:B--2---:R-:W-:Y:S01]  /*12c10*/  FFMA.FTZ R84, R149, c[0x0][0x2d0], -R96.reuse ;  /* 0x0000b40095547a23 */ /* 0x104fe20000010860 */
        /* <DEDUP_REMOVED lines=8> */
[----:B------:R-:W-:Y:S08]  /*12ca0*/  MOV R134, R193 ;  /* 0x000000c100867202 */ /* 0x000ff00000000f00 */
[----:B------:R2:W-:Y:S01]  /*12cb0*/  MUFU.EX2 R193, R84 ;  /* 0x0000005400c17308 */ /* 0x0005e20000000800 */
[--C-:B----4-:R-:W-:Y:S02]  /*12cc0*/  FFMA.FTZ R92, R148, c[0x0][0x2d0], -R96.reuse ;  /* 0x0000b400945c7a23 */ /* 0x110fe40000010860 */
[----:B------:R-:W4:Y:S07]  /*12cd0*/  LDL.LU R148, [R1+0x28] ;  /* 0x0000280001947983 */ /* 0x000f2e0000300800 */
[----:B------:R3:W-:Y:S01]  /*12ce0*/  MUFU.EX2 R171, R92 ;  /* 0x0000005c00ab7308 */ /* 0x0007e20000000800 */
[----:B-1----:R-:W1:Y:S09]  /*12cf0*/  LDSM.16.MT88.4 R88, [R226+0x1100] ;  /* 0x00110000e258783b */ /* 0x002e720000004200 */
[----:B------:R-:W-:Y:S01]  /*12d00*/  MUFU.EX2 R106, R106 ;  /* 0x0000006a006a7308 */ /* 0x000fe20000000800 */
[----:B--2---:R-:W-:Y:S01]  /*12d10*/  FFMA.FTZ R84, R133, c[0x0][0x2d0], -R3 ;  /* 0x0000b40085547a23 */ /* 0x004fe20000010803 */
[----:B------:R-:W-:Y:S08]  /*12d20*/  MOV R133, R192 ;  /* 0x000000c000857202 */ /* 0x000ff00000000f00 */
[----:B------:R2:W-:Y:S01]  /*12d30*/  MUFU.EX2 R192, R84 ;  /* 0x0000005400c07308 */ /* 0x0005e20000000800 */
[----:B---3--:R-:W-:Y:S01]  /*12d40*/  FFMA.FTZ R92, R131, c[0x0][0x2d0], -R105 ;  /* 0x0000b400835c7a23 */ /* 0x008fe20000010869 */
        /* <DEDUP_REMOVED lines=17> */
[----:B------:R-:W-:Y:S03]  /*12e60*/  FFMA.FTZ R112, R204, c[0x0][0x2d0], -R96 ;  /* 0x0000b400cc707a23 */ /* 0x000fe60000010860 */
        /* <DEDUP_REMOVED lines=8> */
[----:B------:R1:W-:Y:S01]  /*12ef0*/  MUFU.EX2 R189, R92 ;  /* 0x0000005c00bd7308 */ /* 0x0003e20000000800 */
[----:B---3--:R-:W-:Y:S01]  /*12f00*/  FFMA.FTZ R80, R133, c[0x0][0x2d0], -R105 ;  /* 0x0000b40085507a23 */ /* 0x008fe20000010869 */
[----:B------:R-:W-:Y:S02]  /*12f10*/  MOV R133, R130 ;  /* 0x0000008200857202 */ /* 0x000fe40000000f00 */
[----:B------:R-:W-:Y:S06]  /*12f20*/  MOV R130, R185 ;  /* 0x000000b900827202 */ /* 0x000fec0000000f00 */
[----:B------:R3:W-:Y:S01]  /*12f30*/  MUFU.EX2 R168, R80 ;  /* 0x0000005000a87308 */ /* 0x0007e20000000800 */
[----:B------:R-:W-:Y:S01]  /*12f40*/  IMAD.MOV.U32 R151, RZ, RZ, R130 ;  /* 0x000000ffff977224 */ /* 0x000fe200078e0082 */
[----:B------:R-:W-:Y:S08]  /*12f50*/  MOV R130, R116 ;  /* 0x0000007400827202 */ /* 0x000ff00000000f00 */
[----:B------:R-:W-:Y:S01]  /*12f60*/  MUFU.EX2 R112, R112 ;  /* 0x0000007000707308 */ /* 0x000fe20000000800 */
[-C--:B-1----:R-:W-:Y:S01]  /*12f70*/  HMMA.16816.F32.BF16 R4, R76, R84.reuse, R4 ;  /* 0x000000544c04723c */ /* 0x082fe20000041804 */
[----:B------:R-:W1:Y:S02]  /*12f80*/  LDSM.16.MT88.4 R92, [R225+0x1900] ;  /* 0x00190000e15c783b */ /* 0x000e640000004200 */
[----:B---3--:R-:W-:Y:S07]  /*12f90*/  F2FP.BF16.PACK_AB R80, R159, R153 ;  /* 0x000000999f50723e */ /* 0x008fee00000010ff */
[C---:B------:R-:W-:Y:S07]  /*12fa0*/  HMMA.16816.F32.BF16 R8, R80.reuse, R84, R8 ;  /* 0x000000545008723c */ /* 0x040fee0000041808 */
[--C-:B------:R-:W-:Y:S01]  /*12fb0*/  FFMA.FTZ R84, R188, c[0x0][0x2d0], -R107.reuse ;  /* 0x0000b400bc547a23 */ /* 0x100fe2000001086b */
[-C--:B------:R-:W-:Y:S03]  /*12fc0*/  HMMA.16816.F32.BF16 R12, R80, R86.reuse, R12 ;  /* 0x00000056500c723c */ /* 0x080fe6000004180c */
[----:B------:R3:W-:Y:S05]  /*12fd0*/  MUFU.EX2 R188, R84 ;  /* 0x0000005400bc7308 */ /* 0x0007ea0000000800 */
[C---:B------:R-:W-:Y:S08]  /*12fe0*/  HMMA.16816.F32.BF16 R16, R76.reuse, R86, R16 ;  /* 0x000000564c10723c */ /* 0x040ff00000041810 */
[-C--:B--2---:R-:W-:Y:S08]  /*12ff0*/  HMMA.16816.F32.BF16 R20, R76, R88.reuse, R20 ;  /* 0x000000584c14723c */ /* 0x084ff00000041814 */
[C---:B------:R-:W-:Y:S04]  /*13000*/  HMMA.16816.F32.BF16 R24, R80.reuse, R88, R24 ;  /* 0x000000585018723c */ /* 0x040fe80000041818 */
[--C-:B---3--:R-:W-:Y:S01]  /*13010*/  FFMA.FTZ R84, R125, c[0x0][0x2d0], -R107.reuse ;  /* 0x0000b4007d547a23 */ /* 0x108fe2000001086b */
        /* <DEDUP_REMOVED lines=14> */
[--C-:B---3--:R-:W-:Y:S02]  /*13100*/  FFMA.FTZ R88, R99, c[0x0][0x2d0], -R107.reuse ;  /* 0x0000b40063587a23 */ /* 0x108fe4000001086b */
        /* <DEDUP_REMOVED lines=13> */
[----:B---3--:R-:W-:Y:S09]  /*131e0*/  LDSM.16.MT88.4 R92, [R227+0x2100] ;  /* 0x00210000e35c783b */ /* 0x008ff20000004200 */
[----:B------:R-:W3:Y:S01]  /*131f0*/  MUFU.EX2 R105, R105 ;  /* 0x0000006900697308 */ /* 0x000ee20000000800 */
[----:B-1----:R-:W1:Y:S09]  /*13200*/  LDSM.16.MT88.4 R84, [R226+0x1900] ;  /* 0x00190000e254783b */ /* 0x002e720000004200 */
[----:B------:R-:W4:Y:S01]  /*13210*/  MUFU.EX2 R107, R107 ;  /* 0x0000006b006b7308 */ /* 0x000f220000000800 */
[--C-:B------:R-:W-:Y:S01]  /*13220*/  FFMA.FTZ R88, R133, c[0x0][0x2d0], -R96.reuse ;  /* 0x0000b40085587a23 */ /* 0x100fe20000010860 */
[----:B------:R-:W-:Y:S01]  /*13230*/  MOV R133, R110 ;  /* 0x0000006e00857202 */ /* 0x000fe20000000f00 */
[--C-:B------:R-:W-:Y:S07]  /*13240*/  FFMA.FTZ R110, R205, c[0x0][0x2d0], -R96.reuse ;  /* 0x0000b400cd6e7a23 */ /* 0x100fee0000010860 */
[----:B------:R1:W-:Y:S01]  /*13250*/  MUFU.EX2 R173, R88 ;  /* 0x0000005800ad7308 */ /* 0x0003e20000000800 */
[----:B---3--:R-:W-:Y:S09]  /*13260*/  F2FP.BF16.PACK_AB R182, R105, R104 ;  /* 0x0000006869b6723e */ /* 0x008ff200000010ff */
[----:B------:R-:W3:Y:S01]  /*13270*/  MUFU.EX2 R113, R113 ;  /* 0x0000007100717308 */ /* 0x000ee20000000800 */
[----:B----4-:R-:W-:Y:S09]  /*13280*/  F2FP.BF16.PACK_AB R183, R107, R106 ;  /* 0x0000006a6bb7723e */ /* 0x010ff200000010ff */
[----:B------:R-:W-:Y:S01]  /*13290*/  MUFU.EX2 R111, R111 ;  /* 0x0000006f006f7308 */ /* 0x000fe20000000800 */
[-C--:B-1----:R-:W-:Y:S03]  /*132a0*/  HMMA.16816.F32.BF16 R52, R76, R84.reuse, R52 ;  /* 0x000000544c34723c */ /* 0x082fe60000041834 */
[--C-:B------:R-:W-:Y:S02]  /*132b0*/  FFMA.FTZ R88, R132, c[0x0][0x2d0], -R3.reuse ;  /* 0x0000b40084587a23 */ /* 0x100fe40000010803 */
[----:B------:R-:W4:Y:S04]  /*132c0*/  LDL.LU R132, [R1+0x34] ;  /* 0x0000340001847983 */ /* 0x000f280000300800 */
[----:B------:R-:W-:Y:S01]  /*132d0*/  MUFU.EX2 R110, R110 ;  /* 0x0000006e006e7308 */ /* 0x000fe20000000800 */
[C---:B------:R-:W-:Y:S01]  /*132e0*/  HMMA.16816.F32.BF16 R56, R80.reuse, R84, R56 ;  /* 0x000000545038723c */ /* 0x040fe20000041838 */
[----:B------:R-:W4:Y:S03]  /*132f0*/  LDL.LU R131, [R1+0x30] ;  /* 0x0000300001837983 */ /* 0x000f260000300800 */
[----:B---3--:R-:W-:Y:S03]  /*13300*/  F2FP.BF16.PACK_AB R178, R113, R112 ;  /* 0x0000007071b2723e */ /* 0x008fe600000010ff */
        /* <DEDUP_REMOVED lines=9> */
[----:B------:R-:W-:Y:S02]  /*133a0*/  F2FP.BF16.PACK_AB R82, R171, R190 ;  /* 0x000000beab52723e */ /* 0x000fe400000010ff */
        /* <DEDUP_REMOVED lines=10> */
[----:B------:R-:W-:Y:S01]  /*13450*/  LDSM.16.MT88.4 R148, [R227+0x3100] ;  /* 0x00310000e394783b */ /* 0x000fe20000004200 */
[----:B---3--:R-:W-:Y:S08]  /*13460*/  F2FP.BF16.PACK_AB R80, R193, R160 ;  /* 0x000000a0c150723e */ /* 0x008ff000000010ff */
[----:B------:R3:W-:Y:S01]  /*13470*/  MUFU.EX2 R116, R84 ;  /* 0x0000005400747308 */ /* 0x0007e20000000800 */
[----:B------:R-:W-:Y:S09]  /*13480*/  F2FP.BF16.PACK_AB R81, R191, R192 ;  /* 0x000000c0bf51723e */ /* 0x000ff200000010ff */
[----:B------:R-:W3:Y:S01]  /*13490*/  MUFU.EX2 R108, R108 ;  /* 0x0000006c006c7308 */ /* 0x000ee20000000800 */
[----:B-1----:R-:W1:Y:S09]  /*134a0*/  LDSM.16.MT88.4 R88, [R224+0x2100] ;  /* 0x00210000e058783b */ /* 0x002e720000004200 */
[----:B------:R-:W1:Y:S01]  /*134b0*/  MUFU.EX2 R109, R109 ;  /* 0x0000006d006d7308 */ /* 0x000e620000000800 */
[----:B---3--:R-:W3:Y:S01]  /*134c0*/  LDSM.16.MT88.4 R84, [R226+0x2100] ;  /* 0x00210000e254783b */ /* 0x008ee20000004200 */
        /* <DEDUP_REMOVED lines=17> */
[-C--:B---3--:R-:W-:Y:S08]  /*135e0*/  HMMA.16816.F32.BF16 R52, R76, R84.reuse, R52 ;  /* 0x000000544c34723c */ /* 0x088ff00000041834 */
[C---:B------:R-:W-:Y:S08]  /*135f0*/  HMMA.16816.F32.BF16 R56, R80.reuse, R84, R56 ;  /* 0x000000545038723c */ /* 0x040ff00000041838 */
[-C--:B------:R-:W-:Y:S07]  /*13600*/  HMMA.16816.F32.BF16 R60, R80, R86.reuse, R60 ;  /* 0x00000056503c723c */ /* 0x080fee000004183c */
[----:B------:R-:W-:Y:S01]  /*13610*/  F2FP.BF16.PACK_AB R80, R173, R174 ;  /* 0x000000aead50723e */ /* 0x000fe200000010ff */
[----:B------:R-:W-:Y:S01]  /*13620*/  HMMA.16816.F32.BF16 R64, R76, R86, R64 ;  /* 0x000000564c40723c */ /* 0x000fe20000041840 */
[----:B------:R-:W3:Y:S03]  /*13630*/  LDSM.16.MT88.4 R84, [R226+0x2900] ;  /* 0x00290000e254783b */ /* 0x000ee60000004200 */
[----:B------:R-:W-:Y:S02]  /*13640*/  F2FP.BF16.PACK_AB R81, R118, R172 ;  /* 0x000000ac7651723e */ /* 0x000fe400000010ff */
[----:B------:R-:W-:Y:S02]  /*13650*/  F2FP.BF16.PACK_AB R82, R116, R117 ;  /* 0x000000757452723e */ /* 0x000fe400000010ff */
[----:B------:R-:W-:Y:S04]  /*13660*/  F2FP.BF16.PACK_AB R76, R189, R168 ;  /* 0x000000a8bd4c723e */ /* 0x000fe800000010ff */
[----:B------:R-:W-:Y:S01]  /*13670*/  F2FP.BF16.PACK_AB R77, R175, R188 ;  /* 0x000000bcaf4d723e */ /* 0x000fe200000010ff */
[----:B--2---:R-:W-:Y:S01]  /*13680*/  FFMA.FTZ R68, R68, R134, R135 ;  /* 0x0000008644447223 */ /* 0x004fe20000010087 */
[----:B------:R-:W-:Y:S02]  /*13690*/  F2FP.BF16.PACK_AB R78, R186, R187 ;  /* 0x000000bbba4e723e */ /* 0x000fe400000010ff */
[----:B------:R-:W-:Y:S01]  /*136a0*/  F2FP.BF16.PACK_AB R79, R184, R185 ;  /* 0x000000b9b84f723e */ /* 0x000fe200000010ff */
[----:B------:R-:W-:Y:S01]  /*136b0*/  FADD.FTZ R68, R235, R68 ;  /* 0x00000044eb447221 */ /* 0x000fe20000010000 */
[----:B------:R-:W-:Y:S01]  /*136c0*/  F2FP.BF16.PACK_AB R83, R114, R115 ;  /* 0x000000737253723e */ /* 0x000fe200000010ff */
[----:B------:R2:W5:Y:S04]  /*136d0*/  LDL.LU R235, [R1+0x58] ;  /* 0x0000580001eb7983 */ /* 0x0005680000300800 */
[-C--:B-1----:R-:W-:Y:S08]  /*136e0*/  HMMA.16816.F32.BF16 R4, R76, R88.reuse, R4 ;  /* 0x000000584c04723c */ /* 0x082ff00000041804 */
[C---:B------:R-:W-:Y:S01]  /*136f0*/  HMMA.16816.F32.BF16 R8, R80.reuse, R88, R8 ;  /* 0x000000585008723c */ /* 0x040fe20000041808 */
[----:B------:R-:W-:Y:S07]  /*13700*/  MUFU.EX2 R88, R75 ;  /* 0x0000004b00587308 */ /* 0x000fee0000000800 */
[-C--:B------:R-:W-:Y:S03]  /*13710*/  HMMA.16816.F32.BF16 R12, R80, R90.reuse, R12 ;  /* 0x0000005a500c723c */ /* 0x080fe6000004180c */
[----:B------:R-:W1:Y:S05]  /*13720*/  MUFU.EX2 R75, R3 ;  /* 0x00000003004b7308 */ /* 0x000e6a0000000800 */
[C---:B------:R-:W-:Y:S08]  /*13730*/  HMMA.16816.F32.BF16 R16, R76.reuse, R90, R16 ;  /* 0x0000005a4c10723c */ /* 0x040ff00000041810 */
[-C--:B------:R-:W-:Y:S08]  /*13740*/  HMMA.16816.F32.BF16 R20, R76, R92.reuse, R20 ;  /* 0x0000005c4c14723c */ /* 0x080ff00000041814 */
[C---:B------:R-:W-:Y:S04]  /*13750*/  HMMA.16816.F32.BF16 R24, R80.reuse, R92, R24 ;  /* 0x0000005c5018723c */ /* 0x040fe80000041818 */
[----:B-1----:R-:W-:Y:S04]  /*13760*/  F2FP.BF16.PACK_AB R179, R75, R88 ;  /* 0x000000584bb3723e */ /* 0x002fe800000010ff */
[-C--:B------:R-:W-:Y:S04]  /*13770*/  HMMA.16816.F32.BF16 R28, R80, R94.reuse, R28 ;  /* 0x0000005e501c723c */ /* 0x080fe8000004181c */
[----:B----4-:R-:W-:Y:S02]  /*13780*/  FFMA.FTZ R70, R69, R132, R133 ;  /* 0x0000008445467223 */ /* 0x010fe40000010085 */
[----:B------:R-:W-:Y:S01]  /*13790*/  FADD.FTZ R69, R130, R74 ;  /* 0x0000004a82457221 */ /* 0x000fe20000010000 */
[----:B------:R-:W1:Y:S01]  /*137a0*/  LDSM.16.MT88.4 R132, [R224+0x3100] ;  /* 0x00310000e084783b */ /* 0x000e620000004200 */
[----:B------:R-:W-:Y:S01]  /*137b0*/  FFMA.FTZ R0, R0, R131, R201 ;  /* 0x0000008300007223 */ /* 0x000fe200000100c9 */
[C---:B------:R-:W-:Y:S04]  /*137c0*/  HMMA.16816.F32.BF16 R32, R76.reuse, R94, R32 ;  /* 0x0000005e4c20723c */ /* 0x040fe80000041820 */
        /* <DEDUP_REMOVED lines=27> */
[-C--:B---3--:R-:W-:Y:S03]  /*13980*/  HMMA.16816.F32.BF16 R52, R76, R84.reuse, R52 ;  /* 0x000000544c34723c */ /* 0x088fe60000041834 */
[----:B------:R-:W-:Y:S04]  /*13990*/  FADD.FTZ R3, R138, R69 ;  /* 0x000000458a037221 */ /* 0x000fe80000010000 */
[----:B------:R-:W-:Y:S01]  /*139a0*/  FADD.FTZ R3, R250, R3 ;  /* 0x00000003fa037221 */ /* 0x000fe20000010000 */
[C---:B------:R-:W-:Y:S08]  /*139b0*/  HMMA.16816.F32.BF16 R56, R80.reuse, R84, R56 ;  /* 0x000000545038723c */ /* 0x040ff00000041838 */
[-C--:B------:R-:W-:Y:S08]  /*139c0*/  HMMA.16816.F32.BF16 R60, R80, R86.reuse, R60 ;  /* 0x00000056503c723c */ /* 0x080ff0000004183c */
[----:B------:R-:W-:Y:S08]  /*139d0*/  HMMA.16816.F32.BF16 R64, R76, R86, R64 ;  /* 0x000000564c40723c */ /* 0x000ff00000041840 */
[-C--:B-1----:R-:W-:Y:S07]  /*139e0*/  HMMA.16816.F32.BF16 R120, R180, R132.reuse, R4 ;  /* 0x00000084b478723c */ /* 0x082fee0000041804 */
[----:B------:R-:W-:Y:S01]  /*139f0*/  FADD.FTZ R4, R139, R70 ;  /* 0x000000468b047221 */ /* 0x000fe20000010000 */
[C---:B------:R-:W-:Y:S04]  /*13a00*/  HMMA.16816.F32.BF16 R124, R176.reuse, R132, R8 ;  /* 0x00000084b07c723c */ /* 0x040fe80000041808 */
[----:B------:R-:W-:Y:S01]  /*13a10*/  FADD.FTZ R6, R137, R68 ;  /* 0x0000004489067221 */ /* 0x000fe20000010000 */
[-C--:B------:R-:W-:Y:S01]  /*13a20*/  MOV R70, R2.reuse ;  /* 0x0000000200467202 */ /* 0x080fe20000000f00 */
        /* <DEDUP_REMOVED lines=26> */
[----:B------:R-:W1:Y:S03]  /*13bd0*/  LDSM.16.MT88.4 R4, [R226+0x3100] ;  /* 0x00310000e204783b */ /* 0x000e660000004200 */
        /* <DEDUP_REMOVED lines=50> */
[----:B------:R-:W-:Y:S01]  /*13f00*/  FADD.FTZ R0, R117, R9 ;  /* 0x0000000975007221 */ /* 0x000fe20000010000 */
[----:B------:R-:W-:Y:S01]  /*13f10*/  MOV R117, R2 ;  /* 0x0000000200757202 */ /* 0x000fe20000000f00 */
[----:B------:R-:W-:Y:S01]  /*13f20*/  FADD.FTZ R4, R187, R11 ;  /* 0x0000000bbb047221 */ /* 0x000fe20000010000 */
[-C--:B------:R-:W-:Y:S03]  /*13f30*/  HMMA.16816.F32.BF16 R176, R176, R6.reuse, R60 ;  /* 0x00000006b0b0723c */ /* 0x080fe6000004183c */
[----:B------:R-:W-:Y:S01]  /*13f40*/  FADD.FTZ R9, R186, R4 ;  /* 0x00000004ba097221 */ /* 0x000fe20000010000 */
[----:B------:R-:W-:Y:S01]  /*13f50*/  MOV R2, R73 ;  /* 0x0000004900027202 */ /* 0x000fe20000000f00 */
        /* <DEDUP_REMOVED lines=26> */
[----:B-1----:R-:W-:Y:S01]  /*14100*/  MOV R3, R72 ;  /* 0x0000004800037202 */ /* 0x002fe20000000f00 */
[----:B--2--5:R-:W-:-:S05]  /*14110*/  @P0 BRA `(.L_x_664) ;  /* 0xffffac2000000947 */ /* 0x024fca000383ffff */
.L_x_663:
        /* <DEDUP_REMOVED lines=26> */
[----:B------:R-:W-:Y:S01]  /*142c0*/  FSETP.NE.FTZ.AND P2, PT, R5, RZ, PT ;  /* 0x000000ff0500720b */ /* 0x000fe20003f55000 */
[----:B------:R-:W-:Y:S01]  /*142d0*/  CS2R R2, SRZ ;  /* 0x0000000000027805 */ /* 0x000fe2000001ff00 */
[----:B----4-:R-:W-:Y:S02]  /*142e0*/  FADD.FTZ R7, R8, R7 ;  /* 0x0000000708077221 */ /* 0x010fe40000010000 */
[----:B------:R-:W-:-:S03]  /*142f0*/  FSETP.NE.FTZ.AND P1, PT, R6, RZ, PT ;  /* 0x000000ff0600720b */ /* 0x000fc60003f35000 */
[----:B------:R-:W-:-:S04]  /*14300*/  FSETP.NE.FTZ.AND P0, PT, R7, RZ, PT ;  /* 0x000000ff0700720b */ /* 0x000fc80003f15000 */
        /* <DEDUP_REMOVED lines=89> */
.L_x_643:
        /* <DEDUP_REMOVED lines=135> */
.L_x_668:
        /* <DEDUP_REMOVED lines=48> */
[--C-:B------:R-:W-:Y:S01]  /*15410*/  IMAD.MOV.U32 R2, RZ, RZ, R3.reuse ;  /* 0x000000ffff027224 */ /* 0x100fe200078e0003 */
        /* <DEDUP_REMOVED lines=145> */
.L_x_667:
        /* <DEDUP_REMOVED lines=31> */
.L_x_669:
        /* <DEDUP_REMOVED lines=13> */
[----:B------:R-:W-:Y:S01]  /*15ff0*/  ULDC.64 UR4, c[0x0][0x490] ;  /* 0x0001240000047ab9 */ /* 0x000fe20000000a00 */
[----:B------:R-:W-:Y:S01]  /*16000*/  IMAD.MOV.U32 R2, RZ, RZ, R3 ;  /* 0x000000ffff027224 */ /* 0x000fe200078e0003 */
[----:B------:R-:W-:Y:S02]  /*16010*/  UIMAD UR7, UR8, UR4, URZ ;  /* 0x00000004080772a4 */ /* 0x000fe4000f8e023f */
[----:B------:R-:W-:Y:S01]  /*16020*/  ISETP.NE.AND P0, PT, R0, 0x1, PT ;  /* 0x000000010000780c */ /* 0x000fe20003f05270 */
[----:B------:R-:W-:Y:S02]  /*16030*/  UMOV UR16, UR10 ;  /* 0x0000000a00107c82 */ /* 0x000fe40008000000 */
        /* <DEDUP_REMOVED lines=19> */
[----:B------:R-:W-:-:S05]  /*16170*/  IMAD R4, R0, c[0x0][0x48c], R4 ;  /* 0x0001230000047a24 */ /* 0x000fca00078e0204 */
[----:B------:R-:W-:Y:S02]  /*16180*/  IADD3 R0, R3, R4, RZ ;  /* 0x0000000403007210 */ /* 0x000fe40007ffe0ff */
[----:B------:R-:W-:-:S04]  /*16190*/  LEA R4, P0, R2, c[0x0][0x450], 0x2 ;  /* 0x0001140002047a11 */ /* 0x000fc800078010ff */
[----:B------:R-:W-:Y:S01]  /*161a0*/  LEA.HI.X R5, R2, c[0x0][0x454], R0, 0x2, P0 ;  /* 0x0001150002057a11 */ /* 0x000fe200000f1400 */
[----:B------:R-:W-:-:S05]  /*161b0*/  IMAD.MOV.U32 R0, RZ, RZ, -0x800000 ;  /* 0xff800000ff007424 */ /* 0x000fca00078e00ff */
[----:B------:R1:W-:Y:S03]  /*161c0*/  STG.E [R4.64], R0 ;  /* 0x0000000004007986 */ /* 0x0003e6000c10190e */
.L_x_671:
[----:B------:R-:W-:Y:S05]  /*161d0*/  BSYNC B0 ;  /* 0x0000000000007941 */ /* 0x000fea0003800000 */
.L_x_670:
        /* <DEDUP_REMOVED lines=107> */
.L_x_672:
        /* <DEDUP_REMOVED lines=15> */
.L_x_807:


//--------------------- .text._ZN7cutlass13device_kernelIN5flash19enable_sm80_to_sm89INS1_16FlashAttnFwdSm80INS1_25CollectiveMainloopFwdSm80ILi4ELi1ELb0EN4cute5tupleIJNS5_1CILi128EEENS7_ILi112EEENS7_ILi64EEEEEELi64ENS_10bfloat16_tEfNS_4arch4Sm80ELb1ELb0ELb1ELb1ELb1ELb1ELb1ELb0EEENS1_21CollectiveEpilogueFwdINS6_IJS8_SA_S9_EEENS6_IJNS7_ILi1EEESI_SI_EEESC_SE_Li128ELb1ELb1ELb0ELb0EEENS1_19SingleTileSchedulerILb1ELb0ELb1ELi128EEEEEEEEEvNT_6ParamsE --------------------------
	.section	.text._ZN7cutlass13device_kernelIN5flash19enable_sm80_to_sm89INS1_16FlashAttnFwdSm80INS1_25CollectiveMainloopFwdSm80ILi4ELi1ELb0EN4cute5tupleIJNS5_1CILi128EEENS7_ILi112EEENS7_ILi64EEEEEELi64ENS_10bfloat16_tEfNS_4arch4Sm80ELb1ELb0ELb1ELb1ELb1ELb1ELb1ELb0EEENS1_21CollectiveEpilogueFwdINS6_IJS8_SA_S9_EEENS6_IJNS7_ILi1EEESI_SI_EEESC_SE_Li128ELb1ELb1ELb0ELb0EEENS1_19SingleTileSchedulerILb1ELb0ELb1ELi128EEEEEEEEEvNT_6ParamsE,"ax",@progbits
	.sectioninfo	@"SHI_REGISTERS=255"
	.align	128
.text._ZN7cutlass13device_kernelIN5flash19enable_sm80_to_sm89INS1_16FlashAttnFwdSm80INS1_25CollectiveMainloopFwdSm80ILi4ELi1ELb0EN4cute5tupleIJNS5_1CILi128EEENS7_ILi112EEENS7_ILi64EEEEEELi64ENS_10bfloat16_tEfNS_4arch4Sm80ELb1ELb0ELb1ELb1ELb1ELb1ELb1ELb0EEENS1_21CollectiveEpilogueFwdINS6_IJS8_SA_S9_EEENS6_IJNS7_ILi1EEESI_SI_EEESC_SE_Li128ELb1ELb1ELb0ELb0EEENS1_19SingleTileSchedulerILb1ELb0ELb1ELi128EEEEEEEEEvNT_6ParamsE:
        .type           _ZN7cutlass13device_kernelIN5flash19enable_sm80_to_sm89INS1_16FlashAttnFwdSm80INS1_25CollectiveMainloopFwdSm80ILi4ELi1ELb0EN4cute5tupleIJNS5_1CILi128EEENS7_ILi112EEENS7_ILi64EEEEEELi64ENS_10bfloat16_tEfNS_4arch4Sm80ELb1ELb0ELb1ELb1ELb1ELb1ELb1ELb0EEENS1_21CollectiveEpilogueFwdINS6_IJS8_SA_S9_EEENS6_IJNS7_ILi1EEESI_SI_EEESC_SE_Li128ELb1ELb1ELb0ELb0EEENS1_19SingleTileSchedulerILb1ELb0ELb1ELi128EEEEEEEEEvNT_6ParamsE,@function
        .size           _ZN7cutlass13device_kernelIN5flash19enable_sm80_to_sm89INS1_16FlashAttnFwdSm80INS1_25CollectiveMainloopFwdSm80ILi4ELi1ELb0EN4cute5tupleIJNS5_1CILi128EEENS7_ILi112EEENS7_ILi64EEEEEELi64ENS_10bfloat16_tEfNS_4arch4Sm80ELb1ELb0ELb1ELb1ELb1ELb1ELb1ELb0EEENS1_21CollectiveEpilogueFwdINS6_IJS8_SA_S9_EEENS6_IJNS7_ILi1EEESI_SI_EEESC_SE_Li128ELb1ELb1ELb0ELb0EEENS1_19SingleTileSchedulerILb1ELb0ELb1ELi128EEEEEEEEEvNT_6ParamsE,(.L_x_808 - _ZN7cutlass13device_kernelIN5flash19enable_sm80_to_sm89INS1_16FlashAttnFwdSm80INS1_25CollectiveMainloopFwdSm80ILi4ELi1ELb0EN4cute5tupleIJNS5_1CILi128EEENS7_ILi112EEENS7_ILi64EEEEEELi64ENS_10bfloat16_tEfNS_4arch4Sm80ELb1ELb0ELb1ELb1ELb1ELb1ELb1ELb0EEENS1_21CollectiveEpilogueFwdINS6_IJS8_SA_S9_EEENS6_IJNS7_ILi1EEESI_SI_EEESC_SE_Li128ELb1ELb1ELb0ELb0EEENS1_19SingleTileSchedulerILb1ELb0ELb1ELi128EEEEEEEEEvNT_6ParamsE)
        .other          _ZN7cutlass13device_kernelIN5flash19enable_sm80_to_sm89INS1_16FlashAttnFwdSm80INS1_25CollectiveMainloopFwdSm80ILi4ELi1ELb0EN4cute5tupleIJNS5_1CILi128EEENS7_ILi112EEENS7_ILi64EEEEEELi64ENS_10bfloat16_tEfNS_4arch4Sm80ELb1ELb0ELb1ELb1ELb1ELb1ELb1ELb0EEENS1_21CollectiveEpilogueFwdINS6_IJS8_SA_S9_EEENS6_IJNS7_ILi1EEESI_SI_EEESC_SE_Li128ELb1ELb1ELb0ELb0EEENS1_19SingleTileSchedulerILb1ELb0ELb1ELi128EEEEEEEEEvNT_6ParamsE,@"STO_CUDA_ENTRY STV_DEFAULT"
_ZN7cutlass13device_kernelIN5flash19enable_sm80_to_sm89INS1_16FlashAttnFwdSm80INS1_25CollectiveMainloopFwdSm80ILi4ELi1ELb0EN4cute5tupleIJNS5_1CILi128EEENS7_ILi112EEENS7_ILi64EEEEEELi64ENS_10bfloat16_tEfNS_4arch4Sm80ELb1ELb0ELb1ELb1ELb1ELb1ELb1ELb0EEENS1_21CollectiveEpilogueFwdINS6_IJS8_SA_S9_EEENS6_IJNS7_ILi1EEESI_SI_EEESC_SE_Li128ELb1ELb1ELb0ELb0EEENS1_19SingleTileSchedulerILb1ELb0ELb1ELi128EEEEEEEEEvNT_6ParamsE:
        /* <DEDUP_REMOVED lines=21> */
.L_x_674:
        /* <DEDUP_REMOVED lines=13> */
.L_x_676:
[----:B------:R-:W-:Y:S02]  /*0220*/  ULDC UR6, c[0x0][0x54c] ;  /* 0x0001530000067ab9 */ /* 0x000fe40000000800 */
.L_x_675:
[----:B------:R-:W-:Y:S02]  /*0230*/  ULDC UR4, c[0x0][0x548] ;  /* 0x0001520000047ab9 */ /* 0x000fe40000000800 */
[----:B------:R-:W-:-:S02]  /*0240*/  USHF.L.U32 UR17, UR17, 0x7, URZ ;  /* 0x0000000711117899 */ /* 0x000fc4000800063f */
[----:B------:R-:W-:-:S04]  /*0250*/  UIMAD UR4, UR6, UR4, URZ ;  /* 0x00000004060472a4 */ /* 0x000fc8000f8e023f */
[----:B------:R-:W-:-:S04]  /*0260*/  UISETP.GE.AND UP0, UPT, UR17, UR4, UPT ;  /* 0x000000041100728c */ /* 0x000fc8000bf06270 */
[----:B------:R-:W-:Y:S01]  /*0270*/  USEL UR21, UR21, 0xffffffff, !UP0 ;  /* 0xffffffff15157887 */ /* 0x000fe2000c000000 */
[----:B------:R-:W-:Y:S05]  /*0280*/  BRA `(.L_x_677) ;  /* 0x000001b000007947 */ /* 0x000fea0003800000 */
.L_x_673:
        /* <DEDUP_REMOVED lines=8> */
.L_x_678:
        /* <DEDUP_REMOVED lines=13> */
.L_x_680:
[----:B------:R-:W-:Y:S02]  /*03e0*/  ULDC UR6, c[0x0][0x54c] ;  /* 0x0001530000067ab9 */ /* 0x000fe40000000800 */
.L_x_679:
[----:B------:R-:W-:Y:S02]  /*03f0*/  ULDC UR4, c[0x0][0x548] ;  /* 0x0001520000047ab9 */ /* 0x000fe40000000800 */
[----:B------:R-:W-:-:S02]  /*0400*/  USHF.L.U32 UR17, UR17, 0x7, URZ ;  /* 0x0000000711117899 */ /* 0x000fc4000800063f */
[----:B------:R-:W-:-:S04]  /*0410*/  UIMAD UR4, UR6, UR4, URZ ;  /* 0x00000004060472a4 */ /* 0x000fc8000f8e023f */
[----:B------:R-:W-:-:S04]  /*0420*/  UISETP.GE.AND UP0, UPT, UR17, UR4, UPT ;  /* 0x000000041100728c */ /* 0x000fc8000bf06270 */
[----:B------:R-:W-:-:S06]  /*0430*/  USEL UR21, UR21, 0xffffffff, !UP0 ;  /* 0xffffffff15157887 */ /* 0x000fcc000c000000 */
.L_x_677:
        /* <DEDUP_REMOVED lines=16> */
[----:B------:R-:W-:Y:S01]  /*0540*/  UIMAD.WIDE UR8, UR21, UR5, UR8 ;  /* 0x00000005150872a5 */ /* 0x000fe2000f8e0208 */
[----:B------:R-:W-:Y:S02]  /*0550*/  ISETP.NE.U32.AND P4, PT, RZ, c[0x0][0x350], PT ;  /* 0x0000d400ff007a0c */ /* 0x000fe40003f85070 */
[----:B------:R-:W-:Y:S01]  /*0560*/  @UP1 UIMAD.WIDE UR10, UR21, UR5, UR10 ;  /* 0x00000005150a12a5 */ /* 0x000fe2000f8e020a */
[----:B------:R-:W-:Y:S01]  /*0570*/  IMAD.U32 R2, RZ, RZ, UR6 ;  /* 0x00000006ff027e24 */ /* 0x000fe2000f8e00ff */
[----:B------:R-:W-:Y:S01]  /*0580*/  MOV R3, UR7 ;  /* 0x0000000700037c02 */ /* 0x000fe20008000f00 */
[----:B------:R-:W-:Y:S01]  /*0590*/  ULDC.64 UR6, c[0x0][0x358] ;  /* 0x0000d60000067ab9 */ /* 0x000fe20000000a00 */
[----:B------:R-:W-:Y:S01]  /*05a0*/  IMAD.U32 R8, RZ, RZ, UR8 ;  /* 0x00000008ff087e24 */ /* 0x000fe2000f8e00ff */
[----:B------:R-:W-:Y:S01]  /*05b0*/  UISETP.NE.U32.AND UP3, UPT, URZ, UR6, UPT ;  /* 0x000000063f00728c */ /* 0x000fe2000bf65070 */
[----:B------:R-:W-:Y:S01]  /*05c0*/  IMAD.U32 R9, RZ, RZ, UR9 ;  /* 0x00000009ff097e24 */ /* 0x000fe2000f8e00ff */
[----:B------:R-:W-:Y:S01]  /*05d0*/  ISETP.NE.AND.EX P4, PT, RZ, c[0x0][0x354], PT, P4 ;  /* 0x0000d500ff007a0c */ /* 0x000fe20003f85340 */
[----:B------:R-:W-:Y:S01]  /*05e0*/  IMAD.U32 R4, RZ, RZ, UR10 ;  /* 0x0000000aff047e24 */ /* 0x000fe2000f8e00ff */
[----:B------:R-:W-:Y:S01]  /*05f0*/  UISETP.NE.AND.EX UP3, UPT, URZ, UR7, UPT, UP3 ;  /* 0x000000073f00728c */ /* 0x000fe2000bf65330 */
[----:B------:R-:W-:Y:S01]  /*0600*/  IMAD.U32 R5, RZ, RZ, UR11 ;  /* 0x0000000bff057e24 */ /* 0x000fe2000f8e00ff */
[----:B------:R-:W-:Y:S01]  /*0610*/  ULDC.64 UR8, c[0x0][0x350] ;  /* 0x0000d40000087ab9 */ /* 0x000fe20000000a00 */
[----:B------:R1:W2:Y:S01]  /*0620*/  @P1 LDG.E R0, [R2.64] ;  /* 0x0000001602001981 */ /* 0x0002a2000c1e1900 */
[----:B------:R-:W-:-:S02]  /*0630*/  ULDC.64 UR6, c[0x0][0x358] ;  /* 0x0000d60000067ab9 */ /* 0x000fc40000000a00 */
[----:B------:R-:W-:Y:S01]  /*0640*/  PLOP3.LUT P0, PT, PT, PT, UP3, 0x80, 0x0 ;  /* 0x000000000000781c */ /* 0x000fe20003f0f038 */
[----:B------:R-:W-:Y:S01]  /*0650*/  UIMAD.WIDE UR8, UR21, UR5, UR8 ;  /* 0x00000005150872a5 */ /* 0x000fe2000f8e0208 */
[----:B------:R3:W4:Y:S01]  /*0660*/  @P2 LDG.E R7, [R4.64] ;  /* 0x0000001604072981 */ /* 0x000722000c1e1900 */
[----:B------:R-:W-:Y:S01]  /*0670*/  UIMAD.WIDE UR6, UR21, UR5, UR6 ;  /* 0x00000005150672a5 */ /* 0x000fe2000f8e0206 */
[----:B------:R-:W-:Y:S01]  /*0680*/  MOV R27, RZ ;  /* 0x000000ff001b7202 */ /* 0x000fe20000000f00 */
[----:B------:R-:W-:Y:S01]  /*0690*/  IMAD.MOV.U32 R10, RZ, RZ, RZ ;  /* 0x000000ffff0a7224 */ /* 0x000fe200078e00ff */
[----:B------:R-:W4:Y:S03]  /*06a0*/  @P3 LDG.E R6, [R8.64] ;  /* 0x0000001608063981 */ /* 0x000f26000c1e1900 */
[----:B-1----:R-:W-:Y:S01]  /*06b0*/  IMAD.U32 R2, RZ, RZ, UR6 ;  /* 0x00000006ff027e24 */ /* 0x002fe2000f8e00ff */
[----:B------:R-:W-:Y:S01]  /*06c0*/  MOV R3, UR7 ;  /* 0x0000000700037c02 */ /* 0x000fe20008000f00 */
[----:B---3--:R-:W-:Y:S01]  /*06d0*/  IMAD.U32 R4, RZ, RZ, UR8 ;  /* 0x00000008ff047e24 */ /* 0x008fe2000f8e00ff */
[----:B------:R-:W-:-:S03]  /*06e0*/  MOV R5, UR9 ;  /* 0x0000000900057c02 */ /* 0x000fc60008000f00 */
        /* <DEDUP_REMOVED lines=21> */
.L_x_681:
        /* <DEDUP_REMOVED lines=10> */
.L_x_682:
[----:B------:R-:W-:Y:S05]  /*08e0*/  @!P4 BRA `(.L_x_683) ;  /* 0x000000500000c947 */ /* 0x000fea0003800000 */
[----:B-1--4-:R1:W4:Y:S04]  /*08f0*/  LDG.E R0, [R4.64] ;  /* 0x0000001604007981 */ /* 0x012328000c1e1900 */
[----:B-1-3--:R-:W3:Y:S01]  /*0900*/  LDG.E R4, [R4.64+0x4] ;  /* 0x0000041604047981 */ /* 0x00aee2000c1e1900 */
[----:B----4-:R-:W1:Y:S08]  /*0910*/  R2UR UR24, R0 ;  /* 0x00000000001873c2 */ /* 0x010e7000000e0000 */
[----:B---3--:R-:W1:Y:S02]  /*0920*/  R2UR UR6, R4 ;  /* 0x00000000040673c2 */ /* 0x008e6400000e0000 */
[----:B-1----:R-:W-:-:S06]  /*0930*/  UIADD3 UR24, -UR24, UR6, URZ ;  /* 0x0000000618187290 */ /* 0x002fcc000fffe13f */
.L_x_683:
        /* <DEDUP_REMOVED lines=12> */
[----:B------:R-:W-:Y:S02]  /*0a00*/  ULDC UR10, c[0x0][0x2c4] ;  /* 0x0000b100000a7ab9 */ /* 0x000fe40000000800 */
[----:B------:R-:W-:Y:S02]  /*0a10*/  UISETP.NE.AND UP2, UPT, UR10, 0x1, UPT ;  /* 0x000000010a00788c */ /* 0x000fe4000bf45270 */
[----:B------:R-:W-:-:S09]  /*0a20*/  UIADD3 UR10, -UR18, UR24, URZ ;  /* 0x00000018120a7290 */ /* 0x000fd2000fffe13f */
[----:B------:R-:W-:Y:S01]  /*0a30*/  @UP2 UIADD3 UR26, UR17, 0x7f, URZ ;  /* 0x0000007f111a2890 */ /* 0x000fe2000fffe03f */
[----:B----4-:R-:W4:Y:S08]  /*0a40*/  @P0 R2UR UR6, R0 ;  /* 0x00000000000603c2 */ /* 0x010f3000000e0000 */
[----:B---3--:R-:W4:Y:S02]  /*0a50*/  @P0 R2UR UR7, R2 ;  /* 0x00000000020703c2 */ /* 0x008f2400000e0000 */
[----:B----4-:R-:W-:-:S03]  /*0a60*/  @UP3 UIADD3 UR4, -UR6, UR7, URZ ;  /* 0x0000000706043290 */ /* 0x010fc6000fffe13f */
[----:B------:R-:W-:Y:S02]  /*0a70*/  ULDC.64 UR6, c[0x0][0x2c8] ;  /* 0x0000b20000067ab9 */ /* 0x000fe40000000a00 */
[----:B------:R-:W-:Y:S02]  /*0a80*/  UIMAD.WIDE.U32 UR26, UR26, UR6, URZ ;  /* 0x000000061a1a72a5 */ /* 0x000fe4000f8e003f */
[----:B------:R-:W-:Y:S02]  /*0a90*/  UIADD3 UR14, UR10, UR4, URZ ;  /* 0x000000040a0e7290 */ /* 0x000fe4000fffe03f */
[----:B------:R-:W-:Y:S02]  /*0aa0*/  UIADD3 UR6, UR17, 0x7f, URZ ;  /* 0x0000007f11067890 */ /* 0x000fe4000fffe03f */
[----:B--2---:R-:W-:Y:S02]  /*0ab0*/  UIADD3 UR12, UR14, 0x70, -UR20 ;  /* 0x000000700e0c7890 */ /* 0x004fe4000fffe814 */
[----:B------:R-:W-:-:S02]  /*0ac0*/  @UP2 UMOV UR11, UR27 ;  /* 0x0000001b000b2c82 */ /* 0x000fc40008000000 */
[----:B------:R-:W-:Y:S02]  /*0ad0*/  @UP2 USHF.R.U32.HI UR6, URZ, UR7, UR11 ;  /* 0x000000073f062299 */ /* 0x000fe4000801160b */
[----:B------:R-:W-:Y:S02]  /*0ae0*/  UIADD3 UR27, UR14, 0x6f, URZ ;  /* 0x0000006f0e1b7890 */ /* 0x000fe4000fffe03f */
[----:B------:R-:W-:Y:S02]  /*0af0*/  UIADD3 UR7, UR12, UR6, URZ ;  /* 0x000000060c077290 */ /* 0x000fe4000fffe03f */
[----:B------:R-:W-:Y:S02]  /*0b00*/  UMOV UR26, URZ ;  /* 0x0000003f001a7c82 */ /* 0x000fe40008000000 */
[----:B------:R-:W-:Y:S02]  /*0b10*/  UMOV UR6, URZ ;  /* 0x0000003f00067c82 */ /* 0x000fe40008000000 */
[----:B------:R-:W-:-:S02]  /*0b20*/  UIMAD.WIDE UR26, UR27, -0x6db6db6d, UR26 ;  /* 0x924924931b1a78a5 */ /* 0x000fc4000f8e021a */
[----:B------:R-:W-:Y:S02]  /*0b30*/  UIMAD.WIDE UR6, UR7, -0x6db6db6d, UR6 ;  /* 0x92492493070678a5 */ /* 0x000fe4000f8e0206 */
[----:B------:R-:W-:-:S03]  /*0b40*/  UIADD3 UR6, -UR10, URZ, URZ ;  /* 0x0000003f0a067290 */ /* 0x000fc6000fffe13f */
[----:B------:R-:W-:Y:S02]  /*0b50*/  UMOV UR25, UR27 ;  /* 0x0000001b00197c82 */ /* 0x000fe40008000000 */
[----:B------:R-:W-:Y:S02]  /*0b60*/  UMOV UR11, UR7 ;  /* 0x00000007000b7c82 */ /* 0x000fe40008000000 */
[----:B------:R-:W-:Y:S02]  /*0b70*/  USHF.R.U32.HI UR13, URZ, 0x1f, UR25 ;  /* 0x0000001f3f0d7899 */ /* 0x000fe40008011619 */
[----:B------:R-:W-:Y:S02]  /*0b80*/  USHF.R.U32.HI UR7, URZ, 0x1f, UR11 ;  /* 0x0000001f3f077899 */ /* 0x000fe4000801160b */
[----:B------:R-:W-:Y:S02]  /*0b90*/  UISETP.LT.AND UP0, UPT, URZ, UR6, UPT ;  /* 0x000000063f00728c */ /* 0x000fe4000bf01270 */
[----:B------:R-:W-:-:S02]  /*0ba0*/  ULEA.HI.SX32 UR13, UR25, UR13, 0x1a ;  /* 0x0000000d190d7291 */ /* 0x000fc4000f8fd23f */
[----:B------:R-:W-:Y:S02]  /*0bb0*/  ULEA.HI.SX32 UR11, UR11, UR7, 0x1a ;  /* 0x000000070b0b7291 */ /* 0x000fe4000f8fd23f */
[----:B------:R-:W-:Y:S02]  /*0bc0*/  USEL UR7, URZ, UR6, !UP0 ;  /* 0x000000063f077287 */ /* 0x000fe4000c000000 */
[----:B------:R-:W-:Y:S02]  /*0bd0*/  UISETP.LT.AND UP1, UPT, UR13, UR11, UPT ;  /* 0x0000000b0d00728c */ /* 0x000fe4000bf21270 */
[----:B------:R-:W-:Y:S02]  /*0be0*/  USHF.R.U32.HI UR6, URZ, 0x4, UR7 ;  /* 0x000000043f067899 */ /* 0x000fe40008011607 */
[----:B------:R-:W-:-:S04]  /*0bf0*/  USEL UR11, UR13, UR11, UP1 ;  /* 0x0000000b0d0b7287 */ /* 0x000fc80008800000 */
[----:B------:R-:W-:Y:S01]  /*0c00*/  UIMAD UR11, UR11, 0x70, -UR10 ;  /* 0x000000700b0b78a4 */ /* 0x000fe2000f8e0a0a */
[----:B------:R-:W-:-:S03]  /*0c10*/  MOV R0, UR6 ;  /* 0x0000000600007c02 */ /* 0x000fc60008000f00 */
[----:B------:R-:W-:Y:S02]  /*0c20*/  UISETP.LT.AND UP0, UPT, UR11, UR4, UPT ;  /* 0x000000040b00728c */ /* 0x000fe4000bf01270 */
[----:B------:R-:W-:Y:S02]  /*0c30*/  IMAD.WIDE.U32 R2, R0, 0x24924925, RZ ;  /* 0x2492492500027825 */ /* 0x000fe400078e00ff */
[----:B------:R-:W-:Y:S02]  /*0c40*/  USEL UR6, UR11, UR4, UP0 ;  /* 0x000000040b067287 */ /* 0x000fe40008000000 */
[----:B------:R-:W2:Y:S02]  /*0c50*/  R2UR UR27, R3 ;  /* 0x00000000031b73c2 */ /* 0x000ea400000e0000 */
[----:B------:R-:W-:-:S06]  /*0c60*/  UISETP.GT.AND UP0, UPT, UR6, UR7, UPT ;  /* 0x000000070600728c */ /* 0x000fcc000bf04270 */
[----:B------:R1:W3:Y:S05]  /*0c70*/  R2UR UR26, R2 ;  /* 0x00000000021a73c2 */ /* 0x0002ea00000e0000 */
[----:B------:R-:W-:-:S03]  /*0c80*/  @UP0 UIADD3 UR7, UR6, 0x6f, URZ ;  /* 0x0000006f06070890 */ /* 0x000fc6000fffe03f */
[----:B------:R-:W-:Y:S02]  /*0c90*/  @UP0 UMOV UR6, URZ ;  /* 0x0000003f00060c82 */ /* 0x000fe40008000000 */
[----:B------:R-:W-:-:S04]  /*0ca0*/  @UP0 UIMAD.WIDE UR8, UR7, -0x6db6db6d, UR6 ;  /* 0x92492493070808a5 */ /* 0x000fc8000f8e0206 */
[----:B------:R-:W-:Y:S02]  /*0cb0*/  @UP0 USHF.R.U32.HI UR6, URZ, 0x1f, UR9 ;  /* 0x0000001f3f060899 */ /* 0x000fe40008011609 */
[----:B--2---:R-:W-:Y:S02]  /*0cc0*/  UMOV UR11, UR27 ;  /* 0x0000001b000b7c82 */ /* 0x004fe40008000000 */
[----:B------:R-:W-:Y:S02]  /*0cd0*/  @UP0 ULEA.HI.SX32 UR11, UR9, UR6, 0x1a ;  /* 0x00000006090b0291 */ /* 0x000fe4000f8fd23f */
[----:B------:R-:W-:Y:S02]  /*0ce0*/  UMOV UR7, UR27 ;  /* 0x0000001b00077c82 */ /* 0x000fe40008000000 */
[----:B------:R-:W-:-:S06]  /*0cf0*/  UISETP.GT.AND UP0, UPT, UR11, UR27, UPT ;  /* 0x0000001b0b00728c */ /* 0x000fcc000bf04270 */
[----:B------:R-:W-:-:S13]  /*0d00*/  PLOP3.LUT P0, PT, PT, PT, UP0, 0x80, 0x0 ;  /* 0x000000000000781c */ /* 0x000fda0003f0f008 */
[----:B-1-3--:R-:W-:Y:S05]  /*0d10*/  @!P0 BRA `(.L_x_684) ;  /* 0x0000761000008947 */ /* 0x00afea0003800000 */
        /* <DEDUP_REMOVED lines=9> */
[----:B------:R-:W-:-:S03]  /*0db0*/  ULDC.64 UR8, c[0x0][0x240] ;  /* 0x0000900000087ab9 */ /* 0x000fc60000000a00 */
[----:B------:R-:W-:Y:S01]  /*0dc0*/  LEA.HI R0, R28, R246, RZ, 0x3 ;  /* 0x000000f61c007211 */ /* 0x000fe200078f18ff */
[----:B------:R1:W2:Y:S01]  /*0dd0*/  @P5 LDG.E R17, [R2.64] ;  /* 0x0000001602115981 */ /* 0x0002a2000c1e1900 */
[----:B------:R-:W-:Y:S01]  /*0de0*/  UIADD3 UR6, UR11, -0x1, URZ ;  /* 0xffffffff0b067890 */ /* 0x000fe2000fffe03f */
[----:B------:R-:W-:Y:S01]  /*0df0*/  IMAD.MOV.U32 R150, RZ, RZ, c[0x0][0x238] ;  /* 0x00008e00ff967624 */ /* 0x000fe200078e00ff */
[----:B------:R-:W-:Y:S01]  /*0e00*/  SHF.R.S32.HI R8, RZ, 0x3, R0 ;  /* 0x00000003ff087819 */ /* 0x000fe20000011400 */
[----:B------:R-:W-:Y:S01]  /*0e10*/  UMOV UR5, 0x70 ;  /* 0x0000007000057882 */ /* 0x000fe20000000000 */
[----:B------:R-:W-:Y:S01]  /*0e20*/  LOP3.LUT R0, R0, 0x1ffffff8, RZ, 0xc0, !PT ;  /* 0x1ffffff800007812 */ /* 0x000fe200078ec0ff */
[----:B------:R-:W-:Y:S01]  /*0e30*/  ULDC.64 UR10, c[0x0][0x238] ;  /* 0x00008e00000a7ab9 */ /* 0x000fe20000000a00 */
        /* <DEDUP_REMOVED lines=9> */
[----:B------:R-:W-:Y:S01]  /*0ed0*/  IMAD.WIDE.U32 R12, R150, 0x20, RZ ;  /* 0x00000020960c7825 */ /* 0x000fe200078e00ff */
[----:B------:R-:W-:Y:S01]  /*0ee0*/  USEL UR28, UR21, URZ, !UP3 ;  /* 0x0000003f151c7287 */ /* 0x000fe2000d800000 */
[----:B------:R-:W-:Y:S01]  /*0ef0*/  LEA.HI R91, R28, R246, RZ, 0x6 ;  /* 0x000000f61c5b7211 */ /* 0x000fe200078f30ff */
[----:B------:R-:W-:Y:S01]  /*0f00*/  USEL UR25, UR10, URZ, !UP3 ;  /* 0x0000003f0a197287 */ /* 0x000fe2000d800000 */
[----:B------:R-:W-:Y:S01]  /*0f10*/  SHF.R.S32.HI R5, RZ, 0x1f, R4 ;  /* 0x0000001fff057819 */ /* 0x000fe20000011404 */
[----:B------:R-:W-:Y:S01]  /*0f20*/  ULDC.64 UR8, c[0x0][0x248] ;  /* 0x0000920000087ab9 */ /* 0x000fe20000000a00 */
[----:B------:R-:W-:Y:S01]  /*0f30*/  IMAD.U32 R6, RZ, RZ, UR26 ;  /* 0x0000001aff067e24 */ /* 0x000fe2000f8e00ff */
[----:B------:R-:W-:Y:S01]  /*0f40*/  UIMAD UR8, UR25, UR8, URZ ;  /* 0x00000008190872a4 */ /* 0x000fe2000f8e023f */
[----:B------:R-:W-:Y:S01]  /*0f50*/  IMAD.U32 R96, RZ, RZ, UR28 ;  /* 0x0000001cff607e24 */ /* 0x000fe2000f8e00ff */
[----:B-1----:R-:W-:Y:S01]  /*0f60*/  SHF.R.S32.HI R2, RZ, 0x1f, R10 ;  /* 0x0000001fff027819 */ /* 0x002fe2000001140a */
[----:B------:R-:W-:Y:S01]  /*0f70*/  UIMAD UR11, UR5, UR11, URZ ;  /* 0x0000000b050b72a4 */ /* 0x000fe2000f8e023f */
[----:B------:R-:W-:Y:S01]  /*0f80*/  IMAD.MOV.U32 R146, RZ, RZ, R6 ;  /* 0x000000ffff927224 */ /* 0x000fe200078e0006 */
[----:B------:R-:W-:Y:S01]  /*0f90*/  UIMAD UR8, UR28, UR9, UR8 ;  /* 0x000000091c0872a4 */ /* 0x000fe2000f8e0208 */
[----:B------:R-:W-:Y:S01]  /*0fa0*/  LEA.HI.X.SX32 R129, R8, R2, 0x1, P0 ;  /* 0x0000000208817211 */ /* 0x000fe200000f0eff */
[----:B------:R-:W-:Y:S01]  /*0fb0*/  IMAD.WIDE.U32 R2, R128, c[0x0][0x238], R4 ;  /* 0x00008e0080027a25 */ /* 0x000fe200078e0004 */
[----:B------:R-:W-:Y:S01]  /*0fc0*/  UIADD3 UR11, UR27, UR11, URZ ;  /* 0x0000000b1b0b7290 */ /* 0x000fe2000fffe03f */
[----:B------:R-:W-:-:S02]  /*0fd0*/  ISETP.GE.AND P6, PT, R4, c[0x0][0x1d4], PT ;  /* 0x0000750004007a0c */ /* 0x000fc40003fc6270 */
[----:B------:R-:W-:Y:S01]  /*0fe0*/  IMAD R0, R129, c[0x0][0x238], RZ ;  /* 0x00008e0081007a24 */ /* 0x000fe200078e02ff */
[----:B------:R-:W-:Y:S01]  /*0ff0*/  UIMAD UR9, UR11, UR6, URZ ;  /* 0x000000060b0972a4 */ /* 0x000fe2000f8e023f */
[----:B------:R-:W-:Y:S01]  /*1000*/  IMAD.U32 R7, RZ, RZ, UR27 ;  /* 0x0000001bff077e24 */ /* 0x000fe2000f8e00ff */
[----:B------:R-:W-:Y:S01]  /*1010*/  LEA.HI R26, R28, R246, RZ, 0x2 ;  /* 0x000000f61c1a7211 */ /* 0x000fe200078f10ff */
[----:B------:R-:W-:Y:S01]  /*1020*/  IMAD R0, R128, c[0x0][0x23c], R0 ;  /* 0x00008f0080007a24 */ /* 0x000fe200078e0200 */
[----:B------:R-:W-:Y:S01]  /*1030*/  IADD3 R147, R27, UR24, RZ ;  /* 0x000000181b937c10 */ /* 0x000fe2000fffe0ff */
[----:B------:R-:W-:Y:S01]  /*1040*/  IMAD.SHL.U32 R11, R29, 0x20, RZ ;  /* 0x000000201d0b7824 */ /* 0x000fe200078e00ff */
[----:B------:R-:W-:Y:S01]  /*1050*/  SHF.R.S32.HI R35, RZ, 0x2, R26 ;  /* 0x00000002ff237819 */ /* 0x000fe2000001141a */
[----:B------:R-:W-:Y:S01]  /*1060*/  IMAD.IADD R3, R3, 0x1, R0 ;  /* 0x0000000103037824 */ /* 0x000fe200078e0200 */
[----:B------:R-:W-:Y:S01]  /*1070*/  ULDC UR24, c[0x0][0x294] ;  /* 0x0000a50000187ab9 */ /* 0x000fe20000000800 */
[----:B------:R-:W-:Y:S01]  /*1080*/  IMAD.U32 R0, RZ, RZ, UR16 ;  /* 0x00000010ff007e24 */ /* 0x000fe2000f8e00ff */
[----:B------:R-:W-:Y:S01]  /*1090*/  IADD3 R158, R35, 0x40, RZ ;  /* 0x00000040239e7810 */ /* 0x000fe20007ffe0ff */
[----:B------:R-:W-:Y:S01]  /*10a0*/  IMAD.SHL.U32 R91, R91, 0x8, RZ ;  /* 0x000000085b5b7824 */ /* 0x000fe200078e00ff */
[C---:B------:R-:W-:Y:S01]  /*10b0*/  IADD3 R159, R35.reuse, 0x20, RZ ;  /* 0x00000020239f7810 */ /* 0x040fe20007ffe0ff */
[----:B------:R-:W-:Y:S01]  /*10c0*/  IMAD.WIDE.U32 R2, R0, c[0x0][0x240], R2 ;  /* 0x0000900000027a25 */ /* 0x000fe200078e0002 */
[----:B------:R-:W-:Y:S01]  /*10d0*/  IADD3 R157, R35, 0x60, RZ ;  /* 0x00000060239d7810 */ /* 0x000fe20007ffe0ff */
[----:B------:R-:W-:Y:S01]  /*10e0*/  UIMAD UR24, UR5, UR24, URZ ;  /* 0x00000018051872a4 */ /* 0x000fe2000f8e023f */
[----:B------:R-:W-:Y:S01]  /*10f0*/  P2R R122, PR, RZ, 0x40 ;  /* 0x00000040ff7a7803 */ /* 0x000fe20000000000 */
[----:B------:R-:W-:Y:S01]  /*1100*/  IMAD.U32 R0, RZ, RZ, UR6 ;  /* 0x00000006ff007e24 */ /* 0x000fe2000f8e00ff */
[----:B------:R-:W-:Y:S01]  /*1110*/  IADD3 R3, R3, UR29, RZ ;  /* 0x0000001d03037c10 */ /* 0x000fe2000fffe0ff */
[----:B------:R-:W-:Y:S01]  /*1120*/  USHF.R.S32.HI UR29, URZ, 0x1f, UR6 ;  /* 0x0000001f3f1d7899 */ /* 0x000fe20008011406 */
[----:B------:R-:W-:-:S02]  /*1130*/  IMAD.MOV.U32 R154, RZ, RZ, 0x6 ;  /* 0x00000006ff9a7424 */ /* 0x000fc400078e00ff */
        /* <DEDUP_REMOVED lines=8> */
[----:B------:R-:W-:Y:S01]  /*11c0*/  IMAD.MOV.U32 R156, RZ, RZ, 0x5 ;  /* 0x00000005ff9c7424 */ /* 0x000fe200078e00ff */
[----:B------:R-:W-:Y:S01]  /*11d0*/  LOP3.LUT R0, R0, 0x1c0, RZ, 0xc0, !PT ;  /* 0x000001c000007812 */ /* 0x000fe200078ec0ff */
[----:B------:R-:W-:Y:S01]  /*11e0*/  IMAD.SHL.U32 R151, R150, 0x20, RZ ;  /* 0x0000002096977824 */ /* 0x000fe200078e00ff */
        /* <DEDUP_REMOVED lines=14> */
[----:B------:R-:W-:Y:S01]  /*12d0*/  IMAD.MOV.U32 R175, RZ, RZ, c[0x0][0x27c] ;  /* 0x00009f00ffaf7624 */ /* 0x000fe200078e00ff */
[----:B------:R-:W-:Y:S01]  /*12e0*/  @P0 LEA R6, P2, R0, c[0x0][0x220], 0x1 ;  /* 0x0000880000060a11 */ /* 0x000fe200078408ff */
[----:B------:R-:W-:Y:S01]  /*12f0*/  IMAD.MOV.U32 R152, RZ, RZ, c[0x0][0x27c] ;  /* 0x00009f00ff987624 */ /* 0x000fe200078e00ff */
[----:B------:R-:W-:Y:S01]  /*1300*/  @P4 IADD3.X R11, R3, R13, R11, P3, !PT ;  /* 0x0000000d030b4210 */ /* 0x000fe20001ffe40b */
[----:B------:R-:W-:Y:S01]  /*1310*/  IMAD.WIDE.U32 R12, R12, c[0x0][0x260], R4 ;  /* 0x000098000c0c7a25 */ /* 0x000fe200078e0004 */
[----:B------:R-:W-:-:S02]  /*1320*/  LOP3.LUT R91, R9, 0xfffffe00, R91, 0xf8, !PT ;  /* 0xfffffe00095b7812 */ /* 0x000fc400078ef85b */
[----:B------:R-:W-:Y:S01]  /*1330*/  @P1 LEA R4, P3, R2, c[0x0][0x220], 0x1 ;  /* 0x0000880002041a11 */ /* 0x000fe200078608ff */
[----:B------:R-:W-:Y:S01]  /*1340*/  IMAD.SHL.U32 R152, R152, 0x2, RZ ;  /* 0x0000000298987824 */ /* 0x000fe200078e00ff */
[----:B------:R-:W-:Y:S01]  /*1350*/  @P0 LEA.HI.X R7, R0, c[0x0][0x224], R7, 0x1, P2 ;  /* 0x0000890000070a11 */ /* 0x000fe200010f0c07 */
[----:B------:R-:W-:Y:S01]  /*1360*/  IMAD.SHL.U32 R91, R91, 0x2, RZ ;  /* 0x000000025b5b7824 */ /* 0x000fe200078e00ff */
[----:B------:R-:W-:Y:S02]  /*1370*/  LOP3.LUT R0, R26, 0xfffffffc, RZ, 0xc0, !PT ;  /* 0xfffffffc1a007812 */ /* 0x000fe400078ec0ff */
[----:B------:R-:W-:Y:S02]  /*1380*/  @P1 LEA.HI.X R5, R2, c[0x0][0x224], R3, 0x1, P3 ;  /* 0x0000890002051a11 */ /* 0x000fe400018f0c03 */
        /* <DEDUP_REMOVED lines=44> */
[C---:B---3--:R-:W-:Y:S01]  /*1650*/  IMAD.WIDE.U32 R6, R35.reuse, c[0x0][0x290], R32 ;  /* 0x0000a40023067a25 */ /* 0x048fe200078e0020 */
        /* <DEDUP_REMOVED lines=30> */
[----:B--2---:R1:W2:Y:S02]  /*1840*/  @P5 R2UR UR30, R17 ;  /* 0x00000000111e53c2 */ /* 0x0042a400000e0000 */
[----:B-1----:R-:W-:Y:S01]  /*1850*/  IMAD.IADD R17, R16, 0x1, R7 ;  /* 0x0000000110117824 */ /* 0x002fe200078e0207 */
[----:B--2---:R-:W-:Y:S01]  /*1860*/  @UP0 USHF.R.S32.HI UR39, URZ, 0x1f, UR30 ;  /* 0x0000001f3f270899 */ /* 0x004fe2000801141e */
[----:B------:R-:W-:Y:S01]  /*1870*/  IMAD.IADD R7, R18, 0x1, R8 ;  /* 0x0000000112077824 */ /* 0x000fe200078e0208 */
[----:B------:R-:W-:Y:S01]  /*1880*/  @UP0 UMOV UR38, UR30 ;  /* 0x0000001e00260c82 */ /* 0x000fe20008000000 */
[----:B------:R-:W-:Y:S01]  /*1890*/  IMAD.MOV.U32 R16, RZ, RZ, R6 ;  /* 0x000000ffff107224 */ /* 0x000fe200078e0006 */
[C---:B------:R-:W-:Y:S01]  /*18a0*/  @P3 LEA R6, P4, R150.reuse, R2, 0x6 ;  /* 0x0000000296063211 */ /* 0x040fe200078830ff */
[----:B------:R-:W-:Y:S01]  /*18b0*/  @!UP0 UMOV UR38, UR21 ;  /* 0x0000001500268c82 */ /* 0x000fe20008000000 */
[----:B----4-:R-:W-:Y:S01]  /*18c0*/  SHF.R.S32.HI R14, RZ, 0x1f, R7 ;  /* 0x0000001fff0e7819 */ /* 0x010fe20000011407 */
        /* <DEDUP_REMOVED lines=116> */
.L_x_731:
        /* <DEDUP_REMOVED lines=77> */
.L_x_689:
[----:B------:R-:W-:Y:S05]  /*24e0*/  BSYNC B0 ;  /* 0x0000000000007941 */ /* 0x000fea0003800000 */
.L_x_688:
        /* <DEDUP_REMOVED lines=38> */
.L_x_691:
[----:B------:R-:W-:Y:S05]  /*2750*/  BSYNC B0 ;  /* 0x0000000000007941 */ /* 0x000fea0003800000 */
.L_x_690:
        /* <DEDUP_REMOVED lines=40> */
.L_x_693:
[----:B------:R-:W-:Y:S05]  /*29e0*/  BSYNC B0 ;  /* 0x0000000000007941 */ /* 0x000fea0003800000 */
.L_x_692:
        /* <DEDUP_REMOVED lines=38> */
.L_x_695:
[----:B------:R-:W-:Y:S05]  /*2c50*/  BSYNC B0 ;  /* 0x0000000000007941 */ /* 0x000fea0003800000 */
.L_x_694:
        /* <DEDUP_REMOVED lines=74> */
.L_x_699:
[----:B------:R-:W-:Y:S05]  /*3100*/  BSYNC B0 ;  /* 0x0000000000007941 */ /* 0x000fea0003800000 */
.L_x_698:
        /* <DEDUP_REMOVED lines=57> */
.L_x_697:
[----:B------:R-:W-:Y:S05]  /*34a0*/  BSYNC B1 ;  /* 0x0000000000017941 */ /* 0x000fea0003800000 */
.L_x_696:
        /* <DEDUP_REMOVED lines=62> */
.L_x_703:
[----:B------:R-:W-:Y:S05]  /*3890*/  BSYNC B0 ;  /* 0x0000000000007941 */ /* 0x000fea0003800000 */
.L_x_702:
        /* <DEDUP_REMOVED lines=57> */
.L_x_701:
[----:B------:R-:W-:Y:S05]  /*3c30*/  BSYNC B1 ;  /* 0x0000000000017941 */ /* 0x000fea0003800000 */
.L_x_700:
        /* <DEDUP_REMOVED lines=62> */
.L_x_707:
[----:B------:R-:W-:Y:S05]  /*4020*/  BSYNC B0 ;  /* 0x0000000000007941 */ /* 0x000fea0003800000 */
.L_x_706:
        /* <DEDUP_REMOVED lines=57> */
.L_x_705:
[----:B------:R-:W-:Y:S05]  /*43c0*/  BSYNC B1 ;  /* 0x0000000000017941 */ /* 0x000fea0003800000 */
.L_x_704:
        /* <DEDUP_REMOVED lines=61> */
.L_x_710:
[----:B------:R-:W-:Y:S05]  /*47a0*/  BSYNC B0 ;  /* 0x0000000000007941 */ /* 0x000fea0003800000 */
.L_x_709:
        /* <DEDUP_REMOVED lines=58> */
.L_x_687:
        /* <DEDUP_REMOVED lines=232> */
.L_x_712:
[----:B------:R-:W-:Y:S05]  /*59d0*/  BSYNC B0 ;  /* 0x0000000000007941 */ /* 0x000fea0003800000 */
.L_x_711:
        /* <DEDUP_REMOVED lines=118> */
.L_x_714:
[----:B------:R-:W-:Y:S05]  /*6140*/  BSYNC B0 ;  /* 0x0000000000007941 */ /* 0x000fea0003800000 */
.L_x_713:
        /* <DEDUP_REMOVED lines=118> */
.L_x_716:
[----:B------:R-:W-:Y:S05]  /*68b0*/  BSYNC B0 ;  /* 0x0000000000007941 */ /* 0x000fea0003800000 */
.L_x_715:
        /* <DEDUP_REMOVED lines=120> */
.L_x_686:
        /* <DEDUP_REMOVED lines=22> */
.L_x_718:
[----:B-123--:R-:W-:Y:S05]  /*71a0*/  BSYNC B0 ;  /* 0x0000000000007941 */ /* 0x00efea0003800000 */
.L_x_717:
        /* <DEDUP_REMOVED lines=17> */
.L_x_720:
[----:B------:R-:W-:Y:S05]  /*72c0*/  BSYNC B0 ;  /* 0x0000000000007941 */ /* 0x000fea0003800000 */
.L_x_719:
[----:B--2---:R2:W4:Y:S01]  /*72d0*/  SHFL.IDX PT, R5, R89, 0x2, 0x1c1f ;  /* 0x005c1f0059057f89 */ /* 0x00452200000e0000 */
[----:B------:R-:W-:Y:S01]  /*72e0*/  ISETP.GE.AND P0, PT, R12, 0x41, PT ;  /* 0x000000410c00780c */ /* 0x000fe20003f06270 */
[----:B------:R-:W-:Y:S02]  /*72f0*/  BSSY B0, `(.L_x_721) ;  /* 0x000000f000007945 */ /* 0x000fe40003800000 */
[----:B------:R2:W1:Y:S10]  /*7300*/  SHFL.IDX PT, R4, R90, 0x2, 0x1c1f ;  /* 0x005c1f005a047f89 */ /* 0x00047400000e0000 */
[----:B------:R-:W-:-:S05]  /*7310*/  @!P0 BRA `(.L_x_722) ;  /* 0x000000c000008947 */ /* 0x000fca0003800000 */
[C---:B------:R-:W-:Y:S11]  /*7320*/  ISETP.GE.AND P1, PT, R18.reuse, c[0x0][0x1d4], PT ;  /* 0x0000750012007a0c */ /* 0x040ff60003f26270 */
[----:B------:R-:W-:Y:S02]  /*7330*/  @!UPT UIADD3 URZ, URZ, URZ, URZ ;  /* 0x0000003f3f3ff290 */ /* 0x000fe4000fffe03f */
[----:B------:R-:W5:Y:S01]  /*7340*/  @!P1 LDS.128 R8, [R92+0x5800] ;  /* 0x005800005c089984 */ /* 0x000f620000000c00 */
[CC--:B-1-3--:R-:W-:Y:S04]  /*7350*/  @!P1 LEA R2, P0, R18.reuse, R4.reuse, 0x1 ;  /* 0x0000000412029211 */ /* 0x0cafe800078008ff */
        /* <DEDUP_REMOVED lines=8> */
.L_x_722:
[----:B------:R-:W-:Y:S05]  /*73e0*/  BSYNC B0 ;  /* 0x0000000000007941 */ /* 0x000fea0003800000 */
.L_x_721:
[----:B-1--4-:R1:W4:Y:S01]  /*73f0*/  SHFL.IDX PT, R5, R89, 0x3, 0x1c1f ;  /* 0x007c1f0059057f89 */ /* 0x01232200000e0000 */
[----:B------:R-:W-:Y:S03]  /*7400*/  ISETP.GE.AND P0, PT, R12, 0x61, PT ;  /* 0x000000610c00780c */ /* 0x000fe60003f06270 */
[----:B------:R1:W2:Y:S10]  /*7410*/  SHFL.IDX PT, R4, R90, 0x3, 0x1c1f ;  /* 0x007c1f005a047f89 */ /* 0x0002b400000e0000 */
[----:B------:R-:W-:-:S05]  /*7420*/  @!P0 BRA `(.L_x_708) ;  /* 0x000000c000008947 */ /* 0x000fca0003800000 */
[C---:B------:R-:W-:Y:S11]  /*7430*/  ISETP.GE.AND P1, PT, R18.reuse, c[0x0][0x1d4], PT ;  /* 0x0000750012007a0c */ /* 0x040ff60003f26270 */
[----:B------:R-:W-:Y:S02]  /*7440*/  @!UPT UIADD3 URZ, URZ, URZ, URZ ;  /* 0x0000003f3f3ff290 */ /* 0x000fe4000fffe03f */
[----:B------:R-:W5:Y:S01]  /*7450*/  @!P1 LDS.128 R8, [R92+0x6800] ;  /* 0x006800005c089984 */ /* 0x000f620000000c00 */
[CC--:B--23--:R-:W-:Y:S04]  /*7460*/  @!P1 LEA R2, P0, R18.reuse, R4.reuse, 0x1 ;  /* 0x0000000412029211 */ /* 0x0ccfe800078008ff */
[-C--:B----4-:R-:W-:Y:S02]  /*7470*/  @!P1 LEA.HI.X R3, R18, R5.reuse, R19, 0x1, P0 ;  /* 0x0000000512039211 */ /* 0x090fe400000f0c13 */
[----:B------:R-:W-:Y:S11]  /*7480*/  ISETP.GE.AND P0, PT, R95, c[0x0][0x1d4], PT ;  /* 0x000075005f007a0c */ /* 0x000ff60003f06270 */
[----:B------:R-:W-:Y:S02]  /*7490*/  @!UPT UIADD3 URZ, URZ, URZ, URZ ;  /* 0x0000003f3f3ff290 */ /* 0x000fe4000fffe03f */
[C---:B------:R-:W-:Y:S04]  /*74a0*/  @!P0 LEA R4, P2, R83.reuse, R4, 0x1 ;  /* 0x0000000453048211 */ /* 0x040fe800078408ff */
[----:B------:R-:W-:Y:S01]  /*74b0*/  @!P0 LEA.HI.X R5, R83, R5, R94, 0x1, P2 ;  /* 0x0000000553058211 */ /* 0x000fe200010f0c5e */
[----:B-----5:R-:W-:Y:S04]  /*74c0*/  @!P1 ST.E.128 [R2.64], R8 ;  /* 0x0000000802009985 */ /* 0x020fe8000c101d16 */
[----:B------:R-:W2:Y:S04]  /*74d0*/  @!P0 LDS.128 R8, [R93+0x6800] ;  /* 0x006800005d088984 */ /* 0x000ea80000000c00 */
[----:B--2---:R2:W-:Y:S02]  /*74e0*/  @!P0 ST.E.128 [R4.64], R8 ;  /* 0x0000000804008985 */ /* 0x0045e4000c101d16 */
.L_x_708:
[----:B------:R-:W-:Y:S05]  /*74f0*/  BSYNC B2 ;  /* 0x0000000000027941 */ /* 0x000fea0003800000 */
.L_x_685:
[----:B--23--:R-:W-:Y:S01]  /*7500*/  IMAD.U32 R2, RZ, RZ, UR6 ;  /* 0x00000006ff027e24 */ /* 0x00cfe2000f8e00ff */
[----:B------:R-:W-:Y:S01]  /*7510*/  UIMAD UR5, UR6, -0x70, URZ ;  /* 0xffffff90060578a4 */ /* 0x000fe2000f8e023f */
[----:B------:R-:W-:Y:S02]  /*7520*/  BSSY B0, `(.L_x_723) ;  /* 0x0000085000007945 */ /* 0x000fe40003800000 */
[----:B------:R-:W-:Y:S03]  /*7530*/  IMAD.WIDE R2, R2, 0x70, R128 ;  /* 0x0000007002027825 */ /* 0x000fe600078e0280 */
        /* <DEDUP_REMOVED lines=16> */
[C---:B----4-:R-:W-:Y:S05]  /*7640*/  @P2 IADD3 R20, P0, R2.reuse, 0x40, RZ ;  /* 0x0000004002142810 */ /* 0x050fea0007f1e0ff */
        /* <DEDUP_REMOVED lines=82> */
[----:B------:R4:W-:Y:S08]  /*7b70*/  @P1 LDGSTS.E.BYPASS.LTC128B.128 [R91+0x2900], [R4.64], !P6 ;  /* 0x02900000045b1fae */ /* 0x0009f0000f101d56 */
[----:B------:R1:W-:Y:S08]  /*7b80*/  @P0 LDGSTS.E.BYPASS.LTC128B.128 [R91+0x3100], [R6.64], !P6 ;  /* 0x03100000065b0fae */ /* 0x0003f0000f101d56 */
[----:B------:R-:W0:Y:S01]  /*7b90*/  LDGDEPBAR ;  /* 0x00000000000079af */ /* 0x000e220000000000 */
[C---:B----4-:R-:W-:Y:S02]  /*7ba0*/  IMAD R4, R101.reuse, c[0x0][0x20c], R2 ;  /* 0x0000830065047a24 */ /* 0x050fe400078e0202 */
[----:B------:R-:W-:Y:S04]  /*7bb0*/  IMAD.WIDE.U32 R2, R101, c[0x0][0x208], RZ ;  /* 0x0000820065027a25 */ /* 0x000fe800078e00ff */
[----:B------:R-:W-:Y:S02]  /*7bc0*/  IMAD.IADD R3, R3, 0x1, R4 ;  /* 0x0000000103037824 */ /* 0x000fe400078e0204 */
[----:B------:R-:W-:Y:S01]  /*7bd0*/  IMAD R4, R119, c[0x0][0x218], RZ ;  /* 0x0000860077047a24 */ /* 0x000fe200078e02ff */
[----:B-1----:R-:W-:Y:S01]  /*7be0*/  IADD3 R6, -R35, UR5, RZ ;  /* 0x0000000523067c10 */ /* 0x002fe2000fffe1ff */
[C---:B------:R-:W-:Y:S01]  /*7bf0*/  IMAD.WIDE.U32 R2, R100.reuse, c[0x0][0x218], R2 ;  /* 0x0000860064027a25 */ /* 0x040fe200078e0002 */
[----:B------:R-:W-:Y:S04]  /*7c00*/  DEPBAR.LE SB0, 0x0 ;  /* 0x000080000000791a */ /* 0x000fe80000000000 */
[----:B------:R-:W-:Y:S01]  /*7c10*/  BAR.SYNC.DEFER_BLOCKING 0x0 ;  /* 0x0000000000007b1d */ /* 0x000fe20000010000 */
[----:B------:R-:W-:Y:S01]  /*7c20*/  IMAD R4, R100, c[0x0][0x21c], R4 ;  /* 0x0000870064047a24 */ /* 0x000fe200078e0204 */
[----:B------:R-:W-:Y:S04]  /*7c30*/  IADD3 R2, P0, R2, UR32, RZ ;  /* 0x0000002002027c10 */ /* 0x000fe8000ff1e0ff */
[----:B------:R-:W-:Y:S02]  /*7c40*/  IADD3.X R3, R3, UR29, R4, P0, !PT ;  /* 0x0000001d03037c10 */ /* 0x000fe400087fe404 */
[C---:B---3--:R-:W-:Y:S04]  /*7c50*/  LEA R12, P0, R2.reuse, c[0x0][0x1f8], 0x1 ;  /* 0x00007e00020c7a11 */ /* 0x048fe800078008ff */
[----:B------:R-:W-:Y:S01]  /*7c60*/  LEA.HI.X R7, R2, c[0x0][0x1fc], R3, 0x1, P0 ;  /* 0x00007f0002077a11 */ /* 0x000fe200000f0c03 */
[----:B------:R2:W1:Y:S01]  /*7c70*/  SHFL.IDX PT, R4, R12, RZ, 0x1c1f ;  /* 0x001c1fff0c047589 */ /* 0x00046200000e0000 */
[----:B------:R-:W-:Y:S07]  /*7c80*/  ISETP.GE.AND P0, PT, R6, 0x1, PT ;  /* 0x000000010600780c */ /* 0x000fee0003f06270 */
[----:B------:R2:W3:Y:S06]  /*7c90*/  SHFL.IDX PT, R5, R7, RZ, 0x1c1f ;  /* 0x001c1fff07057589 */ /* 0x0004ec00000e0000 */
[----:B------:R-:W-:-:S05]  /*7ca0*/  @!P0 BRA `(.L_x_724) ;  /* 0x000000c000008947 */ /* 0x000fca0003800000 */
[C---:B------:R-:W-:Y:S11]  /*7cb0*/  ISETP.GE.AND P1, PT, R18.reuse, c[0x0][0x1d4], PT ;  /* 0x0000750012007a0c */ /* 0x040ff60003f26270 */
[----:B------:R-:W-:Y:S02]  /*7cc0*/  @!UPT UIADD3 URZ, URZ, URZ, URZ ;  /* 0x0000003f3f3ff290 */ /* 0x000fe4000fffe03f */
[----:B--2---:R-:W2:Y:S01]  /*7cd0*/  @!P1 LDS.128 R8, [R92] ;  /* 0x000000005c089984 */ /* 0x004ea20000000c00 */
[CC--:B-1----:R-:W-:Y:S04]  /*7ce0*/  @!P1 LEA R2, P0, R18.reuse, R4.reuse, 0x1 ;  /* 0x0000000412029211 */ /* 0x0c2fe800078008ff */
[-C--:B---3--:R-:W-:Y:S02]  /*7cf0*/  @!P1 LEA.HI.X R3, R18, R5.reuse, R19, 0x1, P0 ;  /* 0x0000000512039211 */ /* 0x088fe400000f0c13 */
[----:B------:R-:W-:Y:S11]  /*7d00*/  ISETP.GE.AND P0, PT, R95, c[0x0][0x1d4], PT ;  /* 0x000075005f007a0c */ /* 0x000ff60003f06270 */
[----:B------:R-:W-:Y:S02]  /*7d10*/  @!UPT UIADD3 URZ, URZ, URZ, URZ ;  /* 0x0000003f3f3ff290 */ /* 0x000fe4000fffe03f */
[C---:B------:R-:W-:Y:S04]  /*7d20*/  @!P0 LEA R4, P2, R83.reuse, R4, 0x1 ;  /* 0x0000000453048211 */ /* 0x040fe800078408ff */
[----:B------:R-:W-:Y:S01]  /*7d30*/  @!P0 LEA.HI.X R5, R83, R5, R94, 0x1, P2 ;  /* 0x0000000553058211 */ /* 0x000fe200010f0c5e */
[----:B--2---:R-:W-:Y:S04]  /*7d40*/  @!P1 ST.E.128 [R2.64], R8 ;  /* 0x0000000802009985 */ /* 0x004fe8000c101d16 */
[----:B------:R-:W1:Y:S04]  /*7d50*/  @!P0 LDS.128 R8, [R93] ;  /* 0x000000005d088984 */ /* 0x000e680000000c00 */
[----:B-1----:R1:W-:Y:S02]  /*7d60*/  @!P0 ST.E.128 [R4.64], R8 ;  /* 0x0000000804008985 */ /* 0x0023e4000c101d16 */
.L_x_724:
[----:B------:R-:W-:Y:S05]  /*7d70*/  BSYNC B0 ;  /* 0x0000000000007941 */ /* 0x000fea0003800000 */
.L_x_723:
[----:B-1-3--:R1:W3:Y:S01]  /*7d80*/  SHFL.IDX PT, R5, R7, 0x1, 0x1c1f ;  /* 0x003c1f0007057f89 */ /* 0x00a2e200000e0000 */
[----:B------:R-:W-:Y:S01]  /*7d90*/  ISETP.GE.AND P0, PT, R6, 0x21, PT ;  /* 0x000000210600780c */ /* 0x000fe20003f06270 */
[----:B------:R-:W-:Y:S02]  /*7da0*/  BSSY B0, `(.L_x_725) ;  /* 0x000000f000007945 */ /* 0x000fe40003800000 */
[----:B------:R1:W4:Y:S10]  /*7db0*/  SHFL.IDX PT, R4, R12, 0x1, 0x1c1f ;  /* 0x003c1f000c047f89 */ /* 0x00033400000e0000 */
[----:B------:R-:W-:-:S05]  /*7dc0*/  @!P0 BRA `(.L_x_726) ;  /* 0x000000c000008947 */ /* 0x000fca0003800000 */
[C---:B------:R-:W-:Y:S11]  /*7dd0*/  ISETP.GE.AND P1, PT, R18.reuse, c[0x0][0x1d4], PT ;  /* 0x0000750012007a0c */ /* 0x040ff60003f26270 */
[----:B------:R-:W-:Y:S02]  /*7de0*/  @!UPT UIADD3 URZ, URZ, URZ, URZ ;  /* 0x0000003f3f3ff290 */ /* 0x000fe4000fffe03f */
[----:B--2---:R-:W2:Y:S01]  /*7df0*/  @!P1 LDS.128 R8, [R92+0x1000] ;  /* 0x001000005c089984 */ /* 0x004ea20000000c00 */
[CC--:B----4-:R-:W-:Y:S04]  /*7e00*/  @!P1 LEA R2, P0, R18.reuse, R4.reuse, 0x1 ;  /* 0x0000000412029211 */ /* 0x0d0fe800078008ff */
[-C--:B---3--:R-:W-:Y:S02]  /*7e10*/  @!P1 LEA.HI.X R3, R18, R5.reuse, R19, 0x1, P0 ;  /* 0x0000000512039211 */ /* 0x088fe400000f0c13 */
[----:B------:R-:W-:Y:S11]  /*7e20*/  ISETP.GE.AND P0, PT, R95, c[0x0][0x1d4], PT ;  /* 0x000075005f007a0c */ /* 0x000ff60003f06270 */
[----:B------:R-:W-:Y:S02]  /*7e30*/  @!UPT UIADD3 URZ, URZ, URZ, URZ ;  /* 0x0000003f3f3ff290 */ /* 0x000fe4000fffe03f */
[C---:B------:R-:W-:Y:S04]  /*7e40*/  @!P0 LEA R4, P2, R83.reuse, R4, 0x1 ;  /* 0x0000000453048211 */ /* 0x040fe800078408ff */
[----:B------:R-:W-:Y:S01]  /*7e50*/  @!P0 LEA.HI.X R5, R83, R5, R94, 0x1, P2 ;  /* 0x0000000553058211 */ /* 0x000fe200010f0c5e */
[----:B--2---:R-:W-:Y:S04]  /*7e60*/  @!P1 ST.E.128 [R2.64], R8 ;  /* 0x0000000802009985 */ /* 0x004fe8000c101d16 */
[----:B------:R-:W2:Y:S04]  /*7e70*/  @!P0 LDS.128 R8, [R93+0x1000] ;  /* 0x001000005d088984 */ /* 0x000ea80000000c00 */
[----:B--2---:R2:W-:Y:S02]  /*7e80*/  @!P0 ST.E.128 [R4.64], R8 ;  /* 0x0000000804008985 */ /* 0x0045e4000c101d16 */
.L_x_726:
[----:B------:R-:W-:Y:S05]  /*7e90*/  BSYNC B0 ;  /* 0x0000000000007941 */ /* 0x000fea0003800000 */
.L_x_725:
[----:B--23--:R2:W3:Y:S01]  /*7ea0*/  SHFL.IDX PT, R5, R7, 0x2, 0x1c1f ;  /* 0x005c1f0007057f89 */ /* 0x00c4e200000e0000 */
        /* <DEDUP_REMOVED lines=16> */
.L_x_728:
[----:B------:R-:W-:Y:S05]  /*7fb0*/  BSYNC B0 ;  /* 0x0000000000007941 */ /* 0x000fea0003800000 */
.L_x_727:
[----:B------:R1:W2:Y:S01]  /*7fc0*/  SHFL.IDX PT, R3, R7, 0x3, 0x1c1f ;  /* 0x007c1f0007037f89 */ /* 0x0002a200000e0000 */
[----:B------:R-:W-:Y:S01]  /*7fd0*/  ISETP.GE.AND P0, PT, R6, 0x61, PT ;  /* 0x000000610600780c */ /* 0x000fe20003f06270 */
[----:B------:R-:W-:Y:S02]  /*7fe0*/  BSSY B0, `(.L_x_729) ;  /* 0x000000f000007945 */ /* 0x000fe40003800000 */
[----:B------:R1:W4:Y:S10]  /*7ff0*/  SHFL.IDX PT, R2, R12, 0x3, 0x1c1f ;  /* 0x007c1f000c027f89 */ /* 0x00033400000e0000 */
[----:B------:R-:W-:-:S05]  /*8000*/  @!P0 BRA `(.L_x_730) ;  /* 0x000000c000008947 */ /* 0x000fca0003800000 */
[C---:B------:R-:W-:Y:S11]  /*8010*/  ISETP.GE.AND P1, PT, R18.reuse, c[0x0][0x1d4], PT ;  /* 0x0000750012007a0c */ /* 0x040ff60003f26270 */
[----:B------:R-:W-:Y:S02]  /*8020*/  @!UPT UIADD3 URZ, URZ, URZ, URZ ;  /* 0x0000003f3f3ff290 */ /* 0x000fe4000fffe03f */
[----:B---3--:R-:W3:Y:S01]  /*8030*/  @!P1 LDS.128 R8, [R92+0x3000] ;  /* 0x003000005c089984 */ /* 0x008ee20000000c00 */
[CC--:B----4-:R-:W-:Y:S04]  /*8040*/  @!P1 LEA R4, P0, R18.reuse, R2.reuse, 0x1 ;  /* 0x0000000212049211 */ /* 0x0d0fe800078008ff */
[-C--:B--2---:R-:W-:Y:S02]  /*8050*/  @!P1 LEA.HI.X R5, R18, R3.reuse, R19, 0x1, P0 ;  /* 0x0000000312059211 */ /* 0x084fe400000f0c13 */
[----:B------:R-:W-:Y:S11]  /*8060*/  ISETP.GE.AND P0, PT, R95, c[0x0][0x1d4], PT ;  /* 0x000075005f007a0c */ /* 0x000ff60003f06270 */
[----:B------:R-:W-:Y:S02]  /*8070*/  @!UPT UIADD3 URZ, URZ, URZ, URZ ;  /* 0x0000003f3f3ff290 */ /* 0x000fe4000fffe03f */
[C---:B------:R-:W-:Y:S04]  /*8080*/  @!P0 LEA R2, P2, R83.reuse, R2, 0x1 ;  /* 0x0000000253028211 */ /* 0x040fe800078408ff */
[----:B------:R-:W-:Y:S01]  /*8090*/  @!P0 LEA.HI.X R3, R83, R3, R94, 0x1, P2 ;  /* 0x0000000353038211 */ /* 0x000fe200010f0c5e */
[----:B---3--:R-:W-:Y:S04]  /*80a0*/  @!P1 ST.E.128 [R4.64], R8 ;  /* 0x0000000804009985 */ /* 0x008fe8000c101d16 */
[----:B-1----:R-:W1:Y:S04]  /*80b0*/  @!P0 LDS.128 R4, [R93+0x3000] ;  /* 0x003000005d048984 */ /* 0x002e680000000c00 */
[----:B-1----:R1:W-:Y:S02]  /*80c0*/  @!P0 ST.E.128 [R2.64], R4 ;  /* 0x0000000402008985 */ /* 0x0023e4000c101d16 */
.L_x_730:
[----:B------:R-:W-:Y:S05]  /*80d0*/  BSYNC B0 ;  /* 0x0000000000007941 */ /* 0x000fea0003800000 */
.L_x_729:
[----:B------:R-:W-:Y:S02]  /*80e0*/  UISETP.GT.AND UP0, UPT, UR6, UR7, UPT ;  /* 0x000000070600728c */ /* 0x000fe4000bf04270 */
[----:B------:R-:W-:Y:S04]  /*80f0*/  UIADD3 UR6, UR6, -0x1, URZ ;  /* 0xffffffff06067890 */ /* 0x000fe8000fffe03f */
[----:B------:R-:W-:Y:S05]  /*8100*/  PLOP3.LUT P0, PT, PT, PT, UP0, 0x80, 0x0 ;  /* 0x000000000000781c */ /* 0x000fea0003f0f008 */
[----:B------:R-:W-:Y:S02]  /*8110*/  @UP0 USHF.R.S32.HI UR9, URZ, 0x1f, UR6 ;  /* 0x0000001f3f090899 */ /* 0x000fe40008011406 */
[----:B------:R-:W-:Y:S04]  /*8120*/  @UP0 UIMAD UR5, UR11, UR6, URZ ;  /* 0x000000060b0502a4 */ /* 0x000fe8000f8e023f */
[----:B------:R-:W-:Y:S02]  /*8130*/  @UP0 UIMAD UR5, UR9, UR26, UR5 ;  /* 0x0000001a090502a4 */ /* 0x000fe4000f8e0205 */
[----:B-1--4-:R-:W-:Y:S02]  /*8140*/  @P0 IMAD.MOV.U32 R2, RZ, RZ, R130 ;  /* 0x000000ffff020224 */ /* 0x012fe400078e0082 */
[----:B--2---:R-:W-:Y:S04]  /*8150*/  @P0 IMAD.MOV.U32 R3, RZ, RZ, R127 ;  /* 0x000000ffff030224 */ /* 0x004fe800078e007f */
[----:B------:R-:W-:Y:S05]  /*8160*/  @P0 IMAD.WIDE.U32 R2, R146, UR6, R2 ;  /* 0x0000000692020c25 */ /* 0x000fea000f8e0002 */
[C---:B------:R-:W-:Y:S02]  /*8170*/  @P0 LEA R12, P1, R2.reuse, c[0x0][0x220], 0x1 ;  /* 0x00008800020c0a11 */ /* 0x040fe400078208ff */
[----:B------:R-:W-:Y:S04]  /*8180*/  @P0 IADD3 R3, R3, UR5, RZ ;  /* 0x0000000503030c10 */ /* 0x000fe8000fffe0ff */
[----:B------:R-:W-:Y:S02]  /*8190*/  @P0 LEA.HI.X R13, R2, c[0x0][0x224], R3, 0x1, P1 ;  /* 0x00008900020d0a11 */ /* 0x000fe400008f0c03 */
[-C--:B---3--:R-:W-:Y:S03]  /*81a0*/  @P0 IADD3 R10, P1, R12, R151.reuse, RZ ;  /* 0x000000970c0a0210 */ /* 0x088fe60007f3e0ff */
        /* <DEDUP_REMOVED lines=24> */
.L_x_684:
[----:B------:R-:W-:Y:S01]  /*8330*/  UIADD3 UR6, UR17, 0x7f, URZ ;  /* 0x0000007f11067890 */ /* 0x000fe2000fffe03f */
[----:B------:R-:W-:Y:S01]  /*8340*/  PLOP3.LUT P4, PT, PT, PT, PT, 0x80, 0x0 ;  /* 0x000000000000781c */ /* 0x000fe20003f8f070 */
[----:B------:R-:W-:Y:S01]  /*8350*/  ULDC.64 UR4, c[0x0][0x2c8] ;  /* 0x0000b20000047ab9 */ /* 0x000fe20000000a00 */
[----:B------:R-:W-:Y:S01]  /*8360*/  CS2R R178, SRZ ;  /* 0x0000000000b27805 */ /* 0x000fe2000001ff00 */
[----:B------:R-:W-:Y:S01]  /*8370*/  UIMAD.WIDE.U32 UR8, UR6, UR4, URZ ;  /* 0x00000004060872a5 */ /* 0x000fe2000f8e003f */
[----:B------:R-:W-:Y:S01]  /*8380*/  CS2R R176, SRZ ;  /* 0x0000000000b07805 */ /* 0x000fe2000001ff00 */
[----:B------:R-:W-:Y:S01]  /*8390*/  CS2R R182, SRZ ;  /* 0x0000000000b67805 */ /* 0x000fe2000001ff00 */
[----:B------:R-:W-:Y:S01]  /*83a0*/  UMOV UR4, URZ ;  /* 0x0000003f00047c82 */ /* 0x000fe20008000000 */
[----:B------:R-:W-:Y:S01]  /*83b0*/  CS2R R180, SRZ ;  /* 0x0000000000b47805 */ /* 0x000fe2000001ff00 */
[----:B------:R-:W-:Y:S01]  /*83c0*/  @UP2 USHF.R.U32.HI UR6, URZ, UR5, UR9 ;  /* 0x000000053f062299 */ /* 0x000fe20008011609 */
[----:B-1----:R-:W-:Y:S01]  /*83d0*/  IMAD.MOV.U32 R15, RZ, RZ, RZ ;  /* 0x000000ffff0f7224 */ /* 0x002fe200078e00ff */
[----:B------:R-:W-:Y:S01]  /*83e0*/  MOV R11, RZ ;  /* 0x000000ff000b7202 */ /* 0x000fe20000000f00 */
[----:B------:R-:W-:Y:S01]  /*83f0*/  IMAD.MOV.U32 R174, RZ, RZ, RZ ;  /* 0x000000ffffae7224 */ /* 0x000fe200078e00ff */
[----:B------:R-:W-:Y:S01]  /*8400*/  UIADD3 UR5, UR12, UR6, URZ ;  /* 0x000000060c057290 */ /* 0x000fe2000fffe03f */
[----:B------:R-:W-:Y:S01]  /*8410*/  IMAD.MOV.U32 R172, RZ, RZ, RZ ;  /* 0x000000ffffac7224 */ /* 0x000fe200078e00ff */
[----:B------:R-:W-:Y:S01]  /*8420*/  CS2R R16, SRZ ;  /* 0x0000000000107805 */ /* 0x000fe2000001ff00 */
[----:B------:R-:W-:Y:S01]  /*8430*/  MOV R170, RZ ;  /* 0x000000ff00aa7202 */ /* 0x000fe20000000f00 */
[----:B------:R-:W-:Y:S01]  /*8440*/  UIMAD.WIDE UR4, UR5, -0x6db6db6d, UR4 ;  /* 0x92492493050478a5 */ /* 0x000fe2000f8e0204 */
[----:B------:R-:W-:Y:S01]  /*8450*/  IMAD.MOV.U32 R168, RZ, RZ, RZ ;  /* 0x000000ffffa87224 */ /* 0x000fe200078e00ff */
[----:B------:R-:W-:Y:S01]  /*8460*/  CS2R R18, SRZ ;  /* 0x0000000000127805 */ /* 0x000fe2000001ff00 */
[----:B------:R-:W-:Y:S01]  /*8470*/  MOV R162, RZ ;  /* 0x000000ff00a27202 */ /* 0x000fe20000000f00 */
[----:B------:R-:W-:Y:S01]  /*8480*/  USHF.R.U32.HI UR4, URZ, 0x1f, UR5 ;  /* 0x0000001f3f047899 */ /* 0x000fe20008011605 */
[----:B------:R-:W-:Y:S01]  /*8490*/  CS2R R12, SRZ ;  /* 0x00000000000c7805 */ /* 0x000fe2000001ff00 */
[----:B------:R-:W-:Y:S01]  /*84a0*/  IMAD.MOV.U32 R160, RZ, RZ, RZ ;  /* 0x000000ffffa07224 */ /* 0x000fe200078e00ff */
[----:B------:R-:W-:Y:S01]  /*84b0*/  MOV R166, RZ ;  /* 0x000000ff00a67202 */ /* 0x000fe20000000f00 */
[----:B------:R-:W-:Y:S01]  /*84c0*/  ULEA.HI.SX32 UR4, UR5, UR4, 0x1a ;  /* 0x0000000405047291 */ /* 0x000fe2000f8fd23f */
[----:B------:R-:W-:Y:S01]  /*84d0*/  IMAD.MOV.U32 R164, RZ, RZ, RZ ;  /* 0x000000ffffa47224 */ /* 0x000fe200078e00ff */
[----:B------:R-:W-:Y:S01]  /*84e0*/  CS2R R158, SRZ ;  /* 0x00000000009e7805 */ /* 0x000fe2000001ff00 */
[----:B------:R-:W-:Y:S01]  /*84f0*/  CS2R R22, SRZ ;  /* 0x0000000000167805 */ /* 0x000fe2000001ff00 */
[----:B------:R-:W-:Y:S01]  /*8500*/  UISETP.LT.AND UP0, UPT, UR13, UR4, UPT ;  /* 0x000000040d00728c */ /* 0x000fe2000bf01270 */
[----:B------:R-:W-:Y:S01]  /*8510*/  MOV R156, RZ ;  /* 0x000000ff009c7202 */ /* 0x000fe20000000f00 */
[----:B------:R-:W-:Y:S01]  /*8520*/  IMAD.MOV.U32 R154, RZ, RZ, RZ ;  /* 0x000000ffff9a7224 */ /* 0x000fe200078e00ff */
[----:B------:R-:W-:Y:S01]  /*8530*/  CS2R R24, SRZ ;  /* 0x0000000000187805 */ /* 0x000fe2000001ff00 */
[----:B------:R-:W-:Y:S01]  /*8540*/  USEL UR13, UR13, UR4, UP0 ;  /* 0x000000040d0d7287 */ /* 0x000fe20008000000 */
[----:B------:R-:W-:Y:S01]  /*8550*/  MOV R152, RZ ;  /* 0x000000ff00987202 */ /* 0x000fe20000000f00 */
[----:B------:R-:W-:Y:S01]  /*8560*/  CS2R R146, SRZ ;  /* 0x0000000000927805 */ /* 0x000fe2000001ff00 */
[----:B------:R-:W-:Y:S01]  /*8570*/  IMAD.MOV.U32 R144, RZ, RZ, RZ ;  /* 0x000000ffff907224 */ /* 0x000fe200078e00ff */
[----:B------:R-:W-:Y:S01]  /*8580*/  UISETP.GE.AND UP0, UPT, UR13, 0x1, UPT ;  /* 0x000000010d00788c */ /* 0x000fe2000bf06270 */
[----:B------:R-:W-:Y:S01]  /*8590*/  CS2R R20, SRZ ;  /* 0x0000000000147805 */ /* 0x000fe2000001ff00 */
[----:B------:R-:W-:Y:S01]  /*85a0*/  MOV R150, RZ ;  /* 0x000000ff00967202 */ /* 0x000fe20000000f00 */
[----:B------:R-:W-:Y:S01]  /*85b0*/  IMAD.MOV.U32 R148, RZ, RZ, RZ ;  /* 0x000000ffff947224 */ /* 0x000fe200078e00ff */
[----:B------:R-:W-:Y:S01]  /*85c0*/  CS2R R142, SRZ ;  /* 0x00000000008e7805 */ /* 0x000fe2000001ff00 */
[----:B------:R-:W-:Y:S01]  /*85d0*/  CS2R R28, SRZ ;  /* 0x00000000001c7805 */ /* 0x000fe2000001ff00 */
[----:B------:R-:W-:Y:S01]  /*85e0*/  PLOP3.LUT P0, PT, PT, PT, UP0, 0x80, 0x0 ;  /* 0x000000000000781c */ /* 0x000fe20003f0f008 */
[----:B------:R-:W-:Y:S01]  /*85f0*/  IMAD.MOV.U32 R138, RZ, RZ, RZ ;  /* 0x000000ffff8a7224 */ /* 0x000fe200078e00ff */
[----:B------:R-:W-:Y:S01]  /*8600*/  MOV R140, RZ ;  /* 0x000000ff008c7202 */ /* 0x000fe20000000f00 */
        /* <DEDUP_REMOVED lines=24> */
[----:B------:R-:W-:Y:S01]  /*8790*/  USHF.R.S32.HI UR6, URZ, 0x1f, UR19 ;  /* 0x0000001f3f067899 */ /* 0x000fe20008011413 */
[----:B------:R-:W-:Y:S01]  /*87a0*/  SHF.R.S32.HI R244, RZ, 0x1f, R246 ;  /* 0x0000001ffff47819 */ /* 0x000fe200000114f6 */
[----:B------:R-:W-:Y:S02]  /*87b0*/  ULDC.64 UR4, c[0x0][0x178] ;  /* 0x00005e0000047ab9 */ /* 0x000fe40000000a00 */
        /* <DEDUP_REMOVED lines=9> */
[----:B------:R-:W-:Y:S02]  /*8850*/  UISETP.NE.U32.AND UP0, UPT, URZ, UR6, UPT ;  /* 0x000000063f00728c */ /* 0x000fe4000bf05070 */
[----:B------:R-:W-:Y:S02]  /*8860*/  ULDC.64 UR4, c[0x0][0x1b8] ;  /* 0x00006e0000047ab9 */ /* 0x000fe40000000a00 */
[----:B------:R-:W-:Y:S02]  /*8870*/  UISETP.NE.AND.EX UP0, UPT, URZ, UR7, UPT, UP0 ;  /* 0x000000073f00728c */ /* 0x000fe4000bf05300 */
[----:B------:R-:W-:Y:S02]  /*8880*/  USHF.R.S32.HI UR7, URZ, 0x1f, UR21 ;  /* 0x0000001f3f077899 */ /* 0x000fe40008011415 */
[----:B------:R-:W-:Y:S02]  /*8890*/  UIADD3 UR9, UR9, UR19, URZ ;  /* 0x0000001309097290 */ /* 0x000fe4000fffe03f */
[----:B------:R-:W-:-:S02]  /*88a0*/  UIMAD UR6, UR15, UR4, URZ ;  /* 0x000000040f0672a4 */ /* 0x000fc4000f8e023f */
[----:B------:R-:W-:Y:S02]  /*88b0*/  USEL UR7, UR7, URZ, !UP0 ;  /* 0x0000003f07077287 */ /* 0x000fe4000c000000 */
[----:B------:R-:W-:Y:S01]  /*88c0*/  UIMAD UR6, UR16, UR5, UR6 ;  /* 0x00000005100672a4 */ /* 0x000fe2000f8e0206 */
[----:B-1----:R-:W-:Y:S01]  /*88d0*/  LEA.HI R2, R244, R246, RZ, 0x3 ;  /* 0x000000f6f4027211 */ /* 0x002fe200078f18ff */
[----:B------:R-:W-:Y:S02]  /*88e0*/  UIMAD.WIDE.U32 UR10, UR16, UR4, UR8 ;  /* 0x00000004100a72a5 */ /* 0x000fe4000f8e0008 */
[----:B------:R-:W-:Y:S01]  /*88f0*/  USEL UR8, UR21, URZ, !UP0 ;  /* 0x0000003f15087287 */ /* 0x000fe2000c000000 */
[----:B------:R-:W-:Y:S01]  /*8900*/  LOP3.LUT R0, R2, 0xfffffff8, RZ, 0xc0, !PT ;  /* 0xfffffff802007812 */ /* 0x000fe200078ec0ff */
[----:B------:R-:W-:Y:S01]  /*8910*/  ULDC.64 UR4, c[0x0][0x1c0] ;  /* 0x0000700000047ab9 */ /* 0x000fe20000000a00 */
[----:B------:R-:W-:Y:S01]  /*8920*/  SHF.R.S32.HI R75, RZ, 0x3, R2 ;  /* 0x00000003ff4b7819 */ /* 0x000fe20000011402 */
[----:B------:R-:W-:-:S02]  /*8930*/  UIMAD UR7, UR7, UR4, URZ ;  /* 0x00000004070772a4 */ /* 0x000fc4000f8e023f */
[----:B------:R-:W-:Y:S01]  /*8940*/  IMAD.IADD R6, R246, 0x1, -R0 ;  /* 0x00000001f6067824 */ /* 0x000fe200078e0a00 */
[----:B------:R-:W-:Y:S02]  /*8950*/  UIADD3 UR11, UR11, UR6, URZ ;  /* 0x000000060b0b7290 */ /* 0x000fe4000fffe03f */
[----:B------:R-:W-:Y:S01]  /*8960*/  UIMAD UR5, UR8, UR5, UR7 ;  /* 0x00000005080572a4 */ /* 0x000fe2000f8e0207 */
[C---:B------:R-:W-:Y:S01]  /*8970*/  IMAD R247, R6.reuse, 0x10, R75 ;  /* 0x0000001006f77824 */ /* 0x040fe200078e024b */
[----:B------:R-:W-:Y:S01]  /*8980*/  UIMAD.WIDE.U32 UR8, UR8, UR4, UR10 ;  /* 0x00000004080872a5 */ /* 0x000fe2000f8e000a */
[----:B------:R-:W-:Y:S02]  /*8990*/  IMAD.SHL.U32 R6, R6, 0x8, RZ ;  /* 0x0000000806067824 */ /* 0x000fe400078e00ff */
[----:B------:R-:W-:Y:S01]  /*89a0*/  ULDC UR10, c[0x0][0x2c4] ;  /* 0x0000b100000a7ab9 */ /* 0x000fe20000000800 */
[----:B------:R-:W-:Y:S01]  /*89b0*/  IADD3 R4, R247, UR17, RZ ;  /* 0x00000011f7047c10 */ /* 0x000fe2000fffe0ff */
[----:B------:R-:W-:Y:S01]  /*89c0*/  UIADD3 UR5, UR9, UR5, URZ ;  /* 0x0000000509057290 */ /* 0x000fe2000fffe03f */
[----:B------:R-:W-:Y:S01]  /*89d0*/  IMAD.U32 R3, RZ, RZ, UR9 ;  /* 0x00000009ff037e24 */ /* 0x000fe2000f8e00ff */
[----:B------:R-:W-:Y:S01]  /*89e0*/  UIMAD UR10, UR20, UR10, URZ ;  /* 0x0000000a140a72a4 */ /* 0x000fe2000f8e023f */
[----:B------:R1:W-:Y:S01]  /*89f0*/  STL [R1+0x3c], R247 ;  /* 0x00003cf701007387 */ /* 0x0003e20000100800 */
[----:B------:R-:W-:Y:S01]  /*8a00*/  @P1 IMAD.HI.U32 R2, R4, c[0x0][0x2c8], RZ ;  /* 0x0000b20004021a27 */ /* 0x000fe200078e00ff */
[----:B------:R-:W-:-:S03]  /*8a10*/  ISETP.GE.AND P4, PT, R6, c[0x0][0x198], PT ;  /* 0x0000660006007a0c */ /* 0x000fc60003f86270 */
[----:B------:R-:W-:Y:S01]  /*8a20*/  IMAD.MOV.U32 R0, RZ, RZ, R4 ;  /* 0x000000ffff007224 */ /* 0x000fe200078e0004 */
[----:B------:R-:W-:Y:S01]  /*8a30*/  @P0 SHF.R.U32.HI R0, RZ, c[0x0][0x2cc], R2 ;  /* 0x0000b300ff000a19 */ /* 0x000fe20000011602 */
[----:B------:R-:W-:Y:S02]  /*8a40*/  IMAD.U32 R2, RZ, RZ, UR8 ;  /* 0x00000008ff027e24 */ /* 0x000fe4000f8e00ff */
[----:B------:R-:W-:Y:S01]  /*8a50*/  IMAD.U32 R3, RZ, RZ, UR5 ;  /* 0x00000005ff037e24 */ /* 0x000fe2000f8e00ff */
        /* <DEDUP_REMOVED lines=25> */
[----:B------:R-:W-:Y:S02]  /*8bf0*/  LEA.HI R81, R2, R0, RZ, 0x3 ;  /* 0x0000000002517211 */ /* 0x000fe400078f18ff */
[----:B------:R-:W-:Y:S02]  /*8c00*/  IADD3 R5, R75, UR17, RZ ;  /* 0x000000114b057c10 */ /* 0x000fe4000fffe0ff */
[----:B------:R-:W-:Y:S02]  /*8c10*/  LOP3.LUT R2, R3, 0xfffffff8, RZ, 0xc0, !PT ;  /* 0xfffffff803027812 */ /* 0x000fe400078ec0ff */
[----:B------:R-:W-:-:S02]  /*8c20*/  LOP3.LUT R3, R81, 0xfffffff8, RZ, 0xc0, !PT ;  /* 0xfffffff851037812 */ /* 0x000fc400078ec0ff */
[----:B------:R-:W-:Y:S01]  /*8c30*/  ISETP.GE.AND P0, PT, R5, UR10, PT ;  /* 0x0000000a05007c0c */ /* 0x000fe2000bf06270 */
[----:B------:R-:W-:Y:S02]  /*8c40*/  IMAD.IADD R70, R246, 0x1, -R2 ;  /* 0x00000001f6467824 */ /* 0x000fe400078e0a02 */
[----:B------:R-:W-:Y:S02]  /*8c50*/  IMAD.IADD R80, R0, 0x1, -R3 ;  /* 0x0000000100507824 */ /* 0x000fe400078e0a03 */
[----:B------:R-:W-:Y:S02]  /*8c60*/  IMAD.SHL.U32 R71, R70, 0x8, RZ ;  /* 0x0000000846477824 */ /* 0x000fe400078e00ff */
[----:B------:R-:W-:Y:S02]  /*8c70*/  IMAD.MOV.U32 R2, RZ, RZ, 0x10 ;  /* 0x00000010ff027424 */ /* 0x000fe400078e00ff */
[----:B------:R-:W-:Y:S01]  /*8c80*/  IMAD.MOV.U32 R3, RZ, RZ, 0x20 ;  /* 0x00000020ff037424 */ /* 0x000fe200078e00ff */
        /* <DEDUP_REMOVED lines=15> */
.L_x_734:
[----:B-1-34-:R-:W-:Y:S05]  /*8d80*/  BSYNC B0 ;  /* 0x0000000000007941 */ /* 0x01afea0003800000 */
.L_x_733:
        /* <DEDUP_REMOVED lines=11> */
.L_x_736:
[----:B------:R-:W-:Y:S05]  /*8e40*/  BSYNC B0 ;  /* 0x0000000000007941 */ /* 0x000fea0003800000 */
.L_x_735:
        /* <DEDUP_REMOVED lines=11> */
.L_x_738:
[----:B------:R-:W-:Y:S05]  /*8f00*/  BSYNC B0 ;  /* 0x0000000000007941 */ /* 0x000fea0003800000 */
.L_x_737:
        /* <DEDUP_REMOVED lines=11> */
.L_x_740:
[----:B------:R-:W-:Y:S05]  /*8fc0*/  BSYNC B0 ;  /* 0x0000000000007941 */ /* 0x000fea0003800000 */
.L_x_739:
        /* <DEDUP_REMOVED lines=11> */
.L_x_742:
[----:B------:R-:W-:Y:S05]  /*9080*/  BSYNC B0 ;  /* 0x0000000000007941 */ /* 0x000fea0003800000 */
.L_x_741:
        /* <DEDUP_REMOVED lines=11> */
.L_x_744:
[----:B------:R-:W-:Y:S05]  /*9140*/  BSYNC B0 ;  /* 0x0000000000007941 */ /* 0x000fea0003800000 */
.L_x_743:
        /* <DEDUP_REMOVED lines=11> */
.L_x_746:
[----:B------:R-:W-:Y:S05]  /*9200*/  BSYNC B0 ;  /* 0x0000000000007941 */ /* 0x000fea0003800000 */
.L_x_745:
[----:B-123--:R-:W1:Y:S01]  /*9210*/  SHFL.IDX PT, R8, R8, 0x7, 0x181f ;  /* 0x00f81f0008087f89 */ /* 0x00ee6200000e0000 */
[----:B----4-:R-:W-:Y:S01]  /*9220*/  IADD3 R3, R5, 0x70, RZ ;  /* 0x0000007005037810 */ /* 0x010fe20007ffe0ff */
[----:B------:R-:W-:Y:S01]  /*9230*/  UMOV UR6, 0x70 ;  /* 0x0000007000067882 */ /* 0x000fe20000000000 */
[----:B------:R-:W-:Y:S01]  /*9240*/  IMAD.MOV.U32 R248, RZ, RZ, c[0x0][0x2b8] ;  /* 0x0000ae00fff87624 */ /* 0x000fe200078e00ff */
[----:B------:R-:W2:Y:S01]  /*9250*/  SHFL.IDX PT, R9, R9, 0x7, 0x181f ;  /* 0x00f81f0009097f89 */ /* 0x000ea200000e0000 */
[----:B------:R-:W-:Y:S01]  /*9260*/  ISETP.GE.AND P1, PT, R3, UR10, PT ;  /* 0x0000000a03007c0c */ /* 0x000fe2000bf26270 */
[----:B------:R-:W-:Y:S01]  /*9270*/  UIMAD UR6, UR13, UR6, -0x70 ;  /* 0xffffff900d0674a4 */ /* 0x000fe2000f8e0206 */
[----:B------:R-:W-:Y:S01]  /*9280*/  IMAD.MOV.U32 R98, RZ, RZ, RZ ;  /* 0x000000ffff627224 */ /* 0x000fe200078e00ff */
[----:B------:R-:W-:Y:S01]  /*9290*/  ISETP.NE.AND P2, PT, R248, 0x1, PT ;  /* 0x00000001f800780c */ /* 0x000fe20003f45270 */
[----:B------:R-:W-:Y:S02]  /*92a0*/  USHF.R.S32.HI UR7, URZ, 0x1f, UR11 ;  /* 0x0000001f3f077899 */ /* 0x000fe4000801140b */
[----:B------:R-:W-:Y:S01]  /*92b0*/  ULDC.64 UR4, c[0x0][0x2b0] ;  /* 0x0000ac0000047ab9 */ /* 0x000fe20000000a00 */
[----:B------:R-:W-:Y:S01]  /*92c0*/  IADD3 R0, R247, UR6, RZ ;  /* 0x00000006f7007c10 */ /* 0x000fe2000fffe0ff */
[----:B------:R-:W-:-:S02]  /*92d0*/  UIMAD UR7, UR7, UR4, URZ ;  /* 0x00000004070772a4 */ /* 0x000fc4000f8e023f */
[----:B------:R-:W-:Y:S01]  /*92e0*/  UIMAD.WIDE.U32 UR8, UR11, UR4, URZ ;  /* 0x000000040b0872a5 */ /* 0x000fe2000f8e003f */
[----:B------:R-:W-:Y:S01]  /*92f0*/  ISETP.GE.AND P0, PT, R0, UR14, PT ;  /* 0x0000000e00007c0c */ /* 0x000fe2000bf06270 */
[----:B------:R-:W-:Y:S01]  /*9300*/  UIMAD UR7, UR11, UR5, UR7 ;  /* 0x000000050b0772a4 */ /* 0x000fe2000f8e0207 */
[----:B------:R-:W-:Y:S01]  /*9310*/  @!P1 IMAD.SHL.U32 R10, R68, 0x2, RZ ;  /* 0x00000002440a9824 */ /* 0x000fe200078e00ff */
[----:B------:R-:W-:Y:S01]  /*9320*/  IADD3 R5, R0, UR18, RZ ;  /* 0x0000001200057c10 */ /* 0x000fe2000fffe0ff */
[----:B------:R-:W-:Y:S01]  /*9330*/  ULDC.64 UR4, c[0x0][0x1e8] ;  /* 0x00007a0000047ab9 */ /* 0x000fe20000000a00 */
[----:B------:R-:W-:Y:S01]  /*9340*/  ISETP.GT.OR P0, PT, R247, 0x6f, P0 ;  /* 0x0000006ff700780c */ /* 0x000fe20000704670 */
[----:B------:R-:W-:Y:S01]  /*9350*/  UIADD3 UR7, UR9, UR7, URZ ;  /* 0x0000000709077290 */ /* 0x000fe2000fffe03f */
[----:B-1----:R-:W-:Y:S01]  /*9360*/  @!P1 LEA R8, P3, R71, R8, 0x1 ;  /* 0x0000000847089211 */ /* 0x002fe200078608ff */
[----:B------:R-:W-:-:S03]  /*9370*/  @P2 IMAD.HI.U32 R3, R5, c[0x0][0x2bc], RZ ;  /* 0x0000af0005032a27 */ /* 0x000fc600078e00ff */
[----:B--2---:R-:W-:Y:S01]  /*9380*/  @!P1 LEA.HI.X R9, R71, R9, R241, 0x1, P3 ;  /* 0x0000000947099211 */ /* 0x004fe200018f0cf1 */
[----:B------:R-:W-:Y:S01]  /*9390*/  IMAD.MOV.U32 R0, RZ, RZ, R5 ;  /* 0x000000ffff007224 */ /* 0x000fe200078e0005 */
[----:B------:R-:W-:-:S03]  /*93a0*/  @P2 SHF.R.U32.HI R0, RZ, c[0x0][0x2c0], R3 ;  /* 0x0000b000ff002a19 */ /* 0x000fc60000011603 */
[----:B------:R-:W-:Y:S01]  /*93b0*/  @!PT LDS RZ, [RZ] ;  /* 0x00000000fffff984 */ /* 0x000fe20000000800 */
[----:B------:R1:W-:Y:S02]  /*93c0*/  @!P1 LDGSTS.E.BYPASS.LTC128B.128 [R10+0xa900], [R8.64], !P4 ;  /* 0x0a900000080a9fae */ /* 0x0003e4000e101d56 */
[C---:B------:R-:W-:Y:S02]  /*93d0*/  @!P0 IADD3 R3, P2, R0.reuse, UR8, RZ ;  /* 0x0000000800038c10 */ /* 0x040fe4000ff5e0ff */
[----:B------:R-:W0:Y:S02]  /*93e0*/  LDGDEPBAR ;  /* 0x00000000000079af */ /* 0x000e240000000000 */
[----:B------:R-:W-:Y:S02]  /*93f0*/  @!P0 LEA.HI.X.SX32 R7, R0, UR7, 0x1, P2 ;  /* 0x0000000700078c11 */ /* 0x000fe400090f0eff */
[----:B------:R-:W-:-:S04]  /*9400*/  @!P0 LEA R6, P2, R3, c[0x0][0x2a0], 0x2 ;  /* 0x0000a80003068a11 */ /* 0x000fc800078410ff */
[----:B------:R-:W-:Y:S01]  /*9410*/  @!P0 LEA.HI.X R7, R3, c[0x0][0x2a4], R7, 0x2, P2 ;  /* 0x0000a90003078a11 */ /* 0x000fe200010f1407 */
[----:B------:R-:W-:Y:S06]  /*9420*/  BAR.SYNC.DEFER_BLOCKING 0x0 ;  /* 0x0000000000007b1d */ /* 0x000fec0000010000 */
[----:B------:R2:W3:Y:S01]  /*9430*/  @!P0 LDG.E R98, [R6.64] ;  /* 0x0000001606628981 */ /* 0x0004e2000c1e1900 */
[----:B------:R-:W-:Y:S01]  /*9440*/  IMAD.MOV R0, RZ, RZ, -R0 ;  /* 0x000000ffff007224 */ /* 0x000fe200078e0a00 */
[----:B------:R-:W-:Y:S01]  /*9450*/  UIMAD UR11, UR15, UR4, URZ ;  /* 0x000000040f0b72a4 */ /* 0x000fe2000f8e023f */
[----:B------:R-:W-:Y:S01]  /*9460*/  ISETP.GE.AND P5, PT, R71, c[0x0][0x1d4], PT ;  /* 0x0000750047007a0c */ /* 0x000fe20003fa6270 */
[----:B------:R-:W-:Y:S01]  /*9470*/  UIMAD.WIDE.U32 UR24, UR16, UR4, URZ ;  /* 0x00000004101872a5 */ /* 0x000fe2000f8e003f */
[----:B------:R-:W-:Y:S01]  /*9480*/  IMAD R99, R0, c[0x0][0x2b8], R5 ;  /* 0x0000ae0000637a24 */ /* 0x000fe200078e0205 */
[----:B------:R-:W-:Y:S01]  /*9490*/  UIMAD UR11, UR16, UR5, UR11 ;  /* 0x00000005100b72a4 */ /* 0x000fe2000f8e020b */
[----:B-1----:R-:W-:Y:S01]  /*94a0*/  IMAD.U32 R10, RZ, RZ, UR16 ;  /* 0x00000010ff0a7e24 */ /* 0x002fe2000f8e00ff */
[----:B------:R-:W-:Y:S01]  /*94b0*/  UIADD3 UR12, UR13, -0x1, URZ ;  /* 0xffffffff0d0c7890 */ /* 0x000fe2000fffe03f */
[----:B------:R-:W-:Y:S01]  /*94c0*/  IMAD R8, R99, c[0x0][0x1e0], RZ ;  /* 0x0000780063087a24 */ /* 0x000fe200078e02ff */
[----:B------:R-:W-:Y:S01]  /*94d0*/  SHF.R.S32.HI R96, RZ, 0x1f, R99 ;  /* 0x0000001fff607819 */ /* 0x000fe20000011463 */
[----:B------:R-:W-:Y:S01]  /*94e0*/  UIADD3 UR11, UR25, UR11, URZ ;  /* 0x0000000b190b7290 */ /* 0x000fe2000fffe03f */
[----:B------:R-:W-:Y:S01]  /*94f0*/  STL [R1+0x1c], R99 ;  /* 0x00001c6301007387 */ /* 0x000fe20000100800 */
[----:B------:R-:W-:Y:S01]  /*9500*/  UIMAD UR12, UR12, -0x70, UR14 ;  /* 0xffffff900c0c78a4 */ /* 0x000fe2000f8e020e */
[----:B------:R-:W-:Y:S01]  /*9510*/  LEA.HI R243, R244, R246, RZ, 0x5 ;  /* 0x000000f6f4f37211 */ /* 0x000fe200078f28ff */
[----:B------:R-:W-:Y:S01]  /*9520*/  IMAD R0, R96, c[0x0][0x1e0], RZ ;  /* 0x0000780060007a24 */ /* 0x000fe200078e02ff */
[----:B------:R-:W-:Y:S01]  /*9530*/  ULDC.64 UR4, c[0x0][0x210] ;  /* 0x0000840000047ab9 */ /* 0x000fe20000000a00 */
[----:B------:R-:W-:Y:S01]  /*9540*/  ISETP.GT.AND P6, PT, R247, 0x6f, PT ;  /* 0x0000006ff700780c */ /* 0x000fe20003fc4270 */
[----:B------:R-:W-:Y:S01]  /*9550*/  UIMAD UR15, UR15, UR4, URZ ;  /* 0x000000040f0f72a4 */ /* 0x000fe2000f8e023f */
[----:B------:R-:W-:Y:S01]  /*9560*/  IMAD R0, R99, c[0x0][0x1e4], R0 ;  /* 0x0000790063007a24 */ /* 0x000fe200078e0200 */
[----:B------:R-:W-:Y:S01]  /*9570*/  IADD3 R69, -R75, UR12, RZ ;  /* 0x0000000c4b457c10 */ /* 0x000fe2000fffe1ff */
[----:B------:R-:W-:Y:S01]  /*9580*/  UIMAD.WIDE.U32 UR26, UR16, UR4, URZ ;  /* 0x00000004101a72a5 */ /* 0x000fe2000f8e003f */
[----:B------:R-:W-:Y:S01]  /*9590*/  SHF.R.S32.HI R245, RZ, 0x5, R243 ;  /* 0x00000005fff57819 */ /* 0x000fe200000114f3 */
[----:B------:R-:W-:Y:S01]  /*95a0*/  UIMAD UR15, UR16, UR5, UR15 ;  /* 0x00000005100f72a4 */ /* 0x000fe2000f8e020f */
[----:B------:R-:W-:Y:S01]  /*95b0*/  ISETP.GE.AND P1, PT, R69, 0x1, PT ;  /* 0x000000014500780c */ /* 0x000fe20003f26270 */
[----:B--2---:R-:W-:Y:S01]  /*95c0*/  IMAD.WIDE.U32 R6, R99, c[0x0][0x1e0], RZ ;  /* 0x0000780063067a25 */ /* 0x004fe200078e00ff */
[C---:B------:R-:W-:Y:S01]  /*95d0*/  ISETP.GE.AND P3, PT, R69.reuse, 0x21, PT ;  /* 0x000000214500780c */ /* 0x040fe20003f66270 */
[----:B------:R-:W-:Y:S01]  /*95e0*/  UIADD3 UR15, UR27, UR15, URZ ;  /* 0x0000000f1b0f7290 */ /* 0x000fe2000fffe03f */
[----:B------:R-:W-:Y:S01]  /*95f0*/  ISETP.GE.AND P4, PT, R69, 0x31, PT ;  /* 0x000000314500780c */ /* 0x000fe20003f86270 */
[----:B------:R-:W-:Y:S01]  /*9600*/  IMAD.IADD R7, R7, 0x1, R0 ;  /* 0x0000000107077824 */ /* 0x000fe200078e0200 */
[----:B---3--:R-:W-:-:S03]  /*9610*/  SHF.R.S32.HI R97, RZ, 0x1f, R98 ;  /* 0x0000001fff617819 */ /* 0x008fc60000011462 */
[----:B------:R-:W-:Y:S01]  /*9620*/  IMAD.WIDE.U32 R6, R98, c[0x0][0x1f0], R6 ;  /* 0x00007c0062067a25 */ /* 0x000fe200078e0006 */
[----:B------:R-:W-:Y:S03]  /*9630*/  STL [R1+0x18], R98 ;  /* 0x0000186201007387 */ /* 0x000fe60000100800 */
[----:B------:R-:W-:Y:S01]  /*9640*/  IMAD R3, R97, c[0x0][0x1f0], RZ ;  /* 0x00007c0061037a24 */ /* 0x000fe200078e02ff */
[----:B------:R-:W-:Y:S01]  /*9650*/  IADD3 R0, P0, R6, UR24, RZ ;  /* 0x0000001806007c10 */ /* 0x000fe2000ff1e0ff */
[C---:B------:R-:W-:Y:S02]  /*9660*/  IMAD R8, R98.reuse, c[0x0][0x1f0], R8 ;  /* 0x00007c0062087a24 */ /* 0x040fe400078e0208 */
[----:B------:R-:W-:Y:S02]  /*9670*/  IMAD R3, R98, c[0x0][0x1f4], R3 ;  /* 0x00007d0062037a24 */ /* 0x000fe400078e0203 */
[----:B------:R-:W-:-:S03]  /*9680*/  IMAD R8, R10, c[0x0][0x1e8], R8 ;  /* 0x00007a000a087a24 */ /* 0x000fc600078e0208 */
[----:B------:R-:W-:Y:S02]  /*9690*/  IADD3.X R6, R7, UR11, R3, P0, !PT ;  /* 0x0000000b07067c10 */ /* 0x000fe400087fe403 */
[----:B------:R-:W-:-:S04]  /*96a0*/  LEA R3, P0, R0, c[0x0][0x1c8], 0x1 ;  /* 0x0000720000037a11 */ /* 0x000fc800078008ff */
[----:B------:R-:W-:Y:S01]  /*96b0*/  LEA.HI.X R0, R0, c[0x0][0x1cc], R6, 0x1, P0 ;  /* 0x0000730000007a11 */ /* 0x000fe200000f0c06 */
[----:B------:R-:W-:Y:S01]  /*96c0*/  SHFL.IDX PT, R9, R3, 0x1, 0x181f ;  /* 0x00381f0003097f89 */ /* 0x000fe200000e0000 */
[----:B------:R-:W-:-:S03]  /*96d0*/  ISETP.GE.AND P0, PT, R69, 0x11, PT ;  /* 0x000000114500780c */ /* 0x000fc60003f06270 */
[----:B------:R-:W1:Y:S04]  /*96e0*/  SHFL.IDX PT, R6, R3, RZ, 0x181f ;  /* 0x00181fff03067589 */ /* 0x000e6800000e0000 */
[----:B------:R-:W2:Y:S04]  /*96f0*/  SHFL.IDX PT, R5, R0, RZ, 0x181f ;  /* 0x00181fff00057589 */ /* 0x000ea800000e0000 */
[----:B------:R-:W3:Y:S02]  /*9700*/  SHFL.IDX PT, R14, R3, 0x2, 0x181f ;  /* 0x00581f00030e7f89 */ /* 0x000ee400000e0000 */
[----:B------:R-:W-:-:S02]  /*9710*/  @P0 IMAD.SHL.U32 R10, R68, 0x2, RZ ;  /* 0x00000002440a0824 */ /* 0x000fc400078e00ff */
[----:B------:R-:W4:Y:S04]  /*9720*/  SHFL.IDX PT, R17, R0, 0x1, 0x181f ;  /* 0x00381f0000117f89 */ /* 0x000f2800000e0000 */
[----:B------:R-:W5:Y:S04]  /*9730*/  SHFL.IDX PT, R16, R0, 0x2, 0x181f ;  /* 0x00581f0000107f89 */ /* 0x000f6800000e0000 */
[----:B------:R-:W3:Y:S01]  /*9740*/  SHFL.IDX PT, R13, R3, 0x3, 0x181f ;  /* 0x00781f00030d7f89 */ /* 0x000ee200000e0000 */
[----:B-1----:R-:W-:-:S03]  /*9750*/  @P1 LEA R6, P2, R71, R6, 0x1 ;  /* 0x0000000647061211 */ /* 0x002fc600078408ff */
[----:B------:R-:W1:Y:S01]  /*9760*/  SHFL.IDX PT, R11, R0, 0x3, 0x181f ;  /* 0x00781f00000b7f89 */ /* 0x000e6200000e0000 */
[C---:B--2---:R-:W-:Y:S01]  /*9770*/  @P1 LEA.HI.X R7, R71.reuse, R5, R241, 0x1, P2 ;  /* 0x0000000547071211 */ /* 0x044fe200010f0cf1 */
[----:B------:R-:W-:Y:S02]  /*9780*/  @P1 IMAD.SHL.U32 R5, R68, 0x2, RZ ;  /* 0x0000000244051824 */ /* 0x000fe400078e00ff */
[----:B------:R-:W2:Y:S04]  /*9790*/  SHFL.IDX PT, R12, R3, 0x4, 0x181f ;  /* 0x00981f00030c7f89 */ /* 0x000ea800000e0000 */
[----:B------:R1:W-:Y:S04]  /*97a0*/  @P1 LDGSTS.E.BYPASS.LTC128B.128 [R5+0x3900], [R6.64], !P5 ;  /* 0x0390000006051fae */ /* 0x0003e8000e901d56 */
[----:B------:R-:W2:Y:S04]  /*97b0*/  SHFL.IDX PT, R3, R3, 0x5, 0x181f ;  /* 0x00b81f0003037f89 */ /* 0x000ea800000e0000 */
[----:B------:R-:W2:Y:S01]  /*97c0*/  SHFL.IDX PT, R15, R0, 0x4, 0x181f ;  /* 0x00981f00000f7f89 */ /* 0x000ea200000e0000 */
[----:B-1----:R-:W-:Y:S01]  /*97d0*/  LEA R7, R8, c[0x0][0x1c8], 0x1 ;  /* 0x0000720008077a11 */ /* 0x002fe200078e08ff */
[----:B------:R-:W-:Y:S01]  /*97e0*/  @P3 IMAD.SHL.U32 R5, R68, 0x2, RZ ;  /* 0x0000000244053824 */ /* 0x000fe200078e00ff */
[----:B------:R-:W-:-:S02]  /*97f0*/  @P0 LEA R8, P2, R71, R9, 0x1 ;  /* 0x0000000947080211 */ /* 0x000fc400078408ff */
[C---:B---3--:R-:W-:Y:S02]  /*9800*/  @P3 LEA R6, P1, R71.reuse, R14, 0x1 ;  /* 0x0000000e47063211 */ /* 0x048fe400078208ff */
[----:B------:R5:W-:Y:S01]  /*9810*/  SHFL.IDX PT, R14, R7, 0x6, 0x181f ;  /* 0x00d81f00070e7f89 */ /* 0x000be200000e0000 */
[----:B----4-:R-:W-:Y:S02]  /*9820*/  @P0 LEA.HI.X R9, R71, R17, R241, 0x1, P2 ;  /* 0x0000001147090211 */ /* 0x010fe400010f0cf1 */
[C---:B------:R-:W-:Y:S01]  /*9830*/  ISETP.GE.AND P2, PT, R69.reuse, 0x41, PT ;  /* 0x000000414500780c */ /* 0x040fe20003f46270 */
[----:B------:R-:W1:Y:S04]  /*9840*/  SHFL.IDX PT, R17, R0, 0x5, 0x181f ;  /* 0x00b81f0000117f89 */ /* 0x000e6800000e0000 */
[----:B------:R2:W-:Y:S01]  /*9850*/  @P0 LDGSTS.E.BYPASS.LTC128B.128 [R10+0x4100], [R8.64], !P5 ;  /* 0x04100000080a0fae */ /* 0x0005e2000e901d56 */
[----:B------:R-:W-:-:S02]  /*9860*/  ISETP.GE.AND P0, PT, R69, 0x61, PT ;  /* 0x000000614500780c */ /* 0x000fc40003f06270 */
[----:B-----5:R-:W-:Y:S02]  /*9870*/  @P3 LEA.HI.X R7, R71, R16, R241, 0x1, P1 ;  /* 0x0000001047073211 */ /* 0x020fe400008f0cf1 */
[----:B------:R3:W4:Y:S01]  /*9880*/  SHFL.IDX PT, R16, R0, 0x6, 0x181f ;  /* 0x00d81f0000107f89 */ /* 0x00072200000e0000 */
[----:B------:R-:W-:-:S03]  /*9890*/  ISETP.GE.AND P1, PT, R69, 0x51, PT ;  /* 0x000000514500780c */ /* 0x000fc60003f26270 */
[----:B------:R5:W-:Y:S01]  /*98a0*/  @P3 LDGSTS.E.BYPASS.LTC128B.128 [R5+0x4900], [R6.64], !P5 ;  /* 0x0490000006053fae */ /* 0x000be2000e901d56 */
[C---:B---3--:R-:W-:Y:S01]  /*98b0*/  @P4 IMAD.SHL.U32 R0, R68.reuse, 0x2, RZ ;  /* 0x0000000244004824 */ /* 0x048fe200078e00ff */
[----:B-----5:R-:W-:Y:S01]  /*98c0*/  @P4 LEA R6, P3, R71, R13, 0x1 ;  /* 0x0000000d47064211 */ /* 0x020fe200078608ff */
[----:B------:R-:W-:-:S03]  /*98d0*/  @P2 IMAD.SHL.U32 R5, R68, 0x2, RZ ;  /* 0x0000000244052824 */ /* 0x000fc600078e00ff */
[C---:B------:R-:W-:Y:S02]  /*98e0*/  @P4 LEA.HI.X R7, R71.reuse, R11, R241, 0x1, P3 ;  /* 0x0000000b47074211 */ /* 0x040fe400018f0cf1 */
[----:B--2---:R-:W-:-:S03]  /*98f0*/  @P2 LEA R10, P3, R71, R12, 0x1 ;  /* 0x0000000c470a2211 */ /* 0x004fc600078608ff */
[----:B------:R2:W-:Y:S01]  /*9900*/  @P4 LDGSTS.E.BYPASS.LTC128B.128 [R0+0x5100], [R6.64], !P5 ;  /* 0x0510000006004fae */ /* 0x0005e2000e901d56 */
[C---:B------:R-:W-:Y:S01]  /*9910*/  @P1 LEA R8, P4, R71.reuse, R3, 0x1 ;  /* 0x0000000347081211 */ /* 0x040fe200078808ff */
[----:B------:R-:W-:Y:S01]  /*9920*/  @P1 IMAD.SHL.U32 R3, R68, 0x2, RZ ;  /* 0x0000000244031824 */ /* 0x000fe200078e00ff */
[C-C-:B------:R-:W-:Y:S02]  /*9930*/  @P2 LEA.HI.X R11, R71.reuse, R15, R241.reuse, 0x1, P3 ;  /* 0x0000000f470b2211 */ /* 0x140fe400018f0cf1 */
[----:B-1----:R-:W-:-:S03]  /*9940*/  @P1 LEA.HI.X R9, R71, R17, R241, 0x1, P4 ;  /* 0x0000001147091211 */ /* 0x002fc600020f0cf1 */
[----:B------:R1:W-:Y:S04]  /*9950*/  @P2 LDGSTS.E.BYPASS.LTC128B.128 [R5+0x5900], [R10.64], !P5 ;  /* 0x059000000a052fae */ /* 0x0003e8000e901d56 */
[----:B------:R1:W-:Y:S01]  /*9960*/  @P1 LDGSTS.E.BYPASS.LTC128B.128 [R3+0x6100], [R8.64], !P5 ;  /* 0x0610000008031fae */ /* 0x0003e2000e901d56 */
[----:B--2---:R-:W-:Y:S01]  /*9970*/  @P0 LEA R6, P3, R71, R14, 0x1 ;  /* 0x0000000e47060211 */ /* 0x004fe200078608ff */
[----:B------:R-:W-:-:S03]  /*9980*/  @P0 IMAD.SHL.U32 R0, R68, 0x2, RZ ;  /* 0x0000000244000824 */ /* 0x000fc600078e00ff */
[----:B----4-:R-:W-:-:S05]  /*9990*/  @P0 LEA.HI.X R7, R71, R16, R241, 0x1, P3 ;  /* 0x0000001047070211 */ /* 0x010fca00018f0cf1 */
[----:B------:R1:W-:Y:S01]  /*99a0*/  @P0 LDGSTS.E.BYPASS.LTC128B.128 [R0+0x6900], [R6.64], !P5 ;  /* 0x0690000006000fae */ /* 0x0003e2000e901d56 */
[----:B------:R-:W-:-:S03]  /*99b0*/  ISETP.LT.AND P0, PT, RZ, c[0x0][0x27c], PT ;  /* 0x00009f00ff007a0c */ /* 0x000fc60003f01270 */
[----:B------:R-:W0:Y:S10]  /*99c0*/  LDGDEPBAR ;  /* 0x00000000000079af */ /* 0x000e340000000000 */
[----:B------:R-:W-:Y:S05]  /*99d0*/  @P0 BRA `(.L_x_747) ;  /* 0x0000002000000947 */ /* 0x000fea0003800000 */
[----:B------:R-:W-:-:S04]  /*99e0*/  DEPBAR.LE SB0, 0x1 ;  /* 0x000080400000791a */ /* 0x000fc80000000000 */
[----:B------:R-:W-:Y:S05]  /*99f0*/  BRA `(.L_x_748) ;  /* 0x00004de000007947 */ /* 0x000fea0003800000 */
.L_x_747:
[----:B------:R-:W-:Y:S01]  /*9a00*/  ULDC.U8 UR4, c[0x0][0x298] ;  /* 0x0000a60000047ab9 */ /* 0x000fe20000000000 */
[----:B-1----:R-:W-:Y:S01]  /*9a10*/  SHF.R.S32.HI R0, RZ, 0x1f, R149 ;  /* 0x0000001fff007819 */ /* 0x002fe20000011495 */
        /* <DEDUP_REMOVED lines=18> */
[----:B------:R-:W-:Y:S01]  /*9b40*/  PLOP3.LUT P1, PT, PT, PT, UP2, 0x80, 0x0 ;  /* 0x000000000000781c */ /* 0x000fe20003f2f028 */
[----:B------:R-:W-:Y:S01]  /*9b50*/  IMAD.MOV.U32 R8, RZ, RZ, R12 ;  /* 0x000000ffff087224 */ /* 0x000fe200078e000c */
[----:B------:R-:W-:Y:S01]  /*9b60*/  PLOP3.LUT P0, PT, PT, PT, UP2, 0x80, 0x0 ;  /* 0x000000000000781c */ /* 0x000fe20003f0f028 */
[----:B------:R-:W-:Y:S01]  /*9b70*/  BSSY B0, `(.L_x_750) ;  /* 0x000002f000007945 */ /* 0x000fe20003800000 */
[----:B------:R-:W-:Y:S01]  /*9b80*/  MOV R6, R10 ;  /* 0x0000000a00067202 */ /* 0x000fe20000000f00 */
[----:B------:R-:W-:Y:S01]  /*9b90*/  IMAD.SHL.U32 R17, R14, 0x4, RZ ;  /* 0x000000040e117824 */ /* 0x000fe200078e00ff */
[----:B------:R-:W-:Y:S01]  /*9ba0*/  CS2R R38, SRZ ;  /* 0x0000000000267805 */ /* 0x000fe2000001ff00 */
[----:B------:R-:W-:Y:S01]  /*9bb0*/  CS2R R26, SRZ ;  /* 0x00000000001a7805 */ /* 0x000fe2000001ff00 */
[----:B------:R-:W-:Y:S01]  /*9bc0*/  CS2R R14, SRZ ;  /* 0x00000000000e7805 */ /* 0x000fe2000001ff00 */
[----:B------:R-:W-:Y:S01]  /*9bd0*/  CS2R R28, SRZ ;  /* 0x00000000001c7805 */ /* 0x000fe2000001ff00 */
[----:B------:R-:W-:-:S03]  /*9be0*/  CS2R R18, SRZ ;  /* 0x0000000000127805 */ /* 0x000fc6000001ff00 */
        /* <DEDUP_REMOVED lines=39> */
.L_x_751:
[----:B------:R-:W-:Y:S05]  /*9e60*/  BSYNC B0 ;  /* 0x0000000000007941 */ /* 0x000fea0003800000 */
.L_x_750:
        /* <DEDUP_REMOVED lines=41> */
.L_x_753:
[----:B------:R-:W-:Y:S05]  /*a100*/  BSYNC B0 ;  /* 0x0000000000007941 */ /* 0x000fea0003800000 */
.L_x_752:
        /* <DEDUP_REMOVED lines=43> */
.L_x_755:
[----:B------:R-:W-:Y:S05]  /*a3c0*/  BSYNC B0 ;  /* 0x0000000000007941 */ /* 0x000fea0003800000 */
.L_x_754:
        /* <DEDUP_REMOVED lines=41> */
.L_x_757:
[----:B-12---:R-:W-:Y:S05]  /*a660*/  BSYNC B0 ;  /* 0x0000000000007941 */ /* 0x006fea0003800000 */
.L_x_756:
        /* <DEDUP_REMOVED lines=86> */
.L_x_761:
[----:B------:R-:W-:Y:S05]  /*abd0*/  BSYNC B0 ;  /* 0x0000000000007941 */ /* 0x000fea0003800000 */
.L_x_760:
        /* <DEDUP_REMOVED lines=49> */
.L_x_759:
[----:B------:R-:W-:Y:S05]  /*aef0*/  BSYNC B1 ;  /* 0x0000000000017941 */ /* 0x000fea0003800000 */
.L_x_758:
        /* <DEDUP_REMOVED lines=53> */
.L_x_765:
[----:B------:R-:W-:Y:S05]  /*b250*/  BSYNC B0 ;  /* 0x0000000000007941 */ /* 0x000fea0003800000 */
.L_x_764:
        /* <DEDUP_REMOVED lines=49> */
.L_x_763:
[----:B------:R-:W-:Y:S05]  /*b570*/  BSYNC B1 ;  /* 0x0000000000017941 */ /* 0x000fea0003800000 */
.L_x_762:
        /* <DEDUP_REMOVED lines=53> */
.L_x_769:
[----:B------:R-:W-:Y:S05]  /*b8d0*/  BSYNC B0 ;  /* 0x0000000000007941 */ /* 0x000fea0003800000 */
.L_x_768:
        /* <DEDUP_REMOVED lines=49> */
.L_x_767:
[----:B------:R-:W-:Y:S05]  /*bbf0*/  BSYNC B1 ;  /* 0x0000000000017941 */ /* 0x000fea0003800000 */
.L_x_766:
        /* <DEDUP_REMOVED lines=52> */
.L_x_772:
[----:B------:R-:W-:Y:S05]  /*bf40*/  BSYNC B0 ;  /* 0x0000000000007941 */ /* 0x000fea0003800000 */
.L_x_771:
        /* <DEDUP_REMOVED lines=50> */
.L_x_749:
[----:B------:R-:W-:Y:S01]  /*c270*/  PLOP3.LUT P1, PT, PT, PT, UP2, 0x80, 0x0 ;  /* 0x000000000000781c */ /* 0x000fe20003f2f028 */
[----:B------:R-:W-:Y:S01]  /*c280*/  IMAD.MOV.U32 R8, RZ, RZ, R12 ;  /* 0x000000ffff087224 */ /* 0x000fe200078e000c */
[----:B------:R-:W-:Y:S01]  /*c290*/  PLOP3.LUT P0, PT, PT, PT, UP2, 0x80, 0x0 ;  /* 0x000000000000781c */ /* 0x000fe20003f0f028 */
[----:B------:R-:W-:Y:S01]  /*c2a0*/  IMAD.MOV.U32 R6, RZ, RZ, R10 ;  /* 0x000000ffff067224 */ /* 0x000fe200078e000a */
[----:B------:R-:W-:Y:S01]  /*c2b0*/  SHF.R.S32.HI R29, RZ, 0x1f, R31 ;  /* 0x0000001fff1d7819 */ /* 0x000fe2000001141f */
[----:B------:R-:W-:Y:S01]  /*c2c0*/  CS2R R22, SRZ ;  /* 0x0000000000167805 */ /* 0x000fe2000001ff00 */
[----:B------:R-:W-:-:S07]  /*c2d0*/  CS2R R20, SRZ ;  /* 0x0000000000147805 */ /* 0x000fce000001ff00 */
[----:B------:R-:W-:Y:S01]  /*c2e0*/  @P1 IMAD.HI.U32 R3, R0, c[0x0][0x2c8], RZ ;  /* 0x0000b20000031a27 */ /* 0x000fe200078e00ff */
[----:B------:R-:W-:-:S04]  /*c2f0*/  ISETP.GE.AND P1, PT, R31, c[0x0][0x27c], PT ;  /* 0x00009f001f007a0c */ /* 0x000fc80003f26270 */
        /* <DEDUP_REMOVED lines=66> */
.L_x_774:
[----:B-1-3--:R-:W-:Y:S05]  /*c720*/  BSYNC B0 ;  /* 0x0000000000007941 */ /* 0x00afea0003800000 */
.L_x_773:
        /* <DEDUP_REMOVED lines=65> */
.L_x_776:
[----:B-1-3--:R-:W-:Y:S05]  /*cb40*/  BSYNC B0 ;  /* 0x0000000000007941 */ /* 0x00afea0003800000 */
.L_x_775:
        /* <DEDUP_REMOVED lines=124> */
.L_x_778:
[----:B------:R-:W-:Y:S05]  /*d310*/  BSYNC B0 ;  /* 0x0000000000007941 */ /* 0x000fea0003800000 */
.L_x_777:
        /* <DEDUP_REMOVED lines=18> */
[----:B------:R-:W-:Y:S01]  /*d440*/  IMAD.SHL.U32 R41, R5, 0x2, RZ ;  /* 0x0000000205297824 */ /* 0x000fe200078e00ff */
[----:B------:R-:W-:Y:S01]  /*d450*/  SHF.R.U64 R7, R32, 0x10, R33 ;  /* 0x0000001020077819 */ /* 0x000fe20000001221 */
[----:B------:R-:W-:Y:S01]  /*d460*/  IMAD.SHL.U32 R40, R0, 0x2, RZ ;  /* 0x0000000200287824 */ /* 0x000fe200078e00ff */
[----:B------:R-:W-:-:S02]  /*d470*/  SHF.R.U64 R0, R36, 0x10, R37 ;  /* 0x0000001024007819 */ /* 0x000fc40000001225 */
[----:B-1----:R-:W1:Y:S01]  /*d480*/  LDS.128 R12, [R41+0x7100] ;  /* 0x00710000290c7984 */ /* 0x002e620000000c00 */
[----:B------:R-:W-:Y:S02]  /*d490*/  PRMT R28, R62, 0x5410, R6 ;  /* 0x000054103e1c7816 */ /* 0x000fe40000000006 */
[----:B------:R-:W-:Y:S01]  /*d4a0*/  SHF.R.U32.HI R3, RZ, 0x10, R37 ;  /* 0x00000010ff037819 */ /* 0x000fe20000011625 */
[----:B------:R-:W2:Y:S01]  /*d4b0*/  LDS.128 R8, [R40+0x7100] ;  /* 0x0071000028087984 */ /* 0x000ea20000000c00 */
[----:B------:R-:W-:Y:S02]  /*d4c0*/  PRMT R6, R46, 0x5432, R7 ;  /* 0x000054322e067816 */ /* 0x000fe40000000007 */
[----:B------:R-:W-:Y:S02]  /*d4d0*/  PRMT R19, R47, 0x5432, R0 ;  /* 0x000054322f137816 */ /* 0x000fe40000000000 */
[----:B------:R-:W-:Y:S02]  /*d4e0*/  SHF.R.U64 R17, R34, 0x10, R35 ;  /* 0x0000001022117819 */ /* 0x000fe40000001223 */
[----:B------:R-:W-:-:S02]  /*d4f0*/  SHF.R.U64 R5, R38, 0x10, R39 ;  /* 0x0000001026057819 */ /* 0x000fc40000001227 */
[----:B------:R-:W-:Y:S02]  /*d500*/  PRMT R22, R47, 0x5410, R3 ;  /* 0x000054102f167816 */ /* 0x000fe40000000003 */
[----:B------:R-:W-:Y:S02]  /*d510*/  SHF.L.U32 R32, R6, 0x10, RZ ;  /* 0x0000001006207819 */ /* 0x000fe400000006ff */
[----:B------:R-:W-:Y:S02]  /*d520*/  SHF.R.U32.HI R18, RZ, 0x10, R35 ;  /* 0x00000010ff127819 */ /* 0x000fe40000011623 */
[----:B------:R-:W-:Y:S02]  /*d530*/  PRMT R20, R46, 0x5410, R16 ;  /* 0x000054102e147816 */ /* 0x000fe40000000010 */
[----:B------:R-:W-:Y:S02]  /*d540*/  PRMT R24, R61, 0x5432, R17 ;  /* 0x000054323d187816 */ /* 0x000fe40000000011 */
[----:B------:R-:W-:-:S02]  /*d550*/  PRMT R27, R62, 0x5432, R5 ;  /* 0x000054323e1b7816 */ /* 0x000fc40000000005 */
[----:B------:R-:W-:Y:S02]  /*d560*/  PRMT R26, R61, 0x5410, R18 ;  /* 0x000054103d1a7816 */ /* 0x000fe40000000012 */
[----:B------:R-:W-:Y:S01]  /*d570*/  LOP3.LUT R34, R6, 0xffff0000, RZ, 0xc0, !PT ;  /* 0xffff000006227812 */ /* 0x000fe200078ec0ff */
[----:B------:R-:W-:Y:S02]  /*d580*/  IMAD.U32 R6, R22, 0x10000, RZ ;  /* 0x0001000016067824 */ /* 0x000fe400078e00ff */
[C---:B-1----:R-:W-:Y:S01]  /*d590*/  IMAD.U32 R25, R14.reuse, 0x10000, RZ ;  /* 0x000100000e197824 */ /* 0x042fe200078e00ff */
[----:B------:R-:W-:Y:S01]  /*d5a0*/  LOP3.LUT R30, R14, 0xffff0000, RZ, 0xc0, !PT ;  /* 0xffff00000e1e7812 */ /* 0x000fe200078ec0ff */
[----:B------:R-:W-:Y:S01]  /*d5b0*/  IMAD.U32 R14, R19, 0x10000, RZ ;  /* 0x00010000130e7824 */ /* 0x000fe200078e00ff */
[C---:B------:R-:W-:Y:S01]  /*d5c0*/  LOP3.LUT R21, R13.reuse, 0xffff0000, RZ, 0xc0, !PT ;  /* 0xffff00000d157812 */ /* 0x040fe200078ec0ff */
[C---:B--2---:R-:W-:Y:S01]  /*d5d0*/  IMAD.U32 R3, R8.reuse, 0x10000, RZ ;  /* 0x0001000008037824 */ /* 0x044fe200078e00ff */
[----:B------:R-:W-:Y:S01]  /*d5e0*/  LOP3.LUT R5, R8, 0xffff0000, RZ, 0xc0, !PT ;  /* 0xffff000008057812 */ /* 0x000fe200078ec0ff */
[----:B------:R-:W-:Y:S01]  /*d5f0*/  IMAD.U32 R17, R13, 0x10000, RZ ;  /* 0x000100000d117824 */ /* 0x000fe200078e00ff */
        /* <DEDUP_REMOVED lines=9> */
[----:B------:R-:W-:-:S02]  /*d690*/  IMAD.U32 R8, R11, 0x10000, RZ ;  /* 0x000100000b087824 */ /* 0x000fc400078e00ff */
[-C--:B------:R-:W-:Y:S02]  /*d6a0*/  FMUL.FTZ R3, R3, R14.reuse ;  /* 0x0000000e03037220 */ /* 0x080fe40000410000 */
[C---:B------:R-:W-:Y:S01]  /*d6b0*/  IMAD.U32 R7, R9.reuse, 0x10000, RZ ;  /* 0x0001000009077824 */ /* 0x040fe200078e00ff */
[----:B------:R-:W-:Y:S01]  /*d6c0*/  LOP3.LUT R9, R9, 0xffff0000, RZ, 0xc0, !PT ;  /* 0xffff000009097812 */ /* 0x000fe200078ec0ff */
[----:B------:R-:W-:Y:S02]  /*d6d0*/  IMAD.U32 R11, R20, 0x10000, RZ ;  /* 0x00010000140b7824 */ /* 0x000fe400078e00ff */
[----:B------:R-:W-:Y:S01]  /*d6e0*/  FFMA.FTZ R36, R16, R14, -R0 ;  /* 0x0000000e10247223 */ /* 0x000fe20000010800 */
[----:B------:R-:W-:Y:S01]  /*d6f0*/  SHF.L.U32 R14, R26, 0x10, RZ ;  /* 0x000000101a0e7819 */ /* 0x000fe200000006ff */
[----:B------:R-:W-:Y:S02]  /*d700*/  FMUL.FTZ R0, R5, R34 ;  /* 0x0000002205007220 */ /* 0x000fe40000410000 */
[----:B------:R-:W-:-:S02]  /*d710*/  FFMA.FTZ R35, R16, R32, R3 ;  /* 0x0000002010237223 */ /* 0x000fc40000010003 */
[-C--:B------:R-:W-:Y:S02]  /*d720*/  FMUL.FTZ R5, R5, R10.reuse ;  /* 0x0000000a05057220 */ /* 0x080fe40000410000 */
[C---:B------:R-:W-:Y:S02]  /*d730*/  FMUL.FTZ R3, R7.reuse, R11 ;  /* 0x0000000b07037220 */ /* 0x040fe40000410000 */
[----:B------:R-:W-:Y:S01]  /*d740*/  FFMA.FTZ R33, R12, R10, -R0 ;  /* 0x0000000a0c217223 */ /* 0x000fe20000010800 */
[----:B------:R-:W-:Y:S01]  /*d750*/  LOP3.LUT R10, R20, 0xffff0000, RZ, 0xc0, !PT ;  /* 0xffff0000140a7812 */ /* 0x000fe200078ec0ff */
[----:B------:R-:W-:Y:S02]  /*d760*/  FMUL.FTZ R0, R7, R6 ;  /* 0x0000000607007220 */ /* 0x000fe40000410000 */
[----:B------:R-:W-:Y:S01]  /*d770*/  FFMA.FTZ R32, R12, R34, R5 ;  /* 0x000000220c207223 */ /* 0x000fe20000010005 */
[----:B------:R-:W-:Y:S01]  /*d780*/  LOP3.LUT R12, R28, 0xffff0000, RZ, 0xc0, !PT ;  /* 0xffff00001c0c7812 */ /* 0x000fe200078ec0ff */
[----:B------:R-:W-:-:S02]  /*d790*/  FFMA.FTZ R19, R17, R6, -R3 ;  /* 0x0000000611137223 */ /* 0x000fc40000010803 */
[----:B------:R-:W-:Y:S02]  /*d7a0*/  IMAD.U32 R5, R28, 0x10000, RZ ;  /* 0x000100001c057824 */ /* 0x000fe400078e00ff */
[----:B------:R-:W-:Y:S02]  /*d7b0*/  FMUL.FTZ R3, R8, R14 ;  /* 0x0000000e08037220 */ /* 0x000fe40000410000 */
[----:B------:R-:W-:Y:S02]  /*d7c0*/  IMAD.U32 R20, R24, 0x10000, RZ ;  /* 0x0001000018147824 */ /* 0x000fe400078e00ff */
[----:B------:R-:W-:Y:S01]  /*d7d0*/  FFMA.FTZ R17, R17, R11, R0 ;  /* 0x0000000b11117223 */ /* 0x000fe20000010000 */
[----:B------:R-:W-:Y:S01]  /*d7e0*/  LOP3.LUT R11, R22, 0xffff0000, RZ, 0xc0, !PT ;  /* 0xffff0000160b7812 */ /* 0x000fe200078ec0ff */
[-C--:B------:R-:W-:Y:S01]  /*d7f0*/  FMUL.FTZ R0, R8, R5.reuse ;  /* 0x0000000508007220 */ /* 0x080fe20000410000 */
[----:B------:R-:W-:Y:S01]  /*d800*/  LOP3.LUT R8, R24, 0xffff0000, RZ, 0xc0, !PT ;  /* 0xffff000018087812 */ /* 0x000fe200078ec0ff */
[----:B------:R-:W-:-:S02]  /*d810*/  FFMA.FTZ R16, R18, R5, -R3 ;  /* 0x0000000512107223 */ /* 0x000fc40000010803 */
[----:B------:R-:W-:Y:S02]  /*d820*/  IMAD.U32 R7, R27, 0x10000, RZ ;  /* 0x000100001b077824 */ /* 0x000fe400078e00ff */
[----:B------:R-:W-:Y:S02]  /*d830*/  FMUL.FTZ R6, R9, R10 ;  /* 0x0000000a09067220 */ /* 0x000fe40000410000 */
[----:B------:R-:W-:Y:S02]  /*d840*/  FMUL.FTZ R3, R13, R20 ;  /* 0x000000140d037220 */ /* 0x000fe40000410000 */
[----:B------:R-:W-:Y:S02]  /*d850*/  FFMA.FTZ R18, R18, R14, R0 ;  /* 0x0000000e12127223 */ /* 0x000fe40000010000 */
[-C--:B------:R-:W-:Y:S02]  /*d860*/  FMUL.FTZ R5, R9, R11.reuse ;  /* 0x0000000b09057220 */ /* 0x080fe40000410000 */
[----:B------:R-:W-:-:S02]  /*d870*/  FFMA.FTZ R14, R21, R11, -R6 ;  /* 0x0000000b150e7223 */ /* 0x000fc40000010806 */
[-C--:B------:R-:W-:Y:S01]  /*d880*/  FMUL.FTZ R0, R13, R7.reuse ;  /* 0x000000070d007220 */ /* 0x080fe20000410000 */
[----:B------:R-:W-:Y:S01]  /*d890*/  LOP3.LUT R13, R26, 0xffff0000, RZ, 0xc0, !PT ;  /* 0xffff00001a0d7812 */ /* 0x000fe200078ec0ff */
[----:B------:R-:W-:Y:S01]  /*d8a0*/  FFMA.FTZ R11, R25, R7, -R3 ;  /* 0x00000007190b7223 */ /* 0x000fe20000010803 */
[----:B------:R-:W-:Y:S01]  /*d8b0*/  LOP3.LUT R7, R27, 0xffff0000, RZ, 0xc0, !PT ;  /* 0xffff00001b077812 */ /* 0x000fe200078ec0ff */
[----:B------:R-:W-:Y:S02]  /*d8c0*/  FFMA.FTZ R9, R21, R10, R5 ;  /* 0x0000000a15097223 */ /* 0x000fe40000010005 */
[----:B------:R-:W-:Y:S02]  /*d8d0*/  FFMA.FTZ R10, R25, R20, R0 ;  /* 0x00000014190a7223 */ /* 0x000fe40000010000 */
[----:B------:R-:W-:Y:S01]  /*d8e0*/  FMUL.FTZ R6, R23, R8 ;  /* 0x0000000817067220 */ /* 0x000fe20000410000 */
[----:B------:R-:W-:Y:S01]  /*d8f0*/  F2FP.BF16.PACK_AB R9, R9, R17 ;  /* 0x000000110909723e */ /* 0x000fe200000010ff */
[----:B------:R-:W-:-:S02]  /*d900*/  FMUL.FTZ R3, R15, R13 ;  /* 0x0000000d0f037220 */ /* 0x000fc40000410000 */
        /* <DEDUP_REMOVED lines=11> */
[----:B------:R-:W-:Y:S02]  /*d9c0*/  F2FP.BF16.PACK_AB R10, R5, R10 ;  /* 0x0000000a050a723e */ /* 0x000fe400000010ff */
[----:B------:R-:W-:Y:S01]  /*d9d0*/  F2FP.BF16.PACK_AB R11, R0, R18 ;  /* 0x00000012000b723e */ /* 0x000fe200000010ff */
[----:B------:R1:W-:Y:S04]  /*d9e0*/  STS.128 [R41+0x7100], R12 ;  /* 0x0071000c29007388 */ /* 0x0003e80000000c00 */
[----:B------:R1:W-:Y:S02]  /*d9f0*/  STS.128 [R40+0x7100], R8 ;  /* 0x0071000828007388 */ /* 0x0003e40000000c00 */
.L_x_780:
[----:B------:R-:W-:Y:S05]  /*da00*/  BSYNC B0 ;  /* 0x0000000000007941 */ /* 0x000fea0003800000 */
.L_x_779:
        /* <DEDUP_REMOVED lines=68> */
[-C--:B------:R-:W-:Y:S02]  /*de50*/  FMUL.FTZ R0, R7, R6.reuse ;  /* 0x0000000607007220 */ /* 0x080fe40000410000 */
        /* <DEDUP_REMOVED lines=41> */
.L_x_782:
[----:B------:R-:W-:Y:S05]  /*e0f0*/  BSYNC B0 ;  /* 0x0000000000007941 */ /* 0x000fea0003800000 */
.L_x_781:
        /* <DEDUP_REMOVED lines=26> */
[----:B------:R-:W-:Y:S02]  /*e2a0*/  PRMT R26, R78, 0x5410, R18 ;  /* 0x000054104e1a7816 */ /* 0x000fe40000000012 */
[----:B------:R-:W-:Y:S02]  /*e2b0*/  SHF.R.U64 R5, R66, 0x10, R67 ;  /* 0x0000001042057819 */ /* 0x000fe40000001243 */
[----:B------:R-:W-:-:S02]  /*e2c0*/  SHF.R.U32.HI R16, RZ, 0x10, R57 ;  /* 0x00000010ff107819 */ /* 0x000fc40000011639 */
[C---:B------:R-:W-:Y:S02]  /*e2d0*/  PRMT R19, R77.reuse, 0x5432, R0 ;  /* 0x000054324d137816 */ /* 0x040fe40000000000 */
[----:B------:R-:W-:Y:S02]  /*e2e0*/  PRMT R22, R77, 0x5410, R3 ;  /* 0x000054104d167816 */ /* 0x000fe40000000003 */
[----:B------:R-:W-:Y:S02]  /*e2f0*/  SHF.R.U64 R17, R58, 0x10, R59 ;  /* 0x000000103a117819 */ /* 0x000fe4000000123b */
[----:B------:R-:W-:Y:S02]  /*e300*/  PRMT R28, R79, 0x5432, R5 ;  /* 0x000054324f1c7816 */ /* 0x000fe40000000005 */
[----:B------:R-:W-:Y:S02]  /*e310*/  PRMT R20, R76, 0x5410, R16 ;  /* 0x000054104c147816 */ /* 0x000fe40000000010 */
[----:B------:R-:W-:-:S02]  /*e320*/  LOP3.LUT R32, R6, 0xffff0000, RZ, 0xc0, !PT ;  /* 0xffff000006207812 */ /* 0x000fc400078ec0ff */
[----:B------:R-:W-:Y:S01]  /*e330*/  PRMT R25, R78, 0x5432, R17 ;  /* 0x000054324e197816 */ /* 0x000fe20000000011 */
[C---:B-1----:R-:W-:Y:S01]  /*e340*/  IMAD.U32 R18, R15.reuse, 0x10000, RZ ;  /* 0x000100000f127824 */ /* 0x042fe200078e00ff */
[----:B------:R-:W-:Y:S01]  /*e350*/  LOP3.LUT R30, R15, 0xffff0000, RZ, 0xc0, !PT ;  /* 0xffff00000f1e7812 */ /* 0x000fe200078ec0ff */
[----:B------:R-:W-:Y:S01]  /*e360*/  IMAD.U32 R27, R14, 0x10000, RZ ;  /* 0x000100000e1b7824 */ /* 0x000fe200078e00ff */
[----:B------:R-:W-:Y:S01]  /*e370*/  SHF.L.U32 R15, R6, 0x10, RZ ;  /* 0x00000010060f7819 */ /* 0x000fe200000006ff */
[----:B--2---:R-:W-:Y:S01]  /*e380*/  IMAD.U32 R3, R8, 0x10000, RZ ;  /* 0x0001000008037824 */ /* 0x004fe200078e00ff */
        /* <DEDUP_REMOVED lines=11> */
[-C--:B------:R-:W-:Y:S01]  /*e440*/  FMUL.FTZ R3, R3, R14.reuse ;  /* 0x0000000e03037220 */ /* 0x080fe20000410000 */
[----:B------:R-:W-:Y:S01]  /*e450*/  LOP3.LUT R23, R11, 0xffff0000, RZ, 0xc0, !PT ;  /* 0xffff00000b177812 */ /* 0x000fe200078ec0ff */
[----:B------:R-:W-:-:S02]  /*e460*/  FFMA.FTZ R37, R16, R14, -R0 ;  /* 0x0000000e10257223 */ /* 0x000fc40000010800 */
[C---:B------:R-:W-:Y:S01]  /*e470*/  IMAD.U32 R7, R9.reuse, 0x10000, RZ ;  /* 0x0001000009077824 */ /* 0x040fe200078e00ff */
[----:B------:R-:W-:Y:S01]  /*e480*/  LOP3.LUT R9, R9, 0xffff0000, RZ, 0xc0, !PT ;  /* 0xffff000009097812 */ /* 0x000fe200078ec0ff */
[----:B------:R-:W-:Y:S02]  /*e490*/  IMAD.U32 R10, R20, 0x10000, RZ ;  /* 0x00010000140a7824 */ /* 0x000fe400078e00ff */
[----:B------:R-:W-:Y:S02]  /*e4a0*/  FMUL.FTZ R0, R5, R32 ;  /* 0x0000002005007220 */ /* 0x000fe40000410000 */
[----:B------:R-:W-:Y:S02]  /*e4b0*/  IMAD.U32 R6, R22, 0x10000, RZ ;  /* 0x0001000016067824 */ /* 0x000fe400078e00ff */
[----:B------:R-:W-:Y:S01]  /*e4c0*/  FFMA.FTZ R35, R16, R15, R3 ;  /* 0x0000000f10237223 */ /* 0x000fe20000010003 */
[----:B------:R-:W-:Y:S01]  /*e4d0*/  LOP3.LUT R15, R22, 0xffff0000, RZ, 0xc0, !PT ;  /* 0xffff0000160f7812 */ /* 0x000fe200078ec0ff */
[----:B------:R-:W-:Y:S01]  /*e4e0*/  IMAD.U32 R8, R11, 0x10000, RZ ;  /* 0x000100000b087824 */ /* 0x000fe200078e00ff */
[----:B------:R-:W-:Y:S01]  /*e4f0*/  SHF.L.U32 R11, R26, 0x10, RZ ;  /* 0x000000101a0b7819 */ /* 0x000fe200000006ff */
[----:B------:R-:W-:-:S02]  /*e500*/  FFMA.FTZ R33, R12, R19, -R0 ;  /* 0x000000130c217223 */ /* 0x000fc40000010800 */
[----:B------:R-:W-:Y:S02]  /*e510*/  FMUL.FTZ R3, R7, R10 ;  /* 0x0000000a07037220 */ /* 0x000fe40000410000 */
[----:B------:R-:W-:Y:S02]  /*e520*/  FMUL.FTZ R5, R5, R19 ;  /* 0x0000001305057220 */ /* 0x000fe40000410000 */
[-C--:B------:R-:W-:Y:S02]  /*e530*/  FMUL.FTZ R0, R7, R6.reuse ;  /* 0x0000000607007220 */ /* 0x080fe40000410000 */
[C---:B------:R-:W-:Y:S02]  /*e540*/  FFMA.FTZ R19, R17.reuse, R6, -R3 ;  /* 0x0000000611137223 */ /* 0x040fe40000010803 */
[----:B------:R-:W-:Y:S01]  /*e550*/  FFMA.FTZ R32, R12, R32, R5 ;  /* 0x000000200c207223 */ /* 0x000fe20000010005 */
[----:B------:R-:W-:Y:S01]  /*e560*/  LOP3.LUT R12, R26, 0xffff0000, RZ, 0xc0, !PT ;  /* 0xffff00001a0c7812 */ /* 0x000fe200078ec0ff */
[----:B------:R-:W-:Y:S01]  /*e570*/  FFMA.FTZ R17, R17, R10, R0 ;  /* 0x0000000a11117223 */ /* 0x000fe20000010000 */
[----:B------:R-:W-:Y:S01]  /*e580*/  LOP3.LUT R10, R20, 0xffff0000, RZ, 0xc0, !PT ;  /* 0xffff0000140a7812 */ /* 0x000fe200078ec0ff */
[----:B------:R-:W-:-:S02]  /*e590*/  IMAD.U32 R5, R29, 0x10000, RZ ;  /* 0x000100001d057824 */ /* 0x000fc400078e00ff */
[C---:B------:R-:W-:Y:S02]  /*e5a0*/  FMUL.FTZ R3, R8.reuse, R11 ;  /* 0x0000000b08037220 */ /* 0x040fe40000410000 */
[C---:B------:R-:W-:Y:S02]  /*e5b0*/  IMAD.U32 R20, R25.reuse, 0x10000, RZ ;  /* 0x0001000019147824 */ /* 0x040fe400078e00ff */
[-C--:B------:R-:W-:Y:S01]  /*e5c0*/  FMUL.FTZ R0, R8, R5.reuse ;  /* 0x0000000508007220 */ /* 0x080fe20000410000 */
[----:B------:R-:W-:Y:S01]  /*e5d0*/  LOP3.LUT R8, R25, 0xffff0000, RZ, 0xc0, !PT ;  /* 0xffff000019087812 */ /* 0x000fe200078ec0ff */
[----:B------:R-:W-:Y:S02]  /*e5e0*/  FFMA.FTZ R16, R18, R5, -R3 ;  /* 0x0000000512107223 */ /* 0x000fe40000010803 */
[----:B------:R-:W-:Y:S02]  /*e5f0*/  IMAD.U32 R7, R28, 0x10000, RZ ;  /* 0x000100001c077824 */ /* 0x000fe400078e00ff */
[----:B------:R-:W-:-:S02]  /*e600*/  FMUL.FTZ R3, R13, R20 ;  /* 0x000000140d037220 */ /* 0x000fc40000410000 */
[----:B------:R-:W-:Y:S01]  /*e610*/  FFMA.FTZ R18, R18, R11, R0 ;  /* 0x0000000b12127223 */ /* 0x000fe20000010000 */
[----:B------:R-:W-:Y:S01]  /*e620*/  LOP3.LUT R11, R29, 0xffff0000, RZ, 0xc0, !PT ;  /* 0xffff00001d0b7812 */ /* 0x000fe200078ec0ff */
[C---:B------:R-:W-:Y:S02]  /*e630*/  FMUL.FTZ R6, R9.reuse, R10 ;  /* 0x0000000a09067220 */ /* 0x040fe40000410000 */
[----:B------:R-:W-:Y:S02]  /*e640*/  FMUL.FTZ R5, R9, R15 ;  /* 0x0000000f09057220 */ /* 0x000fe40000410000 */
[-C--:B------:R-:W-:Y:S02]  /*e650*/  FMUL.FTZ R0, R13, R7.reuse ;  /* 0x000000070d007220 */ /* 0x080fe40000410000 */
[----:B------:R-:W-:Y:S01]  /*e660*/  FFMA.FTZ R14, R27, R7, -R3 ;  /* 0x000000071b0e7223 */ /* 0x000fe20000010803 */
[----:B------:R-:W-:Y:S01]  /*e670*/  LOP3.LUT R7, R28, 0xffff0000, RZ, 0xc0, !PT ;  /* 0xffff00001c077812 */ /* 0x000fe200078ec0ff */
[----:B------:R-:W-:-:S02]  /*e680*/  FFMA.FTZ R15, R21, R15, -R6 ;  /* 0x0000000f150f7223 */ /* 0x000fc40000010806 */
[----:B------:R-:W-:Y:S02]  /*e690*/  FFMA.FTZ R9, R21, R10, R5 ;  /* 0x0000000a15097223 */ /* 0x000fe40000010005 */
[----:B------:R-:W-:Y:S01]  /*e6a0*/  FFMA.FTZ R10, R27, R20, R0 ;  /* 0x000000141b0a7223 */ /* 0x000fe20000010000 */
[----:B------:R-:W-:Y:S01]  /*e6b0*/  F2FP.BF16.PACK_AB R13, R15, R19 ;  /* 0x000000130f0d723e */ /* 0x000fe200000010ff */
[C---:B------:R-:W-:Y:S01]  /*e6c0*/  FMUL.FTZ R6, R24.reuse, R8 ;  /* 0x0000000818067220 */ /* 0x040fe20000410000 */
[----:B------:R-:W-:Y:S01]  /*e6d0*/  F2FP.BF16.PACK_AB R9, R9, R17 ;  /* 0x000000110909723e */ /* 0x000fe200000010ff */
[C---:B------:R-:W-:Y:S02]  /*e6e0*/  FMUL.FTZ R3, R23.reuse, R12 ;  /* 0x0000000c17037220 */ /* 0x040fe40000410000 */
[----:B------:R-:W-:Y:S02]  /*e6f0*/  FMUL.FTZ R5, R24, R7 ;  /* 0x0000000718057220 */ /* 0x000fe40000410000 */
[----:B------:R-:W-:-:S02]  /*e700*/  FMUL.FTZ R0, R23, R11 ;  /* 0x0000000b17007220 */ /* 0x000fc40000410000 */
[C---:B------:R-:W-:Y:S02]  /*e710*/  FFMA.FTZ R6, R31.reuse, R7, -R6 ;  /* 0x000000071f067223 */ /* 0x040fe40000010806 */
[----:B------:R-:W-:Y:S02]  /*e720*/  FFMA.FTZ R3, R30, R11, -R3 ;  /* 0x0000000b1e037223 */ /* 0x000fe40000010803 */
[----:B------:R-:W-:Y:S01]  /*e730*/  FFMA.FTZ R5, R31, R8, R5 ;  /* 0x000000081f057223 */ /* 0x000fe20000010005 */
[----:B------:R-:W-:Y:S01]  /*e740*/  F2FP.BF16.PACK_AB R14, R6, R14 ;  /* 0x0000000e060e723e */ /* 0x000fe200000010ff */
[----:B------:R-:W-:Y:S01]  /*e750*/  FFMA.FTZ R0, R30, R12, R0 ;  /* 0x0000000c1e007223 */ /* 0x000fe20000010000 */
[----:B------:R-:W-:Y:S02]  /*e760*/  F2FP.BF16.PACK_AB R12, R33, R37 ;  /* 0x00000025210c723e */ /* 0x000fe400000010ff */
[----:B------:R-:W-:Y:S02]  /*e770*/  F2FP.BF16.PACK_AB R15, R3, R16 ;  /* 0x00000010030f723e */ /* 0x000fe400000010ff */
[----:B------:R-:W-:-:S02]  /*e780*/  F2FP.BF16.PACK_AB R8, R32, R35 ;  /* 0x000000232008723e */ /* 0x000fc400000010ff */
[----:B------:R-:W-:Y:S01]  /*e790*/  F2FP.BF16.PACK_AB R10, R5, R10 ;  /* 0x0000000a050a723e */ /* 0x000fe200000010ff */
[----:B------:R1:W-:Y:S01]  /*e7a0*/  STS.128 [R36+0x7100], R12 ;  /* 0x0071000c24007388 */ /* 0x0003e20000000c00 */
[----:B------:R-:W-:-:S05]  /*e7b0*/  F2FP.BF16.PACK_AB R11, R0, R18 ;  /* 0x00000012000b723e */ /* 0x000fca00000010ff */
[----:B------:R1:W-:Y:S02]  /*e7c0*/  STS.128 [R34+0x7100], R8 ;  /* 0x0071000822007388 */ /* 0x0003e40000000c00 */
.L_x_770:
[----:B------:R-:W-:Y:S05]  /*e7d0*/  BSYNC B2 ;  /* 0x0000000000027941 */ /* 0x000fea0003800000 */
.L_x_748:
[----:B-1----:R-:W-:Y:S01]  /*e7e0*/  SHF.R.S32.HI R7, RZ, 0x4, R82 ;  /* 0x00000004ff077819 */ /* 0x002fe20000011452 */
[----:B------:R-:W-:Y:S01]  /*e7f0*/  IMAD.SHL.U32 R6, R70, 0x40, RZ ;  /* 0x0000004046067824 */ /* 0x000fe200078e00ff */
[----:B------:R-:W-:-:S04]  /*e800*/  DEPBAR.LE SB0, 0x0 ;  /* 0x000080000000791a */ /* 0x000fc80000000000 */
[----:B------:R-:W-:Y:S01]  /*e810*/  LEA.HI R0, R82, R7, RZ, 0x1 ;  /* 0x0000000752007211 */ /* 0x000fe200078f08ff */
[----:B------:R-:W-:Y:S01]  /*e820*/  IMAD.SHL.U32 R3, R80, 0x40, RZ ;  /* 0x0000004050037824 */ /* 0x000fe200078e00ff */
[----:B------:R-:W-:Y:S01]  /*e830*/  LOP3.LUT P0, RZ, R70, 0x2, RZ, 0xc0, !PT ;  /* 0x0000000246ff7812 */ /* 0x000fe2000780c0ff */
[----:B------:R-:W-:Y:S01]  /*e840*/  IMAD.SHL.U32 R5, R81, 0x40, RZ ;  /* 0x0000004051057824 */ /* 0x000fe200078e00ff */
[----:B------:R-:W-:Y:S01]  /*e850*/  LOP3.LUT R0, R0, 0xfffffffe, RZ, 0xc0, !PT ;  /* 0xfffffffe00007812 */ /* 0x000fe200078ec0ff */
[----:B------:R-:W-:Y:S01]  /*e860*/  IMAD.SHL.U32 R8, R75, 0x8, RZ ;  /* 0x000000084b087824 */ /* 0x000fe200078e00ff */
        /* <DEDUP_REMOVED lines=9> */
[----:B------:R-:W-:Y:S01]  /*e900*/  UISETP.GE.AND UP0, UPT, UR13, 0x2, UPT ;  /* 0x000000020d00788c */ /* 0x000fe2000bf06270 */
[----:B------:R-:W-:Y:S01]  /*e910*/  SHF.R.U32.HI R0, RZ, 0x3, R0 ;  /* 0x00000003ff007819 */ /* 0x000fe20000011600 */
[----:B------:R-:W-:Y:S01]  /*e920*/  STL [R1+0x8], R118 ;  /* 0x0000087601007387 */ /* 0x000fe20000100800 */
[----:B------:R-:W-:-:S02]  /*e930*/  LOP3.LUT R8, R3, 0x8, R6, 0xf8, !PT ;  /* 0x0000000803087812 */ /* 0x000fc400078ef806 */
[----:B------:R-:W-:Y:S01]  /*e940*/  SHF.R.U32.HI R6, RZ, 0x3, R3 ;  /* 0x00000003ff067819 */ /* 0x000fe20000011603 */
[----:B------:R-:W-:Y:S01]  /*e950*/  IMAD R3, R245, 0x400, R117 ;  /* 0x00000400f5037824 */ /* 0x000fe200078e0275 */
[----:B------:R-:W-:Y:S02]  /*e960*/  LOP3.LUT R0, R5, R0, RZ, 0x3c, !PT ;  /* 0x0000000005007212 */ /* 0x000fe400078e3cff */
[----:B------:R-:W-:-:S03]  /*e970*/  LOP3.LUT R116, R8, R6, RZ, 0x3c, !PT ;  /* 0x0000000608747212 */ /* 0x000fc600078e3cff */
[----:B------:R-:W-:Y:S02]  /*e980*/  IMAD R0, R7, 0x200, R0 ;  /* 0x0000020007007824 */ /* 0x000fe400078e0200 */
[----:B------:R-:W-:Y:S02]  /*e990*/  IMAD.IADD R3, R116, 0x1, R3 ;  /* 0x0000000174037824 */ /* 0x000fe400078e0203 */
[----:B------:R-:W-:Y:S01]  /*e9a0*/  IMAD.SHL.U32 R119, R0, 0x2, RZ ;  /* 0x0000000200777824 */ /* 0x000fe200078e00ff */
[----:B------:R-:W-:Y:S01]  /*e9b0*/  BAR.SYNC.DEFER_BLOCKING 0x0 ;  /* 0x0000000000007b1d */ /* 0x000fe20000010000 */
[----:B------:R-:W-:Y:S02]  /*e9c0*/  IMAD.SHL.U32 R230, R3, 0x2, RZ ;  /* 0x0000000203e67824 */ /* 0x000fe400078e00ff */
[----:B------:R-:W-:Y:S01]  /*e9d0*/  IMAD.WIDE.U32 R6, R99, c[0x0][0x208], RZ ;  /* 0x0000820063067a25 */ /* 0x000fe200078e00ff */
[C---:B------:R-:W-:Y:S02]  /*e9e0*/  IADD3 R0, R119.reuse, 0x3900, RZ ;  /* 0x0000390077007810 */ /* 0x040fe40007ffe0ff */
[----:B------:R-:W-:Y:S01]  /*e9f0*/  IADD3 R234, R119, 0x3920, RZ ;  /* 0x0000392077ea7810 */ /* 0x000fe20007ffe0ff */
[----:B------:R-:W-:Y:S01]  /*ea00*/  IMAD R3, R97, c[0x0][0x218], RZ ;  /* 0x0000860061037a24 */ /* 0x000fe200078e02ff */
[----:B------:R-:W-:Y:S01]  /*ea10*/  @P0 IADD3 R234, R0, -0x20, RZ ;  /* 0xffffffe000ea0810 */ /* 0x000fe20007ffe0ff */
[----:B------:R-:W-:-:S02]  /*ea20*/  IMAD R0, R96, c[0x0][0x208], RZ ;  /* 0x0000820060007a24 */ /* 0x000fc400078e02ff */
[----:B------:R-:W-:Y:S01]  /*ea30*/  IMAD R3, R98, c[0x0][0x21c], R3 ;  /* 0x0000870062037a24 */ /* 0x000fe200078e0203 */
[C---:B------:R-:W-:Y:S01]  /*ea40*/  IADD3 R240, R234.reuse, 0x800, RZ ;  /* 0x00000800eaf07810 */ /* 0x040fe20007ffe0ff */
[----:B------:R-:W-:Y:S01]  /*ea50*/  IMAD R0, R99, c[0x0][0x20c], R0 ;  /* 0x0000830063007a24 */ /* 0x000fe200078e0200 */
[----:B------:R-:W-:Y:S01]  /*ea60*/  IADD3 R235, R234, 0x3000, RZ ;  /* 0x00003000eaeb7810 */ /* 0x000fe20007ffe0ff */
[----:B------:R-:W-:Y:S02]  /*ea70*/  IMAD R233, R2, 0x2, R230 ;  /* 0x0000000202e97824 */ /* 0x000fe400078e02e6 */
[----:B------:R-:W-:Y:S02]  /*ea80*/  IMAD.IADD R7, R7, 0x1, R0 ;  /* 0x0000000107077824 */ /* 0x000fe400078e0200 */
[----:B------:R-:W-:Y:S02]  /*ea90*/  IMAD R231, R4, 0x2, R230 ;  /* 0x0000000204e77824 */ /* 0x000fe400078e02e6 */
[----:B------:R-:W-:Y:S01]  /*eaa0*/  IMAD.WIDE.U32 R6, R98, c[0x0][0x218], R6 ;  /* 0x0000860062067a25 */ /* 0x000fe200078e0006 */
[----:B------:R-:W-:Y:S03]  /*eab0*/  LDSM.16.M88.4 R24, [R119+0x3900] ;  /* 0x003900007718783b */ /* 0x000fe60000000200 */
[----:B------:R-:W-:Y:S01]  /*eac0*/  IMAD R232, R2, 0x2, R231 ;  /* 0x0000000202e87824 */ /* 0x000fe200078e02e7 */
[----:B------:R-:W-:Y:S01]  /*ead0*/  IADD3 R0, P0, R6, UR26, RZ ;  /* 0x0000001a06007c10 */ /* 0x000fe2000ff1e0ff */
[----:B------:R-:W1:Y:S03]  /*eae0*/  LDSM.16.M88.4 R8, [R230+0x9100] ;  /* 0x00910000e608783b */ /* 0x000e660000000200 */
[----:B------:R-:W-:Y:S01]  /*eaf0*/  IADD3.X R6, R7, UR15, R3, P0, !PT ;  /* 0x0000000f07067c10 */ /* 0x000fe200087fe403 */
[----:B------:R-:W2:Y:S01]  /*eb00*/  LDSM.16.M88.4 R20, [R119+0x4100] ;  /* 0x004100007714783b */ /* 0x000ea20000000200 */
[----:B------:R-:W-:-:S03]  /*eb10*/  LEA R3, P0, R0, c[0x0][0x1f8], 0x1 ;  /* 0x00007e0000037a11 */ /* 0x000fc600078008ff */
[----:B------:R-:W3:Y:S01]  /*eb20*/  LDSM.16.M88.4 R16, [R119+0x4900] ;  /* 0x004900007710783b */ /* 0x000ee20000000200 */
[----:B------:R-:W-:Y:S02]  /*eb30*/  LEA.HI.X R0, R0, c[0x0][0x1fc], R6, 0x1, P0 ;  /* 0x00007f0000007a11 */ /* 0x000fe400000f0c06 */
[----:B------:R-:W-:Y:S01]  /*eb40*/  ISETP.GE.AND P0, PT, R71, c[0x0][0x1d4], PT ;  /* 0x0000750047007a0c */ /* 0x000fe20003f06270 */
[----:B------:R-:W-:Y:S03]  /*eb50*/  LDSM.16.M88.4 R28, [R119+0x5100] ;  /* 0x00510000771c783b */ /* 0x000fe60000000200 */
[C---:B------:R-:W-:Y:S01]  /*eb60*/  ISETP.LT.OR P4, PT, R69.reuse, 0x1, P0 ;  /* 0x000000014500780c */ /* 0x040fe20000781670 */
[----:B------:R-:W-:Y:S01]  /*eb70*/  LDSM.16.M88.4 R32, [R119+0x5900] ;  /* 0x005900007720783b */ /* 0x000fe20000000200 */
[----:B------:R-:W-:-:S03]  /*eb80*/  ISETP.LT.OR P3, PT, R69, 0x21, P0 ;  /* 0x000000214500780c */ /* 0x000fc60000761670 */
[----:B------:R-:W-:Y:S04]  /*eb90*/  LDSM.16.M88.4 R36, [R119+0x6100] ;  /* 0x006100007724783b */ /* 0x000fe80000000200 */
[----:B------:R-:W-:Y:S04]  /*eba0*/  LDSM.16.M88.4 R40, [R119+0x6900] ;  /* 0x006900007728783b */ /* 0x000fe80000000200 */
[----:B------:R-:W-:Y:S04]  /*ebb0*/  LDSM.16.M88.4 R12, [R230+0x7100] ;  /* 0x00710000e60c783b */ /* 0x000fe80000000200 */
[----:B------:R-:W-:Y:S04]  /*ebc0*/  SHFL.IDX PT, R5, R3, RZ, 0x181f ;  /* 0x00181fff03057589 */ /* 0x000fe800000e0000 */
[----:B------:R-:W4:Y:S01]  /*ebd0*/  SHFL.IDX PT, R6, R3, 0x1, 0x181f ;  /* 0x00381f0003067f89 */ /* 0x000f2200000e0000 */
[C---:B-1----:R-:W-:Y:S03]  /*ebe0*/  HMMA.16816.F32.BF16 R52, R8.reuse, R24, RZ ;  /* 0x000000180834723c */ /* 0x042fe600000418ff */
[----:B------:R-:W1:Y:S04]  /*ebf0*/  SHFL.IDX PT, R7, R0, 0x1, 0x181f ;  /* 0x00381f0000077f89 */ /* 0x000e6800000e0000 */
[----:B------:R-:W-:Y:S01]  /*ec00*/  LDSM.16.M88.4 R80, [R234] ;  /* 0x00000000ea50783b */ /* 0x000fe20000000200 */
[C---:B--2---:R-:W-:Y:S03]  /*ec10*/  HMMA.16816.F32.BF16 R56, R8.reuse, R20, RZ ;  /* 0x000000140838723c */ /* 0x044fe600000418ff */
[----:B------:R-:W-:Y:S04]  /*ec20*/  LDSM.16.M88.4 R76, [R234+0x800] ;  /* 0x00080000ea4c783b */ /* 0x000fe80000000200 */
[----:B------:R-:W-:Y:S01]  /*ec30*/  LDSM.16.M88.4 R48, [R234+0x1000] ;  /* 0x00100000ea30783b */ /* 0x000fe20000000200 */
[----:B---3--:R-:W-:Y:S03]  /*ec40*/  HMMA.16816.F32.BF16 R60, R8, R16, RZ ;  /* 0x00000010083c723c */ /* 0x008fe600000418ff */
[----:B------:R-:W-:Y:S01]  /*ec50*/  LDSM.16.M88.4 R44, [R234+0x1800] ;  /* 0x00180000ea2c783b */ /* 0x000fe20000000200 */
[----:B----4-:R-:W-:-:S04]  /*ec60*/  IADD3 R6, P1, R6, R242, RZ ;  /* 0x000000f206067210 */ /* 0x010fc80007f3e0ff */
[----:B------:R-:W-:Y:S01]  /*ec70*/  HMMA.16816.F32.BF16 R64, R8, R28, RZ ;  /* 0x0000001c0840723c */ /* 0x000fe200000418ff */
[----:B-1----:R-:W-:-:S07]  /*ec80*/  IMAD.X R7, R7, 0x1, R241, P1 ;  /* 0x0000000107077824 */ /* 0x002fce00008e06f1 */
        /* <DEDUP_REMOVED lines=10> */
[----:B------:R-:W-:Y:S04]  /*ed30*/  SHFL.IDX PT, R9, R0, RZ, 0x181f ;  /* 0x00181fff00097589 */ /* 0x000fe800000e0000 */
[----:B------:R-:W1:Y:S03]  /*ed40*/  SHFL.IDX PT, R8, R3, 0x2, 0x181f ;  /* 0x00581f0003087f89 */ /* 0x000e6600000e0000 */
[C---:B------:R-:W-:Y:S01]  /*ed50*/  HMMA.16816.F32.BF16 R188, R12.reuse, R24, RZ ;  /* 0x000000180cbc723c */ /* 0x040fe200000418ff */
[----:B------:R-:W2:Y:S07]  /*ed60*/  SHFL.IDX PT, R10, R0, 0x2, 0x181f ;  /* 0x00581f00000a7f89 */ /* 0x000eae00000e0000 */
[C---:B------:R-:W-:Y:S01]  /*ed70*/  HMMA.16816.F32.BF16 R176, R12.reuse, R26, RZ ;  /* 0x0000001a0cb0723c */ /* 0x040fe200000418ff */
[----:B------:R-:W-:Y:S07]  /*ed80*/  LDSM.16.M88.4 R24, [R234+0x3000] ;  /* 0x00300000ea18783b */ /* 0x000fee0000000200 */
[C---:B------:R-:W-:Y:S07]  /*ed90*/  HMMA.16816.F32.BF16 R192, R12.reuse, R20, RZ ;  /* 0x000000140cc0723c */ /* 0x040fee00000418ff */
[-C--:B-1----:R-:W-:Y:S01]  /*eda0*/  IADD3 R20, P1, R8, R242.reuse, RZ ;  /* 0x000000f208147210 */ /* 0x082fe20007f3e0ff */
[C---:B------:R-:W-:Y:S01]  /*edb0*/  HMMA.16816.F32.BF16 R172, R12.reuse, R22, RZ ;  /* 0x000000160cac723c */ /* 0x040fe200000418ff */
[----:B------:R-:W-:Y:S03]  /*edc0*/  SHFL.IDX PT, R22, R3, 0x5, 0x181f ;  /* 0x00b81f0003167f89 */ /* 0x000fe600000e0000 */
[--C-:B--2---:R-:W-:Y:S01]  /*edd0*/  IMAD.X R21, R10, 0x1, R241.reuse, P1 ;  /* 0x000000010a157824 */ /* 0x104fe200008e06f1 */
[----:B------:R-:W-:Y:S03]  /*ede0*/  SHFL.IDX PT, R23, R0, 0x5, 0x181f ;  /* 0x00b81f0000177f89 */ /* 0x000fe600000e0000 */
[C---:B------:R-:W-:Y:S08]  /*edf0*/  HMMA.16816.F32.BF16 R148, R12.reuse, R16, RZ ;  /* 0x000000100c94723c */ /* 0x040ff000000418ff */
        /* <DEDUP_REMOVED lines=8> */
[C---:B------:R-:W-:Y:S01]  /*ee80*/  HMMA.16816.F32.BF16 R136, R12.reuse, R36, RZ ;  /* 0x000000240c88723c */ /* 0x040fe200000418ff */
[----:B------:R-:W-:Y:S04]  /*ee90*/  SHFL.IDX PT, R36, R3, 0x4, 0x181f ;  /* 0x00981f0003247f89 */ /* 0x000fe800000e0000 */
[----:B------:R-:W-:Y:S03]  /*eea0*/  SHFL.IDX PT, R37, R0, 0x4, 0x181f ;  /* 0x00981f0000257f89 */ /* 0x000fe600000e0000 */
[C---:B------:R-:W-:Y:S08]  /*eeb0*/  HMMA.16816.F32.BF16 R184, R12.reuse, R38, RZ ;  /* 0x000000260cb8723c */ /* 0x040ff000000418ff */
[C---:B------:R-:W-:Y:S08]  /*eec0*/  HMMA.16816.F32.BF16 R120, R12.reuse, R40, RZ ;  /* 0x000000280c78723c */ /* 0x040ff000000418ff */
[----:B------:R-:W-:Y:S01]  /*eed0*/  HMMA.16816.F32.BF16 R112, R12, R42, RZ ;  /* 0x0000002a0c70723c */ /* 0x000fe200000418ff */
[----:B------:R-:W2:Y:S04]  /*eee0*/  SHFL.IDX PT, R14, R3, 0x3, 0x181f ;  /* 0x00781f00030e7f89 */ /* 0x000ea800000e0000 */
[----:B------:R-:W3:Y:S02]  /*eef0*/  SHFL.IDX PT, R15, R0, 0x3, 0x181f ;  /* 0x00781f00000f7f89 */ /* 0x000ee400000e0000 */
[----:B------:R-:W-:Y:S01]  /*ef00*/  IADD3 R12, P2, R5, R242, RZ ;  /* 0x000000f2050c7210 */ /* 0x000fe20007f5e0ff */
[C---:B-1----:R-:W-:Y:S01]  /*ef10*/  HMMA.16816.F32.BF16 R40, R16.reuse, R24, R72 ;  /* 0x000000181028723c */ /* 0x042fe20000041848 */
[----:B------:R-:W1:Y:S03]  /*ef20*/  SHFL.IDX PT, R3, R3, 0x6, 0x181f ;  /* 0x00d81f0003037f89 */ /* 0x000e6600000e0000 */
[----:B------:R-:W-:Y:S01]  /*ef30*/  IMAD.X R13, R9, 0x1, R241, P2 ;  /* 0x00000001090d7824 */ /* 0x000fe200010e06f1 */
[C---:B------:R-:W-:Y:S01]  /*ef40*/  ISETP.LT.OR P2, PT, R69.reuse, 0x11, P0 ;  /* 0x000000114500780c */ /* 0x040fe20000741670 */
[----:B------:R-:W-:Y:S02]  /*ef50*/  LDSM.16.M88.4 R8, [R233+0x7100] ;  /* 0x00710000e908783b */ /* 0x000fe40000000200 */
[----:B------:R-:W-:Y:S02]  /*ef60*/  HMMA.16816.F32.BF16 R108, R16, R80, R52 ;  /* 0x00000050106c723c */ /* 0x000fe40000041834 */
[----:B------:R-:W-:Y:S01]  /*ef70*/  @!PT LDS RZ, [RZ] ;  /* 0x00000000fffff984 */ /* 0x000fe20000000800 */
[----:B------:R-:W-:Y:S01]  /*ef80*/  @!PT LDS RZ, [RZ] ;  /* 0x00000000fffff984 */ /* 0x000fe20000000800 */
[----:B------:R-:W-:Y:S01]  /*ef90*/  @!PT LDS RZ, [RZ] ;  /* 0x00000000fffff984 */ /* 0x000fe20000000800 */
[----:B------:R4:W-:Y:S01]  /*efa0*/  LDGSTS.E.BYPASS.LTC128B.128 [R118+0x100], [R12.64], !P4 ;  /* 0x001000000c767fae */ /* 0x0009e2000e101d56 */
[----:B------:R-:W-:-:S03]  /*efb0*/  ISETP.LT.OR P4, PT, R69, 0x41, P0 ;  /* 0x000000414500780c */ /* 0x000fc60000781670 */
[----:B------:R5:W1:Y:S02]  /*efc0*/  SHFL.IDX PT, R5, R0, 0x6, 0x181f ;  /* 0x00d81f0000057f89 */ /* 0x000a6400000e0000 */
[----:B------:R-:W-:Y:S01]  /*efd0*/  HMMA.16816.F32.BF16 R104, R16, R76, R56 ;  /* 0x0000004c1068723c */ /* 0x000fe20000041838 */
[----:B--2---:R-:W-:Y:S01]  /*efe0*/  IADD3 R14, P1, R14, R242, RZ ;  /* 0x000000f20e0e7210 */ /* 0x004fe20007f3e0ff */
[----:B------:R2:W-:Y:S01]  /*eff0*/  LDGSTS.E.BYPASS.LTC128B.128 [R118+0x900], [R6.64], !P2 ;  /* 0x0090000006767fae */ /* 0x0005e2000d101d56 */
[----:B------:R-:W-:-:S03]  /*f000*/  ISETP.LT.OR P2, PT, R69, 0x31, P0 ;  /* 0x000000314500780c */ /* 0x000fc60000741670 */
[----:B---3--:R-:W-:Y:S01]  /*f010*/  IMAD.X R15, R15, 0x1, R241, P1 ;  /* 0x000000010f0f7824 */ /* 0x008fe200008e06f1 */
[----:B------:R3:W-:Y:S01]  /*f020*/  LDGSTS.E.BYPASS.LTC128B.128 [R118+0x1100], [R20.64], !P3 ;  /* 0x0110000014767fae */ /* 0x0007e2000d901d56 */
[----:B------:R-:W-:Y:S01]  /*f030*/  ISETP.LT.OR P3, PT, R69, 0x51, P0 ;  /* 0x000000514500780c */ /* 0x000fe20000761670 */
[C---:B------:R-:W-:Y:S07]  /*f040*/  HMMA.16816.F32.BF16 R100, R16.reuse, R48, R60 ;  /* 0x000000301064723c */ /* 0x040fee000004183c */
[----:B------:R1:W-:Y:S01]  /*f050*/  LDGSTS.E.BYPASS.LTC128B.128 [R118+0x1900], [R14.64], !P2 ;  /* 0x019000000e767fae */ /* 0x0003e2000d101d56 */
[----:B------:R-:W-:Y:S01]  /*f060*/  LOP3.LUT P2, RZ, R70, 0x4, RZ, 0xc0, !PT ;  /* 0x0000000446ff7812 */ /* 0x000fe2000784c0ff */
[----:B------:R-:W-:Y:S01]  /*f070*/  HMMA.16816.F32.BF16 R96, R16, R44, R64 ;  /* 0x0000002c1060723c */ /* 0x000fe20000041840 */
[----:B-----5:R-:W-:-:S05]  /*f080*/  IMAD.MOV.U32 R0, RZ, RZ, 0x40 ;  /* 0x00000040ff007424 */ /* 0x020fca00078e00ff */
[----:B------:R-:W-:Y:S02]  /*f090*/  SEL R0, R0, 0xffffffc0, !P2 ;  /* 0xffffffc000007807 */ /* 0x000fe40005000000 */
[C---:B------:R-:W-:Y:S01]  /*f0a0*/  HMMA.16816.F32.BF16 R224, R16.reuse, R78, R124 ;  /* 0x0000004e10e0723c */ /* 0x040fe2000004187c */
[-C--:B--2---:R-:W-:Y:S02]  /*f0b0*/  IADD3 R6, P1, R36, R242.reuse, RZ ;  /* 0x000000f224067210 */ /* 0x084fe40007f3e0ff */
[----:B------:R-:W-:Y:S02]  /*f0c0*/  IMAD.IADD R229, R119, 0x1, R0 ;  /* 0x0000000177e57824 */ /* 0x000fe400078e0200 */
[----:B------:R-:W-:Y:S01]  /*f0d0*/  IMAD.IADD R228, R0, 0x1, R234 ;  /* 0x0000000100e47824 */ /* 0x000fe200078e02ea */
[----:B------:R-:W-:Y:S01]  /*f0e0*/  LOP3.LUT R0, R116, R117, RZ, 0xfc, !PT ;  /* 0x0000007574007212 */ /* 0x000fe200078efcff */
[--C-:B------:R-:W-:Y:S01]  /*f0f0*/  IMAD.X R7, R37, 0x1, R241.reuse, P1 ;  /* 0x0000000125077824 */ /* 0x100fe200008e06f1 */
[----:B----4-:R-:W-:Y:S01]  /*f100*/  IADD3 R12, P1, R22, R242, RZ ;  /* 0x000000f2160c7210 */ /* 0x010fe20007f3e0ff */
[----:B------:R-:W-:Y:S03]  /*f110*/  HMMA.16816.F32.BF16 R36, R16, R82, R84 ;  /* 0x000000521024723c */ /* 0x000fe60000041854 */
[----:B------:R1:W-:Y:S01]  /*f120*/  LDGSTS.E.BYPASS.LTC128B.128 [R118+0x2100], [R6.64], !P4 ;  /* 0x0210000006767fae */ /* 0x0003e2000e101d56 */
[----:B------:R-:W-:Y:S01]  /*f130*/  IMAD.X R13, R23, 0x1, R241, P1 ;  /* 0x00000001170d7824 */ /* 0x000fe200008e06f1 */
[----:B------:R-:W-:-:S03]  /*f140*/  ISETP.LT.OR P1, PT, R69, 0x61, P0 ;  /* 0x000000614500780c */ /* 0x000fc60000721670 */
[C---:B------:R-:W-:Y:S01]  /*f150*/  HMMA.16816.F32.BF16 R88, R16.reuse, R32, R88 ;  /* 0x000000201058723c */ /* 0x040fe20000041858 */
[----:B------:R2:W-:Y:S07]  /*f160*/  LDGSTS.E.BYPASS.LTC128B.128 [R118+0x2900], [R12.64], !P3 ;  /* 0x029000000c767fae */ /* 0x0005ee000d901d56 */
[C---:B------:R-:W-:Y:S08]  /*f170*/  HMMA.16816.F32.BF16 R92, R16.reuse, R28, R92 ;  /* 0x0000001c105c723c */ /* 0x040ff0000004185c */
[----:B------:R-:W-:Y:S01]  /*f180*/  HMMA.16816.F32.BF16 R124, R16, R50, R128 ;  /* 0x00000032107c723c */ /* 0x000fe20000041880 */
[----:B-1----:R-:W-:-:S07]  /*f190*/  IADD3 R6, P0, R3, R242, RZ ;  /* 0x000000f203067210 */ /* 0x002fce0007f1e0ff */
[----:B------:R-:W-:Y:S01]  /*f1a0*/  HMMA.16816.F32.BF16 R208, R16, R46, R132 ;  /* 0x0000002e10d0723c */ /* 0x000fe20000041884 */
[----:B------:R-:W-:Y:S01]  /*f1b0*/  IMAD.X R7, R5, 0x1, R241, P0 ;  /* 0x0000000105077824 */ /* 0x000fe200000e06f1 */
[----:B------:R-:W-:-:S04]  /*f1c0*/  PLOP3.LUT P0, PT, PT, PT, UP0, 0x80, 0x0 ;  /* 0x000000000000781c */ /* 0x000fc80003f0f008 */
[----:B------:R1:W-:Y:S02]  /*f1d0*/  LDGSTS.E.BYPASS.LTC128B.128 [R118+0x3100], [R6.64], !P1 ;  /* 0x0310000006767fae */ /* 0x0003e4000c901d56 */
[C---:B------:R-:W-:Y:S02]  /*f1e0*/  HMMA.16816.F32.BF16 R204, R16.reuse, R34, R152 ;  /* 0x0000002210cc723c */ /* 0x040fe40000041898 */
[----:B---3--:R-:W-:Y:S04]  /*f1f0*/  LDSM.16.M88.4 R20, [R231+0x9100] ;  /* 0x00910000e714783b */ /* 0x008fe80000000200 */
[----:B------:R-:W-:Y:S02]  /*f200*/  LDSM.16.M88.4 R72, [R229+0x3900] ;  /* 0x00390000e548783b */ /* 0x000fe40000000200 */
[C---:B------:R-:W-:Y:S02]  /*f210*/  HMMA.16816.F32.BF16 R200, R16.reuse, R30, R156 ;  /* 0x0000001e10c8723c */ /* 0x040fe4000004189c */
[----:B------:R-:W3:Y:S04]  /*f220*/  LDSM.16.M88.4 R84, [R229+0x6900] ;  /* 0x00690000e554783b */ /* 0x000ee80000000200 */
[----:B------:R-:W4:Y:S02]  /*f230*/  LDSM.16.M88.4 R64, [R229+0x4900] ;  /* 0x00490000e540783b */ /* 0x000f240000000200 */
[----:B------:R-:W-:Y:S02]  /*f240*/  HMMA.16816.F32.BF16 R180, R16, R26, R180 ;  /* 0x0000001a10b4723c */ /* 0x000fe400000418b4 */
[----:B------:R-:W5:Y:S04]  /*f250*/  LDSM.16.M88.4 R60, [R229+0x5100] ;  /* 0x00510000e53c783b */ /* 0x000f680000000200 */
[----:B------:R-:W1:Y:S02]  /*f260*/  LDSM.16.M88.4 R56, [R229+0x5900] ;  /* 0x00590000e538783b */ /* 0x000e640000000200 */
[C---:B------:R-:W-:Y:S02]  /*f270*/  HMMA.16816.F32.BF16 R188, R8.reuse, R80, R188 ;  /* 0x0000005008bc723c */ /* 0x040fe400000418bc */
[----:B------:R-:W1:Y:S04]  /*f280*/  LDSM.16.M88.4 R52, [R229+0x6100] ;  /* 0x00610000e534783b */ /* 0x000e680000000200 */
[----:B------:R-:W1:Y:S02]  /*f290*/  LDSM.16.M88.4 R68, [R229+0x4100] ;  /* 0x00410000e544783b */ /* 0x000e640000000200 */
[C---:B------:R-:W-:Y:S02]  /*f2a0*/  HMMA.16816.F32.BF16 R192, R8.reuse, R76, R192 ;  /* 0x0000004c08c0723c */ /* 0x040fe400000418c0 */
[----:B------:R-:W1:Y:S04]  /*f2b0*/  LDSM.16.M88.4 R16, [R231+0x7100] ;  /* 0x00710000e710783b */ /* 0x000e680000000200 */
[----:B--2---:R-:W-:Y:S02]  /*f2c0*/  LDSM.16.M88.4 R12, [R232+0x7100] ;  /* 0x00710000e80c783b */ /* 0x004fe40000000200 */
[C---:B------:R-:W-:Y:S02]  /*f2d0*/  HMMA.16816.F32.BF16 R196, R8.reuse, R48, R148 ;  /* 0x0000003008c4723c */ /* 0x040fe40000041894 */
[----:B------:R-:W0:Y:S06]  /*f2e0*/  LDGDEPBAR ;  /* 0x00000000000079af */ /* 0x000e2c0000000000 */
[C---:B------:R-:W-:Y:S08]  /*f2f0*/  HMMA.16816.F32.BF16 R80, R8.reuse, R82, R176 ;  /* 0x000000520850723c */ /* 0x040ff000000418b0 */
[C---:B------:R-:W-:Y:S08]  /*f300*/  HMMA.16816.F32.BF16 R76, R8.reuse, R78, R172 ;  /* 0x0000004e084c723c */ /* 0x040ff000000418ac */
[C---:B------:R-:W-:Y:S08]  /*f310*/  HMMA.16816.F32.BF16 R212, R8.reuse, R44, R144 ;  /* 0x0000002c08d4723c */ /* 0x040ff00000041890 */
[C---:B------:R-:W-:Y:S01]  /*f320*/  HMMA.16816.F32.BF16 R148, R8.reuse, R50, R164 ;  /* 0x000000320894723c */ /* 0x040fe200000418a4 */
[----:B------:R-:W-:Y:S07]  /*f330*/  LDSM.16.M88.4 R48, [R228] ;  /* 0x00000000e430783b */ /* 0x000fee0000000200 */
[C---:B------:R-:W-:Y:S01]  /*f340*/  HMMA.16816.F32.BF16 R156, R8.reuse, R46, R160 ;  /* 0x0000002e089c723c */ /* 0x040fe200000418a0 */
[----:B------:R-:W-:Y:S07]  /*f350*/  LDSM.16.M88.4 R44, [R228+0x800] ;  /* 0x00080000e42c783b */ /* 0x000fee0000000200 */
        /* <DEDUP_REMOVED lines=9> */
[----:B------:R-:W2:Y:S03]  /*f3f0*/  LDSM.16.M88.4 R24, [R228+0x3000] ;  /* 0x00300000e418783b */ /* 0x000ea60000000200 */
[C---:B---3--:R-:W-:Y:S01]  /*f400*/  HMMA.16816.F32.BF16 R136, R20.reuse, R84, R40 ;  /* 0x000000541488723c */ /* 0x048fe20000041828 */
[----:B------:R-:W3:Y:S07]  /*f410*/  LDSM.16.M88.4 R40, [R228+0x1000] ;  /* 0x00100000e428783b */ /* 0x000eee0000000200 */
[----:B------:R-:W-:Y:S01]  /*f420*/  HMMA.16816.F32.BF16 R132, R20, R74, R36 ;  /* 0x0000004a1484723c */ /* 0x000fe20000041824 */
[----:B------:R-:W2:Y:S01]  /*f430*/  LDSM.16.M88.4 R36, [R228+0x1800] ;  /* 0x00180000e424783b */ /* 0x000ea20000000200 */
[----:B------:R-:W-:-:S06]  /*f440*/  DEPBAR.LE SB0, 0x0 ;  /* 0x000080000000791a */ /* 0x000fcc0000000000 */
[C---:B----4-:R-:W-:Y:S08]  /*f450*/  HMMA.16816.F32.BF16 R160, R20.reuse, R64, R100 ;  /* 0x0000004014a0723c */ /* 0x050ff00000041864 */
[C---:B-----5:R-:W-:Y:S08]  /*f460*/  HMMA.16816.F32.BF16 R152, R20.reuse, R60, R96 ;  /* 0x0000003c1498723c */ /* 0x060ff00000041860 */
[C---:B-1----:R-:W-:Y:S08]  /*f470*/  HMMA.16816.F32.BF16 R144, R20.reuse, R56, R88 ;  /* 0x000000381490723c */ /* 0x042ff00000041858 */
        /* <DEDUP_REMOVED lines=21> */
[C---:B------:R-:W-:Y:S07]  /*f5d0*/  HMMA.16816.F32.BF16 R20, R16.reuse, R84, R236 ;  /* 0x000000541014723c */ /* 0x040fee00000418ec */
[C---:B------:R-:W-:Y:S01]  /*f5e0*/  IADD3 R239, R234.reuse, 0x1000, RZ ;  /* 0x00001000eaef7810 */ /* 0x040fe20007ffe0ff */
[----:B------:R-:W-:Y:S01]  /*f5f0*/  HMMA.16816.F32.BF16 R16, R16, R86, R176 ;  /* 0x000000561010723c */ /* 0x000fe200000418b0 */
[----:B------:R-:W-:-:S02]  /*f600*/  IADD3 R238, R234, 0x1800, RZ ;  /* 0x00001800eaee7810 */ /* 0x000fc40007ffe0ff */
[C---:B------:R-:W-:Y:S02]  /*f610*/  IADD3 R237, R234.reuse, 0x2000, RZ ;  /* 0x00002000eaed7810 */ /* 0x040fe40007ffe0ff */
[----:B------:R-:W-:-:S03]  /*f620*/  IADD3 R236, R234, 0x2800, RZ ;  /* 0x00002800eaec7810 */ /* 0x000fc60007ffe0ff */
[C---:B--2---:R-:W-:Y:S08]  /*f630*/  HMMA.16816.F32.BF16 R136, R8.reuse, R24, R136 ;  /* 0x000000180888723c */ /* 0x044ff00000041888 */
[----:B------:R-:W-:Y:S08]  /*f640*/  HMMA.16816.F32.BF16 R104, R8, R26, R104 ;  /* 0x0000001a0868723c */ /* 0x000ff00000041868 */
[----:B------:R-:W-:Y:S08]  /*f650*/  HMMA.16816.F32.BF16 R20, R12, R24, R20 ;  /* 0x000000180c14723c */ /* 0x000ff00000041814 */
[C---:B------:R-:W-:Y:S08]  /*f660*/  HMMA.16816.F32.BF16 R172, R8.reuse, R48, R172 ;  /* 0x0000003008ac723c */ /* 0x040ff000000418ac */
[C---:B------:R-:W-:Y:S08]  /*f670*/  HMMA.16816.F32.BF16 R132, R8.reuse, R50, R132 ;  /* 0x000000320884723c */ /* 0x040ff00000041884 */
[C---:B------:R-:W-:Y:S08]  /*f680*/  HMMA.16816.F32.BF16 R164, R8.reuse, R44, R164 ;  /* 0x0000002c08a4723c */ /* 0x040ff000000418a4 */
[C---:B------:R-:W-:Y:S08]  /*f690*/  HMMA.16816.F32.BF16 R128, R8.reuse, R46, R128 ;  /* 0x0000002e0880723c */ /* 0x040ff00000041880 */
[C---:B---3--:R-:W-:Y:S08]  /*f6a0*/  HMMA.16816.F32.BF16 R160, R8.reuse, R40, R160 ;  /* 0x0000002808a0723c */ /* 0x048ff000000418a0 */
        /* <DEDUP_REMOVED lines=87> */
.L_x_783:
        /* <DEDUP_REMOVED lines=8> */
[----:B------:R-:W-:Y:S01]  /*fca0*/  STL [R1+0x40], R119 ;  /* 0x0000407701007387 */ /* 0x000fe20000100800 */
[----:B------:R-:W-:Y:S01]  /*fcb0*/  LOP3.LUT R6, R6, 0xfffffffc, RZ, 0xc0, !PT ;  /* 0xfffffffc06067812 */ /* 0x000fe200078ec0ff */
[----:B------:R-:W-:Y:S01]  /*fcc0*/  FMUL.FTZ R39, R55, c[0x0][0x320] ;  /* 0x0000c80037277a20 */ /* 0x000fe20000410000 */
[----:B------:R-:W-:Y:S01]  /*fcd0*/  PLOP3.LUT P0, PT, PT, PT, UP2, 0x80, 0x0 ;  /* 0x000000000000781c */ /* 0x000fe20003f0f028 */
[----:B------:R-:W-:Y:S01]  /*fce0*/  FMUL.FTZ R10, R175, c[0x0][0x320] ;  /* 0x0000c800af0a7a20 */ /* 0x000fe20000410000 */
[----:B------:R-:W-:Y:S01]  /*fcf0*/  ULDC.64 UR4, c[0x0][0x2c8] ;  /* 0x0000b20000047ab9 */ /* 0x000fe20000000a00 */
[----:B------:R-:W-:Y:S01]  /*fd00*/  FMUL.FTZ R37, R54, c[0x0][0x320] ;  /* 0x0000c80036257a20 */ /* 0x000fe20000410000 */
[----:B------:R-:W0:Y:S01]  /*fd10*/  LDGDEPBAR ;  /* 0x00000000000079af */ /* 0x000e220000000000 */
[----:B------:R-:W-:-:S02]  /*fd20*/  FMUL.FTZ R38, R22, c[0x0][0x320] ;  /* 0x0000c80016267a20 */ /* 0x000fc40000410000 */
[----:B------:R-:W-:Y:S02]  /*fd30*/  FMUL.FTZ R42, R23, c[0x0][0x320] ;  /* 0x0000c800172a7a20 */ /* 0x000fe40000410000 */
[----:B-1----:R-:W-:Y:S02]  /*fd40*/  FMUL.FTZ R3, R92, c[0x0][0x320] ;  /* 0x0000c8005c037a20 */ /* 0x002fe40000410000 */
[----:B------:R-:W-:Y:S02]  /*fd50*/  FMUL.FTZ R23, R71, c[0x0][0x320] ;  /* 0x0000c80047177a20 */ /* 0x000fe40000410000 */
[----:B------:R1:W-:Y:S01]  /*fd60*/  MUFU.TANH R182, R3 ;  /* 0x0000000300b67308 */ /* 0x0003e20000002400 */
[----:B------:R-:W-:Y:S02]  /*fd70*/  FMUL.FTZ R36, R59, c[0x0][0x320] ;  /* 0x0000c8003b247a20 */ /* 0x000fe40000410000 */
[----:B------:R-:W-:Y:S02]  /*fd80*/  FMUL.FTZ R26, R26, c[0x0][0x320] ;  /* 0x0000c8001a1a7a20 */ /* 0x000fe40000410000 */
[----:B------:R-:W-:-:S02]  /*fd90*/  FMUL.FTZ R27, R27, c[0x0][0x320] ;  /* 0x0000c8001b1b7a20 */ /* 0x000fc40000410000 */
[----:B------:R-:W-:-:S04]  /*fda0*/  IMAD.SHL.U32 R224, R0, 0x2, RZ ;  /* 0x0000000200e07824 */ /* 0x000fc800078e00ff */
[--C-:B------:R-:W-:Y:S02]  /*fdb0*/  IMAD R225, R4, 0x2, R224.reuse ;  /* 0x0000000204e17824 */ /* 0x100fe400078e02e0 */
[C---:B------:R-:W-:Y:S02]  /*fdc0*/  IMAD R227, R2.reuse, 0x2, R224 ;  /* 0x0000000202e37824 */ /* 0x040fe400078e02e0 */
[----:B------:R-:W-:Y:S02]  /*fdd0*/  IMAD R226, R2, 0x2, R225 ;  /* 0x0000000202e27824 */ /* 0x000fe400078e02e1 */
[----:B-1----:R-:W-:-:S04]  /*fde0*/  FMUL.FTZ R3, R93, c[0x0][0x320] ;  /* 0x0000c8005d037a20 */ /* 0x002fc80000410000 */
        /* <DEDUP_REMOVED lines=40> */
[----:B------:R1:W-:Y:S08]  /*10070*/  MUFU.TANH R24, R10 ;  /* 0x0000000a00187308 */ /* 0x0003f00000002400 */
[----:B------:R2:W-:Y:S01]  /*10080*/  MUFU.TANH R85, R3 ;  /* 0x0000000300557308 */ /* 0x0005e20000002400 */
[----:B-1----:R-:W-:-:S07]  /*10090*/  FMUL.FTZ R10, R90, c[0x0][0x320] ;  /* 0x0000c8005a0a7a20 */ /* 0x002fce0000410000 */
[----:B------:R1:W-:Y:S01]  /*100a0*/  MUFU.TANH R19, R10 ;  /* 0x0000000a00137308 */ /* 0x0003e20000002400 */
[----:B--2---:R-:W-:-:S07]  /*100b0*/  FMUL.FTZ R3, R25, c[0x0][0x320] ;  /* 0x0000c80019037a20 */ /* 0x004fce0000410000 */
[----:B------:R2:W-:Y:S01]  /*100c0*/  MUFU.TANH R84, R3 ;  /* 0x0000000300547308 */ /* 0x0005e20000002400 */
[----:B-1----:R-:W-:-:S07]  /*100d0*/  FMUL.FTZ R10, R129, c[0x0][0x320] ;  /* 0x0000c800810a7a20 */ /* 0x002fce0000410000 */
[----:B------:R-:W-:Y:S01]  /*100e0*/  MUFU.TANH R10, R10 ;  /* 0x0000000a000a7308 */ /* 0x000fe20000002400 */
[----:B--2---:R-:W-:-:S07]  /*100f0*/  FMUL.FTZ R3, R100, c[0x0][0x320] ;  /* 0x0000c80064037a20 */ /* 0x004fce0000410000 */
[----:B------:R1:W2:Y:S02]  /*10100*/  MUFU.TANH R20, R3 ;  /* 0x0000000300147308 */ /* 0x0002a40000002400 */
[----:B-1----:R-:W-:-:S06]  /*10110*/  FMUL.FTZ R3, R101, c[0x0][0x320] ;  /* 0x0000c80065037a20 */ /* 0x002fcc0000410000 */
[----:B------:R1:W3:Y:S02]  /*10120*/  MUFU.TANH R29, R3 ;  /* 0x00000003001d7308 */ /* 0x0002e40000002400 */
[----:B-1----:R-:W-:-:S06]  /*10130*/  FMUL.FTZ R3, R96, c[0x0][0x320] ;  /* 0x0000c80060037a20 */ /* 0x002fcc0000410000 */
[----:B------:R1:W4:Y:S02]  /*10140*/  MUFU.TANH R30, R3 ;  /* 0x00000003001e7308 */ /* 0x0003240000002400 */
[----:B-1----:R-:W-:-:S06]  /*10150*/  FMUL.FTZ R3, R68, c[0x0][0x320] ;  /* 0x0000c80044037a20 */ /* 0x002fcc0000410000 */
[----:B------:R1:W1:Y:S02]  /*10160*/  MUFU.TANH R32, R3 ;  /* 0x0000000300207308 */ /* 0x0002640000002400 */
        /* <DEDUP_REMOVED lines=99> */
[----:B------:R-:W-:Y:S08]  /*107a0*/  MUFU.TANH R58, R9 ;  /* 0x00000009003a7308 */ /* 0x000ff00000002400 */
        /* <DEDUP_REMOVED lines=33> */
[----:B------:R-:W-:Y:S01]  /*109c0*/  LOP3.LUT R8, R3, 0xffffffc, RZ, 0xc0, !PT ;  /* 0x0ffffffc03087812 */ /* 0x000fe200078ec0ff */
[----:B------:R-:W-:Y:S01]  /*109d0*/  IMAD.IADD R3, R246, 0x1, -R6 ;  /* 0x00000001f6037824 */ /* 0x000fe200078e0a06 */
[----:B------:R-:W-:-:S03]  /*109e0*/  LEA.HI R7, R7, R5, RZ, 0x2 ;  /* 0x0000000507077211 */ /* 0x000fc600078f10ff */
[----:B------:R-:W-:Y:S01]  /*109f0*/  IMAD.IADD R9, R245, 0x1, -R8 ;  /* 0x00000001f5097824 */ /* 0x000fe200078e0a08 */
[----:B------:R-:W-:Y:S02]  /*10a00*/  LEA.HI.SX32 R8, R7, UR17, 0x1e ;  /* 0x0000001107087c11 */ /* 0x000fe4000f8ff2ff */
[----:B------:R-:W-:-:S03]  /*10a10*/  LEA.HI R6, R3, R3, RZ, 0x1 ;  /* 0x0000000303067211 */ /* 0x000fc600078f08ff */
[----:B------:R-:W-:Y:S01]  /*10a20*/  IMAD R11, R9, 0x10, R8 ;  /* 0x00000010090b7824 */ /* 0x000fe200078e0208 */
[C---:B------:R-:W-:Y:S01]  /*10a30*/  LOP3.LUT R9, R6.reuse, 0x1ffffffe, RZ, 0xc0, !PT ;  /* 0x1ffffffe06097812 */ /* 0x040fe200078ec0ff */
[----:B------:R-:W-:-:S05]  /*10a40*/  IMAD.SHL.U32 R8, R6, 0x20, RZ ;  /* 0x0000002006087824 */ /* 0x000fca00078e00ff */
[----:B------:R-:W-:Y:S02]  /*10a50*/  LOP3.LUT R6, R8, 0xffffffc0, RZ, 0xc0, !PT ;  /* 0xffffffc008067812 */ /* 0x000fe400078ec0ff */
[----:B------:R-:W-:Y:S01]  /*10a60*/  IADD3 R8, R3, -R9, RZ ;  /* 0x8000000903087210 */ /* 0x000fe20007ffe0ff */
[----:B------:R-:W-:Y:S02]  /*10a70*/  FMUL.FTZ R9, R130, c[0x0][0x320] ;  /* 0x0000c80082097a20 */ /* 0x000fe40000410000 */
[----:B------:R-:W-:Y:S02]  /*10a80*/  IMAD.IADD R3, R6, 0x1, R11 ;  /* 0x0000000106037824 */ /* 0x000fe400078e020b */
[----:B------:R-:W-:Y:S02]  /*10a90*/  FMUL.FTZ R6, R105, c[0x0][0x320] ;  /* 0x0000c80069067a20 */ /* 0x000fe40000410000 */
[----:B------:R-:W-:Y:S01]  /*10aa0*/  IMAD R12, R8, 0x8, R3 ;  /* 0x00000008080c7824 */ /* 0x000fe200078e0203 */
[----:B------:R-:W-:Y:S01]  /*10ab0*/  MUFU.TANH R9, R9 ;  /* 0x0000000900097308 */ /* 0x000fe20000002400 */
[----:B------:R-:W-:-:S02]  /*10ac0*/  FMUL.FTZ R3, R104, c[0x0][0x320] ;  /* 0x0000c80068037a20 */ /* 0x000fc40000410000 */
[----:B------:R-:W-:Y:S01]  /*10ad0*/  @P1 IMAD.HI.U32 R8, R12, c[0x0][0x2c8], RZ ;  /* 0x0000b2000c081a27 */ /* 0x000fe200078e00ff */
[----:B------:R-:W-:Y:S03]  /*10ae0*/  STL [R1+0x24], R12 ;  /* 0x0000240c01007387 */ /* 0x000fe60000100800 */
[----:B------:R-:W-:Y:S01]  /*10af0*/  FMUL.FTZ R11, R128, c[0x0][0x320] ;  /* 0x0000c800800b7a20 */ /* 0x000fe20000410000 */
[----:B------:R1:W-:Y:S08]  /*10b00*/  MUFU.TANH R18, R3 ;  /* 0x0000000300127308 */ /* 0x0003f00000002400 */
[----:B------:R2:W-:Y:S01]  /*10b10*/  MUFU.TANH R17, R6 ;  /* 0x0000000600117308 */ /* 0x0005e20000002400 */
[----:B-1----:R-:W-:Y:S01]  /*10b20*/  IMAD.MOV.U32 R3, RZ, RZ, R12 ;  /* 0x000000ffff037224 */ /* 0x002fe200078e000c */
[----:B------:R-:W-:-:S06]  /*10b30*/  @P0 SHF.R.U32.HI R3, RZ, c[0x0][0x2cc], R8 ;  /* 0x0000b300ff030a19 */ /* 0x000fcc0000011608 */
[----:B------:R-:W-:Y:S01]  /*10b40*/  MUFU.TANH R11, R11 ;  /* 0x0000000b000b7308 */ /* 0x000fe20000002400 */
[----:B------:R-:W1:Y:S01]  /*10b50*/  SHFL.IDX PT, R12, R3, RZ, 0x1c1f ;  /* 0x001c1fff030c7589 */ /* 0x000e6200000e0000 */
[----:B--2---:R-:W-:-:S03]  /*10b60*/  FMUL.FTZ R6, R106, c[0x0][0x320] ;  /* 0x0000c8006a067a20 */ /* 0x004fc60000410000 */
[----:B------:R-:W2:Y:S03]  /*10b70*/  SHFL.IDX PT, R13, R3, 0x1, 0x1c1f ;  /* 0x003c1f00030d7f89 */ /* 0x000ea600000e0000 */
[----:B------:R1:W-:Y:S01]  /*10b80*/  MUFU.TANH R55, R6 ;  /* 0x0000000600377308 */ /* 0x0003e20000002400 */
[----:B------:R-:W1:Y:S04]  /*10b90*/  SHFL.IDX PT, R15, R3, 0x2, 0x1c1f ;  /* 0x005c1f00030f7f89 */ /* 0x000e6800000e0000 */
[----:B------:R1:W2:Y:S02]  /*10ba0*/  SHFL.IDX PT, R14, R3, 0x3, 0x1c1f ;  /* 0x007c1f00030e7f89 */ /* 0x0002a400000e0000 */
[----:B-1----:R-:W-:-:S05]  /*10bb0*/  LOP3.LUT R3, R7, 0x7ffffffc, RZ, 0xc0, !PT ;  /* 0x7ffffffc07037812 */ /* 0x002fca00078ec0ff */
[----:B------:R-:W-:Y:S01]  /*10bc0*/  IMAD.IADD R6, R5, 0x1, -R3 ;  /* 0x0000000105067824 */ /* 0x000fe200078e0a03 */
[----:B------:R-:W-:Y:S01]  /*10bd0*/  MOV R3, UR12 ;  /* 0x0000000c00037c02 */ /* 0x000fe20008000f00 */
[----:B------:R-:W-:Y:S02]  /*10be0*/  FMUL.FTZ R5, R107, c[0x0][0x320] ;  /* 0x0000c8006b057a20 */ /* 0x000fe40000410000 */
[----:B------:R-:W-:Y:S02]  /*10bf0*/  IMAD.SHL.U32 R74, R6, 0x2, RZ ;  /* 0x00000002064a7824 */ /* 0x000fe400078e00ff */
[----:B------:R1:W-:Y:S03]  /*10c00*/  MUFU.TANH R54, R5 ;  /* 0x0000000500367308 */ /* 0x0003e60000002400 */
[C---:B------:R-:W-:Y:S01]  /*10c10*/  IADD3 R3, -R74.reuse, 0x1, R3 ;  /* 0x000000014a037810 */ /* 0x040fe20007ffe103 */
[----:B------:R4:W-:Y:S01]  /*10c20*/  STL [R1+0x28], R74 ;  /* 0x0000284a01007387 */ /* 0x0009e20000100800 */
[----:B------:R-:W-:-:S02]  /*10c30*/  IADD3 R8, -R74, UR12, RZ ;  /* 0x0000000c4a087c10 */ /* 0x000fc4000fffe1ff */
[----:B------:R-:W-:-:S05]  /*10c40*/  IADD3 R3, R3, -UR20, RZ ;  /* 0x8000001403037c10 */ /* 0x000fca000fffe0ff */
[C---:B------:R-:W-:Y:S02]  /*10c50*/  IMAD.IADD R6, R3.reuse, 0x1, R12 ;  /* 0x0000000103067824 */ /* 0x040fe400078e020c */
[----:B--2---:R-:W-:Y:S01]  /*10c60*/  IMAD.IADD R7, R3, 0x1, R13 ;  /* 0x0000000103077824 */ /* 0x004fe200078e020d */
[----:B------:R-:W-:Y:S01]  /*10c70*/  MUFU.TANH R12, R39 ;  /* 0x00000027000c7308 */ /* 0x000fe20000002400 */
[----:B-1----:R-:W-:Y:S01]  /*10c80*/  FMUL.FTZ R5, R91, c[0x0][0x320] ;  /* 0x0000c8005b057a20 */ /* 0x002fe20000410000 */
[C---:B------:R-:W-:Y:S02]  /*10c90*/  IMNMX R6, R8.reuse, R6, PT ;  /* 0x0000000608067217 */ /* 0x040fe40003800200 */
[----:B------:R-:W-:Y:S02]  /*10ca0*/  IMNMX R7, R8, R7, PT ;  /* 0x0000000708077217 */ /* 0x000fe40003800200 */
[C---:B------:R-:W-:Y:S02]  /*10cb0*/  ISETP.GT.AND P0, PT, R6.reuse, RZ, PT ;  /* 0x000000ff0600720c */ /* 0x040fe40003f04270 */
[----:B------:R-:W-:Y:S01]  /*10cc0*/  ISETP.GT.AND P1, PT, R6, 0x1, PT ;  /* 0x000000010600780c */ /* 0x000fe20003f24270 */
[----:B------:R1:W2:Y:S01]  /*10cd0*/  MUFU.TANH R16, R5 ;  /* 0x0000000500107308 */ /* 0x0002a20000002400 */
[----:B------:R-:W-:-:S02]  /*10ce0*/  FSEL R20, R20, -INF , P0 ;  /* 0xff80000014147808 */ /* 0x000fc40000000000 */
[----:B---3--:R-:W-:Y:S02]  /*10cf0*/  FSEL R29, R29, -INF , P1 ;  /* 0xff8000001d1d7808 */ /* 0x008fe40000800000 */
[C---:B------:R-:W-:Y:S02]  /*10d00*/  ISETP.GT.AND P2, PT, R6.reuse, 0x8, PT ;  /* 0x000000080600780c */ /* 0x040fe40003f44270 */
[C---:B------:R-:W-:Y:S01]  /*10d10*/  ISETP.GT.AND P3, PT, R6.reuse, 0x9, PT ;  /* 0x000000090600780c */ /* 0x040fe20003f64270 */
[----:B------:R-:W-:Y:S01]  /*10d20*/  MUFU.TANH R13, R37 ;  /* 0x00000025000d7308 */ /* 0x000fe20000002400 */
[C---:B------:R-:W-:Y:S02]  /*10d30*/  ISETP.GT.AND P0, PT, R6.reuse, 0x10, PT ;  /* 0x000000100600780c */ /* 0x040fe40003f04270 */
[----:B------:R-:W-:Y:S02]  /*10d40*/  ISETP.GT.AND P1, PT, R6, 0x11, PT ;  /* 0x000000110600780c */ /* 0x000fe40003f24270 */
[----:B----4-:R-:W-:-:S02]  /*10d50*/  FSEL R30, R30, -INF , P2 ;  /* 0xff8000001e1e7808 */ /* 0x010fc40001000000 */
[----:B------:R-:W-:Y:S01]  /*10d60*/  FSEL R31, R31, -INF , P3 ;  /* 0xff8000001f1f7808 */ /* 0x000fe20001800000 */
[----:B-1----:R-:W-:Y:S01]  /*10d70*/  IMAD.IADD R5, R3, 0x1, R15 ;  /* 0x0000000103057824 */ /* 0x002fe200078e020f */
[----:B------:R-:W-:Y:S02]  /*10d80*/  FSEL R93, R182, -INF , P0 ;  /* 0xff800000b65d7808 */ /* 0x000fe40000000000 */
[----:B------:R-:W-:Y:S02]  /*10d90*/  FSEL R94, R181, -INF , P1 ;  /* 0xff800000b55e7808 */ /* 0x000fe40000800000 */
[C---:B------:R-:W-:Y:S02]  /*10da0*/  ISETP.GT.AND P2, PT, R6.reuse, 0x18, PT ;  /* 0x000000180600780c */ /* 0x040fe40003f44270 */
[C---:B------:R-:W-:Y:S02]  /*10db0*/  ISETP.GT.AND P3, PT, R6.reuse, 0x19, PT ;  /* 0x000000190600780c */ /* 0x040fe40003f64270 */
[----:B------:R-:W-:-:S02]  /*10dc0*/  ISETP.GT.AND P0, PT, R6, 0x20, PT ;  /* 0x000000200600780c */ /* 0x000fc40003f04270 */
[----:B------:R-:W-:Y:S02]  /*10dd0*/  ISETP.GT.AND P1, PT, R6, 0x21, PT ;  /* 0x000000210600780c */ /* 0x000fe40003f24270 */
[----:B------:R-:W-:Y:S02]  /*10de0*/  FSEL R95, R180, -INF , P2 ;  /* 0xff800000b45f7808 */ /* 0x000fe40001000000 */
[----:B------:R-:W-:Y:S02]  /*10df0*/  FSEL R96, R171, -INF , P3 ;  /* 0xff800000ab607808 */ /* 0x000fe40001800000 */
[----:B------:R-:W-:Y:S02]  /*10e00*/  FSEL R131, R158, -INF , P0 ;  /* 0xff8000009e837808 */ /* 0x000fe40000000000 */
[----:B------:R-:W-:Y:S02]  /*10e10*/  FSEL R139, R157, -INF , P1 ;  /* 0xff8000009d8b7808 */ /* 0x000fe40000800000 */
[----:B------:R-:W-:-:S02]  /*10e20*/  ISETP.GT.AND P2, PT, R6, 0x28, PT ;  /* 0x000000280600780c */ /* 0x000fc40003f44270 */
[C---:B------:R-:W-:Y:S02]  /*10e30*/  ISETP.GT.AND P3, PT, R6.reuse, 0x29, PT ;  /* 0x000000290600780c */ /* 0x040fe40003f64270 */
[C---:B------:R-:W-:Y:S02]  /*10e40*/  ISETP.GT.AND P0, PT, R6.reuse, 0x30, PT ;  /* 0x000000300600780c */ /* 0x040fe40003f04270 */
[----:B------:R-:W-:Y:S02]  /*10e50*/  ISETP.GT.AND P1, PT, R6, 0x31, PT ;  /* 0x000000310600780c */ /* 0x000fe40003f24270 */
[----:B------:R-:W-:Y:S02]  /*10e60*/  FSEL R140, R149, -INF , P2 ;  /* 0xff800000958c7808 */ /* 0x000fe40001000000 */
[----:B------:R-:W-:Y:S02]  /*10e70*/  FSEL R146, R148, -INF , P3 ;  /* 0xff80000094927808 */ /* 0x000fe40001800000 */
[----:B------:R-:W-:-:S02]  /*10e80*/  FSEL R151, R151, -INF , P0 ;  /* 0xff80000097977808 */ /* 0x000fc40000000000 */
[----:B------:R-:W-:Y:S02]  /*10e90*/  FSEL R153, R118, -INF , P1 ;  /* 0xff80000076997808 */ /* 0x000fe40000800000 */
[C---:B------:R-:W-:Y:S02]  /*10ea0*/  ISETP.GT.AND P2, PT, R6.reuse, 0x38, PT ;  /* 0x000000380600780c */ /* 0x040fe40003f44270 */
[C---:B------:R-:W-:Y:S02]  /*10eb0*/  ISETP.GT.AND P3, PT, R6.reuse, 0x39, PT ;  /* 0x000000390600780c */ /* 0x040fe40003f64270 */
[C---:B------:R-:W-:Y:S02]  /*10ec0*/  ISETP.GT.AND P0, PT, R6.reuse, 0x40, PT ;  /* 0x000000400600780c */ /* 0x040fe40003f04270 */
[----:B------:R-:W-:Y:S02]  /*10ed0*/  ISETP.GT.AND P1, PT, R6, 0x41, PT ;  /* 0x000000410600780c */ /* 0x000fe40003f24270 */
[----:B------:R-:W-:-:S02]  /*10ee0*/  FSEL R155, R32, -INF , P2 ;  /* 0xff800000209b7808 */ /* 0x000fc40001000000 */
[----:B------:R-:W-:Y:S02]  /*10ef0*/  FSEL R159, R159, -INF , P3 ;  /* 0xff8000009f9f7808 */ /* 0x000fe40001800000 */
        /* <DEDUP_REMOVED lines=19> */
[----:B------:R-:W-:Y:S02]  /*11030*/  ISETP.GT.AND P3, PT, R6, 0x69, PT ;  /* 0x000000690600780c */ /* 0x000fe40003f64270 */
[C---:B------:R-:W-:Y:S02]  /*11040*/  ISETP.GT.AND P0, PT, R7.reuse, RZ, PT ;  /* 0x000000ff0700720c */ /* 0x040fe40003f04270 */
        /* <DEDUP_REMOVED lines=17> */
[----:B------:R-:W-:Y:S02]  /*11160*/  IMNMX R5, R8, R5, PT ;  /* 0x0000000508057217 */ /* 0x000fe40003800200 */
[----:B------:R-:W-:Y:S02]  /*11170*/  FSEL R118, R19, -INF , P2 ;  /* 0xff80000013767808 */ /* 0x000fe40001000000 */
[----:B--2---:R-:W-:-:S02]  /*11180*/  FSEL R129, R16, -INF , P3 ;  /* 0xff80000010817808 */ /* 0x004fc40001800000 */
[----:B------:R-:W-:Y:S02]  /*11190*/  FSEL R150, R150, -INF , P0 ;  /* 0xff80000096967808 */ /* 0x000fe40000000000 */
[----:B------:R-:W-:Y:S02]  /*111a0*/  FSEL R152, R80, -INF , P1 ;  /* 0xff80000050987808 */ /* 0x000fe40000800000 */
[C---:B------:R-:W-:Y:S02]  /*111b0*/  ISETP.GT.AND P2, PT, R5.reuse, RZ, PT ;  /* 0x000000ff0500720c */ /* 0x040fe40003f44270 */
[C---:B------:R-:W-:Y:S02]  /*111c0*/  ISETP.GT.AND P3, PT, R5.reuse, 0x1, PT ;  /* 0x000000010500780c */ /* 0x040fe40003f64270 */
[C---:B------:R-:W-:Y:S02]  /*111d0*/  ISETP.GT.AND P0, PT, R5.reuse, 0x8, PT ;  /* 0x000000080500780c */ /* 0x040fe40003f04270 */
[----:B------:R-:W-:-:S02]  /*111e0*/  ISETP.GT.AND P1, PT, R5, 0x9, PT ;  /* 0x000000090500780c */ /* 0x000fc40003f24270 */
[----:B------:R-:W-:Y:S02]  /*111f0*/  FSEL R16, R53, -INF , P2 ;  /* 0xff80000035107808 */ /* 0x000fe40001000000 */
        /* <DEDUP_REMOVED lines=10> */
[----:B------:R-:W-:Y:S01]  /*112a0*/  FSEL R80, R10, -INF , P1 ;  /* 0xff8000000a507808 */ /* 0x000fe20000800000 */
[----:B------:R-:W-:Y:S01]  /*112b0*/  MUFU.TANH R11, R38 ;  /* 0x00000026000b7308 */ /* 0x000fe20000002400 */
        /* <DEDUP_REMOVED lines=36> */
[----:B------:R-:W-:-:S02]  /*11500*/  FMNMX.FTZ R5, R20, R29, !PT ;  /* 0x0000001d14057209 */ /* 0x000fc40007810000 */
[----:B------:R-:W-:Y:S02]  /*11510*/  FMNMX.FTZ R6, R16, R19, !PT ;  /* 0x0000001310067209 */ /* 0x000fe40007810000 */
[----:B------:R-:W-:Y:S02]  /*11520*/  FMNMX.FTZ R5, R30, R5, !PT ;  /* 0x000000051e057209 */ /* 0x000fe40007810000 */
[----:B------:R-:W-:Y:S02]  /*11530*/  IADD3 R3, R3, R14, RZ ;  /* 0x0000000e03037210 */ /* 0x000fe40007ffe0ff */
[----:B------:R-:W-:Y:S02]  /*11540*/  FMNMX.FTZ R5, R31, R5, !PT ;  /* 0x000000051f057209 */ /* 0x000fe40007810000 */
[----:B------:R-:W-:Y:S02]  /*11550*/  FMNMX.FTZ R6, R21, R6, !PT ;  /* 0x0000000615067209 */ /* 0x000fe40007810000 */
[----:B------:R-:W-:-:S02]  /*11560*/  FMNMX.FTZ R5, R93, R5, !PT ;  /* 0x000000055d057209 */ /* 0x000fc40007810000 */
[----:B------:R-:W-:Y:S02]  /*11570*/  IMNMX R3, R8, R3, PT ;  /* 0x0000000308037217 */ /* 0x000fe40003800200 */
[----:B------:R-:W-:Y:S02]  /*11580*/  FMNMX.FTZ R5, R94, R5, !PT ;  /* 0x000000055e057209 */ /* 0x000fe40007810000 */
[----:B------:R-:W-:Y:S02]  /*11590*/  FMNMX.FTZ R6, R22, R6, !PT ;  /* 0x0000000616067209 */ /* 0x000fe40007810000 */
[----:B------:R-:W-:Y:S02]  /*115a0*/  FMNMX.FTZ R5, R95, R5, !PT ;  /* 0x000000055f057209 */ /* 0x000fe40007810000 */
[----:B------:R-:W-:Y:S02]  /*115b0*/  FSEL R187, R28, -INF , P2 ;  /* 0xff8000001cbb7808 */ /* 0x000fe40001000000 */
[----:B------:R-:W-:-:S02]  /*115c0*/  FMNMX.FTZ R5, R96, R5, !PT ;  /* 0x0000000560057209 */ /* 0x000fc40007810000 */
[----:B------:R-:W-:Y:S02]  /*115d0*/  FSEL R104, R25, -INF , P3 ;  /* 0xff80000019687808 */ /* 0x000fe40001800000 */
[----:B------:R-:W-:Y:S02]  /*115e0*/  FMNMX.FTZ R5, R131, R5, !PT ;  /* 0x0000000583057209 */ /* 0x000fe40007810000 */
[----:B------:R-:W-:Y:S02]  /*115f0*/  ISETP.GT.AND P2, PT, R3, RZ, PT ;  /* 0x000000ff0300720c */ /* 0x000fe40003f44270 */
[----:B------:R-:W-:Y:S02]  /*11600*/  FMNMX.FTZ R5, R139, R5, !PT ;  /* 0x000000058b057209 */ /* 0x000fe40007810000 */
[----:B------:R-:W-:Y:S02]  /*11610*/  ISETP.GT.AND P3, PT, R3, 0x1, PT ;  /* 0x000000010300780c */ /* 0x000fe40003f64270 */
[----:B------:R-:W-:-:S02]  /*11620*/  FMNMX.FTZ R5, R140, R5, !PT ;  /* 0x000000058c057209 */ /* 0x000fc40007810000 */
[----:B------:R-:W-:Y:S02]  /*11630*/  FMNMX.FTZ R6, R40, R6, !PT ;  /* 0x0000000628067209 */ /* 0x000fe40007810000 */
[----:B------:R-:W-:Y:S02]  /*11640*/  FMNMX.FTZ R5, R146, R5, !PT ;  /* 0x0000000592057209 */ /* 0x000fe40007810000 */
[----:B------:R-:W-:Y:S02]  /*11650*/  FSEL R186, R18, -INF , P0 ;  /* 0xff80000012ba7808 */ /* 0x000fe40000000000 */
[----:B------:R-:W-:Y:S02]  /*11660*/  FMNMX.FTZ R5, R151, R5, !PT ;  /* 0x0000000597057209 */ /* 0x000fe40007810000 */
[----:B------:R-:W-:Y:S02]  /*11670*/  ISETP.GT.AND P0, PT, R3, 0x8, PT ;  /* 0x000000080300780c */ /* 0x000fe40003f04270 */
[----:B------:R-:W-:-:S02]  /*11680*/  FSEL R14, R45, -INF , P2 ;  /* 0xff8000002d0e7808 */ /* 0x000fc40001000000 */
[----:B------:R-:W-:Y:S02]  /*11690*/  FSEL R15, R24, -INF , P3 ;  /* 0xff800000180f7808 */ /* 0x000fe40001800000 */
[----:B------:R-:W-:Y:S02]  /*116a0*/  FMNMX.FTZ R5, R153, R5, !PT ;  /* 0x0000000599057209 */ /* 0x000fe40007810000 */
[----:B------:R-:W-:Y:S02]  /*116b0*/  FMNMX.FTZ R6, R41, R6, !PT ;  /* 0x0000000629067209 */ /* 0x000fe40007810000 */
[----:B------:R-:W-:Y:S02]  /*116c0*/  FSEL R119, R17, -INF , P1 ;  /* 0xff80000011777808 */ /* 0x000fe40000800000 */
        /* <DEDUP_REMOVED lines=70> */
[----:B------:R-:W-:Y:S01]  /*11b30*/  ISETP.GT.AND P4, PT, R3, 0x41, PT ;  /* 0x000000410300780c */ /* 0x000fe20003f84270 */
[----:B------:R-:W1:Y:S01]  /*11b40*/  SHFL.BFLY PT, R10, R5, 0x2, 0x1f ;  /* 0x0c401f00050a7f89 */ /* 0x000e6200000e0000 */
[----:B------:R-:W-:Y:S02]  /*11b50*/  FSEL R162, R162, -INF , P3 ;  /* 0xff800000a2a27808 */ /* 0x000fe40001800000 */
[----:B------:R-:W-:Y:S02]  /*11b60*/  FMNMX.FTZ R8, R145, R8, !PT ;  /* 0x0000000891087209 */ /* 0x000fe40007810000 */
[----:B------:R-:W-:-:S02]  /*11b70*/  FMNMX.FTZ R6, R207, R6, !PT ;  /* 0x00000006cf067209 */ /* 0x000fc40007810000 */
[----:B------:R-:W-:Y:S02]  /*11b80*/  ISETP.GT.AND P1, PT, R3, 0x48, PT ;  /* 0x000000480300780c */ /* 0x000fe40003f24270 */
[----:B------:R-:W-:Y:S02]  /*11b90*/  FSEL R163, R163, -INF , P4 ;  /* 0xff800000a3a37808 */ /* 0x000fe40002000000 */
        /* <DEDUP_REMOVED lines=16> */
[----:B------:R-:W-:Y:S02]  /*11ca0*/  ISETP.GT.AND P0, PT, R3, 0x59, PT ;  /* 0x000000590300780c */ /* 0x000fe40003f04270 */
[----:B------:R-:W-:Y:S02]  /*11cb0*/  FMNMX.FTZ R9, R35, R9, !PT ;  /* 0x0000000923097209 */ /* 0x000fe40007810000 */
[----:B------:R-:W-:Y:S02]  /*11cc0*/  FSEL R178, R178, -INF , P4 ;  /* 0xff800000b2b27808 */ /* 0x000fe40002000000 */
[----:B------:R-:W-:Y:S02]  /*11cd0*/  FMNMX.FTZ R8, R176, R8, !PT ;  /* 0x00000008b0087209 */ /* 0x000fe40007810000 */
[----:B------:R-:W-:Y:S02]  /*11ce0*/  FMNMX.FTZ R6, R104, R6, !PT ;  /* 0x0000000668067209 */ /* 0x000fe40007810000 */
[----:B------:R-:W-:-:S02]  /*11cf0*/  FSEL R179, R179, -INF , P0 ;  /* 0xff800000b3b37808 */ /* 0x000fc40000000000 */
[----:B------:R-:W-:Y:S02]  /*11d00*/  FMNMX.FTZ R9, R97, R9, !PT ;  /* 0x0000000961097209 */ /* 0x000fe40007810000 */
[C---:B------:R-:W-:Y:S02]  /*11d10*/  ISETP.GT.AND P2, PT, R3.reuse, 0x58, PT ;  /* 0x000000580300780c */ /* 0x040fe40003f44270 */
[C---:B------:R-:W-:Y:S02]  /*11d20*/  ISETP.GT.AND P1, PT, R3.reuse, 0x60, PT ;  /* 0x000000600300780c */ /* 0x040fe40003f24270 */
[C---:B------:R-:W-:Y:S02]  /*11d30*/  ISETP.GT.AND P4, PT, R3.reuse, 0x61, PT ;  /* 0x000000610300780c */ /* 0x040fe40003f84270 */
[C---:B------:R-:W-:Y:S02]  /*11d40*/  ISETP.GT.AND P3, PT, R3.reuse, 0x68, PT ;  /* 0x000000680300780c */ /* 0x040fe40003f64270 */
[----:B------:R-:W-:-:S02]  /*11d50*/  ISETP.GT.AND P0, PT, R3, 0x69, PT ;  /* 0x000000690300780c */ /* 0x000fc40003f04270 */
[----:B------:R-:W-:Y:S02]  /*11d60*/  FMNMX.FTZ R3, R178, R8, !PT ;  /* 0x00000008b2037209 */ /* 0x000fe40007810000 */
[----:B------:R-:W-:Y:S02]  /*11d70*/  FMNMX.FTZ R6, R186, R6, !PT ;  /* 0x00000006ba067209 */ /* 0x000fe40007810000 */
[----:B-1----:R-:W-:Y:S02]  /*11d80*/  FMNMX.FTZ R8, R10, R5, !PT ;  /* 0x000000050a087209 */ /* 0x002fe40007810000 */
[----:B------:R-:W-:Y:S01]  /*11d90*/  FMNMX.FTZ R5, R116, R9, !PT ;  /* 0x0000000974057209 */ /* 0x000fe20007810000 */
[----:B------:R1:W-:Y:S01]  /*11da0*/  MUFU.TANH R10, R36 ;  /* 0x00000024000a7308 */ /* 0x0003e20000002400 */
[----:B------:R-:W-:Y:S01]  /*11db0*/  FMNMX.FTZ R6, R119, R6, !PT ;  /* 0x0000000677067209 */ /* 0x000fe20007810000 */
[----:B------:R-:W-:Y:S01]  /*11dc0*/  SHFL.BFLY PT, R73, R8, 0x1, 0x1f ;  /* 0x0c201f0008497f89 */ /* 0x000fe200000e0000 */
[----:B------:R-:W-:-:S02]  /*11dd0*/  FSEL R177, R177, -INF , P2 ;  /* 0xff800000b1b17808 */ /* 0x000fc40001000000 */
[----:B------:R-:W-:Y:S01]  /*11de0*/  FMNMX.FTZ R5, R118, R5, !PT ;  /* 0x0000000576057209 */ /* 0x000fe20007810000 */
[----:B------:R-:W2:Y:S01]  /*11df0*/  SHFL.BFLY PT, R71, R6, 0x2, 0x1f ;  /* 0x0c401f0006477f89 */ /* 0x000ea200000e0000 */
[----:B------:R-:W-:Y:S01]  /*11e00*/  FMNMX.FTZ R3, R177, R3, !PT ;  /* 0x00000003b1037209 */ /* 0x000fe20007810000 */
[----:B------:R-:W3:Y:S01]  /*11e10*/  MUFU.TANH R9, R23 ;  /* 0x0000001700097308 */ /* 0x000ee20000002400 */
[----:B------:R-:W-:Y:S02]  /*11e20*/  FMNMX.FTZ R5, R129, R5, !PT ;  /* 0x0000000581057209 */ /* 0x000fe40007810000 */
[----:B------:R-:W-:Y:S02]  /*11e30*/  FSEL R250, R62, -INF , P1 ;  /* 0xff8000003efa7808 */ /* 0x000fe40000800000 */
[----:B------:R-:W-:Y:S02]  /*11e40*/  FMNMX.FTZ R3, R179, R3, !PT ;  /* 0x00000003b3037209 */ /* 0x000fe40007810000 */
[----:B------:R-:W-:Y:S01]  /*11e50*/  ISETP.GT.AND P1, PT, R7, 0x28, PT ;  /* 0x000000280700780c */ /* 0x000fe20003f24270 */
[----:B-1----:R-:W-:Y:S01]  /*11e60*/  LDSM.16.MT88.4 R36, [R226+0x100] ;  /* 0x00010000e224783b */ /* 0x002fe20000004200 */
[----:B------:R-:W-:-:S02]  /*11e70*/  FMNMX.FTZ R5, R150, R5, !PT ;  /* 0x0000000596057209 */ /* 0x000fc40007810000 */
[----:B------:R-:W-:Y:S02]  /*11e80*/  FSEL R248, R58, -INF , P4 ;  /* 0xff8000003af87808 */ /* 0x000fe40002000000 */
[----:B------:R-:W-:Y:S02]  /*11e90*/  FMNMX.FTZ R3, R250, R3, !PT ;  /* 0x00000003fa037209 */ /* 0x000fe40007810000 */
[----:B------:R-:W-:Y:S02]  /*11ea0*/  ISETP.GT.AND P2, PT, R7, 0x29, PT ;  /* 0x000000290700780c */ /* 0x000fe40003f44270 */
[----:B------:R-:W-:Y:S02]  /*11eb0*/  FSEL R117, R184, -INF , P1 ;  /* 0xff800000b8757808 */ /* 0x000fe40000800000 */
[----:B------:R-:W-:Y:S02]  /*11ec0*/  FMNMX.FTZ R5, R152, R5, !PT ;  /* 0x0000000598057209 */ /* 0x000fe40007810000 */
[----:B------:R-:W-:-:S02]  /*11ed0*/  FSEL R197, R54, -INF , P0 ;  /* 0xff80000036c57808 */ /* 0x000fc40000000000 */
[----:B------:R-:W-:Y:S02]  /*11ee0*/  FSEL R189, R55, -INF , P3 ;  /* 0xff80000037bd7808 */ /* 0x000fe40001800000 */
[----:B------:R-:W-:Y:S02]  /*11ef0*/  FMNMX.FTZ R3, R248, R3, !PT ;  /* 0x00000003f8037209 */ /* 0x000fe40007810000 */
[----:B------:R-:W-:Y:S02]  /*11f00*/  ISETP.GT.AND P0, PT, R7, 0x30, PT ;  /* 0x000000300700780c */ /* 0x000fe40003f04270 */
        /* <DEDUP_REMOVED lines=10> */
[----:B--2---:R-:W-:Y:S02]  /*11fb0*/  FMNMX.FTZ R71, R6, R71, !PT ;  /* 0x0000004706477209 */ /* 0x004fe40007810000 */
[C---:B------:R-:W-:Y:S01]  /*11fc0*/  ISETP.GT.AND P1, PT, R7.reuse, 0x39, PT ;  /* 0x000000390700780c */ /* 0x040fe20003f24270 */
[----:B------:R-:W1:Y:S01]  /*11fd0*/  SHFL.BFLY PT, R6, R3, 0x2, 0x1f ;  /* 0x0c401f0003067f89 */ /* 0x000e6200000e0000 */
[----:B------:R-:W-:Y:S02]  /*11fe0*/  FSEL R148, R124, -INF , P0 ;  /* 0xff8000007c947808 */ /* 0x000fe40000000000 */
[----:B------:R-:W-:Y:S02]  /*11ff0*/  FMNMX.FTZ R5, R144, R5, !PT ;  /* 0x0000000590057209 */ /* 0x000fe40007810000 */
[----:B------:R-:W-:-:S02]  /*12000*/  ISETP.GT.AND P0, PT, R7, 0x40, PT ;  /* 0x000000400700780c */ /* 0x000fc40003f04270 */
[----:B---3--:R-:W-:Y:S02]  /*12010*/  FSEL R149, R9, -INF , P1 ;  /* 0xff80000009957808 */ /* 0x008fe40000800000 */
[----:B------:R-:W-:Y:S01]  /*12020*/  FMNMX.FTZ R5, R148, R5, !PT ;  /* 0x0000000594057209 */ /* 0x000fe20007810000 */
[----:B------:R-:W2:Y:S01]  /*12030*/  SHFL.BFLY PT, R9, R71, 0x1, 0x1f ;  /* 0x0c201f0047097f89 */ /* 0x000ea200000e0000 */
[----:B------:R-:W-:Y:S02]  /*12040*/  ISETP.GT.AND P1, PT, R7, 0x41, PT ;  /* 0x000000410700780c */ /* 0x000fe40003f24270 */
[----:B------:R-:W-:Y:S02]  /*12050*/  FSEL R160, R160, -INF , P0 ;  /* 0xff800000a0a07808 */ /* 0x000fe40000000000 */
[----:B------:R-:W-:Y:S02]  /*12060*/  FMNMX.FTZ R5, R149, R5, !PT ;  /* 0x0000000595057209 */ /* 0x000fe40007810000 */
[----:B------:R-:W-:-:S02]  /*12070*/  ISETP.GT.AND P0, PT, R7, 0x48, PT ;  /* 0x000000480700780c */ /* 0x000fc40003f04270 */
[----:B------:R-:W-:Y:S02]  /*12080*/  FSEL R161, R161, -INF , P1 ;  /* 0xff800000a1a17808 */ /* 0x000fe40000800000 */
[----:B------:R-:W-:Y:S02]  /*12090*/  FMNMX.FTZ R5, R160, R5, !PT ;  /* 0x00000005a0057209 */ /* 0x000fe40007810000 */
        /* <DEDUP_REMOVED lines=9> */
[----:B-1----:R-:W-:-:S02]  /*12130*/  FMNMX.FTZ R3, R3, R6, !PT ;  /* 0x0000000603037209 */ /* 0x002fc40007810000 */
[----:B------:R-:W1:Y:S01]  /*12140*/  MUFU.TANH R6, R42 ;  /* 0x0000002a00067308 */ /* 0x000e620000002400 */
[C---:B------:R-:W-:Y:S02]  /*12150*/  ISETP.GT.AND P0, PT, R7.reuse, 0x58, PT ;  /* 0x000000580700780c */ /* 0x040fe40003f04270 */
[----:B------:R-:W-:Y:S01]  /*12160*/  FSEL R181, R10, -INF , P1 ;  /* 0xff8000000ab57808 */ /* 0x000fe20000800000 */
[----:B------:R-:W3:Y:S01]  /*12170*/  SHFL.BFLY PT, R70, R3, 0x1, 0x1f ;  /* 0x0c201f0003467f89 */ /* 0x000ee200000e0000 */
[----:B------:R-:W-:Y:S02]  /*12180*/  FMNMX.FTZ R5, R180, R5, !PT ;  /* 0x00000005b4057209 */ /* 0x000fe40007810000 */
[----:B------:R-:W-:Y:S01]  /*12190*/  ISETP.GT.AND P2, PT, R7, 0x59, PT ;  /* 0x000000590700780c */ /* 0x000fe20003f44270 */
[----:B------:R-:W4:Y:S01]  /*121a0*/  MUFU.TANH R10, R26 ;  /* 0x0000001a000a7308 */ /* 0x000f220000002400 */
[----:B------:R-:W-:Y:S02]  /*121b0*/  FSEL R182, R13, -INF , P0 ;  /* 0xff8000000db67808 */ /* 0x000fe40000000000 */
[----:B------:R-:W-:-:S02]  /*121c0*/  FMNMX.FTZ R5, R181, R5, !PT ;  /* 0x00000005b5057209 */ /* 0x000fc40007810000 */
[----:B------:R-:W-:Y:S02]  /*121d0*/  FMNMX.FTZ R73, R8, R73, !PT ;  /* 0x0000004908497209 */ /* 0x000fe40007810000 */
[C---:B------:R-:W-:Y:S01]  /*121e0*/  ISETP.GT.AND P1, PT, R7.reuse, 0x60, PT ;  /* 0x000000600700780c */ /* 0x040fe20003f24270 */
[----:B------:R2:W2:Y:S01]  /*121f0*/  MUFU.TANH R8, R27 ;  /* 0x0000001b00087308 */ /* 0x0004a20000002400 */
[----:B------:R-:W-:Y:S02]  /*12200*/  FSEL R183, R12, -INF , P2 ;  /* 0xff8000000cb77808 */ /* 0x000fe40001000000 */
[----:B------:R-:W-:Y:S02]  /*12210*/  FMNMX.FTZ R5, R182, R5, !PT ;  /* 0x00000005b6057209 */ /* 0x000fe40007810000 */
[----:B------:R-:W-:Y:S02]  /*12220*/  ISETP.GT.AND P0, PT, R7, 0x61, PT ;  /* 0x000000610700780c */ /* 0x000fe40003f04270 */
[----:B------:R-:W-:-:S02]  /*12230*/  FSEL R210, R11, -INF , P1 ;  /* 0xff8000000bd27808 */ /* 0x000fc40000800000 */
[----:B------:R-:W-:Y:S02]  /*12240*/  FMNMX.FTZ R5, R183, R5, !PT ;  /* 0x00000005b7057209 */ /* 0x000fe40007810000 */
[----:B-1----:R-:W-:Y:S01]  /*12250*/  FSEL R251, R6, -INF , P0 ;  /* 0xff80000006fb7808 */ /* 0x002fe20000000000 */
[----:B------:R-:W-:Y:S01]  /*12260*/  FMUL.FTZ R6, R73, c[0x0][0x2d0] ;  /* 0x0000b40049067a20 */ /* 0x000fe20000410000 */
[----:B------:R-:W-:Y:S02]  /*12270*/  ISETP.GT.AND P2, PT, R7, 0x68, PT ;  /* 0x000000680700780c */ /* 0x000fe40003f44270 */
[----:B------:R-:W-:Y:S01]  /*12280*/  FMNMX.FTZ R5, R210, R5, !PT ;  /* 0x00000005d2057209 */ /* 0x000fe20007810000 */
[----:B--2---:R-:W-:Y:S01]  /*12290*/  LDSM.16.MT88.4 R24, [R225+0x100] ;  /* 0x00010000e118783b */ /* 0x004fe20000004200 */
[----:B------:R-:W-:Y:S02]  /*122a0*/  FSETP.NEU.FTZ.AND P0, PT, R73, -INF , PT ;  /* 0xff8000004900780b */ /* 0x000fe40003f1d000 */
[----:B------:R-:W-:-:S02]  /*122b0*/  ISETP.GT.AND P1, PT, R7, 0x69, PT ;  /* 0x000000690700780c */ /* 0x000fc40003f24270 */
[----:B----4-:R-:W-:Y:S02]  /*122c0*/  FSEL R249, R10, -INF , P2 ;  /* 0xff8000000af97808 */ /* 0x010fe40001000000 */
[----:B------:R-:W-:Y:S02]  /*122d0*/  FMNMX.FTZ R7, R251, R5, !PT ;  /* 0x00000005fb077209 */ /* 0x000fe40007810000 */
[----:B------:R-:W-:Y:S02]  /*122e0*/  FSEL R6, R6, RZ, P0 ;  /* 0x000000ff06067208 */ /* 0x000fe40000000000 */
[----:B------:R-:W-:Y:S02]  /*122f0*/  FSEL R243, R8, -INF , P1 ;  /* 0xff80000008f37808 */ /* 0x000fe40000800000 */
[----:B------:R-:W-:Y:S01]  /*12300*/  FMNMX.FTZ R8, R249, R7, !PT ;  /* 0x00000007f9087209 */ /* 0x000fe20007810000 */
[----:B------:R-:W-:Y:S01]  /*12310*/  FFMA.FTZ R7, R20, c[0x0][0x2d0], -R6 ;  /* 0x0000b40014077a23 */ /* 0x000fe20000010806 */
[----:B------:R-:W-:-:S02]  /*12320*/  FMNMX.FTZ R71, R71, R9, !PT ;  /* 0x0000000947477209 */ /* 0x000fc40007810000 */
[----:B---3--:R-:W-:Y:S01]  /*12330*/  FMNMX.FTZ R70, R70, R3, !PT ;  /* 0x0000000346467209 */ /* 0x008fe20007810000 */
[----:B------:R1:W-:Y:S01]  /*12340*/  MUFU.EX2 R221, R7 ;  /* 0x0000000700dd7308 */ /* 0x0003e20000000800 */
[C---:B------:R-:W-:Y:S01]  /*12350*/  FSETP.NEU.FTZ.AND P0, PT, R71.reuse, -INF , PT ;  /* 0xff8000004700780b */ /* 0x040fe20003f1d000 */
[----:B------:R-:W-:-:S05]  /*12360*/  FMUL.FTZ R5, R71, c[0x0][0x2d0] ;  /* 0x0000b40047057a20 */ /* 0x000fca0000410000 */
[----:B------:R-:W-:Y:S02]  /*12370*/  FSEL R5, R5, RZ, P0 ;  /* 0x000000ff05057208 */ /* 0x000fe40000000000 */
[----:B------:R-:W-:-:S03]  /*12380*/  FSETP.NEU.FTZ.AND P0, PT, R70, -INF , PT ;  /* 0xff8000004600780b */ /* 0x000fc60003f1d000 */
[--C-:B------:R-:W-:Y:S01]  /*12390*/  FFMA.FTZ R3, R19, c[0x0][0x2d0], -R5.reuse ;  /* 0x0000b40013037a23 */ /* 0x100fe20000010805 */
[----:B-1----:R-:W-:Y:S01]  /*123a0*/  FMNMX.FTZ R7, R243, R8, !PT ;  /* 0x00000008f3077209 */ /* 0x002fe20007810000 */
[----:B------:R-:W-:Y:S02]  /*123b0*/  FFMA.FTZ R8, R16, c[0x0][0x2d0], -R5 ;  /* 0x0000b40010087a23 */ /* 0x000fe40000010805 */
[----:B------:R1:W-:Y:S02]  /*123c0*/  MUFU.EX2 R202, R3 ;  /* 0x0000000300ca7308 */ /* 0x0003e40000000800 */
[----:B------:R-:W2:Y:S06]  /*123d0*/  SHFL.BFLY PT, R9, R7, 0x2, 0x1f ;  /* 0x0c401f0007097f89 */ /* 0x000eac00000e0000 */
[----:B------:R3:W-:Y:S01]  /*123e0*/  MUFU.EX2 R201, R8 ;  /* 0x0000000800c97308 */ /* 0x0007e20000000800 */
[----:B-1----:R-:W-:-:S05]  /*123f0*/  FMUL.FTZ R3, R70, c[0x0][0x2d0] ;  /* 0x0000b40046037a20 */ /* 0x002fca0000410000 */
[----:B------:R-:W-:Y:S01]  /*12400*/  FSEL R3, R3, RZ, P0 ;  /* 0x000000ff03037208 */ /* 0x000fe20000000000 */
[----:B---3--:R-:W-:-:S04]  /*12410*/  FFMA.FTZ R8, R21, c[0x0][0x2d0], -R5 ;  /* 0x0000b40015087a23 */ /* 0x008fc80000010805 */
[----:B------:R-:W-:Y:S01]  /*12420*/  FFMA.FTZ R0, R15, c[0x0][0x2d0], -R3 ;  /* 0x0000b4000f007a23 */ /* 0x000fe20000010803 */
[----:B--2---:R-:W-:Y:S01]  /*12430*/  FMNMX.FTZ R7, R7, R9, !PT ;  /* 0x0000000907077209 */ /* 0x004fe20007810000 */
[----:B------:R1:W-:Y:S08]  /*12440*/  MUFU.EX2 R59, R8 ;  /* 0x00000008003b7308 */ /* 0x0003f00000000800 */
[----:B------:R2:W-:Y:S01]  /*12450*/  MUFU.EX2 R208, R0 ;  /* 0x0000000000d07308 */ /* 0x0005e20000000800 */
[----:B-1----:R-:W-:-:S02]  /*12460*/  FFMA.FTZ R8, R22, c[0x0][0x2d0], -R5 ;  /* 0x0000b40016087a23 */ /* 0x002fc40000010805 */
[----:B------:R-:W-:Y:S05]  /*12470*/  LDSM.16.MT88.4 R20, [R224+0x100] ;  /* 0x00010000e014783b */ /* 0x000fea0000004200 */
[----:B------:R1:W-:Y:S01]  /*12480*/  MUFU.EX2 R198, R8 ;  /* 0x0000000800c67308 */ /* 0x0003e20000000800 */
[--C-:B--2---:R-:W-:Y:S02]  /*12490*/  FFMA.FTZ R0, R17, c[0x0][0x2d0], -R3.reuse ;  /* 0x0000b40011007a23 */ /* 0x104fe40000010803 */
[----:B------:R-:W-:Y:S05]  /*124a0*/  LDSM.16.MT88.4 R16, [R227+0x100] ;  /* 0x00010000e310783b */ /* 0x000fea0000004200 */
[----:B------:R2:W-:Y:S01]  /*124b0*/  MUFU.EX2 R212, R0 ;  /* 0x0000000000d47308 */ /* 0x0005e20000000800 */
[----:B-1----:R-:W-:-:S07]  /*124c0*/  FFMA.FTZ R8, R14, c[0x0][0x2d0], -R3 ;  /* 0x0000b4000e087a23 */ /* 0x002fce0000010803 */
[----:B------:R1:W3:Y:S01]  /*124d0*/  MUFU.EX2 R205, R8 ;  /* 0x0000000800cd7308 */ /* 0x0002e20000000800 */
[----:B--2---:R-:W-:-:S07]  /*124e0*/  FFMA.FTZ R0, R28, c[0x0][0x2d0], -R3 ;  /* 0x0000b4001c007a23 */ /* 0x004fce0000010803 */
[----:B------:R2:W4:Y:S01]  /*124f0*/  MUFU.EX2 R195, R0 ;  /* 0x0000000000c37308 */ /* 0x0005220000000800 */
[----:B-1----:R-:W1:Y:S01]  /*12500*/  SHFL.BFLY PT, R8, R7, 0x1, 0x1f ;  /* 0x0c201f0007087f89 */ /* 0x002e6200000e0000 */
[----:B---3--:R-:W-:Y:S01]  /*12510*/  F2FP.BF16.PACK_AB R9, R208, R205 ;  /* 0x000000cdd009723e */ /* 0x008fe200000010ff */
[----:B--2---:R-:W-:Y:S01]  /*12520*/  FFMA.FTZ R0, R29, c[0x0][0x2d0], -R6 ;  /* 0x0000b4001d007a23 */ /* 0x004fe20000010806 */
[----:B----4-:R-:W-:-:S04]  /*12530*/  F2FP.BF16.PACK_AB R11, R195, R212 ;  /* 0x000000d4c30b723e */ /* 0x010fc800000010ff */
[----:B------:R2:W3:Y:S01]  /*12540*/  MUFU.EX2 R211, R0 ;  /* 0x0000000000d37308 */ /* 0x0004e20000000800 */
[----:B-1----:R-:W-:Y:S02]  /*12550*/  FMNMX.FTZ R72, R7, R8, !PT ;  /* 0x0000000807487209 */ /* 0x002fe40007810000 */
[----:B------:R-:W-:Y:S01]  /*12560*/  MOV R7, R59 ;  /* 0x0000003b00077202 */ /* 0x000fe20000000f00 */
[----:B--2---:R-:W-:Y:S01]  /*12570*/  FFMA.FTZ R0, R30, c[0x0][0x2d0], -R6 ;  /* 0x0000b4001e007a23 */ /* 0x004fe20000010806 */
[C---:B------:R-:W-:Y:S01]  /*12580*/  FSETP.NEU.FTZ.AND P0, PT, R72.reuse, -INF , PT ;  /* 0xff8000004800780b */ /* 0x040fe20003f1d000 */
[----:B------:R-:W-:Y:S01]  /*12590*/  FMUL.FTZ R2, R72, c[0x0][0x2d0] ;  /* 0x0000b40048027a20 */ /* 0x000fe20000410000 */
[----:B------:R-:W-:Y:S01]  /*125a0*/  F2FP.BF16.PACK_AB R8, R202, R201 ;  /* 0x000000c9ca08723e */ /* 0x000fe200000010ff */
[----:B------:R1:W-:Y:S01]  /*125b0*/  MUFU.EX2 R4, R0 ;  /* 0x0000000000047308 */ /* 0x0003e20000000800 */
[----:B------:R-:W-:Y:S02]  /*125c0*/  F2FP.BF16.PACK_AB R10, R198, R7 ;  /* 0x00000007c60a723e */ /* 0x000fe400000010ff */
[----:B---3--:R-:W-:-:S05]  /*125d0*/  F2FP.BF16.PACK_AB R12, R211, R221 ;  /* 0x000000ddd30c723e */ /* 0x008fca00000010ff */
        /* <DEDUP_REMOVED lines=13> */
[----:B-1----:R-:W-:-:S07]  /*126b0*/  FFMA.FTZ R2, R33, c[0x0][0x2d0], -R0 ;  /* 0x0000b40021027a23 */ /* 0x002fce0000010800 */
[----:B------:R-:W-:Y:S01]  /*126c0*/  HMMA.16816.F32.BF16 R48, R8, R26, RZ ;  /* 0x0000001a0830723c */ /* 0x000fe200000418ff */
        /* <DEDUP_REMOVED lines=14> */
[----:B------:R1:W3:Y:S02]  /*127b0*/  MUFU.EX2 R204, R2 ;  /* 0x0000000200cc7308 */ /* 0x0002e40000000800 */
[C---:B------:R-:W-:Y:S08]  /*127c0*/  HMMA.16816.F32.BF16 R84, R12.reuse, R16, RZ ;  /* 0x000000100c54723c */ /* 0x040ff000000418ff */
[----:B------:R-:W-:Y:S01]  /*127d0*/  HMMA.16816.F32.BF16 R108, R12, R18, RZ ;  /* 0x000000120c6c723c */ /* 0x000fe200000418ff */
[----:B------:R-:W4:Y:S01]  /*127e0*/  LDSM.16.MT88.4 R16, [R225+0x900] ;  /* 0x00090000e110783b */ /* 0x000f220000004200 */
[----:B-1----:R-:W-:-:S06]  /*127f0*/  FFMA.FTZ R2, R75, c[0x0][0x2d0], -R5 ;  /* 0x0000b4004b027a23 */ /* 0x002fcc0000010805 */
[----:B------:R-:W-:Y:S01]  /*12800*/  HMMA.16816.F32.BF16 R40, R8, R38, RZ ;  /* 0x000000260828723c */ /* 0x000fe200000418ff */
[----:B------:R1:W-:Y:S06]  /*12810*/  MUFU.EX2 R184, R2 ;  /* 0x0000000200b87308 */ /* 0x0003ec0000000800 */
[----:B---3--:R-:W-:Y:S01]  /*12820*/  F2FP.BF16.PACK_AB R8, R204, R194 ;  /* 0x000000c2cc08723e */ /* 0x008fe200000010ff */
[----:B------:R-:W-:Y:S01]  /*12830*/  HMMA.16816.F32.BF16 R120, R12, R26, RZ ;  /* 0x0000001a0c78723c */ /* 0x000fe200000418ff */
[----:B-1----:R-:W-:-:S07]  /*12840*/  FFMA.FTZ R2, R80, c[0x0][0x2d0], -R5 ;  /* 0x0000b40050027a23 */ /* 0x002fce0000010805 */
[C---:B------:R-:W-:Y:S01]  /*12850*/  HMMA.16816.F32.BF16 R80, R12.reuse, R24, RZ ;  /* 0x000000180c50723c */ /* 0x040fe200000418ff */
[----:B------:R1:W3:Y:S07]  /*12860*/  MUFU.EX2 R75, R2 ;  /* 0x00000002004b7308 */ /* 0x0002ee0000000800 */
[----:B------:R-:W-:Y:S07]  /*12870*/  HMMA.16816.F32.BF16 R24, R12, R36, RZ ;  /* 0x000000240c18723c */ /* 0x000fee00000418ff */
[----:B------:R-:W-:Y:S01]  /*12880*/  MOV R37, R208 ;  /* 0x000000d000257202 */ /* 0x000fe20000000f00 */
[----:B-1----:R-:W-:Y:S01]  /*12890*/  FFMA.FTZ R2, R68, c[0x0][0x2d0], -R3 ;  /* 0x0000b40044027a23 */ /* 0x002fe20000010803 */
[----:B---3--:R-:W-:-:S03]  /*128a0*/  F2FP.BF16.PACK_AB R10, R75, R184 ;  /* 0x000000b84b0a723e */ /* 0x008fc600000010ff */
[----:B------:R1:W-:Y:S02]  /*128b0*/  MUFU.EX2 R185, R2 ;  /* 0x0000000200b97308 */ /* 0x0003e40000000800 */
[----:B-1----:R-:W-:-:S06]  /*128c0*/  FFMA.FTZ R2, R69, c[0x0][0x2d0], -R3 ;  /* 0x0000b40045027a23 */ /* 0x002fcc0000010803 */
[----:B------:R1:W3:Y:S02]  /*128d0*/  MUFU.EX2 R69, R2 ;  /* 0x0000000200457308 */ /* 0x0002e40000000800 */
[----:B-1----:R-:W-:Y:S01]  /*128e0*/  FFMA.FTZ R2, R74, c[0x0][0x2d0], -R3 ;  /* 0x0000b4004a027a23 */ /* 0x002fe20000010803 */
[----:B---3--:R-:W-:Y:S01]  /*128f0*/  F2FP.BF16.PACK_AB R9, R69, R185 ;  /* 0x000000b94509723e */ /* 0x008fe200000010ff */
[----:B------:R-:W-:-:S04]  /*12900*/  IMAD.MOV.U32 R74, RZ, RZ, R104 ;  /* 0x000000ffff4a7224 */ /* 0x000fc800078e0068 */
[----:B------:R1:W-:Y:S01]  /*12910*/  MUFU.EX2 R206, R2 ;  /* 0x0000000200ce7308 */ /* 0x0003e20000000800 */
[----:B------:R-:W-:Y:S01]  /*12920*/  HMMA.16816.F32.BF16 R104, R12, R38, RZ ;  /* 0x000000260c68723c */ /* 0x000fe200000418ff */
[----:B------:R-:W3:Y:S01]  /*12930*/  LDSM.16.MT88.4 R12, [R224+0x1100] ;  /* 0x00110000e00c783b */ /* 0x000ee20000004200 */
[----:B-1----:R-:W-:-:S05]  /*12940*/  FFMA.FTZ R2, R92, c[0x0][0x2d0], -R3 ;  /* 0x0000b4005c027a23 */ /* 0x002fca0000010803 */
[----:B------:R1:W1:Y:S02]  /*12950*/  MUFU.EX2 R68, R2 ;  /* 0x0000000200447308 */ /* 0x0002640000000800 */
[----:B-1----:R-:W-:Y:S01]  /*12960*/  FFMA.FTZ R2, R93, c[0x0][0x2d0], -R6 ;  /* 0x0000b4005d027a23 */ /* 0x002fe20000010806 */
[----:B------:R-:W-:-:S05]  /*12970*/  F2FP.BF16.PACK_AB R11, R68, R206 ;  /* 0x000000ce440b723e */ /* 0x000fca00000010ff */
[----:B------:R1:W-:Y:S02]  /*12980*/  MUFU.EX2 R247, R2 ;  /* 0x0000000200f77308 */ /* 0x0003e40000000800 */
[C---:B--2---:R-:W-:Y:S08]  /*12990*/  HMMA.16816.F32.BF16 R124, R8.reuse, R20, R76 ;  /* 0x00000014087c723c */ /* 0x044ff0000004184c */
[----:B------:R-:W-:Y:S01]  /*129a0*/  HMMA.16816.F32.BF16 R76, R8, R22, R64 ;  /* 0x00000016084c723c */ /* 0x000fe20000041840 */
[----:B-1----:R-:W-:-:S04]  /*129b0*/  FFMA.FTZ R2, R94, c[0x0][0x2d0], -R6 ;  /* 0x0000b4005e027a23 */ /* 0x002fc80000010806 */
[----:B------:R1:W2:Y:S03]  /*129c0*/  MUFU.EX2 R246, R2 ;  /* 0x0000000200f67308 */ /* 0x0002a60000000800 */
[C---:B------:R-:W-:Y:S07]  /*129d0*/  HMMA.16816.F32.BF16 R64, R8.reuse, R34, R56 ;  /* 0x000000220840723c */ /* 0x040fee0000041838 */
[----:B------:R-:W-:Y:S01]  /*129e0*/  IMAD.MOV.U32 R59, RZ, RZ, R210 ;  /* 0x000000ffff3b7224 */ /* 0x000fe200078e00d2 */
        /* <DEDUP_REMOVED lines=11> */
[----:B--2---:R-:W-:-:S02]  /*12aa0*/  F2FP.BF16.PACK_AB R8, R246, R247 ;  /* 0x000000f7f608723e */ /* 0x004fc400000010ff */
[----:B----4-:R-:W-:Y:S01]  /*12ab0*/  F2FP.BF16.PACK_AB R10, R245, R223 ;  /* 0x000000dff50a723e */ /* 0x010fe200000010ff */
[----:B-1----:R-:W-:Y:S02]  /*12ac0*/  FFMA.FTZ R2, R116, c[0x0][0x2d0], -R0 ;  /* 0x0000b40074027a23 */ /* 0x002fe40000010800 */
[----:B------:R-:W-:Y:S02]  /*12ad0*/  IMAD.MOV.U32 R116, RZ, RZ, R214 ;  /* 0x000000ffff747224 */ /* 0x000fe400078e00d6 */
[----:B------:R1:W2:Y:S02]  /*12ae0*/  MUFU.EX2 R218, R2 ;  /* 0x0000000200da7308 */ /* 0x0002a40000000800 */
[----:B-1----:R-:W-:Y:S01]  /*12af0*/  FFMA.FTZ R2, R118, c[0x0][0x2d0], -R0 ;  /* 0x0000b40076027a23 */ /* 0x002fe20000010800 */
[----:B--2---:R-:W-:Y:S01]  /*12b00*/  F2FP.BF16.PACK_AB R9, R218, R215 ;  /* 0x000000d7da09723e */ /* 0x004fe200000010ff */
[----:B------:R-:W-:-:S04]  /*12b10*/  IMAD.MOV.U32 R118, RZ, RZ, R212 ;  /* 0x000000ffff767224 */ /* 0x000fc800078e00d4 */
        /* <DEDUP_REMOVED lines=8> */
[----:B-1----:R-:W-:-:S06]  /*12ba0*/  FFMA.FTZ R2, R130, c[0x0][0x2d0], -R5 ;  /* 0x0000b40082027a23 */ /* 0x002fcc0000010805 */
[----:B------:R-:W-:Y:S01]  /*12bb0*/  IMAD.MOV.U32 R104, RZ, RZ, R201 ;  /* 0x000000ffff687224 */ /* 0x000fe200078e00c9 */
[----:B------:R1:W-:Y:S01]  /*12bc0*/  MUFU.EX2 R212, R2 ;  /* 0x0000000200d47308 */ /* 0x0003e20000000800 */
[----:B------:R-:W-:Y:S01]  /*12bd0*/  HMMA.16816.F32.BF16 R40, R8, R22, R100 ;  /* 0x000000160828723c */ /* 0x000fe20000041864 */
[----:B------:R-:W2:Y:S01]  /*12be0*/  LDSM.16.MT88.4 R20, [R227+0x1100] ;  /* 0x00110000e314783b */ /* 0x000ea20000004200 */
[----:B------:R-:W-:Y:S01]  /*12bf0*/  IMAD.MOV.U32 R107, RZ, RZ, R190 ;  /* 0x000000ffff6b7224 */ /* 0x000fe200078e00be */
[----:B------:R-:W-:Y:S01]  /*12c00*/  MOV R105, R188 ;  /* 0x000000bc00697202 */ /* 0x000fe20000000f00 */
[----:B------:R-:W-:-:S04]  /*12c10*/  IMAD.MOV.U32 R106, RZ, RZ, R189 ;  /* 0x000000ffff6a7224 */ /* 0x000fc800078e00bd */
[----:B------:R-:W-:Y:S01]  /*12c20*/  HMMA.16816.F32.BF16 R52, R8, R32, R84 ;  /* 0x000000200834723c */ /* 0x000fe20000041854 */
[----:B-1----:R-:W-:-:S07]  /*12c30*/  FFMA.FTZ R2, R136, c[0x0][0x2d0], -R5 ;  /* 0x0000b40088027a23 */ /* 0x002fce0000010805 */
[----:B------:R-:W-:Y:S01]  /*12c40*/  HMMA.16816.F32.BF16 R80, R8, R16, R80 ;  /* 0x000000100850723c */ /* 0x000fe20000041850 */
[----:B------:R-:W-:Y:S01]  /*12c50*/  IMAD.MOV.U32 R136, RZ, RZ, R206 ;  /* 0x000000ffff887224 */ /* 0x000fe200078e00ce */
[----:B------:R1:W4:Y:S02]  /*12c60*/  MUFU.EX2 R214, R2 ;  /* 0x0000000200d67308 */ /* 0x0003240000000800 */
[----:B-1----:R-:W-:Y:S02]  /*12c70*/  FFMA.FTZ R2, R137, c[0x0][0x2d0], -R5 ;  /* 0x0000b40089027a23 */ /* 0x002fe40000010805 */
[----:B------:R-:W-:-:S04]  /*12c80*/  IMAD.MOV.U32 R137, RZ, RZ, R205 ;  /* 0x000000ffff897224 */ /* 0x000fc800078e00cd */
[----:B------:R1:W-:Y:S02]  /*12c90*/  MUFU.EX2 R210, R2 ;  /* 0x0000000200d27308 */ /* 0x0003e40000000800 */
[----:B-1----:R-:W-:Y:S02]  /*12ca0*/  FFMA.FTZ R2, R138, c[0x0][0x2d0], -R5 ;  /* 0x0000b4008a027a23 */ /* 0x002fe40000010805 */
[----:B------:R-:W-:-:S04]  /*12cb0*/  IMAD.MOV.U32 R138, RZ, RZ, R116 ;  /* 0x000000ffff8a7224 */ /* 0x000fc800078e0074 */
[----:B------:R1:W-:Y:S02]  /*12cc0*/  MUFU.EX2 R208, R2 ;  /* 0x0000000200d07308 */ /* 0x0003e40000000800 */
[--C-:B-1----:R-:W-:Y:S02]  /*12cd0*/  FFMA.FTZ R2, R128, c[0x0][0x2d0], -R3.reuse ;  /* 0x0000b40080027a23 */ /* 0x102fe40000010803 */
[----:B------:R-:W-:Y:S01]  /*12ce0*/  HMMA.16816.F32.BF16 R128, R8, R28, R24 ;  /* 0x0000001c0880723c */ /* 0x000fe20000041818 */
[----:B------:R-:W1:Y:S03]  /*12cf0*/  LDSM.16.MT88.4 R24, [R225+0x1100] ;  /* 0x00110000e118783b */ /* 0x000e660000004200 */
[----:B------:R2:W-:Y:S02]  /*12d00*/  MUFU.EX2 R206, R2 ;  /* 0x0000000200ce7308 */ /* 0x0005e40000000800 */
[----:B--2---:R-:W-:-:S02]  /*12d10*/  FFMA.FTZ R2, R133, c[0x0][0x2d0], -R3 ;  /* 0x0000b40085027a23 */ /* 0x004fc40000010803 */
[----:B------:R-:W-:-:S04]  /*12d20*/  IMAD.MOV.U32 R133, RZ, RZ, R204 ;  /* 0x000000ffff857224 */ /* 0x000fc800078e00cc */
[----:B------:R2:W1:Y:S02]  /*12d30*/  MUFU.EX2 R205, R2 ;  /* 0x0000000200cd7308 */ /* 0x0004640000000800 */
[----:B--2---:R-:W-:Y:S02]  /*12d40*/  FFMA.FTZ R2, R134, c[0x0][0x2d0], -R3 ;  /* 0x0000b40086027a23 */ /* 0x004fe40000010803 */
[----:B------:R-:W-:-:S04]  /*12d50*/  IMAD.MOV.U32 R134, RZ, RZ, R37 ;  /* 0x000000ffff867224 */ /* 0x000fc800078e0025 */
[----:B------:R2:W-:Y:S01]  /*12d60*/  MUFU.EX2 R204, R2 ;  /* 0x0000000200cc7308 */ /* 0x0005e20000000800 */
[C---:B------:R-:W-:Y:S01]  /*12d70*/  HMMA.16816.F32.BF16 R36, R8.reuse, R34, R108 ;  /* 0x000000220824723c */ /* 0x040fe2000004186c */
[----:B------:R-:W3:Y:S06]  /*12d80*/  LDSM.16.MT88.4 R32, [R226+0x1100] ;  /* 0x00110000e220783b */ /* 0x000eec0000004200 */
[----:B------:R-:W-:Y:S01]  /*12d90*/  IMAD.MOV.U32 R109, RZ, RZ, R203 ;  /* 0x000000ffff6d7224 */ /* 0x000fe200078e00cb */
[----:B------:R-:W-:Y:S01]  /*12da0*/  MOV R110, R59 ;  /* 0x0000003b006e7202 */ /* 0x000fe20000000f00 */
[----:B------:R-:W-:Y:S01]  /*12db0*/  IMAD.MOV.U32 R111, RZ, RZ, R197 ;  /* 0x000000ffff6f7224 */ /* 0x000fe200078e00c5 */
[----:B------:R-:W-:Y:S01]  /*12dc0*/  HMMA.16816.F32.BF16 R56, R8, R18, R120 ;  /* 0x000000120838723c */ /* 0x000fe20000041878 */
[----:B------:R-:W-:Y:S01]  /*12dd0*/  IMAD.MOV.U32 R108, RZ, RZ, R4 ;  /* 0x000000ffff6c7224 */ /* 0x000fe200078e0004 */
[----:B------:R-:W-:Y:S01]  /*12de0*/  MOV R4, R192 ;  /* 0x000000c000047202 */ /* 0x000fe20000000f00 */
[----:B------:R-:W-:Y:S01]  /*12df0*/  LDSM.16.MT88.4 R16, [R224+0x1900] ;  /* 0x00190000e010783b */ /* 0x000fe20000004200 */
[----:B--2---:R-:W-:-:S02]  /*12e00*/  FFMA.FTZ R2, R135, c[0x0][0x2d0], -R3 ;  /* 0x0000b40087027a23 */ /* 0x004fc40000010803 */
[----:B------:R-:W-:Y:S01]  /*12e10*/  IMAD.MOV.U32 R135, RZ, RZ, R202 ;  /* 0x000000ffff877224 */ /* 0x000fe200078e00ca */
[----:B------:R-:W-:Y:S01]  /*12e20*/  MOV R122, R136 ;  /* 0x00000088007a7202 */ /* 0x000fe20000000f00 */
[----:B------:R2:W2:Y:S01]  /*12e30*/  MUFU.EX2 R203, R2 ;  /* 0x0000000200cb7308 */ /* 0x0004a20000000800 */
[----:B------:R-:W-:Y:S01]  /*12e40*/  MOV R136, R68 ;  /* 0x0000004400887202 */ /* 0x000fe20000000f00 */
[----:B------:R-:W-:Y:S01]  /*12e50*/  IMAD.MOV.U32 R68, RZ, RZ, R193 ;  /* 0x000000ffff447224 */ /* 0x000fe200078e00c1 */
[----:B----4-:R-:W-:Y:S01]  /*12e60*/  F2FP.BF16.PACK_AB R8, R214, R212 ;  /* 0x000000d4d608723e */ /* 0x010fe200000010ff */
[----:B------:R-:W-:Y:S01]  /*12e70*/  IMAD.MOV.U32 R120, RZ, RZ, R191 ;  /* 0x000000ffff787224 */ /* 0x000fe200078e00bf */
[----:B-1----:R-:W-:Y:S01]  /*12e80*/  F2FP.BF16.PACK_AB R9, R205, R206 ;  /* 0x000000cecd09723e */ /* 0x002fe200000010ff */
[----:B------:R-:W-:Y:S01]  /*12e90*/  IMAD.MOV.U32 R121, RZ, RZ, R184 ;  /* 0x000000ffff797224 */ /* 0x000fe200078e00b8 */
[----:B------:R-:W-:Y:S01]  /*12ea0*/  F2FP.BF16.PACK_AB R10, R208, R210 ;  /* 0x000000d2d00a723e */ /* 0x000fe200000010ff */
[----:B------:R-:W-:-:S02]  /*12eb0*/  IMAD.MOV.U32 R123, RZ, RZ, R118 ;  /* 0x000000ffff7b7224 */ /* 0x000fc400078e0076 */
[----:B--2---:R-:W-:Y:S01]  /*12ec0*/  FFMA.FTZ R2, R139, c[0x0][0x2d0], -R6 ;  /* 0x0000b4008b027a23 */ /* 0x004fe20000010806 */
[----:B------:R-:W-:Y:S01]  /*12ed0*/  F2FP.BF16.PACK_AB R11, R203, R204 ;  /* 0x000000cccb0b723e */ /* 0x000fe200000010ff */
[----:B------:R-:W-:Y:S02]  /*12ee0*/  IMAD.MOV.U32 R139, RZ, RZ, R196 ;  /* 0x000000ffff8b7224 */ /* 0x000fe400078e00c4 */
[----:B------:R1:W2:Y:S04]  /*12ef0*/  MUFU.EX2 R202, R2 ;  /* 0x0000000200ca7308 */ /* 0x0002a80000000800 */
[C---:B---3--:R-:W-:Y:S08]  /*12f00*/  HMMA.16816.F32.BF16 R84, R8.reuse, R14, R76 ;  /* 0x0000000e0854723c */ /* 0x048ff0000004184c */
[----:B------:R-:W-:Y:S01]  /*12f10*/  HMMA.16816.F32.BF16 R76, R8, R22, R64 ;  /* 0x00000016084c723c */ /* 0x000fe20000041840 */
[----:B-1----:R-:W-:-:S04]  /*12f20*/  FFMA.FTZ R2, R140, c[0x0][0x2d0], -R6 ;  /* 0x0000b4008c027a23 */ /* 0x002fc80000010806 */
[----:B------:R1:W-:Y:S03]  /*12f30*/  MUFU.EX2 R201, R2 ;  /* 0x0000000200c97308 */ /* 0x0003e60000000800 */
[C---:B------:R-:W-:Y:S08]  /*12f40*/  HMMA.16816.F32.BF16 R64, R8.reuse, R26, R60 ;  /* 0x0000001a0840723c */ /* 0x040ff0000004183c */
[----:B------:R-:W-:Y:S01]  /*12f50*/  HMMA.16816.F32.BF16 R124, R8, R12, R124 ;  /* 0x0000000c087c723c */ /* 0x000fe2000004187c */
[----:B-1----:R-:W-:-:S07]  /*12f60*/  FFMA.FTZ R2, R146, c[0x0][0x2d0], -R6 ;  /* 0x0000b40092027a23 */ /* 0x002fce0000010806 */
[C---:B------:R-:W-:Y:S01]  /*12f70*/  HMMA.16816.F32.BF16 R112, R8.reuse, R20, R112 ;  /* 0x000000140870723c */ /* 0x040fe20000041870 */
[----:B------:R-:W-:Y:S02]  /*12f80*/  IMAD.MOV.U32 R146, RZ, RZ, R137 ;  /* 0x000000ffff927224 */ /* 0x000fe400078e0089 */
[----:B------:R-:W-:Y:S02]  /*12f90*/  IMAD.MOV.U32 R137, RZ, RZ, R75 ;  /* 0x000000ffff897224 */ /* 0x000fe400078e004b */
[----:B------:R-:W-:Y:S02]  /*12fa0*/  IMAD.MOV.U32 R75, RZ, RZ, R200 ;  /* 0x000000ffff4b7224 */ /* 0x000fe400078e00c8 */
[----:B------:R1:W3:Y:S01]  /*12fb0*/  MUFU.EX2 R200, R2 ;  /* 0x0000000200c87308 */ /* 0x0002e20000000800 */
[C---:B------:R-:W-:Y:S08]  /*12fc0*/  HMMA.16816.F32.BF16 R96, R8.reuse, R24, R96 ;  /* 0x000000180860723c */ /* 0x040ff00000041860 */
[----:B------:R-:W-:Y:S01]  /*12fd0*/  HMMA.16816.F32.BF16 R100, R8, R32, R92 ;  /* 0x000000200864723c */ /* 0x000fe2000004185c */
[----:B-1----:R-:W-:-:S07]  /*12fe0*/  FFMA.FTZ R2, R151, c[0x0][0x2d0], -R6 ;  /* 0x0000b40097027a23 */ /* 0x002fce0000010806 */
[----:B------:R-:W-:Y:S01]  /*12ff0*/  HMMA.16816.F32.BF16 R60, R8, R34, R44 ;  /* 0x00000022083c723c */ /* 0x000fe2000004182c */
[----:B------:R-:W-:Y:S02]  /*13000*/  IMAD.MOV.U32 R151, RZ, RZ, R199 ;  /* 0x000000ffff977224 */ /* 0x000fe400078e00c7 */
[----:B------:R1:W-:Y:S04]  /*13010*/  MUFU.EX2 R199, R2 ;  /* 0x0000000200c77308 */ /* 0x0003e80000000800 */
[----:B--2---:R-:W-:Y:S02]  /*13020*/  F2FP.BF16.PACK_AB R8, R202, R219 ;  /* 0x000000dbca08723e */ /* 0x004fe400000010ff */
[----:B---3--:R-:W-:Y:S01]  /*13030*/  F2FP.BF16.PACK_AB R10, R200, R201 ;  /* 0x000000c9c80a723e */ /* 0x008fe200000010ff */
[----:B-1----:R-:W-:-:S02]  /*13040*/  FFMA.FTZ R2, R150, c[0x0][0x2d0], -R0 ;  /* 0x0000b40096027a23 */ /* 0x002fc40000010800 */
[----:B------:R-:W-:Y:S02]  /*13050*/  IMAD.MOV.U32 R150, RZ, RZ, R198 ;  /* 0x000000ffff967224 */ /* 0x000fe400078e00c6 */
[----:B------:R1:W-:Y:S02]  /*13060*/  MUFU.EX2 R198, R2 ;  /* 0x0000000200c67308 */ /* 0x0003e40000000800 */
[----:B-1----:R-:W-:Y:S01]  /*13070*/  FFMA.FTZ R2, R152, c[0x0][0x2d0], -R0 ;  /* 0x0000b40098027a23 */ /* 0x002fe20000010800 */
[----:B------:R-:W-:-:S05]  /*13080*/  MOV R152, R195 ;  /* 0x000000c300987202 */ /* 0x000fca0000000f00 */
[----:B------:R1:W2:Y:S02]  /*13090*/  MUFU.EX2 R197, R2 ;  /* 0x0000000200c57308 */ /* 0x0002a40000000800 */
[----:B-1----:R-:W-:Y:S01]  /*130a0*/  FFMA.FTZ R2, R117, c[0x0][0x2d0], -R0 ;  /* 0x0000b40075027a23 */ /* 0x002fe20000010800 */
[----:B--2---:R-:W-:-:S05]  /*130b0*/  F2FP.BF16.PACK_AB R9, R197, R198 ;  /* 0x000000c6c509723e */ /* 0x004fca00000010ff */
        /* <DEDUP_REMOVED lines=8> */
[C---:B------:R-:W-:Y:S08]  /*13140*/  HMMA.16816.F32.BF16 R48, R8.reuse, R12, R48 ;  /* 0x0000000c0830723c */ /* 0x040ff00000041830 */
[----:B------:R-:W-:Y:S01]  /*13150*/  HMMA.16816.F32.BF16 R44, R8, R14, R40 ;  /* 0x0000000e082c723c */ /* 0x000fe20000041828 */
[----:B------:R-:W-:Y:S01]  /*13160*/  LDSM.16.MT88.4 R12, [R227+0x1900] ;  /* 0x00190000e30c783b */ /* 0x000fe20000004200 */
[----:B-1----:R-:W-:-:S02]  /*13170*/  FFMA.FTZ R2, R155, c[0x0][0x2d0], -R6 ;  /* 0x0000b4009b027a23 */ /* 0x002fc40000010806 */
[----:B------:R-:W-:Y:S02]  /*13180*/  IMAD.MOV.U32 R155, RZ, RZ, R187 ;  /* 0x000000ffff9b7224 */ /* 0x000fe400078e00bb */
[----:B------:R1:W-:Y:S02]  /*13190*/  MUFU.EX2 R193, R2 ;  /* 0x0000000200c17308 */ /* 0x0003e40000000800 */
[C---:B------:R-:W-:Y:S08]  /*131a0*/  HMMA.16816.F32.BF16 R40, R8.reuse, R20, R52 ;  /* 0x000000140828723c */ /* 0x040ff00000041834 */
[----:B------:R-:W-:Y:S01]  /*131b0*/  HMMA.16816.F32.BF16 R36, R8, R22, R36 ;  /* 0x000000160824723c */ /* 0x000fe20000041824 */
[----:B------:R-:W-:Y:S01]  /*131c0*/  LDSM.16.MT88.4 R20, [R224+0x2100] ;  /* 0x00210000e014783b */ /* 0x000fe20000004200 */
[----:B-1----:R-:W-:-:S06]  /*131d0*/  FFMA.FTZ R2, R154, c[0x0][0x2d0], -R5 ;  /* 0x0000b4009a027a23 */ /* 0x002fcc0000010805 */
[C---:B------:R-:W-:Y:S01]  /*131e0*/  HMMA.16816.F32.BF16 R28, R8.reuse, R24, R80 ;  /* 0x00000018081c723c */ /* 0x040fe20000041850 */
[----:B------:R-:W-:Y:S01]  /*131f0*/  IMAD.MOV.U32 R154, RZ, RZ, R186 ;  /* 0x000000ffff9a7224 */ /* 0x000fe200078e00ba */
[----:B------:R1:W-:Y:S06]  /*13200*/  MUFU.EX2 R192, R2 ;  /* 0x0000000200c07308 */ /* 0x0003ec0000000800 */
[C---:B------:R-:W-:Y:S01]  /*13210*/  HMMA.16816.F32.BF16 R56, R8.reuse, R26, R56 ;  /* 0x0000001a0838723c */ /* 0x040fe20000041838 */
[----:B------:R-:W-:Y:S07]  /*13220*/  LDSM.16.MT88.4 R24, [R225+0x1900] ;  /* 0x00190000e118783b */ /* 0x000fee0000004200 */
[----:B------:R-:W-:Y:S01]  /*13230*/  HMMA.16816.F32.BF16 R92, R8, R32, R128 ;  /* 0x00000020085c723c */ /* 0x000fe20000041880 */
[----:B-1----:R-:W-:-:S04]  /*13240*/  FFMA.FTZ R2, R156, c[0x0][0x2d0], -R5 ;  /* 0x0000b4009c027a23 */ /* 0x002fc80000010805 */
[----:B------:R1:W2:Y:S03]  /*13250*/  MUFU.EX2 R191, R2 ;  /* 0x0000000200bf7308 */ /* 0x0002a60000000800 */
[----:B------:R-:W-:Y:S01]  /*13260*/  HMMA.16816.F32.BF16 R88, R8, R34, R88 ;  /* 0x000000220858723c */ /* 0x000fe20000041858 */
[----:B------:R-:W3:Y:S01]  /*13270*/  LDSM.16.MT88.4 R32, [R226+0x1900] ;  /* 0x00190000e220783b */ /* 0x000ee20000004200 */
[----:B-1----:R-:W-:-:S05]  /*13280*/  FFMA.FTZ R2, R157, c[0x0][0x2d0], -R5 ;  /* 0x0000b4009d027a23 */ /* 0x002fca0000010805 */
[----:B--2---:R-:W-:Y:S01]  /*13290*/  F2FP.BF16.PACK_AB R8, R191, R192 ;  /* 0x000000c0bf08723e */ /* 0x004fe200000010ff */
        /* <DEDUP_REMOVED lines=16> */
[C---:B---3--:R-:W-:Y:S08]  /*133a0*/  HMMA.16816.F32.BF16 R80, R8.reuse, R32, R100 ;  /* 0x000000200850723c */ /* 0x048ff00000041864 */
[----:B------:R-:W-:Y:S01]  /*133b0*/  HMMA.16816.F32.BF16 R156, R8, R24, R96 ;  /* 0x00000018089c723c */ /* 0x000fe20000041860 */
[----:B-1----:R-:W-:-:S02]  /*133c0*/  FFMA.FTZ R2, R165, c[0x0][0x2d0], -R6 ;  /* 0x0000b400a5027a23 */ /* 0x002fc40000010806 */
[----:B------:R-:W-:Y:S02]  /*133d0*/  IMAD.MOV.U32 R165, RZ, RZ, R110 ;  /* 0x000000ffffa57224 */ /* 0x000fe400078e006e */
[----:B------:R1:W-:Y:S03]  /*133e0*/  MUFU.EX2 R118, R2 ;  /* 0x0000000200767308 */ /* 0x0003e60000000800 */
[C---:B------:R-:W-:Y:S08]  /*133f0*/  HMMA.16816.F32.BF16 R128, R8.reuse, R18, R84 ;  /* 0x000000120880723c */ /* 0x040ff00000041854 */
[----:B------:R-:W-:Y:S01]  /*13400*/  HMMA.16816.F32.BF16 R124, R8, R16, R124 ;  /* 0x00000010087c723c */ /* 0x000fe2000004187c */
[----:B-1----:R-:W-:-:S07]  /*13410*/  FFMA.FTZ R2, R169, c[0x0][0x2d0], -R6 ;  /* 0x0000b400a9027a23 */ /* 0x002fce0000010806 */
[----:B------:R-:W-:Y:S01]  /*13420*/  HMMA.16816.F32.BF16 R84, R8, R26, R64 ;  /* 0x0000001a0854723c */ /* 0x000fe20000041840 */
[----:B------:R-:W-:Y:S01]  /*13430*/  IMAD.MOV.U32 R169, RZ, RZ, R120 ;  /* 0x000000ffffa97224 */ /* 0x000fe200078e0078 */
[----:B------:R1:W-:Y:S01]  /*13440*/  MUFU.EX2 R117, R2 ;  /* 0x0000000200757308 */ /* 0x0003e20000000800 */
[----:B------:R-:W-:Y:S02]  /*13450*/  IMAD.MOV.U32 R120, RZ, RZ, R108 ;  /* 0x000000ffff787224 */ /* 0x000fe400078e006c */
[----:B-1----:R-:W-:Y:S02]  /*13460*/  FFMA.FTZ R2, R170, c[0x0][0x2d0], -R6 ;  /* 0x0000b400aa027a23 */ /* 0x002fe40000010806 */
[----:B------:R-:W-:-:S03]  /*13470*/  IMAD.MOV.U32 R170, RZ, RZ, R107 ;  /* 0x000000ffffaa7224 */ /* 0x000fc600078e006b */
[----:B------:R1:W-:Y:S02]  /*13480*/  MUFU.EX2 R116, R2 ;  /* 0x0000000200747308 */ /* 0x0003e40000000800 */
[----:B-1----:R-:W-:Y:S02]  /*13490*/  FFMA.FTZ R2, R141, c[0x0][0x2d0], -R0 ;  /* 0x0000b4008d027a23 */ /* 0x002fe40000010800 */
[----:B------:R-:W-:Y:S04]  /*134a0*/  HMMA.16816.F32.BF16 R140, R8, R12, R112 ;  /* 0x0000000c088c723c */ /* 0x000fe80000041870 */
[----:B------:R1:W-:Y:S03]  /*134b0*/  MUFU.EX2 R110, R2 ;  /* 0x00000002006e7308 */ /* 0x0003e60000000800 */
[----:B------:R-:W-:Y:S01]  /*134c0*/  IMAD.MOV.U32 R112, RZ, RZ, R109 ;  /* 0x000000ffff707224 */ /* 0x000fe200078e006d */
[----:B------:R-:W-:Y:S01]  /*134d0*/  MOV R115, R106 ;  /* 0x0000006a00737202 */ /* 0x000fe20000000f00 */
[----:B------:R-:W-:Y:S01]  /*134e0*/  IMAD.MOV.U32 R114, RZ, RZ, R154 ;  /* 0x000000ffff727224 */ /* 0x000fe200078e009a */
[----:B------:R-:W-:Y:S01]  /*134f0*/  MOV R154, R153 ;  /* 0x00000099009a7202 */ /* 0x000fe20000000f00 */
[----:B------:R-:W-:-:S02]  /*13500*/  IMAD.MOV.U32 R153, RZ, RZ, R152 ;  /* 0x000000ffff997224 */ /* 0x000fc400078e0098 */
[----:B------:R-:W-:Y:S02]  /*13510*/  IMAD.MOV.U32 R152, RZ, RZ, R151 ;  /* 0x000000ffff987224 */ /* 0x000fe400078e0097 */
[----:B------:R-:W-:Y:S02]  /*13520*/  IMAD.MOV.U32 R151, RZ, RZ, R104 ;  /* 0x000000ffff977224 */ /* 0x000fe400078e0068 */
[----:B------:R-:W-:Y:S02]  /*13530*/  IMAD.MOV.U32 R113, RZ, RZ, R155 ;  /* 0x000000ffff717224 */ /* 0x000fe400078e009b */
[----:B-1----:R-:W-:Y:S02]  /*13540*/  FFMA.FTZ R2, R144, c[0x0][0x2d0], -R0 ;  /* 0x0000b40090027a23 */ /* 0x002fe40000010800 */
[----:B------:R-:W-:Y:S02]  /*13550*/  IMAD.MOV.U32 R155, RZ, RZ, R132 ;  /* 0x000000ffff9b7224 */ /* 0x000fe400078e0084 */
[----:B------:R1:W2:Y:S01]  /*13560*/  MUFU.EX2 R109, R2 ;  /* 0x00000002006d7308 */ /* 0x0002a20000000800 */
[----:B------:R-:W-:Y:S01]  /*13570*/  IMAD.MOV.U32 R132, RZ, RZ, R150 ;  /* 0x000000ffff847224 */ /* 0x000fe200078e0096 */
[----:B------:R-:W-:-:S02]  /*13580*/  MOV R150, R146 ;  /* 0x0000009200967202 */ /* 0x000fc40000000f00 */
[C---:B------:R-:W-:Y:S08]  /*13590*/  HMMA.16816.F32.BF16 R144, R8.reuse, R14, R76 ;  /* 0x0000000e0890723c */ /* 0x040ff0000004184c */
[----:B------:R-:W-:Y:S01]  /*135a0*/  HMMA.16816.F32.BF16 R76, R8, R34, R60 ;  /* 0x00000022084c723c */ /* 0x000fe2000004183c */
[----:B-1----:R-:W-:Y:S02]  /*135b0*/  FFMA.FTZ R2, R148, c[0x0][0x2d0], -R0 ;  /* 0x0000b40094027a23 */ /* 0x002fe40000010800 */
[----:B------:R-:W-:-:S04]  /*135c0*/  IMAD.MOV.U32 R148, RZ, RZ, R105 ;  /* 0x000000ffff947224 */ /* 0x000fc800078e0069 */
[----:B------:R-:W-:Y:S01]  /*135d0*/  F2FP.BF16.PACK_AB R8, R195, R199 ;  /* 0x000000c7c308723e */ /* 0x000fe200000010ff */
[----:B------:R1:W-:Y:S01]  /*135e0*/  MUFU.EX2 R108, R2 ;  /* 0x00000002006c7308 */ /* 0x0003e20000000800 */
[----:B--2---:R-:W-:Y:S02]  /*135f0*/  F2FP.BF16.PACK_AB R9, R109, R110 ;  /* 0x0000006e6d09723e */ /* 0x004fe400000010ff */
[----:B------:R-:W-:Y:S01]  /*13600*/  F2FP.BF16.PACK_AB R10, R184, R193 ;  /* 0x000000c1b80a723e */ /* 0x000fe200000010ff */
[----:B-1----:R-:W-:Y:S02]  /*13610*/  FFMA.FTZ R2, R149, c[0x0][0x2d0], -R0 ;  /* 0x0000b40095027a23 */ /* 0x002fe40000010800 */
[----:B------:R-:W-:Y:S01]  /*13620*/  IMAD.MOV.U32 R149, RZ, RZ, R139 ;  /* 0x000000ffff957224 */ /* 0x000fe200078e008b */
[----:B------:R-:W-:Y:S01]  /*13630*/  MOV R139, R111 ;  /* 0x0000006f008b7202 */ /* 0x000fe20000000f00 */
        /* <DEDUP_REMOVED lines=10> */
[----:B------:R-:W-:Y:S01]  /*136e0*/  HMMA.16816.F32.BF16 R64, R8, R16, R48 ;  /* 0x000000100840723c */ /* 0x000fe20000041830 */
[----:B------:R-:W2:Y:S01]  /*136f0*/  LDSM.16.MT88.4 R16, [R227+0x2100] ;  /* 0x00210000e310783b */ /* 0x000ea20000004200 */
[----:B------:R-:W-:Y:S02]  /*13700*/  IMAD.MOV.U32 R149, RZ, RZ, R112 ;  /* 0x000000ffff957224 */ /* 0x000fe400078e0070 */
[----:B------:R-:W-:Y:S02]  /*13710*/  IMAD.MOV.U32 R112, RZ, RZ, R114 ;  /* 0x000000ffff707224 */ /* 0x000fe400078e0072 */
[----:B------:R-:W-:-:S02]  /*13720*/  IMAD.MOV.U32 R114, RZ, RZ, R119 ;  /* 0x000000ffff727224 */ /* 0x000fc400078e0077 */
[----:B------:R-:W-:Y:S01]  /*13730*/  HMMA.16816.F32.BF16 R48, R8, R14, R36 ;  /* 0x0000000e0830723c */ /* 0x000fe20000041824 */
[----:B------:R-:W-:Y:S01]  /*13740*/  FFMA.FTZ R4, R4, c[0x0][0x2d0], -R6 ;  /* 0x0000b40004047a23 */ /* 0x000fe20000010806 */
[----:B------:R-:W-:Y:S01]  /*13750*/  UIMAD.WIDE.U32 UR24, UR17, UR4, URZ ;  /* 0x00000004111872a5 */ /* 0x000fe2000f8e003f */
[----:B------:R3:W5:Y:S01]  /*13760*/  LDL.LU R119, [R1+0x40] ;  /* 0x0000400001777983 */ /* 0x0007620000300800 */
[----:B-1----:R-:W-:-:S04]  /*13770*/  FFMA.FTZ R2, R172, c[0x0][0x2d0], -R5 ;  /* 0x0000b400ac027a23 */ /* 0x002fc80000010805 */
[C---:B------:R-:W-:Y:S01]  /*13780*/  HMMA.16816.F32.BF16 R52, R8.reuse, R12, R40 ;  /* 0x0000000c0834723c */ /* 0x040fe20000041828 */
[----:B------:R-:W1:Y:S01]  /*13790*/  LDSM.16.MT88.4 R12, [R225+0x2100] ;  /* 0x00210000e10c783b */ /* 0x000e620000004200 */
[----:B------:R4:W2:Y:S06]  /*137a0*/  MUFU.EX2 R106, R2 ;  /* 0x00000002006a7308 */ /* 0x0008ac0000000800 */
[C---:B------:R-:W-:Y:S01]  /*137b0*/  HMMA.16816.F32.BF16 R36, R8.reuse, R24, R28 ;  /* 0x000000180824723c */ /* 0x040fe2000004181c */
[----:B------:R-:W1:Y:S07]  /*137c0*/  LDSM.16.MT88.4 R28, [R226+0x2100] ;  /* 0x00210000e21c783b */ /* 0x000e6e0000004200 */
[----:B------:R-:W-:Y:S01]  /*137d0*/  HMMA.16816.F32.BF16 R32, R8, R34, R88 ;  /* 0x000000220820723c */ /* 0x000fe20000041858 */
[----:B----4-:R-:W-:-:S04]  /*137e0*/  FFMA.FTZ R2, R174, c[0x0][0x2d0], -R5 ;  /* 0x0000b400ae027a23 */ /* 0x010fc80000010805 */
[----:B------:R4:W-:Y:S03]  /*137f0*/  MUFU.EX2 R104, R2 ;  /* 0x0000000200687308 */ /* 0x0009e60000000800 */
[----:B------:R-:W-:Y:S01]  /*13800*/  HMMA.16816.F32.BF16 R40, R8, R26, R56 ;  /* 0x0000001a0828723c */ /* 0x000fe20000041838 */
[----:B------:R-:W1:Y:S06]  /*13810*/  LDSM.16.MT88.4 R24, [R224+0x2900] ;  /* 0x00290000e018783b */ /* 0x000e6c0000004200 */
[----:B--2---:R-:W-:Y:S01]  /*13820*/  F2FP.BF16.PACK_AB R8, R106, R105 ;  /* 0x000000696a08723e */ /* 0x004fe200000010ff */
[----:B----4-:R-:W-:-:S04]  /*13830*/  FFMA.FTZ R2, R175, c[0x0][0x2d0], -R5 ;  /* 0x0000b400af027a23 */ /* 0x010fc80000010805 */
[----:B------:R2:W4:Y:S02]  /*13840*/  MUFU.EX2 R103, R2 ;  /* 0x0000000200677308 */ /* 0x0005240000000800 */
[----:B--2---:R-:W-:Y:S01]  /*13850*/  FFMA.FTZ R2, R162, c[0x0][0x2d0], -R3 ;  /* 0x0000b400a2027a23 */ /* 0x004fe20000010803 */
[----:B----4-:R-:W-:-:S05]  /*13860*/  F2FP.BF16.PACK_AB R10, R103, R104 ;  /* 0x00000068670a723e */ /* 0x010fca00000010ff */
[----:B------:R2:W-:Y:S02]  /*13870*/  MUFU.EX2 R102, R2 ;  /* 0x0000000200667308 */ /* 0x0005e40000000800 */
[----:B--2---:R-:W-:-:S06]  /*13880*/  FFMA.FTZ R2, R163, c[0x0][0x2d0], -R3 ;  /* 0x0000b400a3027a23 */ /* 0x004fcc0000010803 */
        /* <DEDUP_REMOVED lines=9> */
[C---:B------:R-:W-:Y:S08]  /*13920*/  HMMA.16816.F32.BF16 R124, R8.reuse, R20, R124 ;  /* 0x00000014087c723c */ /* 0x040ff0000004187c */
[----:B------:R-:W-:Y:S01]  /*13930*/  HMMA.16816.F32.BF16 R128, R8, R22, R128 ;  /* 0x000000160880723c */ /* 0x000fe20000041880 */
[----:B--2---:R-:W-:-:S04]  /*13940*/  FFMA.FTZ R2, R161, c[0x0][0x2d0], -R0 ;  /* 0x0000b400a1027a23 */ /* 0x004fc80000010800 */
[----:B------:R2:W4:Y:S03]  /*13950*/  MUFU.EX2 R97, R2 ;  /* 0x0000000200617308 */ /* 0x0005260000000800 */
[C---:B------:R-:W-:Y:S08]  /*13960*/  HMMA.16816.F32.BF16 R140, R8.reuse, R16, R140 ;  /* 0x00000010088c723c */ /* 0x040ff0000004188c */
[----:B------:R-:W-:Y:S01]  /*13970*/  HMMA.16816.F32.BF16 R144, R8, R18, R144 ;  /* 0x000000120890723c */ /* 0x000fe20000041890 */
[----:B--2---:R-:W-:-:S07]  /*13980*/  FFMA.FTZ R2, R164, c[0x0][0x2d0], -R0 ;  /* 0x0000b400a4027a23 */ /* 0x004fce0000010800 */
[C---:B-1----:R-:W-:Y:S01]  /*13990*/  HMMA.16816.F32.BF16 R156, R8.reuse, R12, R156 ;  /* 0x0000000c089c723c */ /* 0x042fe2000004189c */
[----:B------:R1:W-:Y:S07]  /*139a0*/  MUFU.EX2 R96, R2 ;  /* 0x0000000200607308 */ /* 0x0003ee0000000800 */
[C---:B------:R-:W-:Y:S08]  /*139b0*/  HMMA.16816.F32.BF16 R84, R8.reuse, R14, R84 ;  /* 0x0000000e0854723c */ /* 0x040ff00000041854 */
[----:B------:R-:W-:Y:S01]  /*139c0*/  HMMA.16816.F32.BF16 R80, R8, R28, R80 ;  /* 0x0000001c0850723c */ /* 0x000fe20000041850 */
[----:B-1----:R-:W-:-:S04]  /*139d0*/  FFMA.FTZ R2, R167, c[0x0][0x2d0], -R0 ;  /* 0x0000b400a7027a23 */ /* 0x002fc80000010800 */
        /* <DEDUP_REMOVED lines=12> */
[----:B------:R1:W4:Y:S02]  /*13aa0*/  MUFU.EX2 R93, R2 ;  /* 0x00000002005d7308 */ /* 0x0003240000000800 */
[C---:B------:R-:W-:Y:S08]  /*13ab0*/  HMMA.16816.F32.BF16 R52, R8.reuse, R16, R52 ;  /* 0x000000100834723c */ /* 0x040ff00000041834 */
[----:B------:R-:W-:Y:S01]  /*13ac0*/  HMMA.16816.F32.BF16 R48, R8, R18, R48 ;  /* 0x000000120830723c */ /* 0x000fe20000041830 */
[----:B------:R-:W2:Y:S01]  /*13ad0*/  LDSM.16.MT88.4 R16, [R225+0x2900] ;  /* 0x00290000e110783b */ /* 0x000ea20000004200 */
[----:B-1----:R-:W-:-:S06]  /*13ae0*/  FFMA.FTZ R2, R213, c[0x0][0x2d0], -R5 ;  /* 0x0000b400d5027a23 */ /* 0x002fcc0000010805 */
[C---:B------:R-:W-:Y:S01]  /*13af0*/  HMMA.16816.F32.BF16 R36, R8.reuse, R12, R36 ;  /* 0x0000000c0824723c */ /* 0x040fe20000041824 */
[----:B------:R1:W-:Y:S07]  /*13b00*/  MUFU.EX2 R92, R2 ;  /* 0x00000002005c7308 */ /* 0x0003ee0000000800 */
[C---:B------:R-:W-:Y:S01]  /*13b10*/  HMMA.16816.F32.BF16 R40, R8.reuse, R14, R40 ;  /* 0x0000000e0828723c */ /* 0x040fe20000041828 */
[----:B------:R-:W2:Y:S07]  /*13b20*/  LDSM.16.MT88.4 R12, [R226+0x2900] ;  /* 0x00290000e20c783b */ /* 0x000eae0000004200 */
        /* <DEDUP_REMOVED lines=12> */
[----:B-1----:R-:W-:Y:S02]  /*13bf0*/  FFMA.FTZ R2, R173, c[0x0][0x2d0], -R6 ;  /* 0x0000b400ad027a23 */ /* 0x002fe40000010806 */
[----:B------:R-:W-:Y:S01]  /*13c00*/  IMAD.MOV.U32 R173, RZ, RZ, R148 ;  /* 0x000000ffffad7224 */ /* 0x000fe200078e0094 */
[----:B------:R-:W-:Y:S01]  /*13c10*/  MOV R148, R113 ;  /* 0x0000007100947202 */ /* 0x000fe20000000f00 */
[----:B------:R-:W-:Y:S02]  /*13c20*/  IMAD.MOV.U32 R113, RZ, RZ, R74 ;  /* 0x000000ffff717224 */ /* 0x000fe400078e004a */
[----:B------:R1:W-:Y:S02]  /*13c30*/  MUFU.EX2 R74, R2 ;  /* 0x00000002004a7308 */ /* 0x0003e40000000800 */
[----:B-1----:R-:W-:-:S02]  /*13c40*/  FFMA.FTZ R2, R171, c[0x0][0x2d0], -R6 ;  /* 0x0000b400ab027a23 */ /* 0x002fc40000010806 */
[----:B------:R-:W-:Y:S01]  /*13c50*/  IMAD.MOV.U32 R171, RZ, RZ, R173 ;  /* 0x000000ffffab7224 */ /* 0x000fe200078e00ad */
[----:B------:R-:W-:Y:S01]  /*13c60*/  MOV R173, R149 ;  /* 0x0000009500ad7202 */ /* 0x000fe20000000f00 */
[----:B------:R-:W-:Y:S02]  /*13c70*/  IMAD.MOV.U32 R149, RZ, RZ, R148 ;  /* 0x000000ffff957224 */ /* 0x000fe400078e0094 */
[----:B------:R-:W-:Y:S02]  /*13c80*/  IMAD.MOV.U32 R148, RZ, RZ, R112 ;  /* 0x000000ffff947224 */ /* 0x000fe400078e0070 */
[----:B------:R-:W-:Y:S02]  /*13c90*/  IMAD.MOV.U32 R112, RZ, RZ, R113 ;  /* 0x000000ffff707224 */ /* 0x000fe400078e0071 */
[----:B------:R-:W-:Y:S01]  /*13ca0*/  IMAD.MOV.U32 R113, RZ, RZ, R114 ;  /* 0x000000ffff717224 */ /* 0x000fe200078e0072 */
[----:B------:R-:W-:Y:S01]  /*13cb0*/  MOV R114, R139 ;  /* 0x0000008b00727202 */ /* 0x000fe20000000f00 */
[----:B------:R-:W-:-:S02]  /*13cc0*/  IMAD.MOV.U32 R139, RZ, RZ, R69 ;  /* 0x000000ffff8b7224 */ /* 0x000fc400078e0045 */
[----:B------:R1:W1:Y:S02]  /*13cd0*/  MUFU.EX2 R69, R2 ;  /* 0x0000000200457308 */ /* 0x0002640000000800 */
[----:B-1----:R-:W-:Y:S02]  /*13ce0*/  FFMA.FTZ R2, R171, c[0x0][0x2d0], -R6 ;  /* 0x0000b400ab027a23 */ /* 0x002fe40000010806 */
[----:B------:R-:W-:Y:S02]  /*13cf0*/  IMAD.MOV.U32 R171, RZ, RZ, R173 ;  /* 0x000000ffffab7224 */ /* 0x000fe400078e00ad */
[----:B------:R-:W-:Y:S02]  /*13d00*/  IMAD.MOV.U32 R173, RZ, RZ, R149 ;  /* 0x000000ffffad7224 */ /* 0x000fe400078e0095 */
[----:B------:R-:W-:Y:S01]  /*13d10*/  IMAD.MOV.U32 R149, RZ, RZ, R112 ;  /* 0x000000ffff957224 */ /* 0x000fe200078e0070 */
[----:B------:R-:W-:Y:S01]  /*13d20*/  MOV R112, R113 ;  /* 0x0000007100707202 */ /* 0x000fe20000000f00 */
[----:B------:R-:W-:-:S02]  /*13d30*/  IMAD.MOV.U32 R113, RZ, RZ, R114 ;  /* 0x000000ffff717224 */ /* 0x000fc400078e0072 */
[----:B------:R-:W-:Y:S02]  /*13d40*/  IMAD.MOV.U32 R114, RZ, RZ, R115 ;  /* 0x000000ffff727224 */ /* 0x000fe400078e0073 */
[----:B------:R-:W-:Y:S02]  /*13d50*/  IMAD.MOV.U32 R115, RZ, RZ, R170 ;  /* 0x000000ffff737224 */ /* 0x000fe400078e00aa */
[----:B------:R-:W-:Y:S01]  /*13d60*/  IMAD.MOV.U32 R170, RZ, RZ, R169 ;  /* 0x000000ffffaa7224 */ /* 0x000fe200078e00a9 */
[----:B------:R-:W-:Y:S02]  /*13d70*/  MOV R169, R68 ;  /* 0x0000004400a97202 */ /* 0x000fe40000000f00 */
[----:B------:R1:W-:Y:S02]  /*13d80*/  MUFU.EX2 R68, R2 ;  /* 0x0000000200447308 */ /* 0x0003e40000000800 */
[----:B-1----:R-:W-:-:S06]  /*13d90*/  FFMA.FTZ R2, R171, c[0x0][0x2d0], -R6 ;  /* 0x0000b400ab027a23 */ /* 0x002fcc0000010806 */
[----:B------:R1:W-:Y:S02]  /*13da0*/  MUFU.EX2 R59, R2 ;  /* 0x00000002003b7308 */ /* 0x0003e40000000800 */
[----:B-1----:R-:W-:-:S06]  /*13db0*/  FFMA.FTZ R2, R180, c[0x0][0x2d0], -R0 ;  /* 0x0000b400b4027a23 */ /* 0x002fcc0000010800 */
[----:B------:R1:W-:Y:S02]  /*13dc0*/  MUFU.EX2 R58, R2 ;  /* 0x00000002003a7308 */ /* 0x0003e40000000800 */
[----:B-1----:R-:W-:-:S06]  /*13dd0*/  FFMA.FTZ R2, R181, c[0x0][0x2d0], -R0 ;  /* 0x0000b400b5027a23 */ /* 0x002fcc0000010800 */
[----:B------:R1:W1:Y:S02]  /*13de0*/  MUFU.EX2 R57, R2 ;  /* 0x0000000200397308 */ /* 0x0002640000000800 */
[----:B-1----:R-:W-:-:S06]  /*13df0*/  FFMA.FTZ R2, R182, c[0x0][0x2d0], -R0 ;  /* 0x0000b400b6027a23 */ /* 0x002fcc0000010800 */
[----:B------:R1:W-:Y:S01]  /*13e00*/  MUFU.EX2 R56, R2 ;  /* 0x0000000200387308 */ /* 0x0003e20000000800 */
[----:B----4-:R-:W-:Y:S02]  /*13e10*/  F2FP.BF16.PACK_AB R8, R93, R94 ;  /* 0x0000005e5d08723e */ /* 0x010fe400000010ff */
[----:B------:R-:W-:Y:S01]  /*13e20*/  F2FP.BF16.PACK_AB R9, R89, R90 ;  /* 0x0000005a5909723e */ /* 0x000fe200000010ff */
[----:B-1----:R-:W-:-:S04]  /*13e30*/  FFMA.FTZ R2, R183, c[0x0][0x2d0], -R0 ;  /* 0x0000b400b7027a23 */ /* 0x002fc80000010800 */
[----:B------:R1:W4:Y:S01]  /*13e40*/  MUFU.EX2 R31, R2 ;  /* 0x00000002001f7308 */ /* 0x0003220000000800 */
[----:B------:R-:W-:Y:S02]  /*13e50*/  F2FP.BF16.PACK_AB R10, R91, R92 ;  /* 0x0000005c5b0a723e */ /* 0x000fe400000010ff */
[----:B------:R-:W-:Y:S01]  /*13e60*/  F2FP.BF16.PACK_AB R11, R88, R75 ;  /* 0x0000004b580b723e */ /* 0x000fe200000010ff */
[----:B-1----:R-:W-:-:S04]  /*13e70*/  FFMA.FTZ R2, R173, c[0x0][0x2d0], -R5 ;  /* 0x0000b400ad027a23 */ /* 0x002fc80000010805 */
[----:B------:R1:W-:Y:S02]  /*13e80*/  MUFU.EX2 R29, R2 ;  /* 0x00000002001d7308 */ /* 0x0003e40000000800 */
[C---:B------:R-:W-:Y:S08]  /*13e90*/  HMMA.16816.F32.BF16 R124, R8.reuse, R24, R124 ;  /* 0x00000018087c723c */ /* 0x040ff0000004187c */
[----:B------:R-:W-:Y:S01]  /*13ea0*/  HMMA.16816.F32.BF16 R128, R8, R26, R128 ;  /* 0x0000001a0880723c */ /* 0x000fe20000041880 */
[----:B-1----:R-:W-:-:S07]  /*13eb0*/  FFMA.FTZ R2, R149, c[0x0][0x2d0], -R5 ;  /* 0x0000b40095027a23 */ /* 0x002fce0000010805 */
[C---:B--2---:R-:W-:Y:S01]  /*13ec0*/  HMMA.16816.F32.BF16 R140, R8.reuse, R20, R140 ;  /* 0x00000014088c723c */ /* 0x044fe2000004188c */
[----:B------:R1:W-:Y:S07]  /*13ed0*/  MUFU.EX2 R30, R2 ;  /* 0x00000002001e7308 */ /* 0x0003ee0000000800 */
[C---:B------:R-:W-:Y:S08]  /*13ee0*/  HMMA.16816.F32.BF16 R144, R8.reuse, R22, R144 ;  /* 0x000000160890723c */ /* 0x040ff00000041890 */
[----:B------:R-:W-:Y:S01]  /*13ef0*/  HMMA.16816.F32.BF16 R156, R8, R16, R156 ;  /* 0x00000010089c723c */ /* 0x000fe2000004189c */
[----:B-1----:R-:W-:-:S07]  /*13f00*/  FFMA.FTZ R2, R148, c[0x0][0x2d0], -R5 ;  /* 0x0000b40094027a23 */ /* 0x002fce0000010805 */
[C---:B------:R-:W-:Y:S01]  /*13f10*/  HMMA.16816.F32.BF16 R160, R8.reuse, R18, R84 ;  /* 0x0000001208a0723c */ /* 0x040fe20000041854 */
[----:B------:R1:W-:Y:S07]  /*13f20*/  MUFU.EX2 R28, R2 ;  /* 0x00000002001c7308 */ /* 0x0003ee0000000800 */
[C---:B------:R-:W-:Y:S08]  /*13f30*/  HMMA.16816.F32.BF16 R80, R8.reuse, R12, R80 ;  /* 0x0000000c0850723c */ /* 0x040ff00000041850 */
[----:B------:R-:W-:Y:S01]  /*13f40*/  HMMA.16816.F32.BF16 R76, R8, R14, R76 ;  /* 0x0000000e084c723c */ /* 0x000fe2000004184c */
[----:B-1----:R-:W-:-:S06]  /*13f50*/  FFMA.FTZ R2, R112, c[0x0][0x2d0], -R5 ;  /* 0x0000b40070027a23 */ /* 0x002fcc0000010805 */
[----:B------:R-:W-:Y:S02]  /*13f60*/  F2FP.BF16.PACK_AB R8, R69, R74 ;  /* 0x0000004a4508723e */ /* 0x000fe400000010ff */
[----:B------:R-:W-:Y:S02]  /*13f70*/  F2FP.BF16.PACK_AB R9, R57, R58 ;  /* 0x0000003a3909723e */ /* 0x000fe400000010ff */
[----:B------:R-:W-:Y:S02]  /*13f80*/  F2FP.BF16.PACK_AB R10, R59, R68 ;  /* 0x000000443b0a723e */ /* 0x000fe400000010ff */
[----:B----4-:R-:W-:Y:S01]  /*13f90*/  F2FP.BF16.PACK_AB R11, R31, R56 ;  /* 0x000000381f0b723e */ /* 0x010fe200000010ff */
[----:B------:R-:W-:Y:S01]  /*13fa0*/  IMAD.MOV.U32 R175, RZ, RZ, R113 ;  /* 0x000000ffffaf7224 */ /* 0x000fe200078e0071 */
[----:B------:R-:W-:-:S05]  /*13fb0*/  MOV R113, R169 ;  /* 0x000000a900717202 */ /* 0x000fca0000000f00 */
[----:B------:R-:W-:Y:S01]  /*13fc0*/  HMMA.16816.F32.BF16 R64, R8, R24, R64 ;  /* 0x000000180840723c */ /* 0x000fe20000041840 */
[----:B------:R1:W-:Y:S01]  /*13fd0*/  MUFU.EX2 R25, R2 ;  /* 0x0000000200197308 */ /* 0x0003e20000000800 */
[----:B------:R-:W-:Y:S02]  /*13fe0*/  IMAD.MOV.U32 R148, RZ, RZ, R115 ;  /* 0x000000ffff947224 */ /* 0x000fe400078e0073 */
[----:B------:R-:W-:Y:S02]  /*13ff0*/  IMAD.MOV.U32 R149, RZ, RZ, R114 ;  /* 0x000000ffff957224 */ /* 0x000fe400078e0072 */
[----:B------:R-:W-:Y:S02]  /*14000*/  IMAD.MOV.U32 R112, RZ, RZ, R170 ;  /* 0x000000ffff707224 */ /* 0x000fe400078e00aa */
[----:B------:R-:W-:Y:S02]  /*14010*/  IMAD.MOV.U32 R115, RZ, RZ, R154 ;  /* 0x000000ffff737224 */ /* 0x000fe400078e009a */
[----:B------:R-:W-:-:S02]  /*14020*/  IMAD.MOV.U32 R114, RZ, RZ, R165 ;  /* 0x000000ffff727224 */ /* 0x000fc400078e00a5 */
[----:B------:R-:W-:Y:S02]  /*14030*/  IMAD.MOV.U32 R170, RZ, RZ, R155 ;  /* 0x000000ffffaa7224 */ /* 0x000fe400078e009b */
[----:B-1----:R-:W-:Y:S02]  /*14040*/  FFMA.FTZ R2, R250, c[0x0][0x2d0], -R3 ;  /* 0x0000b400fa027a23 */ /* 0x002fe40000010803 */
[----:B------:R-:W-:Y:S02]  /*14050*/  IMAD.MOV.U32 R154, RZ, RZ, R152 ;  /* 0x000000ffff9a7224 */ /* 0x000fe400078e0098 */
[----:B------:R1:W-:Y:S01]  /*14060*/  MUFU.EX2 R24, R2 ;  /* 0x0000000200187308 */ /* 0x0003e20000000800 */
[----:B------:R-:W-:Y:S01]  /*14070*/  IMAD.MOV.U32 R169, RZ, RZ, R153 ;  /* 0x000000ffffa97224 */ /* 0x000fe200078e0099 */
[----:B------:R-:W-:Y:S01]  /*14080*/  HMMA.16816.F32.BF16 R48, R8, R22, R48 ;  /* 0x000000160830723c */ /* 0x000fe20000041830 */
[----:B------:R-:W-:Y:S01]  /*14090*/  IMAD.MOV.U32 R155, RZ, RZ, R150 ;  /* 0x000000ffff9b7224 */ /* 0x000fe200078e0096 */
[----:B------:R-:W-:Y:S01]  /*140a0*/  MOV R150, R134 ;  /* 0x0000008600967202 */ /* 0x000fe20000000f00 */
[----:B------:R-:W-:-:S02]  /*140b0*/  IMAD.MOV.U32 R152, RZ, RZ, R135 ;  /* 0x000000ffff987224 */ /* 0x000fc400078e0087 */
[----:B------:R-:W-:Y:S02]  /*140c0*/  IMAD.MOV.U32 R153, RZ, RZ, R151 ;  /* 0x000000ffff997224 */ /* 0x000fe400078e0097 */
[----:B------:R-:W-:Y:S01]  /*140d0*/  IMAD.MOV.U32 R171, RZ, RZ, R113 ;  /* 0x000000ffffab7224 */ /* 0x000fe200078e0071 */
[----:B------:R-:W-:Y:S01]  /*140e0*/  MOV R173, R114 ;  /* 0x0000007200ad7202 */ /* 0x000fe20000000f00 */
[----:B------:R-:W-:Y:S02]  /*140f0*/  IMAD.MOV.U32 R113, RZ, RZ, R170 ;  /* 0x000000ffff717224 */ /* 0x000fe400078e00aa */
[----:B-1----:R-:W-:Y:S01]  /*14100*/  FFMA.FTZ R2, R248, c[0x0][0x2d0], -R3 ;  /* 0x0000b400f8027a23 */ /* 0x002fe20000010803 */
[----:B------:R-:W-:Y:S01]  /*14110*/  MOV R170, R154 ;  /* 0x0000009a00aa7202 */ /* 0x000fe20000000f00 */
[----:B------:R-:W-:Y:S02]  /*14120*/  IMAD.MOV.U32 R151, RZ, RZ, R133 ;  /* 0x000000ffff977224 */ /* 0x000fe400078e0085 */
[----:B------:R1:W-:Y:S01]  /*14130*/  MUFU.EX2 R23, R2 ;  /* 0x0000000200177308 */ /* 0x0003e20000000800 */
[----:B------:R-:W-:-:S02]  /*14140*/  IMAD.MOV.U32 R114, RZ, RZ, R169 ;  /* 0x000000ffff727224 */ /* 0x000fc400078e00a9 */
[----:B------:R-:W-:Y:S02]  /*14150*/  IMAD.MOV.U32 R154, RZ, RZ, R152 ;  /* 0x000000ffff9a7224 */ /* 0x000fe400078e0098 */
[----:B------:R-:W-:Y:S02]  /*14160*/  IMAD.MOV.U32 R174, RZ, RZ, R148 ;  /* 0x000000ffffae7224 */ /* 0x000fe400078e0094 */
[----:B------:R-:W-:Y:S01]  /*14170*/  IMAD.MOV.U32 R169, RZ, RZ, R153 ;  /* 0x000000ffffa97224 */ /* 0x000fe200078e0099 */
[----:B------:R-:W-:Y:S01]  /*14180*/  HMMA.16816.F32.BF16 R52, R8, R20, R52 ;  /* 0x000000140834723c */ /* 0x000fe20000041834 */
[----:B------:R-:W-:Y:S02]  /*14190*/  IMAD.MOV.U32 R153, RZ, RZ, R150 ;  /* 0x000000ffff997224 */ /* 0x000fe400078e0096 */
[----:B------:R-:W-:Y:S02]  /*141a0*/  IMAD.MOV.U32 R152, RZ, RZ, R151 ;  /* 0x000000ffff987224 */ /* 0x000fe400078e0097 */
[----:B-1----:R-:W-:-:S02]  /*141b0*/  FFMA.FTZ R2, R149, c[0x0][0x2d0], -R3 ;  /* 0x0000b40095027a23 */ /* 0x002fc40000010803 */
[----:B------:R-:W-:Y:S02]  /*141c0*/  FFMA.FTZ R3, R175, c[0x0][0x2d0], -R3 ;  /* 0x0000b400af037a23 */ /* 0x000fe40000010803 */
[----:B------:R-:W-:Y:S01]  /*141d0*/  IMAD.MOV.U32 R172, RZ, RZ, R112 ;  /* 0x000000ffffac7224 */ /* 0x000fe200078e0070 */
[----:B------:R-:W-:Y:S01]  /*141e0*/  MOV R165, R132 ;  /* 0x0000008400a57202 */ /* 0x000fe20000000f00 */
[----:B------:R1:W-:Y:S01]  /*141f0*/  MUFU.EX2 R21, R3 ;  /* 0x0000000300157308 */ /* 0x0003e20000000800 */
[----:B------:R-:W-:Y:S01]  /*14200*/  IMAD.MOV.U32 R213, RZ, RZ, R170 ;  /* 0x000000ffffd57224 */ /* 0x000fe200078e00aa */
[----:B------:R-:W-:Y:S01]  /*14210*/  MOV R170, R154 ;  /* 0x0000009a00aa7202 */ /* 0x000fe20000000f00 */
[----:B------:R-:W-:Y:S01]  /*14220*/  IMAD.MOV.U32 R154, RZ, RZ, R153 ;  /* 0x000000ffff9a7224 */ /* 0x000fe200078e0099 */
[C---:B------:R-:W-:Y:S01]  /*14230*/  HMMA.16816.F32.BF16 R44, R8.reuse, R12, R44 ;  /* 0x0000000c082c723c */ /* 0x040fe2000004182c */
[----:B------:R-:W-:Y:S01]  /*14240*/  IMAD.MOV.U32 R153, RZ, RZ, R152 ;  /* 0x000000ffff997224 */ /* 0x000fe200078e0098 */
[----:B------:R-:W-:Y:S01]  /*14250*/  @UP2 UMOV UR19, UR25 ;  /* 0x0000001900132c82 */ /* 0x000fe20008000000 */
[----:B------:R-:W-:Y:S01]  /*14260*/  IMAD.MOV.U32 R152, RZ, RZ, R139 ;  /* 0x000000ffff987224 */ /* 0x000fe200078e008b */
[----:B------:R2:W-:Y:S01]  /*14270*/  MUFU.EX2 R22, R2 ;  /* 0x0000000200167308 */ /* 0x0005e20000000800 */
[----:B------:R-:W-:Y:S01]  /*14280*/  IMAD.MOV.U32 R139, RZ, RZ, R120 ;  /* 0x000000ffff8b7224 */ /* 0x000fe200078e0078 */
[----:B------:R-:W-:Y:S01]  /*14290*/  MOV R120, R7 ;  /* 0x0000000700787202 */ /* 0x000fe20000000f00 */
[----:B------:R-:W-:Y:S01]  /*142a0*/  FFMA.FTZ R5, R173, c[0x0][0x2d0], -R0 ;  /* 0x0000b400ad057a23 */ /* 0x000fe20000010800 */
[----:B------:R-:W-:Y:S01]  /*142b0*/  HMMA.16816.F32.BF16 R32, R8, R14, R32 ;  /* 0x0000000e0820723c */ /* 0x000fe20000041820 */
[----:B------:R-:W-:Y:S01]  /*142c0*/  IMAD.MOV.U32 R112, RZ, RZ, R115 ;  /* 0x000000ffff707224 */ /* 0x000fe200078e0073 */
[----:B------:R-:W4:Y:S01]  /*142d0*/  LDSM.16.MT88.4 R132, [R224+0x3100] ;  /* 0x00310000e084783b */ /* 0x000f220000004200 */
[----:B-1----:R-:W-:-:S02]  /*142e0*/  FFMA.FTZ R3, R174, c[0x0][0x2d0], -R6 ;  /* 0x0000b400ae037a23 */ /* 0x002fc40000010806 */
[----:B------:R-:W-:Y:S01]  /*142f0*/  FFMA.FTZ R7, R249, c[0x0][0x2d0], -R0 ;  /* 0x0000b400f9077a23 */ /* 0x000fe20000010800 */
[----:B------:R-:W1:Y:S01]  /*14300*/  LDSM.16.MT88.4 R148, [R227+0x3100] ;  /* 0x00310000e394783b */ /* 0x000e620000004200 */
[----:B------:R3:W1:Y:S01]  /*14310*/  MUFU.EX2 R20, R3 ;  /* 0x0000000300147308 */ /* 0x0006620000000800 */
[----:B------:R-:W-:Y:S02]  /*14320*/  FADD.FTZ R12, R221, R211 ;  /* 0x000000d3dd0c7221 */ /* 0x000fe40000010000 */
[----:B--2---:R-:W-:Y:S01]  /*14330*/  FFMA.FTZ R2, R172, c[0x0][0x2d0], -R6 ;  /* 0x0000b400ac027a23 */ /* 0x004fe20000010806 */
[----:B------:R-:W-:Y:S01]  /*14340*/  HMMA.16816.F32.BF16 R60, R8, R26, R60 ;  /* 0x0000001a083c723c */ /* 0x000fe2000004183c */
[----:B------:R-:W-:-:S03]  /*14350*/  IMAD.MOV.U32 R115, RZ, RZ, R165 ;  /* 0x000000ffff737224 */ /* 0x000fc600078e00a5 */
[----:B------:R2:W-:Y:S04]  /*14360*/  MUFU.EX2 R14, R4 ;  /* 0x00000004000e7308 */ /* 0x0005e80000000800 */
[----:B------:R-:W-:Y:S01]  /*14370*/  HMMA.16816.F32.BF16 R36, R8, R16, R36 ;  /* 0x000000100824723c */ /* 0x000fe20000041824 */
[----:B---3--:R-:W-:-:S03]  /*14380*/  FFMA.FTZ R3, R171, c[0x0][0x2d0], -R6 ;  /* 0x0000b400ab037a23 */ /* 0x008fc60000010806 */
[----:B------:R3:W-:Y:S01]  /*14390*/  MUFU.EX2 R15, R2 ;  /* 0x00000002000f7308 */ /* 0x0007e20000000800 */
[----:B------:R-:W-:-:S03]  /*143a0*/  FFMA.FTZ R6, R251, c[0x0][0x2d0], -R0 ;  /* 0x0000b400fb067a23 */ /* 0x000fc60000010800 */
[----:B------:R-:W-:Y:S01]  /*143b0*/  HMMA.16816.F32.BF16 R40, R8, R18, R40 ;  /* 0x000000120828723c */ /* 0x000fe20000041828 */
[----:B------:R-:W-:Y:S02]  /*143c0*/  FFMA.FTZ R0, R243, c[0x0][0x2d0], -R0 ;  /* 0x0000b400f3007a23 */ /* 0x000fe40000010800 */
[----:B------:R-:W-:Y:S01]  /*143d0*/  IMAD.MOV.U32 R207, RZ, RZ, R114 ;  /* 0x000000ffffcf7224 */ /* 0x000fe200078e0072 */
[----:B------:R1:W-:Y:S01]  /*143e0*/  MUFU.EX2 R13, R3 ;  /* 0x00000003000d7308 */ /* 0x0003e20000000800 */
[----:B--2---:R-:W-:Y:S02]  /*143f0*/  FADD.FTZ R4, R244, R222 ;  /* 0x000000def4047221 */ /* 0x004fe40000010000 */
[----:B------:R-:W-:Y:S01]  /*14400*/  IMAD.MOV.U32 R168, RZ, RZ, R113 ;  /* 0x000000ffffa87224 */ /* 0x000fe200078e0071 */
[----:B------:R-:W-:Y:S01]  /*14410*/  @UP2 USHF.R.U32.HI UR17, URZ, UR5, UR19 ;  /* 0x000000053f112299 */ /* 0x000fe20008011613 */
[----:B------:R-:W-:Y:S01]  /*14420*/  FADD.FTZ R4, R252, R4 ;  /* 0x00000004fc047221 */ /* 0x000fe20000010000 */
[----:B------:R-:W2:Y:S02]  /*14430*/  LDSM.16.MT88.4 R164, [R225+0x3100] ;  /* 0x00310000e1a4783b */ /* 0x000ea40000004200 */
[----:B------:R4:W-:Y:S01]  /*14440*/  MUFU.EX2 R11, R0 ;  /* 0x00000000000b7308 */ /* 0x0009e20000000800 */
[----:B---3--:R-:W-:-:S02]  /*14450*/  FADD.FTZ R2, R155, R154 ;  /* 0x0000009a9b027221 */ /* 0x008fc40000010000 */
[----:B------:R-:W-:Y:S01]  /*14460*/  IMAD.MOV.U32 R209, RZ, RZ, R115 ;  /* 0x000000ffffd17224 */ /* 0x000fe200078e0073 */
[----:B------:R-:W-:Y:S01]  /*14470*/  MOV R171, R112 ;  /* 0x0000007000ab7202 */ /* 0x000fe20000000f00 */
[----:B------:R-:W3:Y:S01]  /*14480*/  LDSM.16.MT88.4 R16, [R226+0x3100] ;  /* 0x00310000e210783b */ /* 0x000ee20000004200 */
[----:B-1----:R-:W-:Y:S02]  /*14490*/  FADD.FTZ R3, R169, R170 ;  /* 0x000000aaa9037221 */ /* 0x002fe40000010000 */
[----:B------:R1:W1:Y:S01]  /*144a0*/  MUFU.EX2 R8, R5 ;  /* 0x0000000500087308 */ /* 0x0002620000000800 */
[----:B------:R-:W-:Y:S02]  /*144b0*/  FADD.FTZ R2, R123, R2 ;  /* 0x000000027b027221 */ /* 0x000fe40000010000 */
[----:B------:R-:W-:Y:S02]  /*144c0*/  FADD.FTZ R3, R120, R3 ;  /* 0x0000000378037221 */ /* 0x000fe40000010000 */
[----:B----4-:R-:W-:-:S02]  /*144d0*/  FADD.FTZ R0, R139, R12 ;  /* 0x0000000c8b007221 */ /* 0x010fc40000010000 */
[----:B------:R-:W-:Y:S02]  /*144e0*/  FADD.FTZ R3, R209, R3 ;  /* 0x00000003d1037221 */ /* 0x000fe40000010000 */
[----:B------:R-:W-:Y:S02]  /*144f0*/  FADD.FTZ R2, R207, R2 ;  /* 0x00000002cf027221 */ /* 0x000fe40000010000 */
[----:B-1----:R-:W-:Y:S02]  /*14500*/  FADD.FTZ R5, R138, R0 ;  /* 0x000000008a057221 */ /* 0x002fe40000010000 */
[----:B------:R-:W-:Y:S02]  /*14510*/  FADD.FTZ R0, R213, R4 ;  /* 0x00000004d5007221 */ /* 0x000fe40000010000 */
[----:B------:R-:W-:Y:S02]  /*14520*/  FADD.FTZ R5, R247, R5 ;  /* 0x00000005f7057221 */ /* 0x000fe40000010000 */
[----:B------:R-:W-:-:S02]  /*14530*/  FADD.FTZ R4, R215, R0 ;  /* 0x00000000d7047221 */ /* 0x000fc40000010000 */
[----:B------:R-:W-:Y:S02]  /*14540*/  IMAD.MOV.U32 R170, RZ, RZ, R153 ;  /* 0x000000ffffaa7224 */ /* 0x000fe400078e0099 */
[----:B------:R-:W-:Y:S01]  /*14550*/  FADD.FTZ R3, R168, R3 ;  /* 0x00000003a8037221 */ /* 0x000fe20000010000 */
[----:B------:R1:W-:Y:S01]  /*14560*/  MUFU.EX2 R10, R7 ;  /* 0x00000007000a7308 */ /* 0x0003e20000000800 */
[----:B------:R-:W-:Y:S02]  /*14570*/  IMAD.MOV.U32 R169, RZ, RZ, R152 ;  /* 0x000000ffffa97224 */ /* 0x000fe400078e0098 */
[----:B------:R-:W-:Y:S02]  /*14580*/  FADD.FTZ R2, R171, R2 ;  /* 0x00000002ab027221 */ /* 0x000fe40000010000 */
[----:B------:R-:W-:Y:S01]  /*14590*/  FADD.FTZ R0, R246, R5 ;  /* 0x00000005f6007221 */ /* 0x000fe20000010000 */
[----:B------:R-:W-:Y:S01]  /*145a0*/  MOV R113, R122 ;  /* 0x0000007a00717202 */ /* 0x000fe20000000f00 */
[----:B------:R-:W-:Y:S01]  /*145b0*/  IMAD.MOV.U32 R112, RZ, RZ, R121 ;  /* 0x000000ffff707224 */ /* 0x000fe200078e0079 */
[----:B------:R4:W2:Y:S01]  /*145c0*/  MUFU.EX2 R9, R6 ;  /* 0x0000000600097308 */ /* 0x0008a20000000800 */
[----:B------:R-:W-:-:S02]  /*145d0*/  FADD.FTZ R5, R169, R2 ;  /* 0x00000002a9057221 */ /* 0x000fc40000010000 */
[----:B------:R-:W-:Y:S02]  /*145e0*/  IMAD.MOV.U32 R114, RZ, RZ, R137 ;  /* 0x000000ffff727224 */ /* 0x000fe400078e0089 */
[----:B-1----:R-:W-:Y:S02]  /*145f0*/  FADD.FTZ R7, R218, R4 ;  /* 0x00000004da077221 */ /* 0x002fe40000010000 */
[----:B------:R-:W-:Y:S02]  /*14600*/  FADD.FTZ R4, R223, R0 ;  /* 0x00000000df047221 */ /* 0x000fe40000010000 */
[----:B----4-:R-:W-:Y:S02]  /*14610*/  FADD.FTZ R6, R170, R3 ;  /* 0x00000003aa067221 */ /* 0x010fe40000010000 */
        /* <DEDUP_REMOVED lines=67> */
[----:B------:R-:W-:Y:S01]  /*14a50*/  UIADD3 UR5, UR17, UR14, -UR20 ;  /* 0x0000000e11057290 */ /* 0x000fe2000fffe814 */
[----:B------:R-:W-:-:S02]  /*14a60*/  FADD.FTZ R5, R75, R5 ;  /* 0x000000054b057221 */ /* 0x000fc40000010000 */
[----:B------:R-:W-:Y:S01]  /*14a70*/  FADD.FTZ R0, R59, R0 ;  /* 0x000000003b007221 */ /* 0x000fe20000010000 */
[----:B------:R-:W-:Y:S01]  /*14a80*/  UMOV UR4, URZ ;  /* 0x0000003f00047c82 */ /* 0x000fe20008000000 */
[----:B------:R-:W-:Y:S02]  /*14a90*/  FADD.FTZ R3, R31, R3 ;  /* 0x000000031f037221 */ /* 0x000fe40000010000 */
[----:B------:R-:W-:Y:S01]  /*14aa0*/  FADD.FTZ R4, R91, R4 ;  /* 0x000000045b047221 */ /* 0x000fe20000010000 */
[----:B------:R-:W-:Y:S01]  /*14ab0*/  UIMAD.WIDE UR4, UR5, -0x6db6db6d, UR4 ;  /* 0x92492493050478a5 */ /* 0x000fe2000f8e0204 */
[----:B------:R-:W-:Y:S02]  /*14ac0*/  FADD.FTZ R5, R88, R5 ;  /* 0x0000000558057221 */ /* 0x000fe40000010000 */
[----:B------:R-:W-:Y:S02]  /*14ad0*/  FADD.FTZ R2, R20, R0 ;  /* 0x0000000014027221 */ /* 0x000fe40000010000 */
[----:B------:R-:W-:-:S02]  /*14ae0*/  FADD.FTZ R0, R8, R3 ;  /* 0x0000000308007221 */ /* 0x000fc40000010000 */
[----:B------:R-:W-:Y:S01]  /*14af0*/  FADD.FTZ R4, R29, R4 ;  /* 0x000000041d047221 */ /* 0x000fe20000010000 */
[----:B------:R-:W-:Y:S01]  /*14b00*/  USHF.R.U32.HI UR6, URZ, 0x1f, UR5 ;  /* 0x0000001f3f067899 */ /* 0x000fe20008011605 */
[----:B------:R-:W-:Y:S02]  /*14b10*/  FADD.FTZ R5, R24, R5 ;  /* 0x0000000518057221 */ /* 0x000fe40000010000 */
[----:B------:R-:W-:Y:S02]  /*14b20*/  FADD.FTZ R3, R15, R2 ;  /* 0x000000020f037221 */ /* 0x000fe40000010000 */
[----:B--2---:R-:W-:Y:S02]  /*14b30*/  FADD.FTZ R2, R9, R0 ;  /* 0x0000000009027221 */ /* 0x004fe40000010000 */
[----:B------:R-:W-:Y:S01]  /*14b40*/  FADD.FTZ R0, R30, R4 ;  /* 0x000000041e007221 */ /* 0x000fe20000010000 */
[----:B------:R-:W-:Y:S01]  /*14b50*/  ULEA.HI.SX32 UR6, UR5, UR6, 0x1a ;  /* 0x0000000605067291 */ /* 0x000fe2000f8fd23f */
[----:B------:R-:W-:-:S02]  /*14b60*/  FADD.FTZ R5, R23, R5 ;  /* 0x0000000517057221 */ /* 0x000fc40000010000 */
[----:B------:R-:W-:Y:S02]  /*14b70*/  FADD.FTZ R4, R14, R3 ;  /* 0x000000030e047221 */ /* 0x000fe40000010000 */
[----:B------:R-:W-:Y:S02]  /*14b80*/  FADD.FTZ R3, R10, R2 ;  /* 0x000000020a037221 */ /* 0x000fe40000010000 */
[----:B------:R-:W-:Y:S01]  /*14b90*/  FADD.FTZ R2, R28, R0 ;  /* 0x000000001c027221 */ /* 0x000fe20000010000 */
[----:B------:R-:W-:Y:S01]  /*14ba0*/  UISETP.LT.AND UP0, UPT, URZ, UR6, UPT ;  /* 0x000000063f00728c */ /* 0x000fe2000bf01270 */
[----:B------:R-:W-:Y:S02]  /*14bb0*/  FADD.FTZ R0, R22, R5 ;  /* 0x0000000516007221 */ /* 0x000fe40000010000 */
[----:B------:R-:W-:Y:S02]  /*14bc0*/  FADD.FTZ R4, R13, R4 ;  /* 0x000000040d047221 */ /* 0x000fe40000010000 */
[----:B------:R-:W-:Y:S01]  /*14bd0*/  FADD.FTZ R3, R11, R3 ;  /* 0x000000030b037221 */ /* 0x000fe20000010000 */
[----:B------:R-:W-:Y:S01]  /*14be0*/  UIADD3 UR12, UR13, -0x2, URZ ;  /* 0xfffffffe0d0c7890 */ /* 0x000fe2000fffe03f */
[----:B------:R-:W-:Y:S01]  /*14bf0*/  FADD.FTZ R0, R21, R0 ;  /* 0x0000000015007221 */ /* 0x000fe20000010000 */
[----:B------:R-:W-:Y:S01]  /*14c00*/  USEL UR6, URZ, UR6, !UP0 ;  /* 0x000000063f067287 */ /* 0x000fe2000c000000 */
[----:B------:R-:W-:Y:S01]  /*14c10*/  FADD.FTZ R2, R25, R2 ;  /* 0x0000000219027221 */ /* 0x000fe20000010000 */
[----:B------:R1:W-:Y:S02]  /*14c20*/  STL [R1+0x2c], R4 ;  /* 0x00002c0401007387 */ /* 0x0003e40000100800 */
[----:B------:R-:W-:-:S02]  /*14c30*/  UISETP.GE.AND UP0, UPT, UR12, UR6, UPT ;  /* 0x000000060c00728c */ /* 0x000fc4000bf06270 */
[----:B------:R1:W-:Y:S04]  /*14c40*/  STL [R1+0x30], R3 ;  /* 0x0000300301007387 */ /* 0x0003e80000100800 */
[----:B------:R1:W-:Y:S04]  /*14c50*/  STL [R1+0x34], R0 ;  /* 0x0000340001007387 */ /* 0x0003e80000100800 */
[----:B------:R1:W-:Y:S01]  /*14c60*/  STL [R1+0x38], R2 ;  /* 0x0000380201007387 */ /* 0x0003e20000100800 */
[----:B------:R-:W-:Y:S02]  /*14c70*/  PLOP3.LUT P0, PT, PT, PT, UP0, 0x80, 0x0 ;  /* 0x000000000000781c */ /* 0x000fe40003f0f008 */
        /* <DEDUP_REMOVED lines=17> */
[----:B---3--:R-:W-:Y:S08]  /*14d90*/  HMMA.16816.F32.BF16 R172, R176, R16, R80 ;  /* 0x00000010b0ac723c */ /* 0x008ff00000041850 */
[C---:B------:R-:W-:Y:S08]  /*14da0*/  HMMA.16816.F32.BF16 R132, R180.reuse, R134, R60 ;  /* 0x00000086b484723c */ /* 0x040ff0000004183c */
[C---:B------:R-:W-:Y:S08]  /*14db0*/  HMMA.16816.F32.BF16 R148, R180.reuse, R150, R48 ;  /* 0x00000096b494723c */ /* 0x040ff00000041830 */
[C---:B------:R-:W-:Y:S08]  /*14dc0*/  HMMA.16816.F32.BF16 R164, R180.reuse, R166, R40 ;  /* 0x000000a6b4a4723c */ /* 0x040ff00000041828 */
[----:B------:R-:W-:Y:S08]  /*14dd0*/  HMMA.16816.F32.BF16 R168, R180, R16, R44 ;  /* 0x00000010b4a8723c */ /* 0x000ff0000004182c */
[-C--:B------:R-:W-:Y:S08]  /*14de0*/  HMMA.16816.F32.BF16 R176, R176, R18.reuse, R76 ;  /* 0x00000012b0b0723c */ /* 0x080ff0000004184c */
[----:B------:R-:W-:Y:S01]  /*14df0*/  HMMA.16816.F32.BF16 R180, R180, R18, R32 ;  /* 0x00000012b4b4723c */ /* 0x000fe20000041820 */
[----:B------:R-:W-:Y:S07]  /*14e00*/  @!P0 BRA `(.L_x_784) ;  /* 0x0000659000008947 */ /* 0x000fee0003800000 */
[----:B-1----:R-:W2:Y:S01]  /*14e10*/  LDL R115, [R1+0x24] ;  /* 0x0000240001737983 */ /* 0x002ea20000100800 */
[----:B------:R-:W-:Y:S01]  /*14e20*/  PLOP3.LUT P1, PT, PT, PT, UP2, 0x80, 0x0 ;  /* 0x000000000000781c */ /* 0x000fe20003f2f028 */
[----:B------:R-:W-:Y:S01]  /*14e30*/  IMAD.MOV.U32 R116, RZ, RZ, R72 ;  /* 0x000000ffff747224 */ /* 0x000fe200078e0048 */
[----:B------:R-:W-:Y:S01]  /*14e40*/  PLOP3.LUT P0, PT, PT, PT, UP2, 0x80, 0x0 ;  /* 0x000000000000781c */ /* 0x000fe20003f0f028 */
[----:B------:R-:W-:Y:S01]  /*14e50*/  IMAD.MOV.U32 R3, RZ, RZ, R73 ;  /* 0x000000ffff037224 */ /* 0x000fe200078e0049 */
[----:B------:R-:W-:Y:S01]  /*14e60*/  MOV R118, R70 ;  /* 0x0000004600767202 */ /* 0x000fe20000000f00 */
[----:B------:R-:W-:Y:S01]  /*14e70*/  IMAD.MOV.U32 R117, RZ, RZ, R71 ;  /* 0x000000ffff757224 */ /* 0x000fe200078e0047 */
[----:B------:R-:W-:-:S02]  /*14e80*/  ULDC UR5, c[0x0][0x210] ;  /* 0x0000840000057ab9 */ /* 0x000fc40000000800 */
[----:B------:R-:W-:Y:S02]  /*14e90*/  ULDC UR4, c[0x0][0x1e8] ;  /* 0x00007a0000047ab9 */ /* 0x000fe40000000800 */
[----:B------:R-:W-:Y:S02]  /*14ea0*/  UIMAD UR5, UR16, UR5, URZ ;  /* 0x00000005100572a4 */ /* 0x000fe4000f8e023f */
[----:B------:R-:W-:Y:S01]  /*14eb0*/  UIMAD UR4, UR16, UR4, URZ ;  /* 0x00000004100472a4 */ /* 0x000fe2000f8e023f */
[----:B--2---:R-:W-:-:S05]  /*14ec0*/  @P1 IMAD.HI.U32 R0, R115, c[0x0][0x2c8], RZ ;  /* 0x0000b20073001a27 */ /* 0x004fca00078e00ff */
[----:B------:R-:W-:-:S05]  /*14ed0*/  @P0 SHF.R.U32.HI R0, RZ, c[0x0][0x2cc], R0 ;  /* 0x0000b300ff000a19 */ /* 0x000fca0000011600 */
[----:B------:R1:W-:Y:S02]  /*14ee0*/  @P0 STL [R1+0x20], R0 ;  /* 0x0000200001000387 */ /* 0x0003e40000100800 */
.L_x_787:
[----:B------:R-:W-:Y:S04]  /*14ef0*/  DEPBAR.LE SB0, 0x0 ;  /* 0x000080000000791a */ /* 0x000fe80000000000 */
[----:B------:R-:W-:Y:S01]  /*14f00*/  BAR.SYNC.DEFER_BLOCKING 0x0 ;  /* 0x0000000000007b1d */ /* 0x000fe20000010000 */
[----:B------:R-:W-:Y:S05]  /*14f10*/  ISETP.LE.AND P0, PT, RZ, UR12, PT ;  /* 0x0000000cff007c0c */ /* 0x000fea000bf03270 */
[----:B--2--5:R2:W3:Y:S04]  /*14f20*/  LDSM.16.M88.4 R112, [R230+0x7100] ;  /* 0x00710000e670783b */ /* 0x0244e80000000200 */
[----:B------:R2:W4:Y:S04]  /*14f30*/  LDSM.16.M88.4 R108, [R230+0x9100] ;  /* 0x00910000e66c783b */ /* 0x0005280000000200 */
[----:B-----5:R2:W1:Y:S04]  /*14f40*/  LDSM.16.M88.4 R16, [R119+0x3900] ;  /* 0x003900007710783b */ /* 0x0204680000000200 */
        /* <DEDUP_REMOVED lines=17> */
[----:B------:R-:W4:Y:S04]  /*15060*/  LDL R6, [R1+0x18] ;  /* 0x0000180001067983 */ /* 0x000f280000100800 */
[----:B------:R-:W5:Y:S01]  /*15070*/  LDL R13, [R1+0x8] ;  /* 0x00000800010d7983 */ /* 0x000f620000100800 */
[----:B-1-3--:R-:W-:Y:S01]  /*15080*/  SHF.R.S32.HI R0, RZ, 0x1f, R2 ;  /* 0x0000001fff007819 */ /* 0x00afe20000011402 */
[----:B------:R-:W-:Y:S04]  /*15090*/  IMAD.WIDE.U32 R4, R2, c[0x0][0x208], RZ ;  /* 0x0000820002047a25 */ /* 0x000fe800078e00ff */
[----:B------:R-:W-:Y:S04]  /*150a0*/  IMAD R0, R0, c[0x0][0x208], RZ ;  /* 0x0000820000007a24 */ /* 0x000fe800078e02ff */
[----:B------:R-:W-:Y:S01]  /*150b0*/  IMAD R0, R2, c[0x0][0x20c], R0 ;  /* 0x0000830002007a24 */ /* 0x000fe200078e0200 */
[----:B----4-:R-:W-:Y:S03]  /*150c0*/  SHF.R.S32.HI R2, RZ, 0x1f, R6 ;  /* 0x0000001fff027819 */ /* 0x010fe60000011406 */
[----:B------:R-:W-:Y:S02]  /*150d0*/  IMAD.IADD R5, R5, 0x1, R0 ;  /* 0x0000000105057824 */ /* 0x000fe400078e0200 */
[----:B------:R-:W-:Y:S02]  /*150e0*/  IMAD R2, R2, c[0x0][0x218], RZ ;  /* 0x0000860002027a24 */ /* 0x000fe400078e02ff */
[----:B------:R-:W-:Y:S05]  /*150f0*/  IMAD.WIDE.U32 R4, R6, c[0x0][0x218], R4 ;  /* 0x0000860006047a25 */ /* 0x000fea00078e0004 */
[----:B------:R-:W-:Y:S01]  /*15100*/  IADD3 R0, P1, R4, UR5, RZ ;  /* 0x0000000504007c10 */ /* 0x000fe2000ff3e0ff */
[----:B------:R-:W-:Y:S03]  /*15110*/  IMAD R4, R6, c[0x0][0x21c], R2 ;  /* 0x0000870006047a24 */ /* 0x000fe600078e0202 */
[C---:B------:R-:W-:Y:S02]  /*15120*/  LEA R2, P0, R0.reuse, c[0x0][0x1f8], 0x1 ;  /* 0x00007e0000027a11 */ /* 0x040fe400078008ff */
[----:B------:R-:W-:Y:S03]  /*15130*/  IADD3.X R4, R5, UR15, R4, P1, !PT ;  /* 0x0000000f05047c10 */ /* 0x000fe60008ffe404 */
[----:B------:R-:W1:Y:S01]  /*15140*/  SHFL.IDX PT, R6, R2, RZ, 0x181f ;  /* 0x00181fff02067589 */ /* 0x000e6200000e0000 */
[----:B------:R-:W-:Y:S03]  /*15150*/  LEA.HI.X R0, R0, c[0x0][0x1fc], R4, 0x1, P0 ;  /* 0x00007f0000007a11 */ /* 0x000fe600000f0c04 */
[----:B------:R-:W3:Y:S04]  /*15160*/  SHFL.IDX PT, R4, R2, 0x1, 0x181f ;  /* 0x00381f0002047f89 */ /* 0x000ee800000e0000 */
[----:B------:R-:W4:Y:S04]  /*15170*/  SHFL.IDX PT, R5, R0, RZ, 0x181f ;  /* 0x00181fff00057589 */ /* 0x000f2800000e0000 */
[----:B------:R-:W2:Y:S04]  /*15180*/  SHFL.IDX PT, R8, R0, 0x1, 0x181f ;  /* 0x00381f0000087f89 */ /* 0x000ea800000e0000 */
[----:B------:R-:W-:Y:S04]  /*15190*/  SHFL.IDX PT, R11, R0, 0x2, 0x181f ;  /* 0x00581f00000b7f89 */ /* 0x000fe800000e0000 */
[----:B------:R-:W-:Y:S04]  /*151a0*/  SHFL.IDX PT, R22, R0, 0x3, 0x181f ;  /* 0x00781f0000167f89 */ /* 0x000fe800000e0000 */
[----:B------:R-:W-:Y:S01]  /*151b0*/  SHFL.IDX PT, R21, R0, 0x4, 0x181f ;  /* 0x00981f0000157f89 */ /* 0x000fe200000e0000 */
[-C--:B-1----:R-:W-:Y:S03]  /*151c0*/  IADD3 R6, P1, R6, R242.reuse, RZ ;  /* 0x000000f206067210 */ /* 0x082fe60007f3e0ff */
[----:B------:R-:W-:Y:S01]  /*151d0*/  SHFL.IDX PT, R20, R0, 0x5, 0x181f ;  /* 0x00b81f0000147f89 */ /* 0x000fe200000e0000 */
[-C--:B---3--:R-:W-:Y:S03]  /*151e0*/  IADD3 R4, P0, R4, R242.reuse, RZ ;  /* 0x000000f204047210 */ /* 0x088fe60007f1e0ff */
[----:B------:R5:W-:Y:S01]  /*151f0*/  SHFL.IDX PT, R15, R0, 0x6, 0x181f ;  /* 0x00d81f00000f7f89 */ /* 0x000be200000e0000 */
[--C-:B----4-:R-:W-:Y:S03]  /*15200*/  IMAD.X R7, R5, 0x1, R241.reuse, P1 ;  /* 0x0000000105077824 */ /* 0x110fe600008e06f1 */
[----:B------:R-:W1:Y:S01]  /*15210*/  SHFL.IDX PT, R12, R2, 0x2, 0x181f ;  /* 0x00581f00020c7f89 */ /* 0x000e6200000e0000 */
[--C-:B--2---:R-:W-:Y:S03]  /*15220*/  IMAD.X R5, R8, 0x1, R241.reuse, P0 ;  /* 0x0000000108057824 */ /* 0x104fe600000e06f1 */
[----:B------:R-:W2:Y:S04]  /*15230*/  SHFL.IDX PT, R10, R2, 0x3, 0x181f ;  /* 0x00781f00020a7f89 */ /* 0x000ea800000e0000 */
[----:B------:R-:W3:Y:S04]  /*15240*/  SHFL.IDX PT, R9, R2, 0x4, 0x181f ;  /* 0x00981f0002097f89 */ /* 0x000ee800000e0000 */
[----:B------:R-:W4:Y:S04]  /*15250*/  SHFL.IDX PT, R14, R2, 0x5, 0x181f ;  /* 0x00b81f00020e7f89 */ /* 0x000f2800000e0000 */
[----:B------:R-:W4:Y:S01]  /*15260*/  SHFL.IDX PT, R2, R2, 0x6, 0x181f ;  /* 0x00d81f0002027f89 */ /* 0x000f2200000e0000 */
[----:B-----5:R-:W-:Y:S05]  /*15270*/  IADD3 R0, R13, 0x100, RZ ;  /* 0x000001000d007810 */ /* 0x020fea0007ffe0ff */
[----:B------:R4:W-:Y:S01]  /*15280*/  LDGSTS.E.BYPASS.LTC128B.128 [R0], [R6.64], !P5 ;  /* 0x0000000006007fae */ /* 0x0009e2000e901d56 */
[-C--:B-1----:R-:W-:Y:S03]  /*15290*/  IADD3 R12, P0, R12, R242.reuse, RZ ;  /* 0x000000f20c0c7210 */ /* 0x082fe60007f1e0ff */
[----:B------:R1:W-:Y:S01]  /*152a0*/  LDGSTS.E.BYPASS.LTC128B.128 [R0+0x800], [R4.64], !P5 ;  /* 0x0080000004007fae */ /* 0x0003e2000e901d56 */
[-C--:B--2---:R-:W-:Y:S01]  /*152b0*/  IADD3 R10, P3, R10, R242.reuse, RZ ;  /* 0x000000f20a0a7210 */ /* 0x084fe20007f7e0ff */
[--C-:B------:R-:W-:Y:S01]  /*152c0*/  IMAD.X R13, R11, 0x1, R241.reuse, P0 ;  /* 0x000000010b0d7824 */ /* 0x100fe200000e06f1 */
[-C--:B---3--:R-:W-:Y:S03]  /*152d0*/  IADD3 R8, P2, R9, R242.reuse, RZ ;  /* 0x000000f209087210 */ /* 0x088fe60007f5e0ff */
[--C-:B------:R-:W-:Y:S01]  /*152e0*/  IMAD.X R11, R22, 0x1, R241.reuse, P3 ;  /* 0x00000001160b7824 */ /* 0x100fe200018e06f1 */
[----:B------:R2:W-:Y:S01]  /*152f0*/  LDGSTS.E.BYPASS.LTC128B.128 [R0+0x1000], [R12.64], !P5 ;  /* 0x010000000c007fae */ /* 0x0005e2000e901d56 */
[--C-:B------:R-:W-:Y:S03]  /*15300*/  IMAD.X R9, R21, 0x1, R241.reuse, P2 ;  /* 0x0000000115097824 */ /* 0x100fe600010e06f1 */
[----:B------:R2:W-:Y:S04]  /*15310*/  LDGSTS.E.BYPASS.LTC128B.128 [R0+0x1800], [R10.64], !P5 ;  /* 0x018000000a007fae */ /* 0x0005e8000e901d56 */
[----:B------:R2:W-:Y:S01]  /*15320*/  LDGSTS.E.BYPASS.LTC128B.128 [R0+0x2000], [R8.64], !P5 ;  /* 0x0200000008007fae */ /* 0x0005e2000e901d56 */
[-C--:B----4-:R-:W-:Y:S02]  /*15330*/  IADD3 R6, P1, R14, R242.reuse, RZ ;  /* 0x000000f20e067210 */ /* 0x090fe40007f3e0ff */
[----:B-1----:R-:W-:Y:S03]  /*15340*/  IADD3 R4, P0, R2, R242, RZ ;  /* 0x000000f202047210 */ /* 0x002fe60007f1e0ff */
[--C-:B------:R-:W-:Y:S02]  /*15350*/  IMAD.X R7, R20, 0x1, R241.reuse, P1 ;  /* 0x0000000114077824 */ /* 0x100fe400008e06f1 */
[----:B------:R-:W-:Y:S03]  /*15360*/  IMAD.X R5, R15, 0x1, R241, P0 ;  /* 0x000000010f057824 */ /* 0x000fe600000e06f1 */
[----:B------:R2:W-:Y:S04]  /*15370*/  LDGSTS.E.BYPASS.LTC128B.128 [R0+0x2800], [R6.64], !P5 ;  /* 0x0280000006007fae */ /* 0x0005e8000e901d56 */
[----:B------:R2:W-:Y:S02]  /*15380*/  LDGSTS.E.BYPASS.LTC128B.128 [R0+0x3000], [R4.64], !P5 ;  /* 0x0300000004007fae */ /* 0x0005e4000e901d56 */
.L_x_785:
        /* <DEDUP_REMOVED lines=65> */
[----:B------:R-:W4:Y:S07]  /*157a0*/  LDSM.16.M88.4 R196, [R229+0x4900] ;  /* 0x00490000e5c4783b */ /* 0x000f2e0000000200 */
[----:B------:R-:W-:Y:S01]  /*157b0*/  HMMA.16816.F32.BF16 R112, R188, R222, R112 ;  /* 0x000000debc70723c */ /* 0x000fe20000041870 */
[----:B------:R-:W5:Y:S08]  /*157c0*/  LDSM.16.M88.4 R188, [R229+0x5100] ;  /* 0x00510000e5bc783b */ /* 0x000f700000000200 */
[----:B------:R-:W-:Y:S01]  /*157d0*/  LDSM.16.M88.4 R220, [R228] ;  /* 0x00000000e4dc783b */ /* 0x000fe20000000200 */
        /* <DEDUP_REMOVED lines=17> */
[----:B------:R-:W2:Y:S07]  /*158f0*/  LDSM.16.M88.4 R188, [R232+0x9100] ;  /* 0x00910000e8bc783b */ /* 0x000eae0000000200 */
        /* <DEDUP_REMOVED lines=41> */
[----:B------:R-:W-:Y:S01]  /*15b90*/  MUFU.TANH R249, R12 ;  /* 0x0000000c00f97308 */ /* 0x000fe20000002400 */
[----:B--2---:R2:W-:Y:S09]  /*15ba0*/  STL [R1+0xc], R2 ;  /* 0x00000c0201007387 */ /* 0x0045f20000100800 */
[----:B------:R-:W-:Y:S01]  /*15bb0*/  MUFU.TANH R250, R13 ;  /* 0x0000000d00fa7308 */ /* 0x000fe20000002400 */
[----:B---3--:R-:W3:Y:S01]  /*15bc0*/  LDSM.16.M88.4 R8, [R228+0x1000] ;  /* 0x00100000e408783b */ /* 0x008ee20000000200 */
[-C--:B-1----:R-:W-:Y:S08]  /*15bd0*/  HMMA.16816.F32.BF16 R20, R216, R4.reuse, R20 ;  /* 0x00000004d814723c */ /* 0x082ff00000041814 */
[----:B------:R-:W-:Y:S01]  /*15be0*/  MUFU.TANH R192, R16 ;  /* 0x0000001000c07308 */ /* 0x000fe20000002400 */
[----:B----4-:R1:W-:Y:S01]  /*15bf0*/  STL [R1+0x10], R0 ;  /* 0x0000100001007387 */ /* 0x0103e20000100800 */
[C---:B------:R-:W-:Y:S08]  /*15c00*/  HMMA.16816.F32.BF16 R24, R188.reuse, R4, R24 ;  /* 0x00000004bc18723c */ /* 0x040ff00000041818 */
[----:B--2---:R-:W2:Y:S01]  /*15c10*/  MUFU.TANH R2, R14 ;  /* 0x0000000e00027308 */ /* 0x004ea20000002400 */
[-C--:B------:R-:W-:Y:S08]  /*15c20*/  HMMA.16816.F32.BF16 R28, R188, R6.reuse, R28 ;  /* 0x00000006bc1c723c */ /* 0x080ff0000004181c */
[C---:B------:R-:W-:Y:S01]  /*15c30*/  HMMA.16816.F32.BF16 R32, R216.reuse, R6, R32 ;  /* 0x00000006d820723c */ /* 0x040fe20000041820 */
[----:B------:R-:W-:Y:S01]  /*15c40*/  MUFU.TANH R187, R17 ;  /* 0x0000001100bb7308 */ /* 0x000fe20000002400 */
[----:B------:R-:W4:Y:S02]  /*15c50*/  LDSM.16.M88.4 R4, [R228+0x1800] ;  /* 0x00180000e404783b */ /* 0x000f240000000200 */
[----:B------:R-:W-:Y:S02]  /*15c60*/  FMUL.FTZ R20, R20, c[0x0][0x320] ;  /* 0x0000c80014147a20 */ /* 0x000fe40000410000 */
[----:B------:R-:W-:Y:S02]  /*15c70*/  FMUL.FTZ R21, R21, c[0x0][0x320] ;  /* 0x0000c80015157a20 */ /* 0x000fe40000410000 */
[----:B------:R-:W-:Y:S03]  /*15c80*/  FMUL.FTZ R24, R24, c[0x0][0x320] ;  /* 0x0000c80018187a20 */ /* 0x000fe60000410000 */
[----:B-1----:R-:W1:Y:S01]  /*15c90*/  MUFU.TANH R0, R15 ;  /* 0x0000000f00007308 */ /* 0x002e620000002400 */
[----:B------:R-:W-:Y:S02]  /*15ca0*/  FMUL.FTZ R25, R25, c[0x0][0x320] ;  /* 0x0000c80019197a20 */ /* 0x000fe40000410000 */
[----:B------:R-:W-:Y:S01]  /*15cb0*/  FMUL.FTZ R27, R27, c[0x0][0x320] ;  /* 0x0000c8001b1b7a20 */ /* 0x000fe20000410000 */
[----:B--2---:R-:W-:Y:S01]  /*15cc0*/  STL [R1], R2 ;  /* 0x0000000201007387 */ /* 0x004fe20000100800 */
[-C--:B---3--:R-:W-:Y:S03]  /*15cd0*/  HMMA.16816.F32.BF16 R36, R216, R8.reuse, R36 ;  /* 0x00000008d824723c */ /* 0x088fe60000041824 */
[----:B------:R-:W-:Y:S02]  /*15ce0*/  FMUL.FTZ R28, R28, c[0x0][0x320] ;  /* 0x0000c8001c1c7a20 */ /* 0x000fe40000410000 */
[----:B------:R2:W3:Y:S01]  /*15cf0*/  MUFU.TANH R212, R18 ;  /* 0x0000001200d47308 */ /* 0x0004e20000002400 */
[----:B------:R-:W-:Y:S02]  /*15d00*/  FMUL.FTZ R30, R30, c[0x0][0x320] ;  /* 0x0000c8001e1e7a20 */ /* 0x000fe40000410000 */
[C---:B------:R-:W-:Y:S04]  /*15d10*/  HMMA.16816.F32.BF16 R40, R188.reuse, R8, R40 ;  /* 0x00000008bc28723c */ /* 0x040fe80000041828 */
[----:B------:R-:W-:Y:S02]  /*15d20*/  FMUL.FTZ R32, R32, c[0x0][0x320] ;  /* 0x0000c80020207a20 */ /* 0x000fe40000410000 */
[----:B------:R-:W-:Y:S01]  /*15d30*/  FMUL.FTZ R33, R33, c[0x0][0x320] ;  /* 0x0000c80021217a20 */ /* 0x000fe20000410000 */
[----:B------:R2:W2:Y:S01]  /*15d40*/  MUFU.TANH R211, R19 ;  /* 0x0000001300d37308 */ /* 0x0004a20000002400 */
[-C--:B------:R-:W-:Y:S01]  /*15d50*/  HMMA.16816.F32.BF16 R44, R188, R10.reuse, R44 ;  /* 0x0000000abc2c723c */ /* 0x080fe2000004182c */
[----:B-1----:R-:W-:Y:S03]  /*15d60*/  STL [R1+0x4], R0 ;  /* 0x0000040001007387 */ /* 0x002fe60000100800 */
[----:B------:R-:W-:Y:S02]  /*15d70*/  FMUL.FTZ R22, R22, c[0x0][0x320] ;  /* 0x0000c80016167a20 */ /* 0x000fe40000410000 */
[----:B------:R-:W-:Y:S02]  /*15d80*/  FMUL.FTZ R23, R23, c[0x0][0x320] ;  /* 0x0000c80017177a20 */ /* 0x000fe40000410000 */
[C---:B------:R-:W-:Y:S01]  /*15d90*/  HMMA.16816.F32.BF16 R48, R216.reuse, R10, R48 ;  /* 0x0000000ad830723c */ /* 0x040fe20000041830 */
[----:B------:R1:W1:Y:S01]  /*15da0*/  MUFU.TANH R184, R20 ;  /* 0x0000001400b87308 */ /* 0x0002620000002400 */
[----:B------:R-:W5:Y:S02]  /*15db0*/  LDSM.16.M88.4 R8, [R228+0x2000] ;  /* 0x00200000e408783b */ /* 0x000f640000000200 */
[----:B------:R-:W-:Y:S02]  /*15dc0*/  FMUL.FTZ R36, R36, c[0x0][0x320] ;  /* 0x0000c80024247a20 */ /* 0x000fe40000410000 */
[----:B------:R-:W-:Y:S02]  /*15dd0*/  FMUL.FTZ R37, R37, c[0x0][0x320] ;  /* 0x0000c80025257a20 */ /* 0x000fe40000410000 */
[-C--:B----4-:R-:W-:Y:S03]  /*15de0*/  HMMA.16816.F32.BF16 R52, R216, R4.reuse, R52 ;  /* 0x00000004d834723c */ /* 0x090fe60000041834 */
[----:B------:R-:W4:Y:S01]  /*15df0*/  MUFU.TANH R21, R21 ;  /* 0x0000001500157308 */ /* 0x000f220000002400 */
        /* <DEDUP_REMOVED lines=11> */
[----:B------:R-:W1:Y:S03]  /*15eb0*/  LDSM.16.M88.4 R4, [R228+0x2800] ;  /* 0x00280000e404783b */ /* 0x000e660000000200 */
[----:B------:R-:W-:Y:S02]  /*15ec0*/  FMUL.FTZ R52, R52, c[0x0][0x320] ;  /* 0x0000c80034347a20 */ /* 0x000fe40000410000 */
[----:B------:R-:W-:Y:S02]  /*15ed0*/  FMUL.FTZ R53, R53, c[0x0][0x320] ;  /* 0x0000c80035357a20 */ /* 0x000fe40000410000 */
[----:B------:R-:W-:Y:S01]  /*15ee0*/  FMUL.FTZ R54, R54, c[0x0][0x320] ;  /* 0x0000c80036367a20 */ /* 0x000fe20000410000 */
[----:B------:R1:W1:Y:S01]  /*15ef0*/  MUFU.TANH R223, R24 ;  /* 0x0000001800df7308 */ /* 0x0002620000002400 */
[-C--:B-----5:R-:W-:Y:S03]  /*15f00*/  HMMA.16816.F32.BF16 R68, R216, R8.reuse, R68 ;  /* 0x00000008d844723c */ /* 0x0a0fe60000041844 */
[----:B------:R-:W-:Y:S02]  /*15f10*/  FMUL.FTZ R55, R55, c[0x0][0x320] ;  /* 0x0000c80037377a20 */ /* 0x000fe40000410000 */
[----:B------:R-:W-:Y:S02]  /*15f20*/  FMUL.FTZ R57, R57, c[0x0][0x320] ;  /* 0x0000c80039397a20 */ /* 0x000fe40000410000 */
[----:B------:R-:W-:Y:S01]  /*15f30*/  FMUL.FTZ R59, R59, c[0x0][0x320] ;  /* 0x0000c8003b3b7a20 */ /* 0x000fe20000410000 */
[C---:B------:R-:W-:Y:S01]  /*15f40*/  HMMA.16816.F32.BF16 R72, R188.reuse, R8, R72 ;  /* 0x00000008bc48723c */ /* 0x040fe20000041848 */
[----:B------:R2:W2:Y:S03]  /*15f50*/  MUFU.TANH R222, R25 ;  /* 0x0000001900de7308 */ /* 0x0004a60000002400 */
[----:B------:R-:W-:Y:S02]  /*15f60*/  FMUL.FTZ R61, R61, c[0x0][0x320] ;  /* 0x0000c8003d3d7a20 */ /* 0x000fe40000410000 */
[----:B------:R-:W-:Y:S02]  /*15f70*/  FMUL.FTZ R64, R64, c[0x0][0x320] ;  /* 0x0000c80040407a20 */ /* 0x000fe40000410000 */
[-C--:B------:R-:W-:Y:S03]  /*15f80*/  HMMA.16816.F32.BF16 R76, R188, R10.reuse, R76 ;  /* 0x0000000abc4c723c */ /* 0x080fe6000004184c */
[----:B------:R2:W2:Y:S01]  /*15f90*/  MUFU.TANH R247, R26 ;  /* 0x0000001a00f77308 */ /* 0x0004a20000002400 */
[----:B------:R-:W-:Y:S02]  /*15fa0*/  FMUL.FTZ R65, R65, c[0x0][0x320] ;  /* 0x0000c80041417a20 */ /* 0x000fe40000410000 */
[----:B------:R-:W-:Y:S02]  /*15fb0*/  FMUL.FTZ R66, R66, c[0x0][0x320] ;  /* 0x0000c80042427a20 */ /* 0x000fe40000410000 */
[C---:B------:R-:W-:Y:S01]  /*15fc0*/  HMMA.16816.F32.BF16 R80, R216.reuse, R10, R80 ;  /* 0x0000000ad850723c */ /* 0x040fe20000041850 */
[----:B------:R-:W5:Y:S01]  /*15fd0*/  LDSM.16.M88.4 R8, [R228+0x3000] ;  /* 0x00300000e408783b */ /* 0x000f620000000200 */
[----:B------:R-:W-:Y:S04]  /*15fe0*/  DEPBAR.LE SB0, 0x0 ;  /* 0x000080000000791a */ /* 0x000fe80000000000 */
[----:B------:R2:W2:Y:S01]  /*15ff0*/  MUFU.TANH R248, R27 ;  /* 0x0000001b00f87308 */ /* 0x0004a20000002400 */
[----:B------:R-:W-:Y:S01]  /*16000*/  FMUL.FTZ R67, R67, c[0x0][0x320] ;  /* 0x0000c80043437a20 */ /* 0x000fe20000410000 */
[-C--:B-1----:R-:W-:Y:S01]  /*16010*/  HMMA.16816.F32.BF16 R84, R216, R4.reuse, R84 ;  /* 0x00000004d854723c */ /* 0x082fe20000041854 */
        /* <DEDUP_REMOVED lines=89> */
[----:B------:R-:W-:Y:S03]  /*165b0*/  FMUL.FTZ R111, R111, c[0x0][0x320] ;  /* 0x0000c8006f6f7a20 */ /* 0x000fe60000410000 */
        /* <DEDUP_REMOVED lines=77> */
[----:B------:R-:W3:Y:S04]  /*16a90*/  LDL R0, [R1+0x8] ;  /* 0x0000080001007983 */ /* 0x000ee80000100800 */
[----:B------:R-:W-:Y:S01]  /*16aa0*/  ISETP.NE.AND P1, PT, R2, 0x1, PT ;  /* 0x000000010200780c */ /* 0x000fe20003f25270 */
[----:B------:R-:W-:Y:S02]  /*16ab0*/  IMAD.U32 R2, RZ, RZ, UR10 ;  /* 0x0000000aff027e24 */ /* 0x000fe4000f8e00ff */
[----:B---3--:R-:W-:Y:S03]  /*16ac0*/  IMAD.MOV.U32 R22, RZ, RZ, R0 ;  /* 0x000000ffff167224 */ /* 0x008fe600078e0000 */
[----:B--2---:R-:W-:Y:S07]  /*16ad0*/  IADD3 R2, R2, -0x70, R12 ;  /* 0xffffff9002027810 */ /* 0x004fee0007ffe00c */
        /* <DEDUP_REMOVED lines=11> */
[----:B------:R2:W3:Y:S02]  /*16b90*/  @!P6 LDG.E R7, [R4.64] ;  /* 0x000000160407e981 */ /* 0x0004e4000c1e1900 */
[----:B------:R-:W-:Y:S04]  /*16ba0*/  IMAD R0, R0, c[0x0][0x1e0], RZ ;  /* 0x0000780000007a24 */ /* 0x000fe800078e02ff */
[C---:B------:R-:W-:Y:S02]  /*16bb0*/  IMAD R0, R8.reuse, c[0x0][0x1e4], R0 ;  /* 0x0000790008007a24 */ /* 0x040fe400078e0200 */
[----:B--2---:R-:W-:Y:S04]  /*16bc0*/  IMAD.WIDE.U32 R4, R8, c[0x0][0x1e0], RZ ;  /* 0x0000780008047a25 */ /* 0x004fe800078e00ff */
[----:B------:R-:W-:Y:S01]  /*16bd0*/  IMAD.IADD R5, R5, 0x1, R0 ;  /* 0x0000000105057824 */ /* 0x000fe200078e0200 */
[----:B---3--:R-:W-:Y:S01]  /*16be0*/  STL [R1+0x18], R7 ;  /* 0x0000180701007387 */ /* 0x008fe20000100800 */
[----:B------:R-:W-:Y:S02]  /*16bf0*/  SHF.R.S32.HI R2, RZ, 0x1f, R7 ;  /* 0x0000001fff027819 */ /* 0x000fe40000011407 */
        /* <DEDUP_REMOVED lines=9> */
[----:B------:R-:W3:Y:S04]  /*16c90*/  SHFL.IDX PT, R7, R0, RZ, 0x181f ;  /* 0x00181fff00077589 */ /* 0x000ee800000e0000 */
[----:B------:R-:W4:Y:S04]  /*16ca0*/  SHFL.IDX PT, R4, R2, 0x1, 0x181f ;  /* 0x00381f0002047f89 */ /* 0x000f2800000e0000 */
[----:B------:R-:W5:Y:S04]  /*16cb0*/  SHFL.IDX PT, R5, R0, 0x1, 0x181f ;  /* 0x00381f0000057f89 */ /* 0x000f6800000e0000 */
[----:B------:R-:W1:Y:S04]  /*16cc0*/  SHFL.IDX PT, R10, R2, 0x3, 0x181f ;  /* 0x00781f00020a7f89 */ /* 0x000e6800000e0000 */
[----:B------:R-:W1:Y:S01]  /*16cd0*/  SHFL.IDX PT, R9, R0, 0x2, 0x181f ;  /* 0x00581f0000097f89 */ /* 0x000e6200000e0000 */
[-C--:B--2---:R-:W-:Y:S03]  /*16ce0*/  IADD3 R6, P1, R6, R242.reuse, RZ ;  /* 0x000000f206067210 */ /* 0x084fe60007f3e0ff */
[----:B------:R-:W2:Y:S04]  /*16cf0*/  SHFL.IDX PT, R8, R2, 0x4, 0x181f ;  /* 0x00981f0002087f89 */ /* 0x000ea800000e0000 */
[----:B------:R-:W2:Y:S01]  /*16d00*/  SHFL.IDX PT, R11, R2, 0x5, 0x181f ;  /* 0x00b81f00020b7f89 */ /* 0x000ea200000e0000 */
[-C--:B---3--:R-:W-:Y:S03]  /*16d10*/  IADD3.X R7, R7, R241.reuse, RZ, P1, !PT ;  /* 0x000000f107077210 */ /* 0x088fe60000ffe4ff */
[----:B------:R-:W3:Y:S01]  /*16d20*/  SHFL.IDX PT, R16, R0, 0x3, 0x181f ;  /* 0x00781f0000107f89 */ /* 0x000ee200000e0000 */
[-C--:B----4-:R-:W-:Y:S03]  /*16d30*/  IADD3 R4, P0, R4, R242.reuse, RZ ;  /* 0x000000f204047210 */ /* 0x090fe60007f1e0ff */
[----:B------:R4:W-:Y:S02]  /*16d40*/  LDGSTS.E.BYPASS.LTC128B.128 [R22+0x3900], [R6.64], !P5 ;  /* 0x0390000006167fae */ /* 0x0009e4000e901d56 */
[--C-:B-----5:R-:W-:Y:S01]  /*16d50*/  IMAD.X R5, R5, 0x1, R241.reuse, P0 ;  /* 0x0000000105057824 */ /* 0x120fe200000e06f1 */
[-C--:B------:R-:W-:Y:S01]  /*16d60*/  IADD3 R12, P0, R12, R242.reuse, RZ ;  /* 0x000000f20c0c7210 */ /* 0x080fe20007f1e0ff */
[----:B------:R-:W5:Y:S01]  /*16d70*/  SHFL.IDX PT, R15, R0, 0x4, 0x181f ;  /* 0x00981f00000f7f89 */ /* 0x000f6200000e0000 */
[-C--:B-1----:R-:W-:Y:S03]  /*16d80*/  IADD3 R10, P3, R10, R242.reuse, RZ ;  /* 0x000000f20a0a7210 */ /* 0x082fe60007f7e0ff */
[----:B------:R1:W-:Y:S01]  /*16d90*/  LDGSTS.E.BYPASS.LTC128B.128 [R22+0x4100], [R4.64], !P5 ;  /* 0x0410000004167fae */ /* 0x0003e2000e901d56 */
[--C-:B------:R-:W-:Y:S03]  /*16da0*/  IMAD.X R13, R9, 0x1, R241.reuse, P0 ;  /* 0x00000001090d7824 */ /* 0x100fe600000e06f1 */
[----:B------:R-:W1:Y:S01]  /*16db0*/  SHFL.IDX PT, R2, R2, 0x6, 0x181f ;  /* 0x00d81f0002027f89 */ /* 0x000e6200000e0000 */
[-C--:B--2---:R-:W-:Y:S03]  /*16dc0*/  IADD3 R8, P2, R8, R242.reuse, RZ ;  /* 0x000000f208087210 */ /* 0x084fe60007f5e0ff */
[----:B------:R-:W2:Y:S04]  /*16dd0*/  SHFL.IDX PT, R14, R0, 0x5, 0x181f ;  /* 0x00b81f00000e7f89 */ /* 0x000ea800000e0000 */
[----:B------:R-:W2:Y:S04]  /*16de0*/  SHFL.IDX PT, R0, R0, 0x6, 0x181f ;  /* 0x00d81f0000007f89 */ /* 0x000ea800000e0000 */
[----:B------:R2:W-:Y:S01]  /*16df0*/  LDGSTS.E.BYPASS.LTC128B.128 [R22+0x4900], [R12.64], !P5 ;  /* 0x049000000c167fae */ /* 0x0005e2000e901d56 */
[-C--:B----4-:R-:W-:Y:S01]  /*16e00*/  IADD3 R6, P1, R11, R242.reuse, RZ ;  /* 0x000000f20b067210 */ /* 0x090fe20007f3e0ff */
[--C-:B---3--:R-:W-:Y:S01]  /*16e10*/  IMAD.X R11, R16, 0x1, R241.reuse, P3 ;  /* 0x00000001100b7824 */ /* 0x108fe200018e06f1 */
[----:B-----5:R-:W-:Y:S04]  /*16e20*/  IADD3.X R9, R15, R241, RZ, P2, !PT ;  /* 0x000000f10f097210 */ /* 0x020fe800017fe4ff */
[----:B------:R3:W-:Y:S01]  /*16e30*/  LDGSTS.E.BYPASS.LTC128B.128 [R22+0x5100], [R10.64], !P5 ;  /* 0x051000000a167fae */ /* 0x0007e2000e901d56 */
[----:B-1----:R-:W-:Y:S03]  /*16e40*/  IADD3 R4, P0, R2, R242, RZ ;  /* 0x000000f202047210 */ /* 0x002fe60007f1e0ff */
[----:B------:R3:W-:Y:S01]  /*16e50*/  LDGSTS.E.BYPASS.LTC128B.128 [R22+0x5900], [R8.64], !P5 ;  /* 0x0590000008167fae */ /* 0x0007e2000e901d56 */
[--C-:B--2---:R-:W-:Y:S02]  /*16e60*/  IMAD.X R7, R14, 0x1, R241.reuse, P1 ;  /* 0x000000010e077824 */ /* 0x104fe400008e06f1 */
[----:B------:R-:W-:Y:S03]  /*16e70*/  IMAD.X R5, R0, 0x1, R241, P0 ;  /* 0x0000000100057824 */ /* 0x000fe600000e06f1 */
[----:B------:R3:W-:Y:S04]  /*16e80*/  LDGSTS.E.BYPASS.LTC128B.128 [R22+0x6100], [R6.64], !P5 ;  /* 0x0610000006167fae */ /* 0x0007e8000e901d56 */
[----:B------:R3:W-:Y:S02]  /*16e90*/  LDGSTS.E.BYPASS.LTC128B.128 [R22+0x6900], [R4.64], !P5 ;  /* 0x0690000004167fae */ /* 0x0007e4000e901d56 */
.L_x_786:
[----:B--234-:R-:W2:Y:S01]  /*16ea0*/  LDL.LU R6, [R1] ;  /* 0x0000000001067983 */ /* 0x01cea20000300800 */
[----:B------:R-:W-:Y:S01]  /*16eb0*/  PLOP3.LUT P0, PT, PT, PT, UP2, 0x80, 0x0 ;  /* 0x000000000000781c */ /* 0x000fe20003f0f028 */
[----:B------:R-:W-:Y:S02]  /*16ec0*/  UIMAD UR10, UR12, -0x70, URZ ;  /* 0xffffff900c0a78a4 */ /* 0x000fe4000f8e023f */
[----:B------:R-:W3:Y:S01]  /*16ed0*/  LDL.LU R5, [R1+0x4] ;  /* 0x0000040001057983 */ /* 0x000ee20000300800 */
[----:B------:R-:W-:Y:S02]  /*16ee0*/  UISETP.GT.AND UP0, UPT, UR12, UR6, UPT ;  /* 0x000000060c00728c */ /* 0x000fe4000bf04270 */
[----:B------:R-:W-:Y:S01]  /*16ef0*/  UIADD3 UR12, UR12, -0x1, URZ ;  /* 0xffffffff0c0c7890 */ /* 0x000fe2000fffe03f */
[----:B------:R-:W4:Y:S04]  /*16f00*/  LDL.LU R4, [R1+0xc] ;  /* 0x00000c0001047983 */ /* 0x000f280000300800 */
[----:B------:R-:W4:Y:S04]  /*16f10*/  LDL.LU R0, [R1+0x10] ;  /* 0x0000100001007983 */ /* 0x000f280000300800 */
        /* <DEDUP_REMOVED lines=13> */
[----:B---3--:R-:W-:Y:S02]  /*16ff0*/  IMAD.MOV.U32 R8, RZ, RZ, R5 ;  /* 0x000000ffff087224 */ /* 0x008fe400078e0005 */
[----:B------:R-:W-:Y:S02]  /*17000*/  IMAD.U32 R5, RZ, RZ, UR20 ;  /* 0x00000014ff057e24 */ /* 0x000fe4000f8e00ff */
[----:B----4-:R-:W-:Y:S02]  /*17010*/  IMAD.MOV.U32 R11, RZ, RZ, R4 ;  /* 0x000000ffff0b7224 */ /* 0x010fe400078e0004 */
[----:B------:R-:W-:Y:S02]  /*17020*/  IMAD.MOV.U32 R10, RZ, RZ, R0 ;  /* 0x000000ffff0a7224 */ /* 0x000fe400078e0000 */
[----:B------:R2:W3:Y:S02]  /*17030*/  LDL R0, [R1+0x24] ;  /* 0x0000240001007983 */ /* 0x0004e40000100800 */
[----:B---3--:R-:W-:Y:S05]  /*17040*/  @P0 IMAD.MOV.U32 R0, RZ, RZ, R2 ;  /* 0x000000ffff000224 */ /* 0x008fea00078e0002 */
[----:B------:R-:W-:Y:S08]  /*17050*/  SHFL.IDX PT, R7, R0, 0x2, 0x1c1f ;  /* 0x005c1f0000077f89 */ /* 0x000ff000000e0000 */
[----:B------:R-:W3:Y:S08]  /*17060*/  SHFL.IDX PT, R4, R0, RZ, 0x1c1f ;  /* 0x001c1fff00047589 */ /* 0x000ef000000e0000 */
[----:B------:R-:W4:Y:S08]  /*17070*/  SHFL.IDX PT, R2, R0, 0x1, 0x1c1f ;  /* 0x003c1f0000027f89 */ /* 0x000f3000000e0000 */
[----:B------:R1:W2:Y:S02]  /*17080*/  SHFL.IDX PT, R6, R0, 0x3, 0x1c1f ;  /* 0x007c1f0000067f89 */ /* 0x0002a400000e0000 */
[----:B-1----:R-:W-:Y:S05]  /*17090*/  IMAD.U32 R0, RZ, RZ, UR10 ;  /* 0x0000000aff007e24 */ /* 0x002fea000f8e00ff */
[----:B------:R-:W-:Y:S01]  /*170a0*/  IADD3 R0, -R12, 0x1, R0 ;  /* 0x000000010c007810 */ /* 0x000fe20007ffe100 */
[----:B------:R-:W-:Y:S03]  /*170b0*/  IMAD.MOV.U32 R12, RZ, RZ, R10 ;  /* 0x000000ffff0c7224 */ /* 0x000fe600078e000a */
[----:B------:R-:W-:Y:S01]  /*170c0*/  IADD3 R5, -R5, UR14, R0 ;  /* 0x0000000e05057c10 */ /* 0x000fe2000fffe100 */
[----:B------:R-:W-:Y:S04]  /*170d0*/  IMAD.MOV.U32 R48, RZ, RZ, R12 ;  /* 0x000000ffff307224 */ /* 0x000fe800078e000c */
[C---:B---3--:R-:W-:Y:S02]  /*170e0*/  IMAD.IADD R4, R5.reuse, 0x1, R4 ;  /* 0x0000000105047824 */ /* 0x048fe400078e0204 */
[C---:B----4-:R-:W-:Y:S02]  /*170f0*/  IMAD.IADD R2, R5.reuse, 0x1, R2 ;  /* 0x0000000105027824 */ /* 0x050fe400078e0202 */
[C---:B------:R-:W-:Y:S01]  /*17100*/  IMAD.IADD R0, R5.reuse, 0x1, R7 ;  /* 0x0000000105007824 */ /* 0x040fe200078e0207 */
[C---:B------:R-:W-:Y:S01]  /*17110*/  ISETP.GT.AND P0, PT, R4.reuse, RZ, PT ;  /* 0x000000ff0400720c */ /* 0x040fe20003f04270 */
[----:B--2---:R-:W-:Y:S01]  /*17120*/  IMAD.IADD R5, R5, 0x1, R6 ;  /* 0x0000000105057824 */ /* 0x004fe200078e0206 */
[----:B------:R-:W-:Y:S02]  /*17130*/  ISETP.GT.AND P1, PT, R4, 0x1, PT ;  /* 0x000000010400780c */ /* 0x000fe40003f24270 */
        /* <DEDUP_REMOVED lines=8> */
[C---:B------:R-:W-:Y:S02]  /*171c0*/  ISETP.GT.AND P0, PT, R4.reuse, 0x10, PT ;  /* 0x000000100400780c */ /* 0x040fe40003f04270 */
[C---:B------:R-:W-:Y:S02]  /*171d0*/  ISETP.GT.AND P1, PT, R4.reuse, 0x11, PT ;  /* 0x000000110400780c */ /* 0x040fe40003f24270 */
[----:B------:R-:W-:Y:S02]  /*171e0*/  FSEL R29, R187, -INF , P3 ;  /* 0xff800000bb1d7808 */ /* 0x000fe40001800000 */
[C---:B------:R-:W-:Y:S02]  /*171f0*/  ISETP.GT.AND P2, PT, R4.reuse, 0x18, PT ;  /* 0x000000180400780c */ /* 0x040fe40003f44270 */
[----:B------:R-:W-:Y:S02]  /*17200*/  ISETP.GT.AND P3, PT, R4, 0x19, PT ;  /* 0x000000190400780c */ /* 0x000fe40003f64270 */
[----:B------:R-:W-:Y:S02]  /*17210*/  FSEL R38, R184, -INF , P0 ;  /* 0xff800000b8267808 */ /* 0x000fe40000000000 */
[----:B------:R-:W-:Y:S02]  /*17220*/  FSEL R40, R21, -INF , P1 ;  /* 0xff80000015287808 */ /* 0x000fe40000800000 */
[----:B------:R-:W-:Y:S02]  /*17230*/  FMNMX.FTZ R6, R29, R6, !PT ;  /* 0x000000061d067209 */ /* 0x000fe40007810000 */
        /* <DEDUP_REMOVED lines=9> */
[----:B------:R-:W-:Y:S02]  /*172d0*/  FSEL R46, R46, -INF , P2 ;  /* 0xff8000002e2e7808 */ /* 0x000fe40001000000 */
[C---:B------:R-:W-:Y:S02]  /*172e0*/  ISETP.GT.AND P2, PT, R4.reuse, 0x38, PT ;  /* 0x000000380400780c */ /* 0x040fe40003f44270 */
[----:B------:R-:W-:Y:S02]  /*172f0*/  FSEL R51, R49, -INF , P3 ;  /* 0xff80000031337808 */ /* 0x000fe40001800000 */
[C---:B------:R-:W-:Y:S02]  /*17300*/  ISETP.GT.AND P3, PT, R4.reuse, 0x39, PT ;  /* 0x000000390400780c */ /* 0x040fe40003f64270 */
[C---:B------:R-:W-:Y:S02]  /*17310*/  ISETP.GT.AND P0, PT, R4.reuse, 0x30, PT ;  /* 0x000000300400780c */ /* 0x040fe40003f04270 */
[----:B------:R-:W-:Y:S02]  /*17320*/  ISETP.GT.AND P1, PT, R4, 0x31, PT ;  /* 0x000000310400780c */ /* 0x000fe40003f24270 */
[----:B------:R-:W-:Y:S02]  /*17330*/  FSEL R93, R64, -INF , P2 ;  /* 0xff800000405d7808 */ /* 0x000fe40001000000 */
[----:B------:R-:W-:Y:S02]  /*17340*/  FSEL R94, R65, -INF , P3 ;  /* 0xff800000415e7808 */ /* 0x000fe40001800000 */
[----:B------:R-:W-:Y:S02]  /*17350*/  FSEL R63, R17, -INF , P1 ;  /* 0xff800000113f7808 */ /* 0x000fe40000800000 */
[C---:B------:R-:W-:Y:S02]  /*17360*/  ISETP.GT.AND P1, PT, R4.reuse, 0x41, PT ;  /* 0x000000410400780c */ /* 0x040fe40003f24270 */
[C---:B------:R-:W-:Y:S02]  /*17370*/  ISETP.GT.AND P2, PT, R4.reuse, 0x48, PT ;  /* 0x000000480400780c */ /* 0x040fe40003f44270 */
[----:B------:R-:W-:Y:S02]  /*17380*/  ISETP.GT.AND P3, PT, R4, 0x49, PT ;  /* 0x000000490400780c */ /* 0x000fe40003f64270 */
        /* <DEDUP_REMOVED lines=11> */
[----:B------:R-:W-:Y:S02]  /*17440*/  FMNMX.FTZ R6, R42, R6, !PT ;  /* 0x000000062a067209 */ /* 0x000fe40007810000 */
[----:B------:R-:W-:Y:S02]  /*17450*/  FSEL R84, R84, -INF , P0 ;  /* 0xff80000054547808 */ /* 0x000fe40000000000 */
[----:B------:R-:W-:Y:S02]  /*17460*/  FSEL R85, R85, -INF , P1 ;  /* 0xff80000055557808 */ /* 0x000fe40000800000 */
[----:B------:R-:W-:Y:S02]  /*17470*/  ISETP.GT.AND P1, PT, R4, 0x61, PT ;  /* 0x000000610400780c */ /* 0x000fe40003f24270 */
[----:B------:R-:W-:Y:S02]  /*17480*/  FSEL R218, R96, -INF , P2 ;  /* 0xff80000060da7808 */ /* 0x000fe40001000000 */
[C---:B------:R-:W-:Y:S02]  /*17490*/  ISETP.GT.AND P2, PT, R4.reuse, 0x68, PT ;  /* 0x000000680400780c */ /* 0x040fe40003f44270 */
[----:B------:R-:W-:Y:S02]  /*174a0*/  FSEL R65, R97, -INF , P3 ;  /* 0xff80000061417808 */ /* 0x000fe40001800000 */
[C---:B------:R-:W-:Y:S02]  /*174b0*/  ISETP.GT.AND P3, PT, R4.reuse, 0x69, PT ;  /* 0x000000690400780c */ /* 0x040fe40003f64270 */
        /* <DEDUP_REMOVED lines=16> */
[----:B------:R-:W-:Y:S02]  /*175c0*/  FSEL R15, R100, -INF , P0 ;  /* 0xff800000640f7808 */ /* 0x000fe40000000000 */
[----:B------:R-:W-:Y:S02]  /*175d0*/  FMNMX.FTZ R4, R94, R4, !PT ;  /* 0x000000045e047209 */ /* 0x000fe40007810000 */
[C---:B------:R-:W-:Y:S02]  /*175e0*/  ISETP.GT.AND P0, PT, R2.reuse, RZ, PT ;  /* 0x000000ff0200720c */ /* 0x040fe40003f04270 */
        /* <DEDUP_REMOVED lines=11> */
[----:B------:R-:W-:Y:S02]  /*176a0*/  ISETP.GT.AND P0, PT, R2, 0x10, PT ;  /* 0x000000100200780c */ /* 0x000fe40003f04270 */
[----:B------:R-:W-:Y:S02]  /*176b0*/  FMNMX.FTZ R4, R218, R4, !PT ;  /* 0x00000004da047209 */ /* 0x000fe40007810000 */
[C---:B------:R-:W-:Y:S02]  /*176c0*/  ISETP.GT.AND P1, PT, R2.reuse, 0x21, PT ;  /* 0x000000210200780c */ /* 0x040fe40003f24270 */
[----:B------:R-:W-:Y:S02]  /*176d0*/  ISETP.GT.AND P4, PT, R2, 0x29, PT ;  /* 0x000000290200780c */ /* 0x000fe40003f84270 */
[----:B------:R-:W-:Y:S01]  /*176e0*/  FSEL R92, R66, -INF , P3 ;  /* 0xff800000425c7808 */ /* 0x000fe20001800000 */
[----:B------:R-:W-:Y:S01]  /*176f0*/  IMAD.MOV.U32 R66, RZ, RZ, R15 ;  /* 0x000000ffff427224 */ /* 0x000fe200078e000f */
[----:B------:R-:W-:Y:S02]  /*17700*/  ISETP.GT.AND P3, PT, R2, 0x48, PT ;  /* 0x000000480200780c */ /* 0x000fe40003f64270 */
[----:B------:R-:W-:Y:S02]  /*17710*/  FMNMX.FTZ R4, R65, R4, !PT ;  /* 0x0000000441047209 */ /* 0x000fe40007810000 */
[----:B------:R-:W-:Y:S02]  /*17720*/  FSEL R35, R208, -INF , P0 ;  /* 0xff800000d0237808 */ /* 0x000fe40000000000 */
[C---:B------:R-:W-:Y:S02]  /*17730*/  ISETP.GT.AND P0, PT, R2.reuse, 0x20, PT ;  /* 0x000000200200780c */ /* 0x040fe40003f04270 */
[----:B------:R-:W-:Y:S02]  /*17740*/  FSEL R41, R25, -INF , P1 ;  /* 0xff80000019297808 */ /* 0x000fe40000800000 */
[----:B------:R-:W-:Y:S02]  /*17750*/  ISETP.GT.AND P1, PT, R2, 0x31, PT ;  /* 0x000000310200780c */ /* 0x000fe40003f24270 */
[----:B------:R-:W-:Y:S02]  /*17760*/  FSEL R49, R24, -INF , P4 ;  /* 0xff80000018317808 */ /* 0x000fe40002000000 */
[----:B------:R-:W-:Y:S02]  /*17770*/  ISETP.GT.AND P4, PT, R2, 0x39, PT ;  /* 0x000000390200780c */ /* 0x000fe40003f84270 */
[----:B------:R-:W-:Y:S01]  /*17780*/  FSEL R189, R82, -INF , P3 ;  /* 0xff80000052bd7808 */ /* 0x000fe20001800000 */
[----:B------:R-:W-:Y:S01]  /*17790*/  IMAD.MOV.U32 R82, RZ, RZ, R31 ;  /* 0x000000ffff527224 */ /* 0x000fe200078e001f */
[----:B------:R-:W-:Y:S02]  /*177a0*/  FMNMX.FTZ R4, R66, R4, !PT ;  /* 0x0000000442047209 */ /* 0x000fe40007810000 */
[----:B------:R-:W-:Y:S02]  /*177b0*/  FSEL R39, R27, -INF , P0 ;  /* 0xff8000001b277808 */ /* 0x000fe40000000000 */
[----:B------:R-:W-:Y:S02]  /*177c0*/  FSEL R89, R19, -INF , P1 ;  /* 0xff80000013597808 */ /* 0x000fe40000800000 */
[----:B------:R-:W-:Y:S02]  /*177d0*/  ISETP.GT.AND P0, PT, R2, 0x30, PT ;  /* 0x000000300200780c */ /* 0x000fe40003f04270 */
[----:B------:R-:W-:Y:S02]  /*177e0*/  FSEL R107, R67, -INF , P4 ;  /* 0xff800000436b7808 */ /* 0x000fe40002000000 */
[----:B------:R-:W-:Y:S02]  /*177f0*/  ISETP.GT.AND P1, PT, R0, 0x1, PT ;  /* 0x000000010000780c */ /* 0x000fe40003f24270 */
[----:B------:R-:W-:Y:S02]  /*17800*/  ISETP.GT.AND P4, PT, R2, 0x41, PT ;  /* 0x000000410200780c */ /* 0x000fe40003f84270 */
[----:B------:R-:W-:Y:S02]  /*17810*/  FSEL R81, R112, -INF , P2 ;  /* 0xff80000070517808 */ /* 0x000fe40001000000 */
[----:B------:R-:W-:Y:S02]  /*17820*/  FMNMX.FTZ R4, R82, R4, !PT ;  /* 0x0000000452047209 */ /* 0x000fe40007810000 */
[----:B------:R-:W-:Y:S02]  /*17830*/  FSEL R88, R20, -INF , P0 ;  /* 0xff80000014587808 */ /* 0x000fe40000000000 */
[C---:B------:R-:W-:Y:S02]  /*17840*/  ISETP.GT.AND P2, PT, R2.reuse, 0x8, PT ;  /* 0x000000080200780c */ /* 0x040fe40003f44270 */
[----:B------:R-:W-:Y:S02]  /*17850*/  FSEL R16, R251, -INF , P1 ;  /* 0xff800000fb107808 */ /* 0x000fe40000800000 */
[----:B------:R-:W-:Y:S02]  /*17860*/  FSEL R184, R71, -INF , P4 ;  /* 0xff80000047b87808 */ /* 0x000fe40002000000 */
[----:B------:R-:W-:Y:S02]  /*17870*/  FMNMX.FTZ R6, R13, R116, !PT ;  /* 0x000000740d067209 */ /* 0x000fe40007810000 */
[C---:B------:R-:W-:Y:S02]  /*17880*/  ISETP.GT.AND P4, PT, R2.reuse, 0x49, PT ;  /* 0x000000490200780c */ /* 0x040fe40003f84270 */
[----:B------:R-:W-:Y:S02]  /*17890*/  ISETP.GT.AND P3, PT, R2, 0x50, PT ;  /* 0x000000500200780c */ /* 0x000fe40003f64270 */
[C---:B------:R-:W-:Y:S02]  /*178a0*/  ISETP.GT.AND P0, PT, R0.reuse, RZ, PT ;  /* 0x000000ff0000720c */ /* 0x040fe40003f04270 */
[----:B------:R-:W-:Y:S02]  /*178b0*/  ISETP.GT.AND P1, PT, R0, 0x10, PT ;  /* 0x000000100000780c */ /* 0x000fe40003f24270 */
[----:B------:R-:W-:Y:S02]  /*178c0*/  FMNMX.FTZ R4, R81, R4, !PT ;  /* 0x0000000451047209 */ /* 0x000fe40007810000 */
[----:B------:R-:W-:Y:S02]  /*178d0*/  FSEL R22, R212, -INF , P2 ;  /* 0xff800000d4167808 */ /* 0x000fe40001000000 */
[----:B------:R-:W-:Y:S02]  /*178e0*/  FMNMX.FTZ R6, R21, R6, !PT ;  /* 0x0000000615067209 */ /* 0x000fe40007810000 */
[----:B------:R-:W-:Y:S02]  /*178f0*/  ISETP.GT.AND P2, PT, R2, 0x18, PT ;  /* 0x000000180200780c */ /* 0x000fe40003f44270 */
[----:B------:R-:W-:Y:S01]  /*17900*/  FSEL R190, R83, -INF , P4 ;  /* 0xff80000053be7808 */ /* 0x000fe20002000000 */
[----:B------:R-:W-:Y:S01]  /*17910*/  IMAD.MOV.U32 R83, RZ, RZ, R66 ;  /* 0x000000ffff537224 */ /* 0x000fe200078e0042 */
[----:B------:R-:W-:Y:S02]  /*17920*/  FSEL R217, R86, -INF , P3 ;  /* 0xff80000056d97808 */ /* 0x000fe40001800000 */
[----:B------:R-:W-:Y:S02]  /*17930*/  ISETP.GT.AND P4, PT, R2, 0x51, PT ;  /* 0x000000510200780c */ /* 0x000fe40003f84270 */
[----:B------:R-:W-:Y:S02]  /*17940*/  FSEL R32, R223, -INF , P1 ;  /* 0xff800000df207808 */ /* 0x000fe40000800000 */
[----:B------:R-:W-:Y:S02]  /*17950*/  ISETP.GT.AND P1, PT, R5, 0x1, PT ;  /* 0x000000010500780c */ /* 0x000fe40003f24270 */
[----:B------:R-:W-:Y:S02]  /*17960*/  FSEL R12, R252, -INF , P0 ;  /* 0xff800000fc0c7808 */ /* 0x000fe40000000000 */
[C---:B------:R-:W-:Y:S02]  /*17970*/  ISETP.GT.AND P0, PT, R0.reuse, 0x8, PT ;  /* 0x000000080000780c */ /* 0x040fe40003f04270 */
[----:B------:R-:W-:Y:S02]  /*17980*/  ISETP.GT.AND P3, PT, R0, 0x18, PT ;  /* 0x000000180000780c */ /* 0x000fe40003f64270 */
[----:B------:R-:W-:Y:S02]  /*17990*/  FMNMX.FTZ R4, R80, R4, !PT ;  /* 0x0000000450047209 */ /* 0x000fe40007810000 */
[----:B------:R-:W-:Y:S02]  /*179a0*/  FSEL R37, R30, -INF , P2 ;  /* 0xff8000001e257808 */ /* 0x000fe40001000000 */
[----:B------:R-:W-:Y:S01]  /*179b0*/  FMNMX.FTZ R6, R22, R6, !PT ;  /* 0x0000000616067209 */ /* 0x000fe20007810000 */
[----:B------:R-:W1:Y:S01]  /*179c0*/  SHFL.BFLY PT, R7, R4, 0x2, 0x1f ;  /* 0x0c401f0004077f89 */ /* 0x000e6200000e0000 */
[----:B------:R-:W-:Y:S02]  /*179d0*/  FSEL R243, R87, -INF , P4 ;  /* 0xff80000057f37808 */ /* 0x000fe40002000000 */
[C---:B------:R-:W-:Y:S02]  /*179e0*/  ISETP.GT.AND P2, PT, R2.reuse, 0x28, PT ;  /* 0x000000280200780c */ /* 0x040fe40003f44270 */
[----:B------:R-:W-:Y:S02]  /*179f0*/  ISETP.GT.AND P4, PT, R2, 0x59, PT ;  /* 0x000000590200780c */ /* 0x000fe40003f84270 */
[----:B------:R-:W-:Y:S02]  /*17a00*/  FSEL R18, R48, -INF , P1 ;  /* 0xff80000030127808 */ /* 0x000fe40000800000 */
[----:B------:R-:W-:Y:S01]  /*17a10*/  FSEL R15, R249, -INF , P0 ;  /* 0xff800000f90f7808 */ /* 0x000fe20000000000 */
[----:B------:R-:W-:Y:S01]  /*17a20*/  IMAD.MOV.U32 R249, RZ, RZ, R65 ;  /* 0x000000fffff97224 */ /* 0x000fe200078e0041 */
[----:B------:R-:W-:Y:S02]  /*17a30*/  ISETP.GT.AND P0, PT, R0, 0x11, PT ;  /* 0x000000110000780c */ /* 0x000fe40003f04270 */
[----:B------:R-:W-:Y:S02]  /*17a40*/  FSEL R31, R220, -INF , P3 ;  /* 0xff800000dc1f7808 */ /* 0x000fe40001800000 */
[----:B------:R-:W-:Y:S02]  /*17a50*/  ISETP.GT.AND P3, PT, R2, 0x60, PT ;  /* 0x000000600200780c */ /* 0x000fe40003f64270 */
[----:B------:R-:W-:Y:S02]  /*17a60*/  ISETP.GT.AND P1, PT, R0, 0x20, PT ;  /* 0x000000200000780c */ /* 0x000fe40003f24270 */
[----:B------:R-:W-:Y:S02]  /*17a70*/  FSEL R47, R47, -INF , P2 ;  /* 0xff8000002f2f7808 */ /* 0x000fe40001000000 */
[----:B------:R-:W-:Y:S02]  /*17a80*/  ISETP.GT.AND P2, PT, R2, 0x40, PT ;  /* 0x000000400200780c */ /* 0x000fe40003f44270 */
        /* <DEDUP_REMOVED lines=9> */
[----:B-1----:R-:W-:Y:S02]  /*17b20*/  FMNMX.FTZ R73, R7, R4, !PT ;  /* 0x0000000407497209 */ /* 0x002fe40007810000 */
        /* <DEDUP_REMOVED lines=8> */
[----:B------:R-:W-:Y:S02]  /*17bb0*/  FMNMX.FTZ R2, R39, R2, !PT ;  /* 0x0000000227027209 */ /* 0x000fe40007810000 */
[----:B------:R-:W-:Y:S02]  /*17bc0*/  FSEL R19, R250, -INF , P2 ;  /* 0xff800000fa137808 */ /* 0x000fe40001000000 */
[----:B------:R-:W-:Y:S02]  /*17bd0*/  FMNMX.FTZ R2, R41, R2, !PT ;  /* 0x0000000229027209 */ /* 0x000fe40007810000 */
[----:B------:R-:W-:Y:S02]  /*17be0*/  FMNMX.FTZ R4, R15, R4, !PT ;  /* 0x000000040f047209 */ /* 0x000fe40007810000 */
[----:B------:R-:W-:Y:S02]  /*17bf0*/  FMNMX.FTZ R2, R47, R2, !PT ;  /* 0x000000022f027209 */ /* 0x000fe40007810000 */
[----:B------:R-:W-:Y:S02]  /*17c00*/  ISETP.GT.AND P2, PT, R5, RZ, PT ;  /* 0x000000ff0500720c */ /* 0x000fe40003f44270 */
[----:B------:R-:W-:Y:S02]  /*17c10*/  FMNMX.FTZ R2, R49, R2, !PT ;  /* 0x0000000231027209 */ /* 0x000fe40007810000 */
[----:B------:R-:W-:Y:S02]  /*17c20*/  FMNMX.FTZ R4, R19, R4, !PT ;  /* 0x0000000413047209 */ /* 0x000fe40007810000 */
[----:B------:R-:W-:Y:S02]  /*17c30*/  FMNMX.FTZ R2, R88, R2, !PT ;  /* 0x0000000258027209 */ /* 0x000fe40007810000 */
[----:B------:R-:W-:Y:S02]  /*17c40*/  FSEL R11, R11, -INF , P2 ;  /* 0xff8000000b0b7808 */ /* 0x000fe40001000000 */
[----:B------:R-:W-:Y:S02]  /*17c50*/  FMNMX.FTZ R4, R32, R4, !PT ;  /* 0x0000000420047209 */ /* 0x000fe40007810000 */
[----:B------:R-:W-:Y:S02]  /*17c60*/  FMNMX.FTZ R2, R89, R2, !PT ;  /* 0x0000000259027209 */ /* 0x000fe40007810000 */
[----:B------:R-:W-:Y:S02]  /*17c70*/  FSEL R223, R98, -INF , P0 ;  /* 0xff80000062df7808 */ /* 0x000fe40000000000 */
[----:B------:R-:W-:Y:S02]  /*17c80*/  ISETP.GT.AND P0, PT, R5, 0x8, PT ;  /* 0x000000080500780c */ /* 0x000fe40003f04270 */
[----:B------:R-:W-:Y:S02]  /*17c90*/  FMNMX.FTZ R6, R11, R118, !PT ;  /* 0x000000760b067209 */ /* 0x000fe40007810000 */
[----:B------:R-:W-:Y:S02]  /*17ca0*/  ISETP.GT.AND P2, PT, R0, 0x19, PT ;  /* 0x000000190000780c */ /* 0x000fe40003f44270 */
[----:B------:R-:W-:Y:S02]  /*17cb0*/  FMNMX.FTZ R4, R30, R4, !PT ;  /* 0x000000041e047209 */ /* 0x000fe40007810000 */
[----:B------:R-:W-:Y:S02]  /*17cc0*/  FMNMX.FTZ R2, R92, R2, !PT ;  /* 0x000000025c027209 */ /* 0x000fe40007810000 */
[----:B------:R-:W-:Y:S02]  /*17cd0*/  FSEL R20, R9, -INF , P0 ;  /* 0xff80000009147808 */ /* 0x000fe40000000000 */
[----:B------:R-:W-:Y:S01]  /*17ce0*/  FMNMX.FTZ R6, R18, R6, !PT ;  /* 0x0000000612067209 */ /* 0x000fe20007810000 */
[----:B------:R-:W-:Y:S01]  /*17cf0*/  SHFL.BFLY PT, R9, R73, 0x1, 0x1f ;  /* 0x0c201f0049097f89 */ /* 0x000fe200000e0000 */
        /* <DEDUP_REMOVED lines=8> */
[----:B------:R-:W-:Y:S02]  /*17d80*/  ISETP.GT.AND P0, PT, R5, 0x10, PT ;  /* 0x000000100500780c */ /* 0x000fe40003f04270 */
[----:B------:R-:W-:Y:S02]  /*17d90*/  FMNMX.FTZ R4, R33, R4, !PT ;  /* 0x0000000421047209 */ /* 0x000fe40007810000 */
[----:B------:R-:W-:Y:S02]  /*17da0*/  FMNMX.FTZ R2, R113, R2, !PT ;  /* 0x0000000271027209 */ /* 0x000fe40007810000 */
[----:B------:R-:W-:Y:S02]  /*17db0*/  FSEL R212, R103, -INF , P1 ;  /* 0xff80000067d47808 */ /* 0x000fe40000800000 */
[----:B------:R-:W-:Y:S02]  /*17dc0*/  FSEL R28, R247, -INF , P0 ;  /* 0xff800000f71c7808 */ /* 0x000fe40000000000 */
[----:B------:R-:W-:Y:S02]  /*17dd0*/  ISETP.GT.AND P2, PT, R5, 0x11, PT ;  /* 0x000000110500780c */ /* 0x000fe40003f44270 */
[----:B------:R-:W-:Y:S02]  /*17de0*/  FMNMX.FTZ R4, R48, R4, !PT ;  /* 0x0000000430047209 */ /* 0x000fe40007810000 */
[----:B------:R-:W-:Y:S02]  /*17df0*/  ISETP.GT.AND P1, PT, R0, 0x28, PT ;  /* 0x000000280000780c */ /* 0x000fe40003f24270 */
[----:B------:R-:W-:Y:S02]  /*17e00*/  FMNMX.FTZ R6, R17, R6, !PT ;  /* 0x0000000611067209 */ /* 0x000fe40007810000 */
[----:B------:R-:W-:Y:S02]  /*17e10*/  FMNMX.FTZ R2, R184, R2, !PT ;  /* 0x00000002b8027209 */ /* 0x000fe40007810000 */
[----:B------:R-:W-:Y:S02]  /*17e20*/  FSEL R58, R203, -INF , P1 ;  /* 0xff800000cb3a7808 */ /* 0x000fe40000800000 */
[----:B------:R-:W-:Y:S02]  /*17e30*/  ISETP.GT.AND P1, PT, R5, 0x18, PT ;  /* 0x000000180500780c */ /* 0x000fe40003f24270 */
[----:B------:R-:W-:Y:S02]  /*17e40*/  FSEL R27, R248, -INF , P2 ;  /* 0xff800000f81b7808 */ /* 0x000fe40001000000 */
[----:B------:R-:W-:Y:S02]  /*17e50*/  ISETP.GT.AND P0, PT, R0, 0x29, PT ;  /* 0x000000290000780c */ /* 0x000fe40003f04270 */
[----:B------:R-:W-:Y:S02]  /*17e60*/  FMNMX.FTZ R4, R56, R4, !PT ;  /* 0x0000000438047209 */ /* 0x000fe40007810000 */
        /* <DEDUP_REMOVED lines=11> */
[----:B------:R-:W-:Y:S02]  /*17f20*/  ISETP.GT.AND P1, PT, R5, 0x20, PT ;  /* 0x000000200500780c */ /* 0x000fe40003f24270 */
[----:B------:R-:W-:Y:S02]  /*17f30*/  FSEL R97, R197, -INF , P2 ;  /* 0xff800000c5617808 */ /* 0x000fe40001000000 */
[----:B------:R-:W-:Y:S02]  /*17f40*/  FSEL R24, R246, -INF , P0 ;  /* 0xff800000f6187808 */ /* 0x000fe40000000000 */
[----:B------:R-:W-:Y:S02]  /*17f50*/  FMNMX.FTZ R4, R60, R4, !PT ;  /* 0x000000043c047209 */ /* 0x000fe40007810000 */
[----:B------:R-:W-:Y:S02]  /*17f60*/  FMNMX.FTZ R6, R25, R6, !PT ;  /* 0x0000000619067209 */ /* 0x000fe40007810000 */
[----:B------:R-:W-:Y:S02]  /*17f70*/  FMNMX.FTZ R2, R217, R2, !PT ;  /* 0x00000002d9027209 */ /* 0x000fe40007810000 */
[----:B------:R-:W-:Y:S02]  /*17f80*/  FSEL R98, R50, -INF , P3 ;  /* 0xff80000032627808 */ /* 0x000fe40001800000 */
[----:B------:R-:W-:Y:S02]  /*17f90*/  FMNMX.FTZ R4, R97, R4, !PT ;  /* 0x0000000461047209 */ /* 0x000fe40007810000 */
[----:B------:R-:W-:Y:S02]  /*17fa0*/  ISETP.GT.AND P0, PT, R5, 0x21, PT ;  /* 0x000000210500780c */ /* 0x000fe40003f04270 */
[----:B------:R-:W-:Y:S02]  /*17fb0*/  FSEL R50, R213, -INF , P1 ;  /* 0xff800000d5327808 */ /* 0x000fe40000800000 */
[----:B------:R-:W-:Y:S02]  /*17fc0*/  ISETP.GT.AND P2, PT, R0, 0x38, PT ;  /* 0x000000380000780c */ /* 0x000fe40003f44270 */
[----:B------:R-:W-:Y:S02]  /*17fd0*/  FMNMX.FTZ R6, R24, R6, !PT ;  /* 0x0000000618067209 */ /* 0x000fe40007810000 */
[----:B------:R-:W-:Y:S02]  /*17fe0*/  FMNMX.FTZ R2, R243, R2, !PT ;  /* 0x00000002f3027209 */ /* 0x000fe40007810000 */
[----:B------:R-:W-:Y:S02]  /*17ff0*/  FMNMX.FTZ R4, R98, R4, !PT ;  /* 0x0000000462047209 */ /* 0x000fe40007810000 */
[----:B------:R-:W-:Y:S02]  /*18000*/  ISETP.GT.AND P3, PT, R0, 0x39, PT ;  /* 0x000000390000780c */ /* 0x000fe40003f64270 */
[----:B------:R-:W-:Y:S02]  /*18010*/  ISETP.GT.AND P1, PT, R5, 0x28, PT ;  /* 0x000000280500780c */ /* 0x000fe40003f24270 */
[----:B------:R-:W-:Y:S02]  /*18020*/  FMNMX.FTZ R6, R50, R6, !PT ;  /* 0x0000000632067209 */ /* 0x000fe40007810000 */
[----:B------:R-:W-:Y:S02]  /*18030*/  FSEL R105, R57, -INF , P2 ;  /* 0xff80000039697808 */ /* 0x000fe40001000000 */
[----:B------:R-:W-:Y:S02]  /*18040*/  FSEL R57, R215, -INF , P0 ;  /* 0xff800000d7397808 */ /* 0x000fe40000000000 */
[----:B------:R-:W-:Y:S02]  /*18050*/  FMNMX.FTZ R2, R223, R2, !PT ;  /* 0x00000002df027209 */ /* 0x000fe40007810000 */
[----:B------:R-:W-:Y:S02]  /*18060*/  FSEL R106, R59, -INF , P3 ;  /* 0xff8000003b6a7808 */ /* 0x000fe40001800000 */
[----:B------:R-:W-:Y:S02]  /*18070*/  ISETP.GT.AND P2, PT, R0, 0x40, PT ;  /* 0x000000400000780c */ /* 0x000fe40003f44270 */
[----:B------:R-:W-:Y:S02]  /*18080*/  ISETP.GT.AND P0, PT, R5, 0x29, PT ;  /* 0x000000290500780c */ /* 0x000fe40003f04270 */
[----:B------:R-:W-:Y:S02]  /*18090*/  FSEL R59, R209, -INF , P1 ;  /* 0xff800000d13b7808 */ /* 0x000fe40000800000 */
[----:B------:R-:W-:Y:S02]  /*180a0*/  FMNMX.FTZ R4, R105, R4, !PT ;  /* 0x0000000469047209 */ /* 0x000fe40007810000 */
[----:B------:R-:W-:Y:S02]  /*180b0*/  FMNMX.FTZ R6, R57, R6, !PT ;  /* 0x0000000639067209 */ /* 0x000fe40007810000 */
[----:B------:R-:W-:Y:S02]  /*180c0*/  FMNMX.FTZ R2, R244, R2, !PT ;  /* 0x00000002f4027209 */ /* 0x000fe40007810000 */
[----:B------:R-:W-:Y:S02]  /*180d0*/  FSEL R211, R115, -INF , P4 ;  /* 0xff80000073d37808 */ /* 0x000fe40002000000 */
[----:B------:R-:W-:Y:S02]  /*180e0*/  ISETP.GT.AND P1, PT, R5, 0x30, PT ;  /* 0x000000300500780c */ /* 0x000fe40003f24270 */
[----:B------:R-:W-:Y:S02]  /*180f0*/  FSEL R115, R61, -INF , P2 ;  /* 0xff8000003d737808 */ /* 0x000fe40001000000 */
[----:B------:R-:W-:Y:S02]  /*18100*/  FMNMX.FTZ R4, R106, R4, !PT ;  /* 0x000000046a047209 */ /* 0x000fe40007810000 */
[----:B------:R-:W-:Y:S02]  /*18110*/  FSEL R61, R210, -INF , P0 ;  /* 0xff800000d23d7808 */ /* 0x000fe40000000000 */
[----:B------:R-:W-:Y:S02]  /*18120*/  FMNMX.FTZ R6, R59, R6, !PT ;  /* 0x000000063b067209 */ /* 0x000fe40007810000 */
[----:B------:R-:W-:Y:S02]  /*18130*/  ISETP.GT.AND P4, PT, R0, 0x41, PT ;  /* 0x000000410000780c */ /* 0x000fe40003f84270 */
[----:B------:R-:W-:Y:S02]  /*18140*/  FMNMX.FTZ R2, R222, R2, !PT ;  /* 0x00000002de027209 */ /* 0x000fe40007810000 */
[----:B------:R-:W-:Y:S02]  /*18150*/  FSEL R99, R200, -INF , P1 ;  /* 0xff800000c8637808 */ /* 0x000fe40000800000 */
[----:B------:R-:W-:Y:S02]  /*18160*/  FMNMX.FTZ R4, R115, R4, !PT ;  /* 0x0000000473047209 */ /* 0x000fe40007810000 */
[----:B------:R-:W-:Y:S02]  /*18170*/  FMNMX.FTZ R6, R61, R6, !PT ;  /* 0x000000063d067209 */ /* 0x000fe40007810000 */
[----:B------:R-:W-:Y:S02]  /*18180*/  ISETP.GT.AND P0, PT, R5, 0x31, PT ;  /* 0x000000310500780c */ /* 0x000fe40003f04270 */
[----:B------:R-:W-:Y:S02]  /*18190*/  FSEL R186, R186, -INF , P4 ;  /* 0xff800000baba7808 */ /* 0x000fe40002000000 */
[C---:B------:R-:W-:Y:S02]  /*181a0*/  ISETP.GT.AND P3, PT, R0.reuse, 0x48, PT ;  /* 0x000000480000780c */ /* 0x040fe40003f64270 */
[----:B------:R-:W-:Y:S02]  /*181b0*/  ISETP.GT.AND P4, PT, R0, 0x49, PT ;  /* 0x000000490000780c */ /* 0x000fe40003f84270 */
[----:B------:R-:W-:Y:S02]  /*181c0*/  FMNMX.FTZ R2, R212, R2, !PT ;  /* 0x00000002d4027209 */ /* 0x000fe40007810000 */
[----:B------:R-:W-:Y:S02]  /*181d0*/  FMNMX.FTZ R7, R99, R6, !PT ;  /* 0x0000000663077209 */ /* 0x000fe40007810000 */
[----:B------:R-:W-:Y:S02]  /*181e0*/  FSEL R102, R201, -INF , P0 ;  /* 0xff800000c9667808 */ /* 0x000fe40000000000 */
[----:B------:R-:W-:Y:S02]  /*181f0*/  ISETP.GT.AND P2, PT, R5, 0x38, PT ;  /* 0x000000380500780c */ /* 0x000fe40003f44270 */
[----:B------:R-:W-:Y:S02]  /*18200*/  FSEL R191, R185, -INF , P3 ;  /* 0xff800000b9bf7808 */ /* 0x000fe40001800000 */
[----:B------:R-:W-:Y:S02]  /*18210*/  FMNMX.FTZ R4, R186, R4, !PT ;  /* 0x00000004ba047209 */ /* 0x000fe40007810000 */
[C---:B------:R-:W-:Y:S02]  /*18220*/  ISETP.GT.AND P3, PT, R0.reuse, 0x50, PT ;  /* 0x000000500000780c */ /* 0x040fe40003f64270 */
[----:B------:R-:W-:Y:S02]  /*18230*/  FSEL R193, R193, -INF , P4 ;  /* 0xff800000c1c17808 */ /* 0x000fe40002000000 */
[----:B------:R-:W-:Y:S02]  /*18240*/  ISETP.GT.AND P4, PT, R0, 0x51, PT ;  /* 0x000000510000780c */ /* 0x000fe40003f84270 */
[----:B------:R-:W-:Y:S02]  /*18250*/  FMNMX.FTZ R2, R216, R2, !PT ;  /* 0x00000002d8027209 */ /* 0x000fe40007810000 */
[----:B------:R-:W-:Y:S02]  /*18260*/  ISETP.GT.AND P1, PT, R5, 0x39, PT ;  /* 0x000000390500780c */ /* 0x000fe40003f24270 */
[----:B------:R-:W-:Y:S02]  /*18270*/  FSEL R252, R72, -INF , P3 ;  /* 0xff80000048fc7808 */ /* 0x000fe40001800000 */
[----:B------:R-:W-:Y:S02]  /*18280*/  FSEL R247, R76, -INF , P4 ;  /* 0xff8000004cf77808 */ /* 0x000fe40002000000 */
[----:B------:R-:W-:Y:S02]  /*18290*/  FMNMX.FTZ R6, R191, R4, !PT ;  /* 0x00000004bf067209 */ /* 0x000fe40007810000 */
[----:B------:R-:W-:Y:S02]  /*182a0*/  FMNMX.FTZ R4, R102, R7, !PT ;  /* 0x0000000766047209 */ /* 0x000fe40007810000 */
[----:B------:R-:W-:Y:S02]  /*182b0*/  FSEL R103, R199, -INF , P2 ;  /* 0xff800000c7677808 */ /* 0x000fe40001000000 */
[----:B------:R-:W-:Y:S02]  /*182c0*/  ISETP.GT.AND P2, PT, R5, 0x41, PT ;  /* 0x000000410500780c */ /* 0x000fe40003f44270 */
[C---:B------:R-:W-:Y:S02]  /*182d0*/  ISETP.GT.AND P3, PT, R0.reuse, 0x58, PT ;  /* 0x000000580000780c */ /* 0x040fe40003f64270 */
[----:B------:R-:W-:Y:S02]  /*182e0*/  ISETP.GT.AND P4, PT, R0, 0x59, PT ;  /* 0x000000590000780c */ /* 0x000fe40003f84270 */
[----:B------:R-:W-:Y:S02]  /*182f0*/  FMNMX.FTZ R2, R211, R2, !PT ;  /* 0x00000002d3027209 */ /* 0x000fe40007810000 */
[----:B------:R-:W-:Y:S02]  /*18300*/  ISETP.GT.AND P0, PT, R5, 0x40, PT ;  /* 0x000000400500780c */ /* 0x000fe40003f04270 */
[----:B------:R-:W-:Y:S01]  /*18310*/  FSEL R104, R202, -INF , P1 ;  /* 0xff800000ca687808 */ /* 0x000fe20000800000 */
[----:B------:R-:W1:Y:S01]  /*18320*/  SHFL.BFLY PT, R8, R2, 0x2, 0x1f ;  /* 0x0c401f0002087f89 */ /* 0x000e6200000e0000 */
[----:B------:R-:W-:Y:S02]  /*18330*/  ISETP.GT.AND P1, PT, R0, 0x60, PT ;  /* 0x000000600000780c */ /* 0x000fe40003f24270 */
[----:B------:R-:W-:Y:S02]  /*18340*/  FSEL R202, R77, -INF , P3 ;  /* 0xff8000004dca7808 */ /* 0x000fe40001800000 */
[----:B------:R-:W-:Y:S02]  /*18350*/  FSEL R112, R198, -INF , P2 ;  /* 0xff800000c6707808 */ /* 0x000fe40001000000 */
[C---:B------:R-:W-:Y:S02]  /*18360*/  ISETP.GT.AND P2, PT, R0.reuse, 0x61, PT ;  /* 0x000000610000780c */ /* 0x040fe40003f44270 */
[----:B------:R-:W-:Y:S02]  /*18370*/  FSEL R199, R75, -INF , P4 ;  /* 0xff8000004bc77808 */ /* 0x000fe40002000000 */
[C---:B------:R-:W-:Y:S02]  /*18380*/  ISETP.GT.AND P3, PT, R0.reuse, 0x68, PT ;  /* 0x000000680000780c */ /* 0x040fe40003f64270 */
[----:B------:R-:W-:Y:S02]  /*18390*/  ISETP.GT.AND P4, PT, R0, 0x69, PT ;  /* 0x000000690000780c */ /* 0x000fe40003f84270 */
[----:B------:R-:W-:Y:S02]  /*183a0*/  FMNMX.FTZ R0, R193, R6, !PT ;  /* 0x00000006c1007209 */ /* 0x000fe40007810000 */
[----:B------:R-:W-:Y:S02]  /*183b0*/  FMNMX.FTZ R4, R103, R4, !PT ;  /* 0x0000000467047209 */ /* 0x000fe40007810000 */
[----:B------:R-:W-:Y:S02]  /*183c0*/  FSEL R111, R196, -INF , P0 ;  /* 0xff800000c46f7808 */ /* 0x000fe40000000000 */
[----:B------:R-:W-:Y:S02]  /*183d0*/  FMNMX.FTZ R0, R252, R0, !PT ;  /* 0x00000000fc007209 */ /* 0x000fe40007810000 */
[----:B------:R-:W-:Y:S02]  /*183e0*/  FMNMX.FTZ R6, R104, R4, !PT ;  /* 0x0000000468067209 */ /* 0x000fe40007810000 */
[----:B------:R-:W-:Y:S02]  /*183f0*/  FMNMX.FTZ R4, R247, R0, !PT ;  /* 0x00000000f7047209 */ /* 0x000fe40007810000 */
[----:B------:R-:W-:Y:S02]  /*18400*/  FMNMX.FTZ R0, R111, R6, !PT ;  /* 0x000000066f007209 */ /* 0x000fe40007810000 */
[----:B------:R-:W-:Y:S02]  /*18410*/  ISETP.GT.AND P0, PT, R5, 0x48, PT ;  /* 0x000000480500780c */ /* 0x000fe40003f04270 */
[----:B------:R-:W-:Y:S02]  /*18420*/  FMNMX.FTZ R0, R112, R0, !PT ;  /* 0x0000000070007209 */ /* 0x000fe40007810000 */
[----:B------:R-:W-:Y:S02]  /*18430*/  FSEL R185, R195, -INF , P0 ;  /* 0xff800000c3b97808 */ /* 0x000fe40000000000 */
[----:B------:R-:W-:Y:S02]  /*18440*/  ISETP.GT.AND P0, PT, R5, 0x49, PT ;  /* 0x000000490500780c */ /* 0x000fe40003f04270 */
[----:B------:R-:W-:Y:S02]  /*18450*/  FMNMX.FTZ R0, R185, R0, !PT ;  /* 0x00000000b9007209 */ /* 0x000fe40007810000 */
[----:B------:R-:W-:Y:S02]  /*18460*/  FSEL R114, R79, -INF , P0 ;  /* 0xff8000004f727808 */ /* 0x000fe40000000000 */
[C---:B------:R-:W-:Y:S02]  /*18470*/  ISETP.GT.AND P0, PT, R5.reuse, 0x50, PT ;  /* 0x000000500500780c */ /* 0x040fe40003f04270 */
[----:B------:R-:W-:Y:S02]  /*18480*/  FSEL R251, R52, -INF , P1 ;  /* 0xff80000034fb7808 */ /* 0x000fe40000800000 */
[----:B------:R-:W-:Y:S02]  /*18490*/  FMNMX.FTZ R0, R114, R0, !PT ;  /* 0x0000000072007209 */ /* 0x000fe40007810000 */
[----:B------:R-:W-:Y:S02]  /*184a0*/  FSEL R206, R90, -INF , P0 ;  /* 0xff8000005ace7808 */ /* 0x000fe40000000000 */
[----:B------:R-:W-:Y:S02]  /*184b0*/  ISETP.GT.AND P1, PT, R5, 0x51, PT ;  /* 0x000000510500780c */ /* 0x000fe40003f24270 */
[----:B------:R-:W-:Y:S02]  /*184c0*/  FSEL R215, R108, -INF , P3 ;  /* 0xff8000006cd77808 */ /* 0x000fe40001800000 */
[----:B------:R-:W-:Y:S02]  /*184d0*/  FSEL R108, R91, -INF , P1 ;  /* 0xff8000005b6c7808 */ /* 0x000fe40000800000 */
[C---:B------:R-:W-:Y:S02]  /*184e0*/  ISETP.GT.AND P0, PT, R5.reuse, 0x58, PT ;  /* 0x000000580500780c */ /* 0x040fe40003f04270 */
[----:B------:R-:W-:Y:S02]  /*184f0*/  FMNMX.FTZ R0, R206, R0, !PT ;  /* 0x00000000ce007209 */ /* 0x000fe40007810000 */
[----:B-1----:R-:W-:Y:S02]  /*18500*/  FMNMX.FTZ R2, R2, R8, !PT ;  /* 0x0000000802027209 */ /* 0x002fe40007810000 */
[----:B------:R-:W-:Y:S02]  /*18510*/  FSEL R246, R78, -INF , P0 ;  /* 0xff8000004ef67808 */ /* 0x000fe40000000000 */
[C---:B------:R-:W-:Y:S01]  /*18520*/  ISETP.GT.AND P3, PT, R5.reuse, 0x59, PT ;  /* 0x000000590500780c */ /* 0x040fe20003f64270 */
[----:B------:R-:W1:Y:S01]  /*18530*/  SHFL.BFLY PT, R72, R2, 0x1, 0x1f ;  /* 0x0c201f0002487f89 */ /* 0x000e6200000e0000 */
[----:B------:R-:W-:Y:S02]  /*18540*/  FMNMX.FTZ R0, R108, R0, !PT ;  /* 0x000000006c007209 */ /* 0x000fe40007810000 */
[----:B------:R-:W-:Y:S02]  /*18550*/  ISETP.GT.AND P0, PT, R5, 0x60, PT ;  /* 0x000000600500780c */ /* 0x000fe40003f04270 */
[----:B------:R-:W-:Y:S02]  /*18560*/  FSEL R221, R95, -INF , P3 ;  /* 0xff8000005fdd7808 */ /* 0x000fe40001800000 */
[----:B------:R-:W-:Y:S02]  /*18570*/  FMNMX.FTZ R0, R246, R0, !PT ;  /* 0x00000000f6007209 */ /* 0x000fe40007810000 */
[----:B------:R-:W-:Y:S02]  /*18580*/  FSEL R219, R55, -INF , P0 ;  /* 0xff80000037db7808 */ /* 0x000fe40000000000 */
[----:B------:R-:W-:Y:S02]  /*18590*/  ISETP.GT.AND P3, PT, R5, 0x61, PT ;  /* 0x000000610500780c */ /* 0x000fe40003f64270 */
[----:B------:R-:W-:Y:S02]  /*185a0*/  FMNMX.FTZ R0, R221, R0, !PT ;  /* 0x00000000dd007209 */ /* 0x000fe40007810000 */
[----:B------:R-:W-:Y:S02]  /*185b0*/  FSEL R214, R54, -INF , P3 ;  /* 0xff80000036d67808 */ /* 0x000fe40001800000 */
[----:B------:R-:W-:Y:S02]  /*185c0*/  ISETP.GT.AND P1, PT, R5, 0x68, PT ;  /* 0x000000680500780c */ /* 0x000fe40003f24270 */
[----:B------:R-:W-:Y:S02]  /*185d0*/  FMNMX.FTZ R4, R202, R4, !PT ;  /* 0x00000004ca047209 */ /* 0x000fe40007810000 */
[----:B------:R-:W-:Y:S02]  /*185e0*/  FMNMX.FTZ R0, R219, R0, !PT ;  /* 0x00000000db007209 */ /* 0x000fe40007810000 */
[----:B------:R-:W-:Y:S02]  /*185f0*/  FMNMX.FTZ R4, R199, R4, !PT ;  /* 0x00000004c7047209 */ /* 0x000fe40007810000 */
[----:B------:R-:W-:Y:S02]  /*18600*/  ISETP.GT.AND P0, PT, R5, 0x69, PT ;  /* 0x000000690500780c */ /* 0x000fe40003f04270 */
[----:B------:R-:W-:Y:S02]  /*18610*/  FSEL R209, R110, -INF , P1 ;  /* 0xff8000006ed17808 */ /* 0x000fe40000800000 */
[----:B------:R-:W-:Y:S02]  /*18620*/  FMNMX.FTZ R0, R214, R0, !PT ;  /* 0x00000000d6007209 */ /* 0x000fe40007810000 */
[----:B------:R-:W-:Y:S02]  /*18630*/  FSEL R245, R53, -INF , P2 ;  /* 0xff80000035f57808 */ /* 0x000fe40001000000 */
[----:B------:R-:W-:Y:S01]  /*18640*/  FSEL R74, R74, -INF , P0 ;  /* 0xff8000004a4a7808 */ /* 0x000fe20000000000 */
[----:B------:R-:W-:Y:S01]  /*18650*/  LDSM.16.MT88.4 R52, [R225+0x100] ;  /* 0x00010000e134783b */ /* 0x000fe20000004200 */
        /* <DEDUP_REMOVED lines=9> */
[----:B------:R-:W-:Y:S02]  /*186f0*/  FSETP.NEU.FTZ.AND P1, PT, R72, -INF , PT ;  /* 0xff8000004800780b */ /* 0x000fe40003f3d000 */
[----:B------:R-:W-:Y:S02]  /*18700*/  FMNMX.FTZ R4, R208, R4, !PT ;  /* 0x00000004d0047209 */ /* 0x000fe40007810000 */
[----:B------:R-:W-:Y:S02]  /*18710*/  FSEL R96, R96, RZ, P1 ;  /* 0x000000ff60607208 */ /* 0x000fe40000800000 */
[----:B------:R-:W-:Y:S01]  /*18720*/  FMNMX.FTZ R73, R73, R9, !PT ;  /* 0x0000000949497209 */ /* 0x000fe20007810000 */
[----:B------:R-:W2:Y:S03]  /*18730*/  SHFL.BFLY PT, R7, R4, 0x2, 0x1f ;  /* 0x0c401f0004077f89 */ /* 0x000ea600000e0000 */
[C---:B------:R-:W-:Y:S01]  /*18740*/  FSETP.NEU.FTZ.AND P2, PT, R73.reuse, -INF , PT ;  /* 0xff8000004900780b */ /* 0x040fe20003f5d000 */
[----:B------:R-:W-:Y:S05]  /*18750*/  FMUL.FTZ R75, R73, c[0x0][0x2d0] ;  /* 0x0000b400494b7a20 */ /* 0x000fea0000410000 */
[----:B------:R-:W-:Y:S02]  /*18760*/  FSEL R75, R75, RZ, P2 ;  /* 0x000000ff4b4b7208 */ /* 0x000fe40001000000 */
[----:B-1----:R-:W-:Y:S01]  /*18770*/  FMNMX.FTZ R0, R0, R2, !PT ;  /* 0x0000000200007209 */ /* 0x002fe20007810000 */
[--C-:B------:R-:W-:Y:S02]  /*18780*/  FFMA.FTZ R2, R22, c[0x0][0x2d0], -R96.reuse ;  /* 0x0000b40016027a23 */ /* 0x100fe40000010860 */
[--C-:B------:R-:W-:Y:S02]  /*18790*/  FFMA.FTZ R5, R14, c[0x0][0x2d0], -R75.reuse ;  /* 0x0000b4000e057a23 */ /* 0x100fe4000001084b */
[----:B------:R1:W-:Y:S01]  /*187a0*/  MUFU.EX2 R200, R2 ;  /* 0x0000000200c87308 */ /* 0x0003e20000000800 */
[--C-:B------:R-:W-:Y:S01]  /*187b0*/  FFMA.FTZ R6, R10, c[0x0][0x2d0], -R75.reuse ;  /* 0x0000b4000a067a23 */ /* 0x100fe2000001084b */
[----:B--2---:R-:W-:Y:S01]  /*187c0*/  FMNMX.FTZ R4, R4, R7, !PT ;  /* 0x0000000704047209 */ /* 0x004fe20007810000 */
[--C-:B------:R-:W-:Y:S07]  /*187d0*/  FFMA.FTZ R7, R38, c[0x0][0x2d0], -R75.reuse ;  /* 0x0000b40026077a23 */ /* 0x100fee000001084b */
[----:B------:R2:W-:Y:S01]  /*187e0*/  MUFU.EX2 R220, R6 ;  /* 0x0000000600dc7308 */ /* 0x0005e20000000800 */
[----:B------:R-:W3:Y:S09]  /*187f0*/  SHFL.BFLY PT, R71, R4, 0x1, 0x1f ;  /* 0x0c201f0004477f89 */ /* 0x000ef200000e0000 */
[----:B------:R4:W4:Y:S01]  /*18800*/  MUFU.EX2 R250, R5 ;  /* 0x0000000500fa7308 */ /* 0x0009220000000800 */
[----:B-1----:R-:W1:Y:S09]  /*18810*/  SHFL.BFLY PT, R2, R0, 0x1, 0x1f ;  /* 0x0c201f0000027f89 */ /* 0x002e7200000e0000 */
[----:B------:R-:W-:Y:S01]  /*18820*/  MUFU.EX2 R232, R7 ;  /* 0x0000000700e87308 */ /* 0x000fe20000000800 */
[--C-:B--2---:R-:W-:Y:S01]  /*18830*/  FFMA.FTZ R6, R40, c[0x0][0x2d0], -R75.reuse ;  /* 0x0000b40028067a23 */ /* 0x104fe2000001084b */
[----:B---3--:R-:W-:Y:S01]  /*18840*/  FMNMX.FTZ R71, R4, R71, !PT ;  /* 0x0000004704477209 */ /* 0x008fe20007810000 */
[--C-:B------:R-:W-:Y:S03]  /*18850*/  FFMA.FTZ R4, R26, c[0x0][0x2d0], -R96.reuse ;  /* 0x0000b4001a047a23 */ /* 0x100fe60000010860 */
[C---:B------:R-:W-:Y:S04]  /*18860*/  FSETP.NEU.FTZ.AND P0, PT, R71.reuse, -INF , PT ;  /* 0xff8000004700780b */ /* 0x040fe80003f1d000 */
[----:B------:R-:W2:Y:S01]  /*18870*/  MUFU.EX2 R235, R4 ;  /* 0x0000000400eb7308 */ /* 0x000ea20000000800 */
[----:B------:R-:W-:Y:S02]  /*18880*/  FMUL.FTZ R100, R71, c[0x0][0x2d0] ;  /* 0x0000b40047647a20 */ /* 0x000fe40000410000 */
[--C-:B----4-:R-:W-:Y:S01]  /*18890*/  FFMA.FTZ R5, R23, c[0x0][0x2d0], -R75.reuse ;  /* 0x0000b40017057a23 */ /* 0x110fe2000001084b */
[----:B------:R-:W-:Y:S02]  /*188a0*/  F2FP.BF16.PACK_AB R76, R250, R220 ;  /* 0x000000dcfa4c723e */ /* 0x000fe400000010ff */
[----:B------:R-:W-:Y:S02]  /*188b0*/  FSEL R100, R100, RZ, P0 ;  /* 0x000000ff64647208 */ /* 0x000fe40000000000 */
[----:B-1----:R-:W-:Y:S02]  /*188c0*/  FMNMX.FTZ R70, R2, R0, !PT ;  /* 0x0000000002467209 */ /* 0x002fe40007810000 */
[----:B------:R1:W-:Y:S01]  /*188d0*/  MUFU.EX2 R228, R6 ;  /* 0x0000000600e47308 */ /* 0x0003e20000000800 */
[----:B------:R-:W-:Y:S02]  /*188e0*/  FFMA.FTZ R2, R35, c[0x0][0x2d0], -R96 ;  /* 0x0000b40023027a23 */ /* 0x000fe40000010860 */
[--C-:B------:R-:W-:Y:S01]  /*188f0*/  FFMA.FTZ R0, R15, c[0x0][0x2d0], -R100.reuse ;  /* 0x0000b4000f007a23 */ /* 0x100fe20000010864 */
[C---:B------:R-:W-:Y:S01]  /*18900*/  FSETP.NEU.FTZ.AND P3, PT, R70.reuse, -INF , PT ;  /* 0xff8000004600780b */ /* 0x040fe20003f7d000 */
[----:B------:R-:W-:Y:S05]  /*18910*/  FMUL.FTZ R101, R70, c[0x0][0x2d0] ;  /* 0x0000b40046657a20 */ /* 0x000fea0000410000 */
[----:B------:R3:W-:Y:S01]  /*18920*/  MUFU.EX2 R201, R0 ;  /* 0x0000000000c97308 */ /* 0x0007e20000000800 */
[----:B------:R-:W-:Y:S02]  /*18930*/  FSEL R101, R101, RZ, P3 ;  /* 0x000000ff65657208 */ /* 0x000fe40001800000 */
[----:B--2---:R-:W-:Y:S01]  /*18940*/  F2FP.BF16.PACK_AB R79, R235, R200 ;  /* 0x000000c8eb4f723e */ /* 0x004fe200000010ff */
[--C-:B------:R-:W-:Y:S06]  /*18950*/  FFMA.FTZ R4, R12, c[0x0][0x2d0], -R100.reuse ;  /* 0x0000b4000c047a23 */ /* 0x100fec0000010864 */
[----:B------:R2:W-:Y:S01]  /*18960*/  MUFU.EX2 R231, R2 ;  /* 0x0000000200e77308 */ /* 0x0005e20000000800 */
[----:B-1----:R-:W-:Y:S09]  /*18970*/  FFMA.FTZ R6, R44, c[0x0][0x2d0], -R75 ;  /* 0x0000b4002c067a23 */ /* 0x002ff2000001084b */
[----:B------:R1:W-:Y:S01]  /*18980*/  MUFU.EX2 R205, R4 ;  /* 0x0000000400cd7308 */ /* 0x0003e20000000800 */
[----:B---3--:R-:W-:Y:S09]  /*18990*/  FFMA.FTZ R0, R19, c[0x0][0x2d0], -R100 ;  /* 0x0000b40013007a23 */ /* 0x008ff20000010864 */
[----:B------:R3:W4:Y:S01]  /*189a0*/  MUFU.EX2 R234, R0 ;  /* 0x0000000000ea7308 */ /* 0x0007220000000800 */
[----:B--2---:R-:W-:Y:S09]  /*189b0*/  FFMA.FTZ R2, R41, c[0x0][0x2d0], -R96 ;  /* 0x0000b40029027a23 */ /* 0x004ff20000010860 */
[----:B------:R2:W-:Y:S01]  /*189c0*/  MUFU.EX2 R35, R2 ;  /* 0x0000000200237308 */ /* 0x0005e20000000800 */
[----:B-1----:R-:W-:Y:S09]  /*189d0*/  FFMA.FTZ R4, R16, c[0x0][0x2d0], -R100 ;  /* 0x0000b40010047a23 */ /* 0x002ff20000010864 */
[----:B------:R1:W-:Y:S01]  /*189e0*/  MUFU.EX2 R68, R4 ;  /* 0x0000000400447308 */ /* 0x0003e20000000800 */
[----:B---3--:R-:W-:Y:S01]  /*189f0*/  FFMA.FTZ R0, R11, c[0x0][0x2d0], -R101 ;  /* 0x0000b4000b007a23 */ /* 0x008fe20000010865 */
[----:B----4-:R-:W-:Y:S08]  /*18a00*/  F2FP.BF16.PACK_AB R66, R234, R201 ;  /* 0x000000c9ea42723e */ /* 0x010ff000000010ff */
[----:B------:R3:W-:Y:S01]  /*18a10*/  MUFU.EX2 R204, R0 ;  /* 0x0000000000cc7308 */ /* 0x0007e20000000800 */
[----:B--2---:R-:W-:Y:S09]  /*18a20*/  FSEL R2, R72, RZ, P1 ;  /* 0x000000ff48027208 */ /* 0x004ff20000800000 */
[----:B------:R-:W-:Y:S01]  /*18a30*/  MUFU.EX2 R40, R6 ;  /* 0x0000000600287308 */ /* 0x000fe20000000800 */
[----:B-1----:R-:W-:Y:S09]  /*18a40*/  FFMA.FTZ R4, R43, c[0x0][0x2d0], -R75 ;  /* 0x0000b4002b047a23 */ /* 0x002ff2000001084b */
[----:B------:R1:W-:Y:S01]  /*18a50*/  MUFU.EX2 R213, R5 ;  /* 0x0000000500d57308 */ /* 0x0003e20000000800 */
[----:B---3--:R-:W-:Y:S09]  /*18a60*/  FFMA.FTZ R0, R18, c[0x0][0x2d0], -R101 ;  /* 0x0000b40012007a23 */ /* 0x008ff20000010865 */
[----:B------:R2:W3:Y:S10]  /*18a70*/  MUFU.EX2 R197, R0 ;  /* 0x0000000000c57308 */ /* 0x0004f40000000800 */
[----:B------:R4:W-:Y:S01]  /*18a80*/  MUFU.EX2 R196, R4 ;  /* 0x0000000400c47308 */ /* 0x0009e20000000800 */
[----:B-1----:R-:W-:Y:S09]  /*18a90*/  FFMA.FTZ R5, R29, c[0x0][0x2d0], -R75 ;  /* 0x0000b4001d057a23 */ /* 0x002ff2000001084b */
[----:B------:R1:W-:Y:S01]  /*18aa0*/  MUFU.EX2 R64, R5 ;  /* 0x0000000500407308 */ /* 0x0003e20000000800 */
[--C-:B--2---:R-:W-:Y:S01]  /*18ab0*/  FFMA.FTZ R0, R20, c[0x0][0x2d0], -R101.reuse ;  /* 0x0000b40014007a23 */ /* 0x104fe20000010865 */
[----:B---3--:R-:W-:Y:S08]  /*18ac0*/  F2FP.BF16.PACK_AB R65, R197, R204 ;  /* 0x000000ccc541723e */ /* 0x008ff000000010ff */
[----:B------:R2:W-:Y:S01]  /*18ad0*/  MUFU.EX2 R67, R0 ;  /* 0x0000000000437308 */ /* 0x0005e20000000800 */
[--C-:B----4-:R-:W-:Y:S09]  /*18ae0*/  FFMA.FTZ R4, R39, c[0x0][0x2d0], -R96.reuse ;  /* 0x0000b40027047a23 */ /* 0x110ff20000010860 */
[----:B------:R-:W-:Y:S01]  /*18af0*/  MUFU.EX2 R86, R4 ;  /* 0x0000000400567308 */ /* 0x000fe20000000800 */
[--C-:B-1----:R-:W-:Y:S09]  /*18b00*/  FFMA.FTZ R5, R13, c[0x0][0x2d0], -R96.reuse ;  /* 0x0000b4000d057a23 */ /* 0x102ff20000010860 */
[----:B------:R1:W-:Y:S01]  /*18b10*/  MUFU.EX2 R207, R5 ;  /* 0x0000000500cf7308 */ /* 0x0003e20000000800 */
[----:B--2---:R-:W-:Y:S09]  /*18b20*/  FFMA.FTZ R0, R17, c[0x0][0x2d0], -R101 ;  /* 0x0000b40011007a23 */ /* 0x004ff20000010865 */
[----:B------:R2:W-:Y:S01]  /*18b30*/  MUFU.EX2 R233, R0 ;  /* 0x0000000000e97308 */ /* 0x0005e20000000800 */
[--C-:B-1----:R-:W-:Y:S02]  /*18b40*/  FFMA.FTZ R5, R21, c[0x0][0x2d0], -R96.reuse ;  /* 0x0000b40015057a23 */ /* 0x102fe40000010860 */
[----:B------:R-:W1:Y:S07]  /*18b50*/  LDSM.16.MT88.4 R20, [R224+0x100] ;  /* 0x00010000e014783b */ /* 0x000e6e0000004200 */
[----:B------:R3:W4:Y:S01]  /*18b60*/  MUFU.EX2 R210, R5 ;  /* 0x0000000500d27308 */ /* 0x0007220000000800 */
[--C-:B--2---:R-:W-:Y:S09]  /*18b70*/  FFMA.FTZ R0, R34, c[0x0][0x2d0], -R96.reuse ;  /* 0x0000b40022007a23 */ /* 0x104ff20000010860 */
[----:B------:R2:W-:Y:S01]  /*18b80*/  MUFU.EX2 R119, R0 ;  /* 0x0000000000777308 */ /* 0x0005e20000000800 */
[--C-:B---3--:R-:W-:Y:S01]  /*18b90*/  FFMA.FTZ R5, R42, c[0x0][0x2d0], -R75.reuse ;  /* 0x0000b4002a057a23 */ /* 0x108fe2000001084b */
[----:B----4-:R-:W-:Y:S08]  /*18ba0*/  F2FP.BF16.PACK_AB R77, R210, R207 ;  /* 0x000000cfd24d723e */ /* 0x010ff000000010ff */
[----:B------:R3:W-:Y:S01]  /*18bb0*/  MUFU.EX2 R90, R5 ;  /* 0x00000005005a7308 */ /* 0x0007e20000000800 */
[--C-:B--2---:R-:W-:Y:S09]  /*18bc0*/  FFMA.FTZ R0, R37, c[0x0][0x2d0], -R96.reuse ;  /* 0x0000b40025007a23 */ /* 0x104ff20000010860 */
[----:B------:R2:W-:Y:S01]  /*18bd0*/  MUFU.EX2 R91, R0 ;  /* 0x00000000005b7308 */ /* 0x0005e20000000800 */
[----:B---3--:R-:W-:Y:S09]  /*18be0*/  FFMA.FTZ R5, R45, c[0x0][0x2d0], -R75 ;  /* 0x0000b4002d057a23 */ /* 0x008ff2000001084b */
[----:B------:R-:W-:Y:S01]  /*18bf0*/  MUFU.EX2 R87, R5 ;  /* 0x0000000500577308 */ /* 0x000fe20000000800 */
[----:B--2---:R-:W-:Y:S02]  /*18c00*/  FFMA.FTZ R0, R36, c[0x0][0x2d0], -R96 ;  /* 0x0000b40024007a23 */ /* 0x004fe40000010860 */
[----:B------:R-:W2:Y:S07]  /*18c10*/  LDSM.16.MT88.4 R36, [R227+0x100] ;  /* 0x00010000e324783b */ /* 0x000eae0000004200 */
[----:B------:R3:W-:Y:S02]  /*18c20*/  MUFU.EX2 R109, R0 ;  /* 0x00000000006d7308 */ /* 0x0007e40000000800 */
[--C-:B---3--:R-:W-:Y:S08]  /*18c30*/  FFMA.FTZ R0, R32, c[0x0][0x2d0], -R100.reuse ;  /* 0x0000b40020007a23 */ /* 0x108ff00000010864 */
[----:B------:R3:W-:Y:S02]  /*18c40*/  MUFU.EX2 R230, R0 ;  /* 0x0000000000e67308 */ /* 0x0007e40000000800 */
[--C-:B---3--:R-:W-:Y:S08]  /*18c50*/  FFMA.FTZ R0, R30, c[0x0][0x2d0], -R100.reuse ;  /* 0x0000b4001e007a23 */ /* 0x108ff00000010864 */
[----:B------:R3:W-:Y:S02]  /*18c60*/  MUFU.EX2 R203, R0 ;  /* 0x0000000000cb7308 */ /* 0x0007e40000000800 */
[--C-:B---3--:R-:W-:Y:S08]  /*18c70*/  FFMA.FTZ R0, R31, c[0x0][0x2d0], -R100.reuse ;  /* 0x0000b4001f007a23 */ /* 0x108ff00000010864 */
[----:B------:R3:W-:Y:S02]  /*18c80*/  MUFU.EX2 R195, R0 ;  /* 0x0000000000c37308 */ /* 0x0007e40000000800 */
[----:B---3--:R-:W-:Y:S08]  /*18c90*/  FFMA.FTZ R0, R33, c[0x0][0x2d0], -R100 ;  /* 0x0000b40021007a23 */ /* 0x008ff00000010864 */
        /* <DEDUP_REMOVED lines=9> */
[----:B---3--:R-:W-:Y:S05]  /*18d30*/  FSEL R0, R73, RZ, P2 ;  /* 0x000000ff49007208 */ /* 0x008fea0001000000 */
[----:B------:R-:W-:Y:S04]  /*18d40*/  FADD.FTZ R0, -R0, R3 ;  /* 0x0000000300007221 */ /* 0x000fe80000010100 */
[----:B------:R-:W-:Y:S04]  /*18d50*/  FMUL.FTZ R0, R0, c[0x0][0x2d0] ;  /* 0x0000b40000007a20 */ /* 0x000fe80000410000 */
[----:B------:R3:W4:Y:S02]  /*18d60*/  MUFU.EX2 R69, R0 ;  /* 0x0000000000457308 */ /* 0x0007240000000800 */
[----:B---3--:R-:W-:Y:S01]  /*18d70*/  FADD.FTZ R0, -R2, R116 ;  /* 0x0000007402007221 */ /* 0x008fe20000010100 */
[----:B------:R-:W-:Y:S01]  /*18d80*/  FSEL R2, R71, RZ, P0 ;  /* 0x000000ff47027208 */ /* 0x000fe20000000000 */
[----:B------:R-:W-:Y:S01]  /*18d90*/  IMAD.MOV.U32 R116, RZ, RZ, R68 ;  /* 0x000000ffff747224 */ /* 0x000fe200078e0044 */
[----:B------:R-:W-:Y:S01]  /*18da0*/  PLOP3.LUT P0, PT, PT, PT, UP0, 0x80, 0x0 ;  /* 0x000000000000781c */ /* 0x000fe20003f0f008 */
[----:B------:R-:W-:Y:S02]  /*18db0*/  FMUL.FTZ R0, R0, c[0x0][0x2d0] ;  /* 0x0000b40000007a20 */ /* 0x000fe40000410000 */
[C---:B----4-:R-:W-:Y:S02]  /*18dc0*/  FMUL.FTZ R4, R69.reuse, R120 ;  /* 0x0000007845047220 */ /* 0x050fe40000410000 */
[----:B------:R3:W4:Y:S01]  /*18dd0*/  MUFU.EX2 R68, R0 ;  /* 0x0000000000447308 */ /* 0x0007220000000800 */
[C---:B------:R-:W-:Y:S02]  /*18de0*/  FMUL.FTZ R5, R69.reuse, R121 ;  /* 0x0000007945057220 */ /* 0x040fe40000410000 */
[----:B------:R-:W-:Y:S02]  /*18df0*/  IMAD.MOV.U32 R120, RZ, RZ, R67 ;  /* 0x000000ffff787224 */ /* 0x000fe400078e0043 */
[C---:B------:R-:W-:Y:S02]  /*18e00*/  FMUL.FTZ R16, R69.reuse, R132 ;  /* 0x0000008445107220 */ /* 0x040fe40000410000 */
[----:B------:R-:W-:Y:S01]  /*18e10*/  FMUL.FTZ R17, R69, R133 ;  /* 0x0000008545117220 */ /* 0x000fe20000410000 */
[----:B------:R-:W-:Y:S01]  /*18e20*/  F2FP.BF16.PACK_AB R67, R233, R120 ;  /* 0x00000078e943723e */ /* 0x000fe200000010ff */
[----:B------:R-:W-:Y:S02]  /*18e30*/  FMUL.FTZ R33, R69, R149 ;  /* 0x0000009545217220 */ /* 0x000fe40000410000 */
[----:B------:R-:W-:Y:S02]  /*18e40*/  IMAD.MOV.U32 R132, RZ, RZ, R201 ;  /* 0x000000ffff847224 */ /* 0x000fe400078e00c9 */
[----:B------:R-:W-:Y:S02]  /*18e50*/  IMAD.MOV.U32 R133, RZ, RZ, R200 ;  /* 0x000000ffff857224 */ /* 0x000fe400078e00c8 */
[----:B---3--:R-:W-:Y:S01]  /*18e60*/  FADD.FTZ R0, -R2, R117 ;  /* 0x0000007502007221 */ /* 0x008fe20000010100 */
[----:B------:R-:W-:Y:S01]  /*18e70*/  FSEL R2, R70, RZ, P3 ;  /* 0x000000ff46027208 */ /* 0x000fe20001800000 */
[----:B----4-:R-:W-:Y:S02]  /*18e80*/  FMUL.FTZ R6, R68, R122 ;  /* 0x0000007a44067220 */ /* 0x010fe40000410000 */
[----:B------:R-:W-:Y:S02]  /*18e90*/  FMUL.FTZ R0, R0, c[0x0][0x2d0] ;  /* 0x0000b40000007a20 */ /* 0x000fe40000410000 */
[C---:B------:R-:W-:Y:S02]  /*18ea0*/  FMUL.FTZ R7, R68.reuse, R123 ;  /* 0x0000007b44077220 */ /* 0x040fe40000410000 */
[----:B------:R3:W4:Y:S01]  /*18eb0*/  MUFU.EX2 R3, R0 ;  /* 0x0000000000037308 */ /* 0x0007220000000800 */
[C---:B------:R-:W-:Y:S02]  /*18ec0*/  FMUL.FTZ R18, R68.reuse, R134 ;  /* 0x0000008644127220 */ /* 0x040fe40000410000 */
[C---:B------:R-:W-:Y:S02]  /*18ed0*/  FMUL.FTZ R19, R68.reuse, R135 ;  /* 0x0000008744137220 */ /* 0x040fe40000410000 */
[----:B------:R-:W-:Y:S02]  /*18ee0*/  FMUL.FTZ R34, R68, R150 ;  /* 0x0000009644227220 */ /* 0x000fe40000410000 */
[----:B------:R-:W-:Y:S02]  /*18ef0*/  IMAD.MOV.U32 R134, RZ, RZ, R213 ;  /* 0x000000ffff867224 */ /* 0x000fe400078e00d5 */
[----:B------:R-:W-:Y:S02]  /*18f00*/  IMAD.MOV.U32 R117, RZ, RZ, R199 ;  /* 0x000000ffff757224 */ /* 0x000fe400078e00c7 */
[----:B------:R-:W-:Y:S02]  /*18f10*/  IMAD.MOV.U32 R135, RZ, RZ, R197 ;  /* 0x000000ffff877224 */ /* 0x000fe400078e00c5 */
[----:B---3--:R-:W-:Y:S02]  /*18f20*/  FADD.FTZ R0, -R2, R118 ;  /* 0x0000007602007221 */ /* 0x008fe40000010100 */
[----:B------:R-:W-:Y:S02]  /*18f30*/  FFMA.FTZ R2, R46, c[0x0][0x2d0], -R75 ;  /* 0x0000b4002e027a23 */ /* 0x000fe4000001084b */
[C---:B----4-:R-:W-:Y:S02]  /*18f40*/  FMUL.FTZ R9, R3.reuse, R125 ;  /* 0x0000007d03097220 */ /* 0x050fe40000410000 */
[----:B------:R3:W4:Y:S01]  /*18f50*/  MUFU.EX2 R32, R2 ;  /* 0x0000000200207308 */ /* 0x0007220000000800 */
[----:B------:R-:W-:Y:S02]  /*18f60*/  FMUL.FTZ R0, R0, c[0x0][0x2d0] ;  /* 0x0000b40000007a20 */ /* 0x000fe40000410000 */
[C---:B------:R-:W-:Y:S02]  /*18f70*/  FMUL.FTZ R12, R3.reuse, R128 ;  /* 0x00000080030c7220 */ /* 0x040fe40000410000 */
[C---:B------:R-:W-:Y:S02]  /*18f80*/  FMUL.FTZ R29, R3.reuse, R145 ;  /* 0x00000091031d7220 */ /* 0x040fe40000410000 */
[C---:B------:R-:W-:Y:S02]  /*18f90*/  FMUL.FTZ R28, R3.reuse, R144 ;  /* 0x00000090031c7220 */ /* 0x040fe40000410000 */
[C---:B------:R-:W-:Y:S01]  /*18fa0*/  FMUL.FTZ R8, R3.reuse, R124 ;  /* 0x0000007c03087220 */ /* 0x040fe20000410000 */
[----:B------:R-:W2:Y:S01]  /*18fb0*/  MUFU.EX2 R0, R0 ;  /* 0x0000000000007308 */ /* 0x000ea20000000800 */
[----:B------:R-:W-:Y:S01]  /*18fc0*/  IMAD.MOV.U32 R118, RZ, RZ, R64 ;  /* 0x000000ffff767224 */ /* 0x000fe200078e0040 */
[----:B------:R-:W-:Y:S01]  /*18fd0*/  F2FP.BF16.PACK_AB R64, R116, R205 ;  /* 0x000000cd7440723e */ /* 0x000fe200000010ff */
[C---:B------:R-:W-:Y:S02]  /*18fe0*/  FMUL.FTZ R13, R3.reuse, R129 ;  /* 0x00000081030d7220 */ /* 0x040fe40000410000 */
[C---:B------:R-:W-:Y:S01]  /*18ff0*/  FMUL.FTZ R24, R3.reuse, R140 ;  /* 0x0000008c03187220 */ /* 0x040fe20000410000 */
[----:B------:R-:W-:Y:S01]  /*19000*/  F2FP.BF16.PACK_AB R78, R118, R213 ;  /* 0x000000d5764e723e */ /* 0x000fe200000010ff */
[----:B------:R-:W-:Y:S02]  /*19010*/  IMAD.MOV.U32 R129, RZ, RZ, R86 ;  /* 0x000000ffff817224 */ /* 0x000fe400078e0056 */
[----:B------:R-:W-:Y:S02]  /*19020*/  IMAD.MOV.U32 R86, RZ, RZ, R83 ;  /* 0x000000ffff567224 */ /* 0x000fe400078e0053 */
[----:B------:R-:W-:Y:S02]  /*19030*/  FMUL.FTZ R25, R3, R141 ;  /* 0x0000008d03197220 */ /* 0x000fe40000410000 */
[-C--:B-1----:R-:W-:Y:S01]  /*19040*/  HMMA.16816.F32.BF16 R4, R76, R20.reuse, R4 ;  /* 0x000000144c04723c */ /* 0x082fe20000041804 */
[----:B---3--:R-:W-:Y:S02]  /*19050*/  FFMA.FTZ R2, R51, c[0x0][0x2d0], -R75 ;  /* 0x0000b40033027a23 */ /* 0x008fe4000001084b */
[----:B----4-:R-:W-:Y:S02]  /*19060*/  IMAD.MOV.U32 R121, RZ, RZ, R32 ;  /* 0x000000ffff797224 */ /* 0x010fe400078e0020 */
[----:B------:R1:W-:Y:S01]  /*19070*/  MUFU.EX2 R125, R2 ;  /* 0x00000002007d7308 */ /* 0x0003e20000000800 */
[----:B------:R-:W-:Y:S02]  /*19080*/  FMUL.FTZ R32, R69, R148 ;  /* 0x0000009445207220 */ /* 0x000fe40000410000 */
[----:B------:R-:W-:Y:S04]  /*19090*/  IMAD.MOV.U32 R140, RZ, RZ, R40 ;  /* 0x000000ffff8c7224 */ /* 0x000fe800078e0028 */
[C---:B--2---:R-:W-:Y:S02]  /*190a0*/  FMUL.FTZ R11, R0.reuse, R127 ;  /* 0x0000007f000b7220 */ /* 0x044fe40000410000 */
[C---:B------:R-:W-:Y:S02]  /*190b0*/  FMUL.FTZ R14, R0.reuse, R130 ;  /* 0x00000082000e7220 */ /* 0x040fe40000410000 */
[C---:B------:R-:W-:Y:S02]  /*190c0*/  FMUL.FTZ R15, R0.reuse, R131 ;  /* 0x00000083000f7220 */ /* 0x040fe40000410000 */
[C---:B------:R-:W-:Y:S02]  /*190d0*/  FMUL.FTZ R10, R0.reuse, R126 ;  /* 0x0000007e000a7220 */ /* 0x040fe40000410000 */
[C---:B------:R-:W-:Y:S02]  /*190e0*/  FMUL.FTZ R26, R0.reuse, R142 ;  /* 0x0000008e001a7220 */ /* 0x040fe40000410000 */
[----:B------:R-:W-:Y:S02]  /*190f0*/  IMAD.MOV.U32 R142, RZ, RZ, R95 ;  /* 0x000000ffff8e7224 */ /* 0x000fe400078e005f */
[----:B------:R-:W-:Y:S01]  /*19100*/  IMAD.MOV.U32 R141, RZ, RZ, R110 ;  /* 0x000000ffff8d7224 */ /* 0x000fe200078e006e */
[C---:B------:R-:W-:Y:S01]  /*19110*/  HMMA.16816.F32.BF16 R8, R64.reuse, R20, R8 ;  /* 0x000000144008723c */ /* 0x040fe20000041808 */
[----:B------:R-:W-:Y:S02]  /*19120*/  IMAD.MOV.U32 R126, RZ, RZ, R87 ;  /* 0x000000ffff7e7224 */ /* 0x000fe400078e0057 */
[----:B------:R-:W-:Y:S02]  /*19130*/  IMAD.MOV.U32 R87, RZ, RZ, R82 ;  /* 0x000000ffff577224 */ /* 0x000fe400078e0052 */
[----:B-1----:R-:W-:Y:S02]  /*19140*/  FFMA.FTZ R2, R47, c[0x0][0x2d0], -R96 ;  /* 0x0000b4002f027a23 */ /* 0x002fe40000010860 */
[C---:B------:R-:W-:Y:S01]  /*19150*/  FMUL.FTZ R20, R69.reuse, R136 ;  /* 0x0000008845147220 */ /* 0x040fe20000410000 */
[-C--:B------:R-:W-:Y:S01]  /*19160*/  HMMA.16816.F32.BF16 R12, R64, R22.reuse, R12 ;  /* 0x00000016400c723c */ /* 0x080fe2000004180c */
[----:B------:R1:W-:Y:S03]  /*19170*/  MUFU.EX2 R122, R2 ;  /* 0x00000002007a7308 */ /* 0x0003e60000000800 */
[----:B------:R-:W-:Y:S02]  /*19180*/  IMAD.MOV.U32 R136, RZ, RZ, R91 ;  /* 0x000000ffff887224 */ /* 0x000fe400078e005b */
[----:B------:R-:W-:Y:S02]  /*19190*/  FMUL.FTZ R21, R69, R137 ;  /* 0x0000008945157220 */ /* 0x000fe40000410000 */
[C---:B------:R-:W-:Y:S01]  /*191a0*/  HMMA.16816.F32.BF16 R16, R76.reuse, R22, R16 ;  /* 0x000000164c10723c */ /* 0x040fe20000041810 */
[C---:B------:R-:W-:Y:S03]  /*191b0*/  FMUL.FTZ R27, R0.reuse, R143 ;  /* 0x0000008f001b7220 */ /* 0x040fe60000410000 */
[----:B------:R-:W-:Y:S02]  /*191c0*/  FMUL.FTZ R30, R0, R146 ;  /* 0x00000092001e7220 */ /* 0x000fe40000410000 */
[----:B------:R-:W-:Y:S02]  /*191d0*/  FMUL.FTZ R40, R3, R156 ;  /* 0x0000009c03287220 */ /* 0x000fe40000410000 */
[C---:B------:R-:W-:Y:S04]  /*191e0*/  FMUL.FTZ R22, R68.reuse, R138 ;  /* 0x0000008a44167220 */ /* 0x040fe80000410000 */
[----:B------:R-:W-:Y:S02]  /*191f0*/  FMUL.FTZ R23, R68, R139 ;  /* 0x0000008b44177220 */ /* 0x000fe40000410000 */
[----:B------:R-:W-:Y:S02]  /*19200*/  IMAD.MOV.U32 R137, RZ, RZ, R90 ;  /* 0x000000ffff897224 */ /* 0x000fe400078e005a */
[----:B------:R-:W-:Y:S02]  /*19210*/  IMAD.MOV.U32 R138, RZ, RZ, R248 ;  /* 0x000000ffff8a7224 */ /* 0x000fe400078e00f8 */
[----:B-1----:R-:W-:Y:S01]  /*19220*/  FFMA.FTZ R2, R49, c[0x0][0x2d0], -R96 ;  /* 0x0000b40031027a23 */ /* 0x002fe20000010860 */
[-C--:B------:R-:W-:Y:S01]  /*19230*/  HMMA.16816.F32.BF16 R20, R76, R36.reuse, R20 ;  /* 0x000000244c14723c */ /* 0x080fe20000041814 */
[----:B------:R-:W-:Y:S02]  /*19240*/  IMAD.MOV.U32 R248, RZ, RZ, R80 ;  /* 0x000000fffff87224 */ /* 0x000fe400078e0050 */
[----:B------:R1:W-:Y:S01]  /*19250*/  MUFU.EX2 R127, R2 ;  /* 0x00000002007f7308 */ /* 0x0003e20000000800 */
[----:B------:R-:W-:Y:S02]  /*19260*/  IMAD.MOV.U32 R139, RZ, RZ, R203 ;  /* 0x000000ffff8b7224 */ /* 0x000fe400078e00cb */
[----:B------:R-:W-:Y:S02]  /*19270*/  IMAD.MOV.U32 R203, RZ, RZ, R81 ;  /* 0x000000ffffcb7224 */ /* 0x000fe400078e0051 */
[C---:B------:R-:W-:Y:S01]  /*19280*/  HMMA.16816.F32.BF16 R24, R64.reuse, R36, R24 ;  /* 0x000000244018723c */ /* 0x040fe20000041818 */
[----:B------:R-:W-:Y:S01]  /*19290*/  FMUL.FTZ R41, R3, R157 ;  /* 0x0000009d03297220 */ /* 0x000fe20000410000 */
[----:B------:R-:W2:Y:S02]  /*192a0*/  LDSM.16.MT88.4 R80, [R226+0x100] ;  /* 0x00010000e250783b */ /* 0x000ea40000004200 */
[C---:B------:R-:W-:Y:S02]  /*192b0*/  FMUL.FTZ R42, R0.reuse, R158 ;  /* 0x0000009e002a7220 */ /* 0x040fe40000410000 */
[----:B------:R-:W-:Y:S02]  /*192c0*/  FMUL.FTZ R43, R0, R159 ;  /* 0x0000009f002b7220 */ /* 0x000fe40000410000 */
[C---:B------:R-:W-:Y:S04]  /*192d0*/  FMUL.FTZ R36, R69.reuse, R152 ;  /* 0x0000009845247220 */ /* 0x040fe80000410000 */
[----:B------:R-:W-:Y:S02]  /*192e0*/  FMUL.FTZ R37, R69, R153 ;  /* 0x0000009945257220 */ /* 0x000fe40000410000 */
[----:B------:R-:W-:Y:S02]  /*192f0*/  IMAD.MOV.U32 R150, RZ, RZ, R248 ;  /* 0x000000ffff967224 */ /* 0x000fe400078e00f8 */
[----:B------:R-:W-:Y:S02]  /*19300*/  IMAD.MOV.U32 R110, RZ, RZ, R203 ;  /* 0x000000ffff6e7224 */ /* 0x000fe400078e00cb */
[----:B------:R-:W-:Y:S02]  /*19310*/  IMAD.MOV.U32 R143, RZ, RZ, R109 ;  /* 0x000000ffff8f7224 */ /* 0x000fe400078e006d */
[----:B-1----:R-:W-:Y:S02]  /*19320*/  FFMA.FTZ R2, R48, c[0x0][0x2d0], -R100 ;  /* 0x0000b40030027a23 */ /* 0x002fe40000010864 */
[----:B------:R-:W-:Y:S02]  /*19330*/  IMAD.MOV.U32 R109, RZ, RZ, R202 ;  /* 0x000000ffff6d7224 */ /* 0x000fe400078e00ca */
[----:B------:R1:W-:Y:S01]  /*19340*/  MUFU.EX2 R128, R2 ;  /* 0x0000000200807308 */ /* 0x0003e20000000800 */
[C---:B------:R-:W-:Y:S02]  /*19350*/  FMUL.FTZ R47, R0.reuse, R163 ;  /* 0x000000a3002f7220 */ /* 0x040fe40000410000 */
[----:B------:R-:W-:Y:S02]  /*19360*/  FMUL.FTZ R46, R0, R162 ;  /* 0x000000a2002e7220 */ /* 0x000fe40000410000 */
[C---:B------:R-:W-:Y:S02]  /*19370*/  FMUL.FTZ R44, R3.reuse, R160 ;  /* 0x000000a0032c7220 */ /* 0x040fe40000410000 */
[----:B------:R-:W-:Y:S02]  /*19380*/  FMUL.FTZ R45, R3, R161 ;  /* 0x000000a1032d7220 */ /* 0x000fe40000410000 */
[C---:B------:R-:W-:Y:S02]  /*19390*/  FMUL.FTZ R48, R69.reuse, R164 ;  /* 0x000000a445307220 */ /* 0x040fe40000410000 */
[----:B------:R-:W-:Y:S02]  /*193a0*/  FMUL.FTZ R49, R69, R165 ;  /* 0x000000a545317220 */ /* 0x000fe40000410000 */
[----:B------:R-:W-:Y:S02]  /*193b0*/  FMUL.FTZ R51, R68, R167 ;  /* 0x000000a744337220 */ /* 0x000fe40000410000 */
[----:B------:R-:W-:Y:S02]  /*193c0*/  IMAD.MOV.U32 R165, RZ, RZ, R198 ;  /* 0x000000ffffa57224 */ /* 0x000fe400078e00c6 */
[----:B------:R-:W-:Y:S02]  /*193d0*/  IMAD.MOV.U32 R167, RZ, RZ, R86 ;  /* 0x000000ffffa77224 */ /* 0x000fe400078e0056 */
[----:B------:R-:W-:Y:S02]  /*193e0*/  IMAD.MOV.U32 R164, RZ, RZ, R195 ;  /* 0x000000ffffa47224 */ /* 0x000fe400078e00c3 */
[----:B------:R-:W-:Y:S02]  /*193f0*/  FFMA.FTZ R110, R110, c[0x0][0x2d0], -R75 ;  /* 0x0000b4006e6e7a23 */ /* 0x000fe4000001084b */
[----:B-1----:R-:W-:Y:S02]  /*19400*/  FFMA.FTZ R2, R56, c[0x0][0x2d0], -R100 ;  /* 0x0000b40038027a23 */ /* 0x002fe40000010864 */
[----:B------:R-:W-:Y:S02]  /*19410*/  FMUL.FTZ R56, R3, R172 ;  /* 0x000000ac03387220 */ /* 0x000fe40000410000 */
[----:B------:R-:W-:Y:S01]  /*19420*/  MUFU.EX2 R110, R110 ;  /* 0x0000006e006e7308 */ /* 0x000fe20000000800 */
[----:B------:R-:W-:Y:S09]  /*19430*/  IMAD.MOV.U32 R172, RZ, RZ, R218 ;  /* 0x000000ffffac7224 */ /* 0x000ff200078e00da */
[----:B------:R1:W3:Y:S02]  /*19440*/  MUFU.EX2 R31, R2 ;  /* 0x00000002001f7308 */ /* 0x0002e40000000800 */
[----:B-1----:R-:W-:Y:S02]  /*19450*/  FFMA.FTZ R2, R50, c[0x0][0x2d0], -R101 ;  /* 0x0000b40032027a23 */ /* 0x002fe40000010865 */
[----:B---3--:R-:W-:Y:S06]  /*19460*/  IMAD.MOV.U32 R146, RZ, RZ, R31 ;  /* 0x000000ffff927224 */ /* 0x008fec00078e001f */
[----:B------:R1:W-:Y:S01]  /*19470*/  MUFU.EX2 R145, R2 ;  /* 0x0000000200917308 */ /* 0x0003e20000000800 */
[----:B------:R-:W-:Y:S02]  /*19480*/  FMUL.FTZ R31, R0, R147 ;  /* 0x00000093001f7220 */ /* 0x000fe40000410000 */
[----:B------:R-:W-:Y:S02]  /*19490*/  IMAD.MOV.U32 R147, RZ, RZ, R35 ;  /* 0x000000ffff937224 */ /* 0x000fe400078e0023 */
[C---:B------:R-:W-:Y:S02]  /*194a0*/  FMUL.FTZ R35, R68.reuse, R151 ;  /* 0x0000009744237220 */ /* 0x040fe40000410000 */
[----:B------:R-:W-:Y:S01]  /*194b0*/  IMAD.MOV.U32 R151, RZ, RZ, R87 ;  /* 0x000000ffff977224 */ /* 0x000fe200078e0057 */
[-C--:B------:R-:W-:Y:S01]  /*194c0*/  HMMA.16816.F32.BF16 R28, R64, R38.reuse, R28 ;  /* 0x00000026401c723c */ /* 0x080fe2000004181c */
[C---:B------:R-:W-:Y:S02]  /*194d0*/  FMUL.FTZ R50, R68.reuse, R166 ;  /* 0x000000a644327220 */ /* 0x040fe40000410000 */
[----:B------:R-:W-:Y:S05]  /*194e0*/  IMAD.MOV.U32 R166, RZ, RZ, R196 ;  /* 0x000000ffffa67224 */ /* 0x000fea00078e00c4 */
[C---:B------:R-:W-:Y:S07]  /*194f0*/  HMMA.16816.F32.BF16 R32, R76.reuse, R38, R32 ;  /* 0x000000264c20723c */ /* 0x040fee0000041820 */
[C---:B------:R-:W-:Y:S02]  /*19500*/  FMUL.FTZ R39, R68.reuse, R155 ;  /* 0x0000009b44277220 */ /* 0x040fe40000410000 */
[----:B-1----:R-:W-:Y:S03]  /*19510*/  FFMA.FTZ R2, R57, c[0x0][0x2d0], -R101 ;  /* 0x0000b40039027a23 */ /* 0x002fe60000010865 */
[----:B------:R-:W-:Y:S01]  /*19520*/  FMUL.FTZ R38, R68, R154 ;  /* 0x0000009a44267220 */ /* 0x000fe20000410000 */
[----:B------:R1:W-:Y:S01]  /*19530*/  MUFU.EX2 R144, R2 ;  /* 0x0000000200907308 */ /* 0x0003e20000000800 */
[----:B------:R-:W-:Y:S02]  /*19540*/  FMUL.FTZ R57, R3, R173 ;  /* 0x000000ad03397220 */ /* 0x000fe40000410000 */
[----:B------:R-:W-:Y:S03]  /*19550*/  IMAD.MOV.U32 R173, RZ, RZ, R85 ;  /* 0x000000ffffad7224 */ /* 0x000fe600078e0055 */
[-C--:B------:R-:W-:Y:S08]  /*19560*/  HMMA.16816.F32.BF16 R36, R76, R52.reuse, R36 ;  /* 0x000000344c24723c */ /* 0x080ff00000041824 */
[C---:B------:R-:W-:Y:S07]  /*19570*/  HMMA.16816.F32.BF16 R40, R64.reuse, R52, R40 ;  /* 0x000000344028723c */ /* 0x040fee0000041828 */
[C---:B------:R-:W-:Y:S01]  /*19580*/  FMUL.FTZ R52, R69.reuse, R168 ;  /* 0x000000a845347220 */ /* 0x040fe20000410000 */
[-C--:B------:R-:W-:Y:S01]  /*19590*/  HMMA.16816.F32.BF16 R44, R64, R54.reuse, R44 ;  /* 0x00000036402c723c */ /* 0x080fe2000004182c */
[----:B------:R-:W-:Y:S03]  /*195a0*/  IMAD.MOV.U32 R168, RZ, RZ, R249 ;  /* 0x000000ffffa87224 */ /* 0x000fe600078e00f9 */
[----:B-1----:R-:W-:Y:S02]  /*195b0*/  FFMA.FTZ R2, R58, c[0x0][0x2d0], -R100 ;  /* 0x0000b4003a027a23 */ /* 0x002fe40000010864 */
[----:B------:R-:W-:Y:S02]  /*195c0*/  FMUL.FTZ R53, R69, R169 ;  /* 0x000000a945357220 */ /* 0x000fe40000410000 */
[C---:B------:R-:W-:Y:S01]  /*195d0*/  HMMA.16816.F32.BF16 R48, R76.reuse, R54, R48 ;  /* 0x000000364c30723c */ /* 0x040fe20000041830 */
[----:B------:R1:W-:Y:S03]  /*195e0*/  MUFU.EX2 R123, R2 ;  /* 0x00000002007b7308 */ /* 0x0003e60000000800 */
[----:B------:R-:W-:Y:S02]  /*195f0*/  FMUL.FTZ R58, R0, R174 ;  /* 0x000000ae003a7220 */ /* 0x000fe40000410000 */
[----:B------:R-:W-:Y:S02]  /*19600*/  IMAD.MOV.U32 R169, RZ, RZ, R84 ;  /* 0x000000ffffa97224 */ /* 0x000fe400078e0054 */
[C---:B------:R-:W-:Y:S01]  /*19610*/  FMUL.FTZ R54, R68.reuse, R170 ;  /* 0x000000aa44367220 */ /* 0x040fe20000410000 */
[----:B------:R-:W3:Y:S03]  /*19620*/  LDSM.16.MT88.4 R84, [R224+0x900] ;  /* 0x00090000e054783b */ /* 0x000ee60000004200 */
[----:B------:R-:W-:Y:S07]  /*19630*/  FMUL.FTZ R55, R68, R171 ;  /* 0x000000ab44377220 */ /* 0x000fee0000410000 */
[-C--:B--2---:R-:W-:Y:S01]  /*19640*/  HMMA.16816.F32.BF16 R52, R76, R80.reuse, R52 ;  /* 0x000000504c34723c */ /* 0x084fe20000041834 */
[----:B-1----:R-:W-:Y:S02]  /*19650*/  FFMA.FTZ R2, R60, c[0x0][0x2d0], -R100 ;  /* 0x0000b4003c027a23 */ /* 0x002fe40000010864 */
[----:B------:R-:W-:Y:S02]  /*19660*/  FMUL.FTZ R60, R3, R176 ;  /* 0x000000b0033c7220 */ /* 0x000fe40000410000 */
[----:B------:R1:W-:Y:S02]  /*19670*/  MUFU.EX2 R130, R2 ;  /* 0x0000000200827308 */ /* 0x0003e40000000800 */
[--C-:B-1----:R-:W-:Y:S02]  /*19680*/  FFMA.FTZ R2, R59, c[0x0][0x2d0], -R101.reuse ;  /* 0x0000b4003b027a23 */ /* 0x102fe40000010865 */
[----:B------:R-:W-:Y:S06]  /*19690*/  FMUL.FTZ R59, R0, R175 ;  /* 0x000000af003b7220 */ /* 0x000fec0000410000 */
[----:B------:R1:W2:Y:S01]  /*196a0*/  MUFU.EX2 R124, R2 ;  /* 0x00000002007c7308 */ /* 0x0002a20000000800 */
[C---:B------:R-:W-:Y:S07]  /*196b0*/  HMMA.16816.F32.BF16 R56, R64.reuse, R80, R56 ;  /* 0x000000504038723c */ /* 0x040fee0000041838 */
[----:B------:R-:W-:Y:S02]  /*196c0*/  F2FP.BF16.PACK_AB R80, R139, R230 ;  /* 0x000000e68b50723e */ /* 0x000fe400000010ff */
[----:B------:R-:W-:Y:S03]  /*196d0*/  F2FP.BF16.PACK_AB R81, R138, R229 ;  /* 0x000000e58a51723e */ /* 0x000fe600000010ff */
[----:B-1----:R-:W-:Y:S02]  /*196e0*/  FFMA.FTZ R2, R61, c[0x0][0x2d0], -R101 ;  /* 0x0000b4003d027a23 */ /* 0x002fe40000010865 */
[----:B------:R-:W-:Y:S02]  /*196f0*/  FMUL.FTZ R61, R3, R177 ;  /* 0x000000b1033d7220 */ /* 0x000fe40000410000 */
[----:B------:R1:W4:Y:S02]  /*19700*/  MUFU.EX2 R131, R2 ;  /* 0x0000000200837308 */ /* 0x0003240000000800 */
[--C-:B-1----:R-:W-:Y:S02]  /*19710*/  FFMA.FTZ R2, R62, c[0x0][0x2d0], -R75.reuse ;  /* 0x0000b4003e027a23 */ /* 0x102fe4000001084b */
[C---:B------:R-:W-:Y:S06]  /*19720*/  FMUL.FTZ R62, R0.reuse, R178 ;  /* 0x000000b2003e7220 */ /* 0x040fec0000410000 */
[----:B------:R1:W1:Y:S02]  /*19730*/  MUFU.EX2 R148, R2 ;  /* 0x0000000200947308 */ /* 0x0002640000000800 */
[--C-:B-1----:R-:W-:Y:S02]  /*19740*/  FFMA.FTZ R2, R63, c[0x0][0x2d0], -R75.reuse ;  /* 0x0000b4003f027a23 */ /* 0x102fe4000001084b */
[----:B------:R-:W-:Y:S06]  /*19750*/  FMUL.FTZ R63, R0, R179 ;  /* 0x000000b3003f7220 */ /* 0x000fec0000410000 */
[----:B------:R1:W-:Y:S01]  /*19760*/  MUFU.EX2 R149, R2 ;  /* 0x0000000200957308 */ /* 0x0003e20000000800 */
[-C--:B------:R-:W-:Y:S07]  /*19770*/  HMMA.16816.F32.BF16 R60, R64, R82.reuse, R60 ;  /* 0x00000052403c723c */ /* 0x080fee000004183c */
[C---:B------:R-:W-:Y:S02]  /*19780*/  FMUL.FTZ R64, R69.reuse, R180 ;  /* 0x000000b445407220 */ /* 0x040fe40000410000 */
[----:B------:R-:W-:Y:S03]  /*19790*/  FMUL.FTZ R65, R69, R181 ;  /* 0x000000b545417220 */ /* 0x000fe60000410000 */
[C---:B------:R-:W-:Y:S02]  /*197a0*/  FMUL.FTZ R66, R68.reuse, R182 ;  /* 0x000000b644427220 */ /* 0x040fe40000410000 */
[----:B------:R-:W-:Y:S02]  /*197b0*/  FMUL.FTZ R67, R68, R183 ;  /* 0x000000b744437220 */ /* 0x000fe40000410000 */
[--C-:B-1----:R-:W-:Y:S05]  /*197c0*/  FFMA.FTZ R2, R88, c[0x0][0x2d0], -R96.reuse ;  /* 0x0000b40058027a23 */ /* 0x102fea0000010860 */
        /* <DEDUP_REMOVED lines=8> */
[-C--:B---3--:R-:W-:Y:S01]  /*19850*/  HMMA.16816.F32.BF16 R4, R76, R84.reuse, R4 ;  /* 0x000000544c04723c */ /* 0x088fe20000041804 */
[--C-:B-1----:R-:W-:Y:S02]  /*19860*/  FFMA.FTZ R2, R89, c[0x0][0x2d0], -R96.reuse ;  /* 0x0000b40059027a23 */ /* 0x102fe40000010860 */
[----:B------:R-:W1:Y:S05]  /*19870*/  LDSM.16.MT88.4 R88, [R227+0x900] ;  /* 0x00090000e358783b */ /* 0x000e6a0000004200 */
[C---:B------:R-:W-:Y:S01]  /*19880*/  HMMA.16816.F32.BF16 R8, R80.reuse, R84, R8 ;  /* 0x000000545008723c */ /* 0x040fe20000041808 */
[----:B------:R3:W-:Y:S07]  /*19890*/  MUFU.EX2 R154, R2 ;  /* 0x00000002009a7308 */ /* 0x0007ee0000000800 */
[-C--:B------:R-:W-:Y:S08]  /*198a0*/  HMMA.16816.F32.BF16 R12, R80, R86.reuse, R12 ;  /* 0x00000056500c723c */ /* 0x080ff0000004180c */
[C---:B------:R-:W-:Y:S01]  /*198b0*/  HMMA.16816.F32.BF16 R16, R76.reuse, R86, R16 ;  /* 0x000000564c10723c */ /* 0x040fe20000041810 */
[----:B------:R-:W-:Y:S03]  /*198c0*/  LDSM.16.MT88.4 R84, [R226+0x900] ;  /* 0x00090000e254783b */ /* 0x000fe60000004200 */
[--C-:B---3--:R-:W-:Y:S04]  /*198d0*/  FFMA.FTZ R2, R93, c[0x0][0x2d0], -R75.reuse ;  /* 0x0000b4005d027a23 */ /* 0x108fe8000001084b */
[----:B------:R3:W-:Y:S01]  /*198e0*/  MUFU.EX2 R249, R2 ;  /* 0x0000000200f97308 */ /* 0x0007e20000000800 */
[-C--:B-1----:R-:W-:Y:S08]  /*198f0*/  HMMA.16816.F32.BF16 R20, R76, R88.reuse, R20 ;  /* 0x000000584c14723c */ /* 0x082ff00000041814 */
[C---:B------:R-:W-:Y:S01]  /*19900*/  HMMA.16816.F32.BF16 R24, R80.reuse, R88, R24 ;  /* 0x000000585018723c */ /* 0x040fe20000041818 */
[----:B---3--:R-:W-:Y:S07]  /*19910*/  FFMA.FTZ R2, R94, c[0x0][0x2d0], -R75 ;  /* 0x0000b4005e027a23 */ /* 0x008fee000001084b */
[-C--:B------:R-:W-:Y:S01]  /*19920*/  HMMA.16816.F32.BF16 R28, R80, R90.reuse, R28 ;  /* 0x0000005a501c723c */ /* 0x080fe2000004181c */
[----:B------:R-:W-:Y:S01]  /*19930*/  FFMA.FTZ R88, R99, c[0x0][0x2d0], -R101 ;  /* 0x0000b40063587a23 */ /* 0x000fe20000010865 */
[----:B------:R1:W-:Y:S06]  /*19940*/  MUFU.EX2 R248, R2 ;  /* 0x0000000200f87308 */ /* 0x0003ec0000000800 */
[C---:B------:R-:W-:Y:S04]  /*19950*/  HMMA.16816.F32.BF16 R32, R76.reuse, R90, R32 ;  /* 0x0000005a4c20723c */ /* 0x040fe80000041820 */
[----:B------:R3:W-:Y:S01]  /*19960*/  MUFU.EX2 R152, R88 ;  /* 0x0000005800987308 */ /* 0x0007e20000000800 */
[--C-:B-1----:R-:W-:Y:S02]  /*19970*/  FFMA.FTZ R2, R92, c[0x0][0x2d0], -R96.reuse ;  /* 0x0000b4005c027a23 */ /* 0x102fe40000010860 */
[----:B------:R-:W1:Y:S07]  /*19980*/  LDSM.16.MT88.4 R92, [R225+0x900] ;  /* 0x00090000e15c783b */ /* 0x000e6e0000004200 */
[----:B------:R2:W-:Y:S01]  /*19990*/  MUFU.EX2 R213, R2 ;  /* 0x0000000200d57308 */ /* 0x0005e20000000800 */
[----:B---3--:R-:W3:Y:S01]  /*199a0*/  LDSM.16.MT88.4 R88, [R224+0x1100] ;  /* 0x00110000e058783b */ /* 0x008ee20000004200 */
[----:B--2---:R-:W-:Y:S02]  /*199b0*/  FFMA.FTZ R2, R107, c[0x0][0x2d0], -R96 ;  /* 0x0000b4006b027a23 */ /* 0x004fe40000010860 */
[--C-:B------:R-:W-:Y:S06]  /*199c0*/  FFMA.FTZ R107, R151, c[0x0][0x2d0], -R75.reuse ;  /* 0x0000b400976b7a23 */ /* 0x100fec000001084b */
[----:B------:R2:W-:Y:S01]  /*199d0*/  MUFU.EX2 R218, R2 ;  /* 0x0000000200da7308 */ /* 0x0005e20000000800 */
[-C--:B-1----:R-:W-:Y:S08]  /*199e0*/  HMMA.16816.F32.BF16 R36, R76, R92.reuse, R36 ;  /* 0x0000005c4c24723c */ /* 0x082ff00000041824 */
[C---:B------:R-:W-:Y:S01]  /*199f0*/  HMMA.16816.F32.BF16 R40, R80.reuse, R92, R40 ;  /* 0x0000005c5028723c */ /* 0x040fe20000041828 */
[--C-:B--2---:R-:W-:Y:S07]  /*19a00*/  FFMA.FTZ R2, R97, c[0x0][0x2d0], -R100.reuse ;  /* 0x0000b40061027a23 */ /* 0x104fee0000010864 */
[-C--:B------:R-:W-:Y:S01]  /*19a10*/  HMMA.16816.F32.BF16 R44, R80, R94.reuse, R44 ;  /* 0x0000005e502c723c */ /* 0x080fe2000004182c */
[----:B------:R-:W-:Y:S01]  /*19a20*/  FFMA.FTZ R97, R115, c[0x0][0x2d0], -R100 ;  /* 0x0000b40073617a23 */ /* 0x000fe20000010864 */
[----:B------:R1:W-:Y:S02]  /*19a30*/  MUFU.EX2 R153, R2 ;  /* 0x0000000200997308 */ /* 0x0003e40000000800 */
[----:B------:R-:W-:Y:S02]  /*19a40*/  FFMA.FTZ R115, R216, c[0x0][0x2d0], -R96 ;  /* 0x0000b400d8737a23 */ /* 0x000fe40000010860 */
[----:B------:R-:W-:Y:S02]  /*19a50*/  IMAD.MOV.U32 R216, RZ, RZ, R124 ;  /* 0x000000ffffd87224 */ /* 0x000fe400078e007c */
[C---:B------:R-:W-:Y:S01]  /*19a60*/  HMMA.16816.F32.BF16 R48, R76.reuse, R94, R48 ;  /* 0x0000005e4c30723c */ /* 0x040fe20000041830 */
[----:B------:R-:W2:Y:S03]  /*19a70*/  LDSM.16.MT88.4 R92, [R227+0x1100] ;  /* 0x00110000e35c783b */ /* 0x000ea60000004200 */
[----:B------:R3:W-:Y:S04]  /*19a80*/  MUFU.EX2 R161, R97 ;  /* 0x0000006100a17308 */ /* 0x0007e80000000800 */
[-C--:B------:R-:W-:Y:S08]  /*19a90*/  HMMA.16816.F32.BF16 R52, R76, R84.reuse, R52 ;  /* 0x000000544c34723c */ /* 0x080ff00000041834 */
[C---:B------:R-:W-:Y:S01]  /*19aa0*/  HMMA.16816.F32.BF16 R56, R80.reuse, R84, R56 ;  /* 0x000000545038723c */ /* 0x040fe20000041838 */
[----:B-1----:R-:W-:Y:S07]  /*19ab0*/  FFMA.FTZ R2, R98, c[0x0][0x2d0], -R100 ;  /* 0x0000b40062027a23 */ /* 0x002fee0000010864 */
[-C--:B------:R-:W-:Y:S01]  /*19ac0*/  HMMA.16816.F32.BF16 R60, R80, R86.reuse, R60 ;  /* 0x00000056503c723c */ /* 0x080fe2000004183c */
[----:B------:R1:W-:Y:S03]  /*19ad0*/  MUFU.EX2 R159, R2 ;  /* 0x00000002009f7308 */ /* 0x0003e60000000800 */
[----:B---3--:R-:W-:Y:S03]  /*19ae0*/  FFMA.FTZ R97, R172, c[0x0][0x2d0], -R75 ;  /* 0x0000b400ac617a23 */ /* 0x008fe6000001084b */
[----:B------:R-:W-:Y:S01]  /*19af0*/  F2FP.BF16.PACK_AB R80, R146, R128 ;  /* 0x000000809250723e */ /* 0x000fe200000010ff */
[----:B------:R-:W-:Y:S01]  /*19b00*/  HMMA.16816.F32.BF16 R64, R76, R86, R64 ;  /* 0x000000564c40723c */ /* 0x000fe20000041840 */
[----:B------:R-:W-:Y:S01]  /*19b10*/  F2FP.BF16.PACK_AB R81, R144, R145 ;  /* 0x000000919051723e */ /* 0x000fe200000010ff */
[----:B------:R-:W3:Y:S02]  /*19b20*/  LDSM.16.MT88.4 R84, [R225+0x1100] ;  /* 0x00110000e154783b */ /* 0x000ee40000004200 */
[----:B------:R-:W-:Y:S02]  /*19b30*/  F2FP.BF16.PACK_AB R82, R130, R123 ;  /* 0x0000007b8252723e */ /* 0x000fe400000010ff */
[----:B----4-:R-:W-:Y:S02]  /*19b40*/  F2FP.BF16.PACK_AB R83, R131, R124 ;  /* 0x0000007c8353723e */ /* 0x010fe400000010ff */
[----:B------:R-:W-:Y:S04]  /*19b50*/  F2FP.BF16.PACK_AB R76, R126, R140 ;  /* 0x0000008c7e4c723e */ /* 0x000fe800000010ff */
[----:B------:R-:W-:Y:S02]  /*19b60*/  F2FP.BF16.PACK_AB R77, R147, R129 ;  /* 0x00000081934d723e */ /* 0x000fe400000010ff */
[----:B------:R-:W-:Y:S02]  /*19b70*/  F2FP.BF16.PACK_AB R78, R125, R121 ;  /* 0x000000797d4e723e */ /* 0x000fe400000010ff */
[----:B------:R-:W-:Y:S01]  /*19b80*/  F2FP.BF16.PACK_AB R79, R127, R122 ;  /* 0x0000007a7f4f723e */ /* 0x000fe200000010ff */
[----:B-1----:R-:W-:Y:S02]  /*19b90*/  FFMA.FTZ R2, R102, c[0x0][0x2d0], -R101 ;  /* 0x0000b40066027a23 */ /* 0x002fe40000010865 */
[----:B------:R-:W-:Y:S02]  /*19ba0*/  FFMA.FTZ R102, R223, c[0x0][0x2d0], -R96 ;  /* 0x0000b400df667a23 */ /* 0x000fe40000010860 */
[----:B------:R1:W4:Y:S01]  /*19bb0*/  MUFU.EX2 R158, R2 ;  /* 0x00000002009e7308 */ /* 0x0003220000000800 */
[----:B------:R-:W-:Y:S01]  /*19bc0*/  IMAD.MOV.U32 R223, RZ, RZ, R131 ;  /* 0x000000ffffdf7224 */ /* 0x000fe200078e0083 */
[-C--:B------:R-:W-:Y:S08]  /*19bd0*/  HMMA.16816.F32.BF16 R4, R76, R88.reuse, R4 ;  /* 0x000000584c04723c */ /* 0x080ff00000041804 */
[C---:B------:R-:W-:Y:S08]  /*19be0*/  HMMA.16816.F32.BF16 R8, R80.reuse, R88, R8 ;  /* 0x000000585008723c */ /* 0x040ff00000041808 */
[-C--:B------:R-:W-:Y:S01]  /*19bf0*/  HMMA.16816.F32.BF16 R12, R80, R90.reuse, R12 ;  /* 0x0000005a500c723c */ /* 0x080fe2000004180c */
[--C-:B-1----:R-:W-:Y:S07]  /*19c00*/  FFMA.FTZ R2, R105, c[0x0][0x2d0], -R100.reuse ;  /* 0x0000b40069027a23 */ /* 0x102fee0000010864 */
[C---:B------:R-:W-:Y:S01]  /*19c10*/  HMMA.16816.F32.BF16 R16, R76.reuse, R90, R16 ;  /* 0x0000005a4c10723c */ /* 0x040fe20000041810 */
[----:B------:R-:W1:Y:S01]  /*19c20*/  LDSM.16.MT88.4 R88, [R226+0x1100] ;  /* 0x00110000e258783b */ /* 0x000e620000004200 */
[----:B------:R3:W-:Y:S02]  /*19c30*/  MUFU.EX2 R157, R2 ;  /* 0x00000002009d7308 */ /* 0x0007e40000000800 */
[----:B------:R-:W-:Y:S04]  /*19c40*/  FFMA.FTZ R105, R219, c[0x0][0x2d0], -R101 ;  /* 0x0000b400db697a23 */ /* 0x000fe80000010865 */
[-C--:B--2---:R-:W-:Y:S08]  /*19c50*/  HMMA.16816.F32.BF16 R20, R76, R92.reuse, R20 ;  /* 0x0000005c4c14723c */ /* 0x084ff00000041814 */
[C---:B------:R-:W-:Y:S08]  /*19c60*/  HMMA.16816.F32.BF16 R24, R80.reuse, R92, R24 ;  /* 0x0000005c5018723c */ /* 0x040ff00000041818 */
[-C--:B------:R-:W-:Y:S01]  /*19c70*/  HMMA.16816.F32.BF16 R28, R80, R94.reuse, R28 ;  /* 0x0000005e501c723c */ /* 0x080fe2000004181c */
[----:B---3--:R-:W-:Y:S03]  /*19c80*/  FFMA.FTZ R2, R106, c[0x0][0x2d0], -R100 ;  /* 0x0000b4006a027a23 */ /* 0x008fe60000010864 */
[--C-:B------:R-:W-:Y:S04]  /*19c90*/  FFMA.FTZ R106, R222, c[0x0][0x2d0], -R96.reuse ;  /* 0x0000b400de6a7a23 */ /* 0x100fe80000010860 */
[C---:B------:R-:W-:Y:S01]  /*19ca0*/  HMMA.16816.F32.BF16 R32, R76.reuse, R94, R32 ;  /* 0x0000005e4c20723c */ /* 0x040fe20000041820 */
[----:B------:R2:W3:Y:S01]  /*19cb0*/  MUFU.EX2 R203, R2 ;  /* 0x0000000200cb7308 */ /* 0x0004e20000000800 */
[----:B------:R-:W-:Y:S02]  /*19cc0*/  LDSM.16.MT88.4 R92, [R227+0x1900] ;  /* 0x00190000e35c783b */ /* 0x000fe40000004200 */
[----:B------:R-:W-:Y:S04]  /*19cd0*/  IMAD.MOV.U32 R222, RZ, RZ, R127 ;  /* 0x000000ffffde7224 */ /* 0x000fe800078e007f */
[-C--:B------:R-:W-:Y:S08]  /*19ce0*/  HMMA.16816.F32.BF16 R36, R76, R84.reuse, R36 ;  /* 0x000000544c24723c */ /* 0x080ff00000041824 */
[C---:B------:R-:W-:Y:S08]  /*19cf0*/  HMMA.16816.F32.BF16 R40, R80.reuse, R84, R40 ;  /* 0x000000545028723c */ /* 0x040ff00000041828 */
[-C--:B------:R-:W-:Y:S01]  /*19d00*/  HMMA.16816.F32.BF16 R44, R80, R86.reuse, R44 ;  /* 0x00000056502c723c */ /* 0x080fe2000004182c */
[----:B--2---:R-:W-:Y:S03]  /*19d10*/  FFMA.FTZ R2, R103, c[0x0][0x2d0], -R101 ;  /* 0x0000b40067027a23 */ /* 0x004fe60000010865 */
[----:B------:R-:W-:Y:S01]  /*19d20*/  FFMA.FTZ R103, R168, c[0x0][0x2d0], -R75 ;  /* 0x0000b400a8677a23 */ /* 0x000fe2000001084b */
[----:B------:R2:W-:Y:S03]  /*19d30*/  MUFU.EX2 R156, R2 ;  /* 0x00000002009c7308 */ /* 0x0005e60000000800 */
[C---:B------:R-:W-:Y:S01]  /*19d40*/  HMMA.16816.F32.BF16 R48, R76.reuse, R86, R48 ;  /* 0x000000564c30723c */ /* 0x040fe20000041830 */
[----:B------:R-:W3:Y:S07]  /*19d50*/  LDSM.16.MT88.4 R84, [R224+0x1900] ;  /* 0x00190000e054783b */ /* 0x000eee0000004200 */
[-C--:B-1----:R-:W-:Y:S08]  /*19d60*/  HMMA.16816.F32.BF16 R52, R76, R88.reuse, R52 ;  /* 0x000000584c34723c */ /* 0x082ff00000041834 */
[C---:B------:R-:W-:Y:S01]  /*19d70*/  HMMA.16816.F32.BF16 R56, R80.reuse, R88, R56 ;  /* 0x000000585038723c */ /* 0x040fe20000041838 */
[----:B--2---:R-:W-:Y:S03]  /*19d80*/  FFMA.FTZ R2, R104, c[0x0][0x2d0], -R101 ;  /* 0x0000b40068027a23 */ /* 0x004fe60000010865 */
[--C-:B------:R-:W-:Y:S04]  /*19d90*/  FFMA.FTZ R104, R167, c[0x0][0x2d0], -R75.reuse ;  /* 0x0000b400a7687a23 */ /* 0x100fe8000001084b */
[-C--:B------:R-:W-:Y:S01]  /*19da0*/  HMMA.16816.F32.BF16 R60, R80, R90.reuse, R60 ;  /* 0x0000005a503c723c */ /* 0x080fe2000004183c */
[----:B------:R1:W2:Y:S06]  /*19db0*/  MUFU.EX2 R202, R2 ;  /* 0x0000000200ca7308 */ /* 0x0002ac0000000800 */
[----:B------:R-:W-:Y:S01]  /*19dc0*/  FFMA.FTZ R80, R243, c[0x0][0x2d0], -R96 ;  /* 0x0000b400f3507a23 */ /* 0x000fe20000010860 */
[----:B------:R-:W-:Y:S01]  /*19dd0*/  HMMA.16816.F32.BF16 R64, R76, R90, R64 ;  /* 0x0000005a4c40723c */ /* 0x000fe20000041840 */
[----:B------:R-:W-:Y:S01]  /*19de0*/  IMAD.MOV.U32 R243, RZ, RZ, R148 ;  /* 0x000000fffff37224 */ /* 0x000fe200078e0094 */
[----:B------:R-:W2:Y:S02]  /*19df0*/  LDSM.16.MT88.4 R88, [R225+0x1900] ;  /* 0x00190000e158783b */ /* 0x000ea40000004200 */
[----:B------:R-:W-:Y:S01]  /*19e00*/  IMAD.MOV.U32 R148, RZ, RZ, R134 ;  /* 0x000000ffff947224 */ /* 0x000fe200078e0086 */
[----:B----4-:R-:W-:Y:S01]  /*19e10*/  F2FP.BF16.PACK_AB R81, R158, R152 ;  /* 0x000000989e51723e */ /* 0x010fe200000010ff */
[----:B------:R-:W-:Y:S01]  /*19e20*/  IMAD.MOV.U32 R134, RZ, RZ, R132 ;  /* 0x000000ffff867224 */ /* 0x000fe200078e0084 */
[----:B------:R-:W-:Y:S01]  /*19e30*/  F2FP.BF16.PACK_AB R77, R154, R155 ;  /* 0x0000009b9a4d723e */ /* 0x000fe200000010ff */
[----:B------:R-:W-:Y:S01]  /*19e40*/  IMAD.MOV.U32 R132, RZ, RZ, R118 ;  /* 0x000000ffff847224 */ /* 0x000fe200078e0076 */
[----:B------:R-:W-:Y:S01]  /*19e50*/  F2FP.BF16.PACK_AB R78, R248, R249 ;  /* 0x000000f9f84e723e */ /* 0x000fe200000010ff */
[----:B------:R-:W4:Y:S02]  /*19e60*/  LDL.LU R118, [R1+0x2c] ;  /* 0x00002c0001767983 */ /* 0x000f240000300800 */
[----:B------:R-:W-:Y:S02]  /*19e70*/  F2FP.BF16.PACK_AB R79, R218, R213 ;  /* 0x000000d5da4f723e */ /* 0x000fe400000010ff */
[----:B---3--:R-:W-:Y:S01]  /*19e80*/  F2FP.BF16.PACK_AB R82, R203, R157 ;  /* 0x0000009dcb52723e */ /* 0x008fe200000010ff */
[----:B-1----:R-:W-:Y:S01]  /*19e90*/  FFMA.FTZ R2, R187, c[0x0][0x2d0], -R75 ;  /* 0x0000b400bb027a23 */ /* 0x002fe2000001084b */
[----:B--2---:R-:W-:Y:S01]  /*19ea0*/  F2FP.BF16.PACK_AB R83, R202, R156 ;  /* 0x0000009cca53723e */ /* 0x004fe200000010ff */
[----:B------:R1:W-:Y:S10]  /*19eb0*/  MUFU.EX2 R187, R102 ;  /* 0x0000006600bb7308 */ /* 0x0003f40000000800 */
[----:B------:R2:W-:Y:S01]  /*19ec0*/  MUFU.EX2 R163, R2 ;  /* 0x0000000200a37308 */ /* 0x0005e20000000800 */
[----:B-1----:R-:W-:Y:S02]  /*19ed0*/  FFMA.FTZ R102, R245, c[0x0][0x2d0], -R100 ;  /* 0x0000b400f5667a23 */ /* 0x002fe40000010864 */
[----:B------:R-:W-:Y:S07]  /*19ee0*/  IMAD.MOV.U32 R245, RZ, RZ, R129 ;  /* 0x000000fffff57224 */ /* 0x000fee00078e0081 */
[----:B------:R-:W-:Y:S01]  /*19ef0*/  MUFU.EX2 R102, R102 ;  /* 0x0000006600667308 */ /* 0x000fe20000000800 */
[--C-:B--2---:R-:W-:Y:S09]  /*19f00*/  FFMA.FTZ R2, R188, c[0x0][0x2d0], -R75.reuse ;  /* 0x0000b400bc027a23 */ /* 0x104ff2000001084b */
[----:B------:R1:W-:Y:S10]  /*19f10*/  MUFU.EX2 R201, R2 ;  /* 0x0000000200c97308 */ /* 0x0003f40000000800 */
[----:B------:R2:W-:Y:S01]  /*19f20*/  MUFU.EX2 R188, R103 ;  /* 0x0000006700bc7308 */ /* 0x0005e20000000800 */
[----:B-1----:R-:W-:Y:S09]  /*19f30*/  FFMA.FTZ R2, R113, c[0x0][0x2d0], -R96 ;  /* 0x0000b40071027a23 */ /* 0x002ff20000010860 */
[----:B------:R1:W-:Y:S01]  /*19f40*/  MUFU.EX2 R162, R2 ;  /* 0x0000000200a27308 */ /* 0x0003e20000000800 */
[----:B--2---:R-:W-:Y:S02]  /*19f50*/  FFMA.FTZ R103, R251, c[0x0][0x2d0], -R100 ;  /* 0x0000b400fb677a23 */ /* 0x004fe40000010864 */
[----:B------:R-:W-:Y:S07]  /*19f60*/  IMAD.MOV.U32 R251, RZ, RZ, R128 ;  /* 0x000000fffffb7224 */ /* 0x000fee00078e0080 */
[----:B------:R-:W2:Y:S01]  /*19f70*/  MUFU.EX2 R103, R103 ;  /* 0x0000006700677308 */ /* 0x000ea20000000800 */
[--C-:B-1----:R-:W-:Y:S09]  /*19f80*/  FFMA.FTZ R2, R184, c[0x0][0x2d0], -R96.reuse ;  /* 0x0000b400b8027a23 */ /* 0x102ff20000010860 */
[----:B------:R1:W-:Y:S01]  /*19f90*/  MUFU.EX2 R200, R2 ;  /* 0x0000000200c87308 */ /* 0x0003e20000000800 */
[----:B--2---:R-:W-:Y:S01]  /*19fa0*/  F2FP.BF16.PACK_AB R176, R102, R103 ;  /* 0x0000006766b0723e */ /* 0x004fe200000010ff */
[--C-:B-1----:R-:W-:Y:S08]  /*19fb0*/  FFMA.FTZ R2, R192, c[0x0][0x2d0], -R75.reuse ;  /* 0x0000b400c0027a23 */ /* 0x102ff0000001084b */
[----:B------:R1:W-:Y:S02]  /*19fc0*/  MUFU.EX2 R198, R2 ;  /* 0x0000000200c67308 */ /* 0x0003e40000000800 */
[----:B-1----:R-:W-:Y:S08]  /*19fd0*/  FFMA.FTZ R2, R194, c[0x0][0x2d0], -R75 ;  /* 0x0000b400c2027a23 */ /* 0x002ff0000001084b */
[----:B------:R1:W-:Y:S02]  /*19fe0*/  MUFU.EX2 R199, R2 ;  /* 0x0000000200c77308 */ /* 0x0003e40000000800 */
[--C-:B-1----:R-:W-:Y:S08]  /*19ff0*/  FFMA.FTZ R2, R189, c[0x0][0x2d0], -R96.reuse ;  /* 0x0000b400bd027a23 */ /* 0x102ff00000010860 */
[----:B------:R-:W-:Y:S10]  /*1a000*/  MUFU.EX2 R189, R97 ;  /* 0x0000006100bd7308 */ /* 0x000ff40000000800 */
[----:B------:R1:W-:Y:S02]  /*1a010*/  MUFU.EX2 R197, R2 ;  /* 0x0000000200c57308 */ /* 0x0003e40000000800 */
[----:B-1----:R-:W-:Y:S08]  /*1a020*/  FFMA.FTZ R2, R190, c[0x0][0x2d0], -R96 ;  /* 0x0000b400be027a23 */ /* 0x002ff00000010860 */
[----:B------:R1:W-:Y:S10]  /*1a030*/  MUFU.EX2 R190, R80 ;  /* 0x0000005000be7308 */ /* 0x0003f40000000800 */
[----:B------:R2:W-:Y:S01]  /*1a040*/  MUFU.EX2 R196, R2 ;  /* 0x0000000200c47308 */ /* 0x0005e20000000800 */
[----:B-1----:R-:W-:Y:S01]  /*1a050*/  F2FP.BF16.PACK_AB R80, R159, R153 ;  /* 0x000000999f50723e */ /* 0x002fe200000010ff */
[----:B--2---:R-:W-:Y:S08]  /*1a060*/  FFMA.FTZ R2, R186, c[0x0][0x2d0], -R100 ;  /* 0x0000b400ba027a23 */ /* 0x004ff00000010864 */
[----:B------:R1:W-:Y:S02]  /*1a070*/  MUFU.EX2 R195, R2 ;  /* 0x0000000200c37308 */ /* 0x0003e40000000800 */
[----:B-1----:R-:W-:Y:S08]  /*1a080*/  FFMA.FTZ R2, R111, c[0x0][0x2d0], -R101 ;  /* 0x0000b4006f027a23 */ /* 0x002ff00000010865 */
[----:B------:R1:W-:Y:S01]  /*1a090*/  MUFU.EX2 R160, R2 ;  /* 0x0000000200a07308 */ /* 0x0003e20000000800 */
[----:B----4-:R-:W-:Y:S04]  /*1a0a0*/  FFMA.FTZ R69, R69, R118, R220 ;  /* 0x0000007645457223 */ /* 0x010fe800000100dc */
[----:B------:R-:W-:Y:S02]  /*1a0b0*/  FADD.FTZ R69, R250, R69 ;  /* 0x00000045fa457221 */ /* 0x000fe40000010000 */
[--C-:B-1----:R-:W-:Y:S02]  /*1a0c0*/  FFMA.FTZ R2, R112, c[0x0][0x2d0], -R101.reuse ;  /* 0x0000b40070027a23 */ /* 0x102fe40000010865 */
[----:B------:R-:W-:Y:S02]  /*1a0d0*/  FFMA.FTZ R112, R215, c[0x0][0x2d0], -R100 ;  /* 0x0000b400d7707a23 */ /* 0x000fe40000010864 */
[----:B------:R1:W2:Y:S01]  /*1a0e0*/  MUFU.EX2 R194, R2 ;  /* 0x0000000200c27308 */ /* 0x0002a20000000800 */
[----:B------:R-:W-:Y:S02]  /*1a0f0*/  IMAD.MOV.U32 R215, RZ, RZ, R166 ;  /* 0x000000ffffd77224 */ /* 0x000fe400078e00a6 */
[--C-:B-1----:R-:W-:Y:S07]  /*1a100*/  FFMA.FTZ R2, R191, c[0x0][0x2d0], -R100.reuse ;  /* 0x0000b400bf027a23 */ /* 0x102fee0000010864 */
[----:B------:R1:W-:Y:S02]  /*1a110*/  MUFU.EX2 R192, R2 ;  /* 0x0000000200c07308 */ /* 0x0003e40000000800 */
[----:B-1----:R-:W-:Y:S08]  /*1a120*/  FFMA.FTZ R2, R193, c[0x0][0x2d0], -R100 ;  /* 0x0000b400c1027a23 */ /* 0x002ff00000010864 */
[----:B------:R1:W3:Y:S02]  /*1a130*/  MUFU.EX2 R193, R2 ;  /* 0x0000000200c17308 */ /* 0x0002e40000000800 */
[--C-:B-1----:R-:W-:Y:S08]  /*1a140*/  FFMA.FTZ R2, R185, c[0x0][0x2d0], -R101.reuse ;  /* 0x0000b400b9027a23 */ /* 0x102ff00000010865 */
[----:B------:R1:W-:Y:S02]  /*1a150*/  MUFU.EX2 R171, R2 ;  /* 0x0000000200ab7308 */ /* 0x0003e40000000800 */
[----:B-1----:R-:W-:Y:S02]  /*1a160*/  FFMA.FTZ R2, R114, c[0x0][0x2d0], -R101 ;  /* 0x0000b40072027a23 */ /* 0x002fe40000010865 */
[----:B------:R-:W4:Y:S06]  /*1a170*/  LDL.LU R114, [R1+0x30] ;  /* 0x0000300001727983 */ /* 0x000f2c0000300800 */
[----:B------:R1:W1:Y:S01]  /*1a180*/  MUFU.EX2 R170, R2 ;  /* 0x0000000200aa7308 */ /* 0x0002620000000800 */
[----:B------:R-:W4:Y:S04]  /*1a190*/  LDL.LU R113, [R1+0x38] ;  /* 0x0000380001717983 */ /* 0x000f280000300800 */
[----:B------:R-:W4:Y:S01]  /*1a1a0*/  LDL.LU R111, [R1+0x34] ;  /* 0x00003400016f7983 */ /* 0x000f220000300800 */
[--C-:B-1----:R-:W-:Y:S04]  /*1a1b0*/  FFMA.FTZ R2, R169, c[0x0][0x2d0], -R75.reuse ;  /* 0x0000b400a9027a23 */ /* 0x102fe8000001084b */
[----:B------:R1:W-:Y:S02]  /*1a1c0*/  MUFU.EX2 R169, R2 ;  /* 0x0000000200a97308 */ /* 0x0003e40000000800 */
[--C-:B-1----:R-:W-:Y:S02]  /*1a1d0*/  FFMA.FTZ R2, R173, c[0x0][0x2d0], -R75.reuse ;  /* 0x0000b400ad027a23 */ /* 0x102fe4000001084b */
[----:B------:R-:W-:Y:S06]  /*1a1e0*/  FFMA.FTZ R75, R150, c[0x0][0x2d0], -R75 ;  /* 0x0000b400964b7a23 */ /* 0x000fec000001084b */
[----:B------:R1:W-:Y:S01]  /*1a1f0*/  MUFU.EX2 R191, R2 ;  /* 0x0000000200bf7308 */ /* 0x0003e20000000800 */
[----:B------:R-:W-:Y:S02]  /*1a200*/  IMAD.MOV.U32 R150, RZ, RZ, R109 ;  /* 0x000000ffff967224 */ /* 0x000fe400078e006d */
[--C-:B------:R-:W-:Y:S02]  /*1a210*/  FFMA.FTZ R109, R212, c[0x0][0x2d0], -R96.reuse ;  /* 0x0000b400d46d7a23 */ /* 0x100fe40000010860 */
[----:B------:R-:W-:Y:S05]  /*1a220*/  IMAD.MOV.U32 R212, RZ, RZ, R125 ;  /* 0x000000ffffd47224 */ /* 0x000fea00078e007d */
[----:B------:R-:W-:Y:S01]  /*1a230*/  MUFU.EX2 R109, R109 ;  /* 0x0000006d006d7308 */ /* 0x000fe20000000800 */
[----:B-1----:R-:W-:Y:S02]  /*1a240*/  FFMA.FTZ R2, R217, c[0x0][0x2d0], -R96 ;  /* 0x0000b400d9027a23 */ /* 0x002fe40000010860 */
[----:B------:R-:W-:Y:S07]  /*1a250*/  IMAD.MOV.U32 R217, RZ, RZ, R149 ;  /* 0x000000ffffd97224 */ /* 0x000fee00078e0095 */
[----:B------:R1:W-:Y:S01]  /*1a260*/  MUFU.EX2 R168, R2 ;  /* 0x0000000200a87308 */ /* 0x0003e20000000800 */
[----:B------:R-:W-:Y:S01]  /*1a270*/  IMAD.MOV.U32 R149, RZ, RZ, R135 ;  /* 0x000000ffff957224 */ /* 0x000fe200078e0087 */
[----:B------:R-:W-:Y:S01]  /*1a280*/  F2FP.BF16.PACK_AB R76, R217, R243 ;  /* 0x000000f3d94c723e */ /* 0x000fe200000010ff */
[----:B------:R-:W-:Y:S02]  /*1a290*/  IMAD.MOV.U32 R135, RZ, RZ, R133 ;  /* 0x000000ffff877224 */ /* 0x000fe400078e0085 */
[----:B------:R-:W-:Y:S02]  /*1a2a0*/  IMAD.MOV.U32 R133, RZ, RZ, R120 ;  /* 0x000000ffff857224 */ /* 0x000fe400078e0078 */
[--C-:B------:R-:W-:Y:S02]  /*1a2b0*/  FFMA.FTZ R120, R211, c[0x0][0x2d0], -R96.reuse ;  /* 0x0000b400d3787a23 */ /* 0x100fe40000010860 */
[-C--:B------:R-:W-:Y:S01]  /*1a2c0*/  HMMA.16816.F32.BF16 R4, R76, R84.reuse, R4 ;  /* 0x000000544c04723c */ /* 0x080fe20000041804 */
[----:B------:R-:W-:Y:S07]  /*1a2d0*/  IMAD.MOV.U32 R211, RZ, RZ, R123 ;  /* 0x000000ffffd37224 */ /* 0x000fee00078e007b */
[C---:B------:R-:W-:Y:S01]  /*1a2e0*/  HMMA.16816.F32.BF16 R8, R80.reuse, R84, R8 ;  /* 0x000000545008723c */ /* 0x040fe20000041808 */
[----:B-1----:R-:W-:Y:S07]  /*1a2f0*/  FFMA.FTZ R2, R244, c[0x0][0x2d0], -R96 ;  /* 0x0000b400f4027a23 */ /* 0x002fee0000010860 */
[-C--:B------:R-:W-:Y:S01]  /*1a300*/  HMMA.16816.F32.BF16 R12, R80, R86.reuse, R12 ;  /* 0x00000056500c723c */ /* 0x080fe2000004180c */
[----:B------:R-:W1:Y:S01]  /*1a310*/  LDSM.16.MT88.4 R96, [R226+0x1900] ;  /* 0x00190000e260783b */ /* 0x000e620000004200 */
[----:B------:R2:W-:Y:S02]  /*1a320*/  MUFU.EX2 R186, R2 ;  /* 0x0000000200ba7308 */ /* 0x0005e40000000800 */
[----:B------:R-:W-:Y:S04]  /*1a330*/  IMAD.MOV.U32 R244, RZ, RZ, R130 ;  /* 0x000000fffff47224 */ /* 0x000fe800078e0082 */
[C---:B------:R-:W-:Y:S01]  /*1a340*/  HMMA.16816.F32.BF16 R16, R76.reuse, R86, R16 ;  /* 0x000000564c10723c */ /* 0x040fe20000041810 */
[----:B------:R-:W1:Y:S07]  /*1a350*/  LDSM.16.MT88.4 R84, [R224+0x2100] ;  /* 0x00210000e054783b */ /* 0x000e6e0000004200 */
[-C--:B------:R-:W-:Y:S08]  /*1a360*/  HMMA.16816.F32.BF16 R20, R76, R92.reuse, R20 ;  /* 0x0000005c4c14723c */ /* 0x080ff00000041814 */
[C---:B------:R-:W-:Y:S01]  /*1a370*/  HMMA.16816.F32.BF16 R24, R80.reuse, R92, R24 ;  /* 0x0000005c5018723c */ /* 0x040fe20000041818 */
[----:B--2---:R-:W-:Y:S03]  /*1a380*/  FFMA.FTZ R2, R252, c[0x0][0x2d0], -R100 ;  /* 0x0000b400fc027a23 */ /* 0x004fe60000010864 */
[----:B------:R-:W-:Y:S04]  /*1a390*/  IMAD.MOV.U32 R252, RZ, RZ, R122 ;  /* 0x000000fffffc7224 */ /* 0x000fe800078e007a */
[-C--:B------:R-:W-:Y:S01]  /*1a3a0*/  HMMA.16816.F32.BF16 R28, R80, R94.reuse, R28 ;  /* 0x0000005e501c723c */ /* 0x080fe2000004181c */
[----:B------:R2:W-:Y:S07]  /*1a3b0*/  MUFU.EX2 R175, R2 ;  /* 0x0000000200af7308 */ /* 0x0005ee0000000800 */
[C---:B------:R-:W-:Y:S01]  /*1a3c0*/  HMMA.16816.F32.BF16 R32, R76.reuse, R94, R32 ;  /* 0x0000005e4c20723c */ /* 0x040fe20000041820 */
[----:B------:R-:W-:Y:S07]  /*1a3d0*/  LDSM.16.MT88.4 R92, [R225+0x2100] ;  /* 0x00210000e15c783b */ /* 0x000fee0000004200 */
[-C--:B------:R-:W-:Y:S08]  /*1a3e0*/  HMMA.16816.F32.BF16 R36, R76, R88.reuse, R36 ;  /* 0x000000584c24723c */ /* 0x080ff00000041824 */
[C---:B------:R-:W-:Y:S01]  /*1a3f0*/  HMMA.16816.F32.BF16 R40, R80.reuse, R88, R40 ;  /* 0x000000585028723c */ /* 0x040fe20000041828 */
[----:B--2---:R-:W-:Y:S03]  /*1a400*/  FFMA.FTZ R2, R247, c[0x0][0x2d0], -R100 ;  /* 0x0000b400f7027a23 */ /* 0x004fe60000010864 */
[----:B------:R-:W-:Y:S01]  /*1a410*/  IMAD.MOV.U32 R247, RZ, RZ, R121 ;  /* 0x000000fffff77224 */ /* 0x000fe200078e0079 */
[----:B------:R2:W-:Y:S03]  /*1a420*/  MUFU.EX2 R174, R2 ;  /* 0x0000000200ae7308 */ /* 0x0005e60000000800 */
[-C--:B------:R-:W-:Y:S08]  /*1a430*/  HMMA.16816.F32.BF16 R44, R80, R90.reuse, R44 ;  /* 0x0000005a502c723c */ /* 0x080ff0000004182c */
[C---:B------:R-:W-:Y:S01]  /*1a440*/  HMMA.16816.F32.BF16 R48, R76.reuse, R90, R48 ;  /* 0x0000005a4c30723c */ /* 0x040fe20000041830 */
[----:B------:R-:W4:Y:S07]  /*1a450*/  LDSM.16.MT88.4 R88, [R227+0x2100] ;  /* 0x00210000e358783b */ /* 0x000f2e0000004200 */
[-C--:B-1----:R-:W-:Y:S01]  /*1a460*/  HMMA.16816.F32.BF16 R52, R76, R96.reuse, R52 ;  /* 0x000000604c34723c */ /* 0x082fe20000041834 */
[--C-:B--2---:R-:W-:Y:S03]  /*1a470*/  FFMA.FTZ R2, R206, c[0x0][0x2d0], -R101.reuse ;  /* 0x0000b400ce027a23 */ /* 0x104fe60000010865 */
[----:B------:R-:W-:Y:S04]  /*1a480*/  IMAD.MOV.U32 R206, RZ, RZ, R126 ;  /* 0x000000ffffce7224 */ /* 0x000fe800078e007e */
[C---:B------:R-:W-:Y:S01]  /*1a490*/  HMMA.16816.F32.BF16 R56, R80.reuse, R96, R56 ;  /* 0x000000605038723c */ /* 0x040fe20000041838 */
[----:B------:R1:W-:Y:S07]  /*1a4a0*/  MUFU.EX2 R173, R2 ;  /* 0x0000000200ad7308 */ /* 0x0003ee0000000800 */
[-C--:B------:R-:W-:Y:S07]  /*1a4b0*/  HMMA.16816.F32.BF16 R60, R80, R98.reuse, R60 ;  /* 0x00000062503c723c */ /* 0x080fee000004183c */
[--C-:B------:R-:W-:Y:S01]  /*1a4c0*/  FFMA.FTZ R80, R221, c[0x0][0x2d0], -R101.reuse ;  /* 0x0000b400dd507a23 */ /* 0x100fe20000010865 */
[----:B------:R-:W-:Y:S01]  /*1a4d0*/  HMMA.16816.F32.BF16 R64, R76, R98, R64 ;  /* 0x000000624c40723c */ /* 0x000fe20000041840 */
[----:B------:R-:W-:Y:S01]  /*1a4e0*/  F2FP.BF16.PACK_AB R81, R194, R160 ;  /* 0x000000a0c251723e */ /* 0x000fe200000010ff */
[----:B------:R-:W2:Y:S02]  /*1a4f0*/  LDSM.16.MT88.4 R96, [R226+0x2100] ;  /* 0x00210000e260783b */ /* 0x000ea40000004200 */
[----:B---3--:R-:W-:Y:S02]  /*1a500*/  F2FP.BF16.PACK_AB R82, R193, R192 ;  /* 0x000000c0c152723e */ /* 0x008fe400000010ff */
[----:B------:R-:W-:Y:S02]  /*1a510*/  F2FP.BF16.PACK_AB R83, R170, R171 ;  /* 0x000000abaa53723e */ /* 0x000fe400000010ff */
[----:B------:R-:W-:Y:S01]  /*1a520*/  F2FP.BF16.PACK_AB R76, R201, R163 ;  /* 0x000000a3c94c723e */ /* 0x000fe200000010ff */
[--C-:B-1----:R-:W-:Y:S03]  /*1a530*/  FFMA.FTZ R2, R108, c[0x0][0x2d0], -R101.reuse ;  /* 0x0000b4006c027a23 */ /* 0x102fe60000010865 */
[----:B------:R-:W-:Y:S01]  /*1a540*/  F2FP.BF16.PACK_AB R77, R200, R162 ;  /* 0x000000a2c84d723e */ /* 0x000fe200000010ff */
[----:B------:R1:W-:Y:S01]  /*1a550*/  MUFU.EX2 R172, R2 ;  /* 0x0000000200ac7308 */ /* 0x0003e20000000800 */
[----:B------:R-:W-:Y:S01]  /*1a560*/  F2FP.BF16.PACK_AB R78, R199, R198 ;  /* 0x000000c6c74e723e */ /* 0x000fe200000010ff */
[----:B------:R-:W-:Y:S01]  /*1a570*/  FFMA.FTZ R108, R214, c[0x0][0x2d0], -R101 ;  /* 0x0000b400d66c7a23 */ /* 0x000fe20000010865 */
[----:B------:R-:W-:Y:S07]  /*1a580*/  F2FP.BF16.PACK_AB R79, R196, R197 ;  /* 0x000000c5c44f723e */ /* 0x000fee00000010ff */
[-C--:B------:R-:W-:Y:S01]  /*1a590*/  HMMA.16816.F32.BF16 R4, R76, R84.reuse, R4 ;  /* 0x000000544c04723c */ /* 0x080fe20000041804 */
[----:B-1----:R-:W-:Y:S02]  /*1a5a0*/  FFMA.FTZ R2, R150, c[0x0][0x2d0], -R100 ;  /* 0x0000b40096027a23 */ /* 0x002fe40000010864 */
[----:B------:R-:W-:Y:S02]  /*1a5b0*/  IMAD.MOV.U32 R150, RZ, RZ, R116 ;  /* 0x000000ffff967224 */ /* 0x000fe400078e0074 */
[----:B------:R1:W-:Y:S10]  /*1a5c0*/  MUFU.EX2 R116, R80 ;  /* 0x0000005000747308 */ /* 0x0003f40000000800 */
[----:B------:R3:W-:Y:S01]  /*1a5d0*/  MUFU.EX2 R185, R2 ;  /* 0x0000000200b97308 */ /* 0x0007e20000000800 */
[----:B-1----:R-:W-:Y:S07]  /*1a5e0*/  F2FP.BF16.PACK_AB R80, R195, R161 ;  /* 0x000000a1c350723e */ /* 0x002fee00000010ff */
[C---:B------:R-:W-:Y:S01]  /*1a5f0*/  HMMA.16816.F32.BF16 R8, R80.reuse, R84, R8 ;  /* 0x000000545008723c */ /* 0x040fe20000041808 */
[--C-:B---3--:R-:W-:Y:S02]  /*1a600*/  FFMA.FTZ R2, R117, c[0x0][0x2d0], -R100.reuse ;  /* 0x0000b40075027a23 */ /* 0x108fe40000010864 */
[----:B------:R-:W-:Y:S02]  /*1a610*/  FFMA.FTZ R100, R208, c[0x0][0x2d0], -R100 ;  /* 0x0000b400d0647a23 */ /* 0x000fe40000010864 */
[----:B------:R-:W-:Y:S03]  /*1a620*/  IMAD.MOV.U32 R208, RZ, RZ, R165 ;  /* 0x000000ffffd07224 */ /* 0x000fe600078e00a5 */
[-C--:B------:R-:W-:Y:S01]  /*1a630*/  HMMA.16816.F32.BF16 R12, R80, R86.reuse, R12 ;  /* 0x00000056500c723c */ /* 0x080fe2000004180c */
[----:B------:R1:W-:Y:S03]  /*1a640*/  MUFU.EX2 R184, R2 ;  /* 0x0000000200b87308 */ /* 0x0003e60000000800 */
[----:B----4-:R-:W-:Y:S02]  /*1a650*/  FFMA.FTZ R68, R68, R114, R207 ;  /* 0x0000007244447223 */ /* 0x010fe400000100cf */
[--C-:B------:R-:W-:Y:S02]  /*1a660*/  FFMA.FTZ R117, R209, c[0x0][0x2d0], -R101.reuse ;  /* 0x0000b400d1757a23 */ /* 0x100fe40000010865 */
[C---:B------:R-:W-:Y:S01]  /*1a670*/  HMMA.16816.F32.BF16 R16, R76.reuse, R86, R16 ;  /* 0x000000564c10723c */ /* 0x040fe20000041810 */
[----:B------:R-:W3:Y:S02]  /*1a680*/  LDSM.16.MT88.4 R84, [R224+0x2900] ;  /* 0x00290000e054783b */ /* 0x000ee40000004200 */
[----:B------:R-:W-:Y:S01]  /*1a690*/  MUFU.EX2 R100, R100 ;  /* 0x0000006400647308 */ /* 0x000fe20000000800 */
[----:B------:R-:W-:Y:S04]  /*1a6a0*/  FFMA.FTZ R0, R0, R111, R204 ;  /* 0x0000006f00007223 */ /* 0x000fe800000100cc */
[-C--:B------:R-:W-:Y:S01]  /*1a6b0*/  HMMA.16816.F32.BF16 R20, R76, R88.reuse, R20 ;  /* 0x000000584c14723c */ /* 0x080fe20000041814 */
[----:B------:R-:W-:Y:S04]  /*1a6c0*/  FADD.FTZ R0, R149, R0 ;  /* 0x0000000095007221 */ /* 0x000fe80000010000 */
[----:B------:R-:W-:Y:S03]  /*1a6d0*/  MUFU.EX2 R114, R104 ;  /* 0x0000006800727308 */ /* 0x000fe60000000800 */
[C---:B------:R-:W-:Y:S01]  /*1a6e0*/  HMMA.16816.F32.BF16 R24, R80.reuse, R88, R24 ;  /* 0x000000585018723c */ /* 0x040fe20000041818 */
[--C-:B-1----:R-:W-:Y:S03]  /*1a6f0*/  FFMA.FTZ R2, R246, c[0x0][0x2d0], -R101.reuse ;  /* 0x0000b400f6027a23 */ /* 0x102fe60000010865 */
[----:B------:R-:W-:Y:S02]  /*1a700*/  IMAD.MOV.U32 R246, RZ, RZ, R164 ;  /* 0x000000fffff67224 */ /* 0x000fe400078e00a4 */
[----:B------:R-:W-:Y:S01]  /*1a710*/  LDSM.16.MT88.4 R164, [R225+0x3100] ;  /* 0x00310000e1a4783b */ /* 0x000fe20000004200 */
[----:B------:R1:W-:Y:S01]  /*1a720*/  MUFU.EX2 R118, R2 ;  /* 0x0000000200767308 */ /* 0x0003e20000000800 */
[-C--:B------:R-:W-:Y:S01]  /*1a730*/  HMMA.16816.F32.BF16 R28, R80, R90.reuse, R28 ;  /* 0x0000005a501c723c */ /* 0x080fe2000004181c */
[----:B------:R-:W-:Y:S03]  /*1a740*/  FFMA.FTZ R101, R74, c[0x0][0x2d0], -R101 ;  /* 0x0000b4004a657a23 */ /* 0x000fe60000010865 */
[----:B------:R-:W-:Y:S02]  /*1a750*/  FFMA.FTZ R74, R3, R113, R205 ;  /* 0x00000071034a7223 */ /* 0x000fe400000100cd */
[----:B------:R-:W-:Y:S02]  /*1a760*/  FADD.FTZ R3, R210, R68 ;  /* 0x00000044d2037221 */ /* 0x000fe40000010000 */
[C---:B------:R-:W-:Y:S01]  /*1a770*/  HMMA.16816.F32.BF16 R32, R76.reuse, R90, R32 ;  /* 0x0000005a4c20723c */ /* 0x040fe20000041820 */
[----:B------:R-:W4:Y:S01]  /*1a780*/  LDSM.16.MT88.4 R88, [R227+0x2900] ;  /* 0x00290000e358783b */ /* 0x000f220000004200 */
[----:B------:R-:W-:Y:S02]  /*1a790*/  MUFU.EX2 R104, R120 ;  /* 0x0000007800687308 */ /* 0x000fe40000000800 */
[----:B------:R-:W-:Y:S02]  /*1a7a0*/  FADD.FTZ R3, R135, R3 ;  /* 0x0000000387037221 */ /* 0x000fe40000010000 */
[----:B------:R-:W-:Y:S02]  /*1a7b0*/  FADD.FTZ R68, R148, R69 ;  /* 0x0000004594447221 */ /* 0x000fe40000010000 */
[-C--:B------:R-:W-:Y:S04]  /*1a7c0*/  HMMA.16816.F32.BF16 R36, R76, R92.reuse, R36 ;  /* 0x0000005c4c24723c */ /* 0x080fe80000041824 */
[----:B------:R-:W2:Y:S01]  /*1a7d0*/  MUFU.EX2 R113, R107 ;  /* 0x0000006b00717308 */ /* 0x000ea20000000800 */
[----:B------:R-:W-:Y:S02]  /*1a7e0*/  FADD.FTZ R69, R132, R68 ;  /* 0x0000004484457221 */ /* 0x000fe40000010000 */
[----:B-1----:R-:W-:Y:S01]  /*1a7f0*/  FADD.FTZ R2, R150, R74 ;  /* 0x0000004a96027221 */ /* 0x002fe20000010000 */
[C---:B------:R-:W-:Y:S01]  /*1a800*/  HMMA.16816.F32.BF16 R40, R80.reuse, R92, R40 ;  /* 0x0000005c5028723c */ /* 0x040fe20000041828 */
[----:B------:R-:W-:Y:S03]  /*1a810*/  LDSM.16.MT88.4 R148, [R227+0x3100] ;  /* 0x00310000e394783b */ /* 0x000fe60000004200 */
[----:B------:R-:W-:Y:S02]  /*1a820*/  FADD.FTZ R74, R133, R0 ;  /* 0x00000000854a7221 */ /* 0x000fe40000010000 */
[----:B------:R1:W1:Y:S02]  /*1a830*/  MUFU.EX2 R107, R75 ;  /* 0x0000004b006b7308 */ /* 0x0002640000000800 */
[-C--:B------:R-:W-:Y:S01]  /*1a840*/  HMMA.16816.F32.BF16 R44, R80, R94.reuse, R44 ;  /* 0x0000005e502c723c */ /* 0x080fe2000004182c */
[----:B------:R-:W-:Y:S07]  /*1a850*/  FADD.FTZ R68, R233, R74 ;  /* 0x0000004ae9447221 */ /* 0x000fee0000010000 */
[C---:B------:R-:W-:Y:S01]  /*1a860*/  HMMA.16816.F32.BF16 R48, R76.reuse, R94, R48 ;  /* 0x0000005e4c30723c */ /* 0x040fe20000041830 */
[----:B------:R-:W3:Y:S01]  /*1a870*/  LDSM.16.MT88.4 R92, [R225+0x2900] ;  /* 0x00290000e15c783b */ /* 0x000ee20000004200 */
[----:B------:R-:W-:Y:S02]  /*1a880*/  MUFU.EX2 R101, R101 ;  /* 0x0000006500657308 */ /* 0x000fe40000000800 */
[----:B--2---:R-:W-:Y:S04]  /*1a890*/  F2FP.BF16.PACK_AB R180, R113, R114 ;  /* 0x0000007271b4723e */ /* 0x004fe800000010ff */
[-C--:B------:R-:W-:Y:S04]  /*1a8a0*/  HMMA.16816.F32.BF16 R52, R76, R96.reuse, R52 ;  /* 0x000000604c34723c */ /* 0x080fe80000041834 */
[----:B------:R-:W2:Y:S01]  /*1a8b0*/  MUFU.EX2 R111, R106 ;  /* 0x0000006a006f7308 */ /* 0x000ea20000000800 */
[----:B-1----:R-:W-:Y:S01]  /*1a8c0*/  FADD.FTZ R75, R134, R2 ;  /* 0x00000002864b7221 */ /* 0x002fe20000010000 */
[----:B------:R-:W-:Y:S02]  /*1a8d0*/  F2FP.BF16.PACK_AB R182, R107, R110 ;  /* 0x0000006e6bb6723e */ /* 0x000fe400000010ff */
[C---:B------:R-:W-:Y:S01]  /*1a8e0*/  HMMA.16816.F32.BF16 R56, R80.reuse, R96, R56 ;  /* 0x000000605038723c */ /* 0x040fe20000041838 */
[----:B------:R-:W-:Y:S01]  /*1a8f0*/  FADD.FTZ R2, R235, R3 ;  /* 0x00000003eb027221 */ /* 0x000fe20000010000 */
[----:B------:R-:W-:Y:S02]  /*1a900*/  LDSM.16.MT88.4 R132, [R224+0x3100] ;  /* 0x00310000e084783b */ /* 0x000fe40000004200 */
[----:B------:R-:W-:Y:S02]  /*1a910*/  FADD.FTZ R0, R234, R75 ;  /* 0x0000004bea007221 */ /* 0x000fe40000010000 */
[----:B------:R-:W-:Y:S01]  /*1a920*/  FADD.FTZ R3, R232, R69 ;  /* 0x00000045e8037221 */ /* 0x000fe20000010000 */
[----:B------:R-:W1:Y:S01]  /*1a930*/  MUFU.EX2 R106, R115 ;  /* 0x00000073006a7308 */ /* 0x000e620000000800 */
[-C--:B------:R-:W-:Y:S01]  /*1a940*/  HMMA.16816.F32.BF16 R60, R80, R98.reuse, R60 ;  /* 0x00000062503c723c */ /* 0x080fe2000004183c */
[----:B------:R-:W-:Y:S01]  /*1a950*/  FADD.FTZ R2, R231, R2 ;  /* 0x00000002e7027221 */ /* 0x000fe20000010000 */
[----:B------:R1:W5:Y:S02]  /*1a960*/  LDL.LU R235, [R1+0x60] ;  /* 0x0000600001eb7983 */ /* 0x0003640000300800 */
[----:B------:R-:W-:Y:S02]  /*1a970*/  FADD.FTZ R74, R230, R0 ;  /* 0x00000000e64a7221 */ /* 0x000fe40000010000 */
[----:B------:R1:W5:Y:S01]  /*1a980*/  LDL.LU R234, [R1+0x5c] ;  /* 0x00005c0001ea7983 */ /* 0x0003620000300800 */
[----:B------:R-:W-:Y:S01]  /*1a990*/  FADD.FTZ R69, R229, R68 ;  /* 0x00000044e5457221 */ /* 0x000fe20000010000 */
[----:B------:R-:W-:Y:S01]  /*1a9a0*/  HMMA.16816.F32.BF16 R64, R76, R98, R64 ;  /* 0x000000624c40723c */ /* 0x000fe20000041840 */
[----:B------:R-:W-:Y:S01]  /*1a9b0*/  FADD.FTZ R0, R228, R3 ;  /* 0x00000003e4007221 */ /* 0x000fe20000010000 */
[----:B------:R1:W5:Y:S02]  /*1a9c0*/  LDL.LU R233, [R1+0x58] ;  /* 0x0000580001e97983 */ /* 0x0003640000300800 */
[----:B------:R-:W-:Y:S01]  /*1a9d0*/  FADD.FTZ R68, R119, R2 ;  /* 0x0000000277447221 */ /* 0x000fe20000010000 */
[----:B------:R-:W-:Y:S01]  /*1a9e0*/  F2FP.BF16.PACK_AB R80, R174, R175 ;  /* 0x000000afae50723e */ /* 0x000fe200000010ff */
[----:B------:R4:W5:Y:S01]  /*1a9f0*/  LDL.LU R232, [R1+0x54] ;  /* 0x0000540001e87983 */ /* 0x0009620000300800 */
[----:B------:R-:W-:Y:S01]  /*1aa00*/  F2FP.BF16.PACK_AB R76, R191, R169 ;  /* 0x000000a9bf4c723e */ /* 0x000fe200000010ff */
[----:B------:R-:W-:Y:S01]  /*1aa10*/  FADD.FTZ R3, R139, R74 ;  /* 0x0000004a8b037221 */ /* 0x000fe20000010000 */
[----:B------:R-:W-:Y:S01]  /*1aa20*/  F2FP.BF16.PACK_AB R77, R190, R168 ;  /* 0x000000a8be4d723e */ /* 0x000fe200000010ff */
[----:B------:R4:W5:Y:S02]  /*1aa30*/  LDL.LU R231, [R1+0x50] ;  /* 0x0000500001e77983 */ /* 0x0009640000300800 */
[----:B------:R-:W-:Y:S01]  /*1aa40*/  F2FP.BF16.PACK_AB R78, R188, R189 ;  /* 0x000000bdbc4e723e */ /* 0x000fe200000010ff */
[----:B------:R-:W-:Y:S01]  /*1aa50*/  FADD.FTZ R3, R246, R3 ;  /* 0x00000003f6037221 */ /* 0x000fe20000010000 */
[----:B------:R4:W5:Y:S01]  /*1aa60*/  LDL.LU R230, [R1+0x4c] ;  /* 0x00004c0001e67983 */ /* 0x0009620000300800 */
[----:B------:R-:W-:Y:S01]  /*1aa70*/  F2FP.BF16.PACK_AB R79, R186, R187 ;  /* 0x000000bbba4f723e */ /* 0x000fe200000010ff */
[----:B------:R-:W-:Y:S01]  /*1aa80*/  FADD.FTZ R2, R138, R69 ;  /* 0x000000458a027221 */ /* 0x000fe20000010000 */
[----:B------:R-:W-:Y:S01]  /*1aa90*/  F2FP.BF16.PACK_AB R81, R172, R173 ;  /* 0x000000adac51723e */ /* 0x000fe200000010ff */
[----:B------:R4:W5:Y:S01]  /*1aaa0*/  LDL.LU R229, [R1+0x48] ;  /* 0x0000480001e57983 */ /* 0x0009620000300800 */
[----:B------:R-:W-:Y:S01]  /*1aab0*/  F2FP.BF16.PACK_AB R82, R184, R185 ;  /* 0x000000b9b852723e */ /* 0x000fe200000010ff */
[----:B------:R-:W-:Y:S01]  /*1aac0*/  FADD.FTZ R2, R208, R2 ;  /* 0x00000002d0027221 */ /* 0x000fe20000010000 */
[----:B------:R-:W-:Y:S01]  /*1aad0*/  F2FP.BF16.PACK_AB R83, R116, R118 ;  /* 0x000000767453723e */ /* 0x000fe200000010ff */
[-C--:B---3--:R-:W-:Y:S01]  /*1aae0*/  HMMA.16816.F32.BF16 R4, R76, R84.reuse, R4 ;  /* 0x000000544c04723c */ /* 0x088fe20000041804 */
[----:B------:R3:W5:Y:S01]  /*1aaf0*/  LDL.LU R228, [R1+0x44] ;  /* 0x0000440001e47983 */ /* 0x0007620000300800 */
[----:B--2---:R-:W-:Y:S01]  /*1ab00*/  F2FP.BF16.PACK_AB R181, R109, R111 ;  /* 0x0000006f6db5723e */ /* 0x004fe200000010ff */
[----:B------:R-:W-:Y:S01]  /*1ab10*/  FADD.FTZ R0, R137, R0 ;  /* 0x0000000089007221 */ /* 0x000fe20000010000 */
[----:B-1----:R-:W-:Y:S01]  /*1ab20*/  F2FP.BF16.PACK_AB R183, R104, R106 ;  /* 0x0000006a68b7723e */ /* 0x002fe200000010ff */
[----:B------:R3:W5:Y:S02]  /*1ab30*/  LDL.LU R119, [R1+0x40] ;  /* 0x0000400001777983 */ /* 0x0007640000300800 */
[----:B------:R-:W-:Y:S01]  /*1ab40*/  FADD.FTZ R0, R215, R0 ;  /* 0x00000000d7007221 */ /* 0x000fe20000010000 */
[C---:B------:R-:W-:Y:S01]  /*1ab50*/  HMMA.16816.F32.BF16 R8, R80.reuse, R84, R8 ;  /* 0x000000545008723c */ /* 0x040fe20000041808 */
[----:B------:R-:W1:Y:S01]  /*1ab60*/  LDSM.16.MT88.4 R96, [R226+0x2900] ;  /* 0x00290000e260783b */ /* 0x000e620000004200 */
[----:B------:R-:W2:Y:S06]  /*1ab70*/  MUFU.EX2 R85, R112 ;  /* 0x0000007000557308 */ /* 0x000eac0000000800 */
[-C--:B------:R-:W-:Y:S04]  /*1ab80*/  HMMA.16816.F32.BF16 R12, R80, R86.reuse, R12 ;  /* 0x00000056500c723c */ /* 0x080fe8000004180c */
[----:B------:R-:W3:Y:S04]  /*1ab90*/  MUFU.EX2 R84, R117 ;  /* 0x0000007500547308 */ /* 0x000ee80000000800 */
[C---:B------:R-:W-:Y:S06]  /*1aba0*/  HMMA.16816.F32.BF16 R16, R76.reuse, R86, R16 ;  /* 0x000000564c10723c */ /* 0x040fec0000041810 */
[----:B------:R-:W-:Y:S02]  /*1abb0*/  MUFU.EX2 R87, R105 ;  /* 0x0000006900577308 */ /* 0x000fe40000000800 */
[-C--:B----4-:R-:W-:Y:S01]  /*1abc0*/  HMMA.16816.F32.BF16 R20, R76, R88.reuse, R20 ;  /* 0x000000584c14723c */ /* 0x090fe20000041814 */
[----:B--2---:R-:W-:Y:S07]  /*1abd0*/  F2FP.BF16.PACK_AB R178, R100, R85 ;  /* 0x0000005564b2723e */ /* 0x004fee00000010ff */
[C---:B------:R-:W-:Y:S01]  /*1abe0*/  HMMA.16816.F32.BF16 R24, R80.reuse, R88, R24 ;  /* 0x000000585018723c */ /* 0x040fe20000041818 */
[----:B------:R-:W2:Y:S03]  /*1abf0*/  MUFU.EX2 R86, R108 ;  /* 0x0000006c00567308 */ /* 0x000ea60000000800 */
[----:B---3--:R-:W-:Y:S01]  /*1ac00*/  F2FP.BF16.PACK_AB R179, R101, R84 ;  /* 0x0000005465b3723e */ /* 0x008fe200000010ff */
[----:B------:R-:W-:Y:S03]  /*1ac10*/  IMAD.MOV.U32 R117, RZ, RZ, R71 ;  /* 0x000000ffff757224 */ /* 0x000fe600078e0047 */
[-C--:B------:R-:W-:Y:S08]  /*1ac20*/  HMMA.16816.F32.BF16 R28, R80, R90.reuse, R28 ;  /* 0x0000005a501c723c */ /* 0x080ff0000004181c */
[C---:B------:R-:W-:Y:S08]  /*1ac30*/  HMMA.16816.F32.BF16 R32, R76.reuse, R90, R32 ;  /* 0x0000005a4c20723c */ /* 0x040ff00000041820 */
[-C--:B------:R-:W-:Y:S01]  /*1ac40*/  HMMA.16816.F32.BF16 R36, R76, R92.reuse, R36 ;  /* 0x0000005c4c24723c */ /* 0x080fe20000041824 */
[----:B--2---:R-:W-:Y:S07]  /*1ac50*/  F2FP.BF16.PACK_AB R177, R86, R87 ;  /* 0x0000005756b1723e */ /* 0x004fee00000010ff */
[C---:B------:R-:W-:Y:S08]  /*1ac60*/  HMMA.16816.F32.BF16 R40, R80.reuse, R92, R40 ;  /* 0x0000005c5028723c */ /* 0x040ff00000041828 */
[-C--:B------:R-:W-:Y:S08]  /*1ac70*/  HMMA.16816.F32.BF16 R44, R80, R94.reuse, R44 ;  /* 0x0000005e502c723c */ /* 0x080ff0000004182c */
[C---:B------:R-:W-:Y:S08]  /*1ac80*/  HMMA.16816.F32.BF16 R48, R76.reuse, R94, R48 ;  /* 0x0000005e4c30723c */ /* 0x040ff00000041830 */
[-C--:B-1----:R-:W-:Y:S08]  /*1ac90*/  HMMA.16816.F32.BF16 R52, R76, R96.reuse, R52 ;  /* 0x000000604c34723c */ /* 0x082ff00000041834 */
        /* <DEDUP_REMOVED lines=24> */
[----:B------:R-:W-:Y:S02]  /*1ae20*/  FADD.FTZ R11, R216, R4 ;  /* 0x00000004d80b7221 */ /* 0x000fe40000010000 */
[----:B------:R-:W1:Y:S01]  /*1ae30*/  LDSM.16.MT88.4 R4, [R226+0x3100] ;  /* 0x00310000e204783b */ /* 0x000e620000004200 */
        /* <DEDUP_REMOVED lines=86> */
.L_x_784:
[----:B-1----:R-:W-:-:S13]  /*1b3a0*/  ISETP.LE.AND P0, PT, RZ, UR12, PT ;  /* 0x0000000cff007c0c */ /* 0x002fda000bf03270 */
[----:B------:R-:W-:Y:S05]  /*1b3b0*/  @!P0 BRA `(.L_x_788) ;  /* 0x000058e000008947 */ /* 0x000fea0003800000 */
[----:B--2---:R-:W2:Y:S01]  /*1b3c0*/  LDL R0, [R1+0x8] ;  /* 0x0000080001007983 */ /* 0x004ea20000100800 */
[----:B------:R-:W-:Y:S01]  /*1b3d0*/  IMAD.MOV.U32 R3, RZ, RZ, R72 ;  /* 0x000000ffff037224 */ /* 0x000fe200078e0048 */
[----:B------:R-:W-:Y:S01]  /*1b3e0*/  MOV R117, R70 ;  /* 0x0000004600757202 */ /* 0x000fe20000000f00 */
[----:B------:R-:W-:Y:S01]  /*1b3f0*/  IMAD.MOV.U32 R2, RZ, RZ, R73 ;  /* 0x000000ffff027224 */ /* 0x000fe200078e0049 */
[----:B------:R-:W-:Y:S01]  /*1b400*/  MOV R116, R71 ;  /* 0x0000004700747202 */ /* 0x000fe20000000f00 */
[----:B------:R-:W-:Y:S02]  /*1b410*/  ULDC UR5, c[0x0][0x210] ;  /* 0x0000840000057ab9 */ /* 0x000fe40000000800 */
[----:B------:R-:W-:Y:S02]  /*1b420*/  ULDC UR4, c[0x0][0x1e8] ;  /* 0x00007a0000047ab9 */ /* 0x000fe40000000800 */
[----:B------:R-:W-:Y:S02]  /*1b430*/  UIMAD UR5, UR16, UR5, URZ ;  /* 0x00000005100572a4 */ /* 0x000fe4000f8e023f */
[----:B------:R-:W-:Y:S01]  /*1b440*/  UIMAD UR4, UR16, UR4, URZ ;  /* 0x00000004100472a4 */ /* 0x000fe2000f8e023f */
[----:B--2---:R-:W-:Y:S01]  /*1b450*/  IADD3 R252, R0, 0x100, RZ ;  /* 0x0000010000fc7810 */ /* 0x004fe20007ffe0ff */
[----:B------:R-:W-:Y:S05]  /*1b460*/  BRA `(.L_x_789) ;  /* 0x0000045000007947 */ /* 0x000fea0003800000 */
.L_x_791:
[----:B------:R-:W2:Y:S01]  /*1b470*/  LDL R5, [R1+0x3c] ;  /* 0x00003c0001057983 */ /* 0x000ea20000100800 */
[----:B------:R-:W-:Y:S01]  /*1b480*/  IMAD.MOV.U32 R4, RZ, RZ, c[0x0][0x2b8] ;  /* 0x0000ae00ff047624 */ /* 0x000fe200078e00ff */
[----:B------:R-:W-:Y:S01]  /*1b490*/  UIMAD UR6, UR12, 0x70, UR18 ;  /* 0x000000700c0678a4 */ /* 0x000fe2000f8e0212 */
[----:B------:R-:W-:Y:S01]  /*1b4a0*/  IMAD.MOV.U32 R8, RZ, RZ, RZ ;  /* 0x000000ffff087224 */ /* 0x000fe200078e00ff */
[----:B------:R-:W3:Y:S02]  /*1b4b0*/  LDL R67, [R1+0x8] ;  /* 0x0000080001437983 */ /* 0x000ee40000100800 */
        /* <DEDUP_REMOVED lines=12> */
[C---:B------:R-:W-:Y:S01]  /*1b580*/  IMAD.WIDE.U32 R4, R9.reuse, c[0x0][0x1e0], RZ ;  /* 0x0000780009047a25 */ /* 0x040fe200078e00ff */
[----:B------:R-:W-:Y:S01]  /*1b590*/  STL [R1+0x1c], R9 ;  /* 0x00001c0901007387 */ /* 0x000fe20000100800 */
[----:B------:R-:W-:Y:S03]  /*1b5a0*/  SHF.R.S32.HI R0, RZ, 0x1f, R9 ;  /* 0x0000001fff007819 */ /* 0x000fe60000011409 */
[----:B------:R-:W2:Y:S02]  /*1b5b0*/  @!P6 LDG.E R8, [R6.64] ;  /* 0x000000160608e981 */ /* 0x000ea4000c1e1900 */
[----:B------:R-:W-:Y:S04]  /*1b5c0*/  IMAD R0, R0, c[0x0][0x1e0], RZ ;  /* 0x0000780000007a24 */ /* 0x000fe800078e02ff */
[----:B------:R-:W-:Y:S04]  /*1b5d0*/  IMAD R0, R9, c[0x0][0x1e4], R0 ;  /* 0x0000790009007a24 */ /* 0x000fe800078e0200 */
[----:B------:R-:W-:Y:S01]  /*1b5e0*/  IMAD.IADD R5, R5, 0x1, R0 ;  /* 0x0000000105057824 */ /* 0x000fe200078e0200 */
[----:B--2---:R-:W-:Y:S01]  /*1b5f0*/  STL [R1+0x18], R8 ;  /* 0x0000180801007387 */ /* 0x004fe20000100800 */
[----:B------:R-:W-:Y:S02]  /*1b600*/  SHF.R.S32.HI R6, RZ, 0x1f, R8 ;  /* 0x0000001fff067819 */ /* 0x000fe40000011408 */
[----:B------:R-:W-:Y:S04]  /*1b610*/  IMAD.WIDE.U32 R4, R8, c[0x0][0x1f0], R4 ;  /* 0x00007c0008047a25 */ /* 0x000fe800078e0004 */
        /* <DEDUP_REMOVED lines=17> */
[-C--:B--2---:R-:W-:Y:S03]  /*1b730*/  IADD3.X R7, R7, R241.reuse, RZ, P1, !PT ;  /* 0x000000f107077210 */ /* 0x084fe60000ffe4ff */
        /* <DEDUP_REMOVED lines=16> */
[----:B----4-:R-:W-:Y:S01]  /*1b840*/  IADD3.X R9, R17, R241, RZ, P2, !PT ;  /* 0x000000f111097210 */ /* 0x010fe200017fe4ff */
[--C-:B-----5:R-:W-:Y:S04]  /*1b850*/  IMAD.X R7, R16, 0x1, R241.reuse, P1 ;  /* 0x0000000110077824 */ /* 0x120fe800008e06f1 */
[----:B------:R2:W-:Y:S04]  /*1b860*/  LDGSTS.E.BYPASS.LTC128B.128 [R67+0x5900], [R8.64], !P5 ;  /* 0x0590000008437fae */ /* 0x0005e8000e901d56 */
[----:B------:R2:W-:Y:S01]  /*1b870*/  LDGSTS.E.BYPASS.LTC128B.128 [R67+0x6100], [R6.64], !P5 ;  /* 0x0610000006437fae */ /* 0x0005e2000e901d56 */
[----:B-1----:R-:W-:Y:S05]  /*1b880*/  IADD3 R4, P0, R15, R242, RZ ;  /* 0x000000f20f047210 */ /* 0x002fea0007f1e0ff */
[----:B------:R-:W-:Y:S05]  /*1b890*/  IMAD.X R5, R0, 0x1, R241, P0 ;  /* 0x0000000100057824 */ /* 0x000fea00000e06f1 */
[----:B------:R2:W-:Y:S01]  /*1b8a0*/  LDGSTS.E.BYPASS.LTC128B.128 [R67+0x6900], [R4.64], !P5 ;  /* 0x0690000004437fae */ /* 0x0005e2000e901d56 */
[----:B------:R-:W-:-:S05]  /*1b8b0*/  BRA `(.L_x_790) ;  /* 0x00001b0000007947 */ /* 0x000fca0003800000 */
.L_x_789:
        /* <DEDUP_REMOVED lines=43> */
[----:B---3--:R-:W-:Y:S03]  /*1bb70*/  SHF.R.S32.HI R0, RZ, 0x1f, R70 ;  /* 0x0000001fff007819 */ /* 0x008fe60000011446 */
[----:B------:R-:W-:Y:S02]  /*1bb80*/  MOV R64, R68 ;  /* 0x0000004400407202 */ /* 0x000fe40000000f00 */
[----:B------:R-:W-:Y:S03]  /*1bb90*/  IMAD R0, R0, c[0x0][0x218], RZ ;  /* 0x0000860000007a24 */ /* 0x000fe600078e02ff */
[C---:B------:R-:W-:Y:S02]  /*1bba0*/  IMAD.WIDE.U32 R72, R70.reuse, c[0x0][0x218], R64 ;  /* 0x0000860046487a25 */ /* 0x040fe400078e0040 */
[C---:B------:R-:W-:Y:S02]  /*1bbb0*/  HMMA.16816.F32.BF16 R64, R112.reuse, R66, RZ ;  /* 0x000000427040723c */ /* 0x040fe400000418ff */
[----:B------:R-:W-:Y:S01]  /*1bbc0*/  IMAD R74, R70, c[0x0][0x21c], R0 ;  /* 0x00008700464a7a24 */ /* 0x000fe200078e0200 */
[----:B------:R-:W-:Y:S04]  /*1bbd0*/  IADD3 R0, P0, R72, UR5, RZ ;  /* 0x0000000548007c10 */ /* 0x000fe8000ff1e0ff */
[----:B------:R-:W-:Y:S01]  /*1bbe0*/  IADD3.X R72, R73, UR15, R74, P0, !PT ;  /* 0x0000000f49487c10 */ /* 0x000fe200087fe44a */
[-C--:B------:R-:W-:Y:S01]  /*1bbf0*/  HMMA.16816.F32.BF16 R68, R112, R80.reuse, RZ ;  /* 0x000000507044723c */ /* 0x080fe200000418ff */
[C---:B------:R-:W-:Y:S04]  /*1bc00*/  LEA R100, P0, R0.reuse, c[0x0][0x1f8], 0x1 ;  /* 0x00007e0000647a11 */ /* 0x040fe800078008ff */
[----:B------:R-:W-:Y:S01]  /*1bc10*/  LEA.HI.X R0, R0, c[0x0][0x1fc], R72, 0x1, P0 ;  /* 0x00007f0000007a11 */ /* 0x000fe200000f0c48 */
[----:B------:R-:W1:Y:S02]  /*1bc20*/  SHFL.IDX PT, R94, R100, RZ, 0x181f ;  /* 0x00181fff645e7589 */ /* 0x000e6400000e0000 */
[C---:B------:R-:W-:Y:S06]  /*1bc30*/  HMMA.16816.F32.BF16 R72, R108.reuse, R80, RZ ;  /* 0x000000506c48723c */ /* 0x040fec00000418ff */
[----:B------:R-:W2:Y:S02]  /*1bc40*/  SHFL.IDX PT, R88, R0, RZ, 0x181f ;  /* 0x00181fff00587589 */ /* 0x000ea400000e0000 */
[-C--:B------:R-:W-:Y:S06]  /*1bc50*/  HMMA.16816.F32.BF16 R76, R108, R82.reuse, RZ ;  /* 0x000000526c4c723c */ /* 0x080fec00000418ff */
[----:B------:R-:W3:Y:S02]  /*1bc60*/  SHFL.IDX PT, R92, R100, 0x1, 0x181f ;  /* 0x00381f00645c7f89 */ /* 0x000ee400000e0000 */
[C---:B------:R-:W-:Y:S04]  /*1bc70*/  HMMA.16816.F32.BF16 R80, R112.reuse, R82, RZ ;  /* 0x000000527050723c */ /* 0x040fe800000418ff */
[-C--:B-1----:R-:W-:Y:S02]  /*1bc80*/  IADD3 R94, P0, R94, R242.reuse, RZ ;  /* 0x000000f25e5e7210 */ /* 0x082fe40007f1e0ff */
[----:B------:R-:W1:Y:S02]  /*1bc90*/  SHFL.IDX PT, R93, R0, 0x1, 0x181f ;  /* 0x00381f00005d7f89 */ /* 0x000e6400000e0000 */
[-C--:B------:R-:W-:Y:S01]  /*1bca0*/  HMMA.16816.F32.BF16 R84, R112, R96.reuse, RZ ;  /* 0x000000607054723c */ /* 0x080fe200000418ff */
[-C--:B--2---:R-:W-:Y:S05]  /*1bcb0*/  IADD3.X R95, R88, R241.reuse, RZ, P0, !PT ;  /* 0x000000f1585f7210 */ /* 0x084fea00007fe4ff */
[----:B------:R-:W2:Y:S02]  /*1bcc0*/  SHFL.IDX PT, R102, R100, 0x2, 0x181f ;  /* 0x00581f0064667f89 */ /* 0x000ea400000e0000 */
[C---:B------:R-:W-:Y:S04]  /*1bcd0*/  HMMA.16816.F32.BF16 R88, R108.reuse, R96, RZ ;  /* 0x000000606c58723c */ /* 0x040fe800000418ff */
[-C--:B---3--:R-:W-:Y:S02]  /*1bce0*/  IADD3 R92, P1, R92, R242.reuse, RZ ;  /* 0x000000f25c5c7210 */ /* 0x088fe40007f3e0ff */
[----:B------:R3:W-:Y:S02]  /*1bcf0*/  LDGSTS.E.BYPASS.LTC128B.128 [R252], [R94.64], !P5 ;  /* 0x000000005efc7fae */ /* 0x0007e4000e901d56 */
[-C--:B-1----:R-:W-:Y:S06]  /*1bd00*/  IADD3.X R93, R93, R241.reuse, RZ, P1, !PT ;  /* 0x000000f15d5d7210 */ /* 0x082fec0000ffe4ff */
        /* <DEDUP_REMOVED lines=363> */
.L_x_790:
        /* <DEDUP_REMOVED lines=910> */
.L_x_788:
[----:B--2---:R-:W2:Y:S04]  /*20ca0*/  LDL.LU R0, [R1+0x2c] ;  /* 0x00002c0001007983 */ /* 0x004ea80000300800 */
        /* <DEDUP_REMOVED lines=119> */
.L_x_732:
        /* <DEDUP_REMOVED lines=76> */
[----:B------:R1:W-:Y:S01]  /*218e0*/  STS [R3+0x2480], R130 ;  /* 0x0024808203007388 */ /* 0x0003e20000000800 */
[----:B------:R-:W-:-:S02]  /*218f0*/  PLOP3.LUT P0, PT, PT, PT, UP1, 0x80, 0x0 ;  /* 0x000000000000781c */ /* 0x000fc40003f0f018 */
[----:B------:R-:W-:-:S05]  /*21900*/  SEL R6, R6, 0xffffffe0, !P1 ;  /* 0xffffffe006067807 */ /* 0x000fca0004800000 */
[----:B------:R-:W-:-:S05]  /*21910*/  IMAD.IADD R4, R0, 0x1, R6 ;  /* 0x0000000100047824 */ /* 0x000fca00078e0206 */
[----:B------:R-:W-:Y:S01]  /*21920*/  STS [R4+0x80], R30 ;  /* 0x0000801e04007388 */ /* 0x000fe20000000800 */
[----:B--2---:R-:W-:-:S03]  /*21930*/  IMAD.IADD R0, R6, 0x1, R3 ;  /* 0x0000000106007824 */ /* 0x004fc600078e0203 */
        /* <DEDUP_REMOVED lines=53> */
.L_x_793:
        /* <DEDUP_REMOVED lines=17> */
[----:B------:R-:W-:Y:S01]  /*21da0*/  UIMAD UR11, UR16, UR11, UR4 ;  /* 0x0000000b100b72a4 */ /* 0x000fe2000f8e0204 */
[----:B------:R-:W-:Y:S01]  /*21db0*/  SHF.R.S32.HI R2, RZ, 0x1f, R5 ;  /* 0x0000001fff027819 */ /* 0x000fe20000011405 */
[----:B------:R-:W-:Y:S01]  /*21dc0*/  USHF.R.S32.HI UR9, URZ, 0x1f, UR21 ;  /* 0x0000001f3f097899 */ /* 0x000fe20008011415 */
[----:B------:R-:W-:Y:S01]  /*21dd0*/  LEA.HI R0, R0, R34, RZ, 0x2 ;  /* 0x0000002200007211 */ /* 0x000fe200078f10ff */
[----:B------:R-:W-:Y:S01]  /*21de0*/  ULDC.64 UR4, c[0x0][0x3a0] ;  /* 0x0000e80000047ab9 */ /* 0x000fe20000000a00 */
[----:B------:R-:W-:Y:S01]  /*21df0*/  LEA.HI R2, R2, R5, RZ, 0x2 ;  /* 0x0000000502027211 */ /* 0x000fe200078f10ff */
[----:B------:R-:W-:Y:S01]  /*21e00*/  UIMAD UR13, UR7, UR4, URZ ;  /* 0x00000004070d72a4 */ /* 0x000fe2000f8e023f */
[----:B------:R-:W-:Y:S01]  /*21e10*/  LOP3.LUT R0, R0, 0xffffffc, RZ, 0xc0, !PT ;  /* 0x0ffffffc00007812 */ /* 0x000fe200078ec0ff */
[----:B------:R-:W-:Y:S01]  /*21e20*/  UMOV UR14, UR6 ;  /* 0x00000006000e7c82 */ /* 0x000fe20008000000 */
[----:B------:R-:W-:Y:S01]  /*21e30*/  SHF.R.S32.HI R2, RZ, 0x2, R2 ;  /* 0x00000002ff027819 */ /* 0x000fe20000011402 */
[----:B------:R-:W-:Y:S01]  /*21e40*/  UMOV UR15, UR7 ;  /* 0x00000007000f7c82 */ /* 0x000fe20008000000 */
[----:B------:R-:W-:Y:S01]  /*21e50*/  LEA.HI R21, R41, R40, RZ, 0x6 ;  /* 0x0000002829157211 */ /* 0x000fe200078f30ff */
[----:B------:R-:W-:Y:S01]  /*21e60*/  IMAD.IADD R0, R34, 0x1, -R0 ;  /* 0x0000000122007824 */ /* 0x000fe200078e0a00 */
[----:B------:R-:W-:-:S02]  /*21e70*/  USEL UR9, UR9, URZ, !UP1 ;  /* 0x0000003f09097287 */ /* 0x000fc4000c800000 */
[----:B------:R-:W-:Y:S01]  /*21e80*/  UIMAD.WIDE.U32 UR14, UR16, UR10, UR14 ;  /* 0x0000000a100e72a5 */ /* 0x000fe2000f8e000e */
        /* <DEDUP_REMOVED lines=50> */
[----:B------:R-:W-:-:S03]  /*221b0*/  SHF.R.S32.HI R53, RZ, 0x1f, R0 ;  /* 0x0000001fff357819 */ /* 0x000fc60000011400 */
        /* <DEDUP_REMOVED lines=9> */
[C---:B------:R-:W-:Y:S01]  /*22250*/  IMAD R5, R7.reuse, c[0x0][0x3e4], R6 ;  /* 0x0000f90007057a24 */ /* 0x040fe200078e0206 */
[----:B------:R-:W-:Y:S01]  /*22260*/  SHFL.IDX PT, R14, R9, 0x1, 0x1c1f ;  /* 0x003c1f00090e7f89 */ /* 0x000fe200000e0000 */
[----:B------:R-:W-:Y:S01]  /*22270*/  IMAD.WIDE.U32 R6, R7, c[0x0][0x3e0], R2 ;  /* 0x0000f80007067a25 */ /* 0x000fe200078e0002 */
[----:B------:R-:W-:Y:S02]  /*22280*/  LEA.HI.X R3, R4, c[0x0][0x454], R8, 0x2, P0 ;  /* 0x0001150004037a11 */ /* 0x000fe400000f1408 */
[----:B------:R-:W-:Y:S01]  /*22290*/  SHF.R.S32.HI R10, RZ, 0x1f, R18 ;  /* 0x0000001fff0a7819 */ /* 0x000fe20000011412 */
[----:B-----5:R-:W-:Y:S02]  /*222a0*/  IMAD R2, R12, c[0x0][0x4e8], RZ ;  /* 0x00013a000c027a24 */ /* 0x020fe400078e02ff */
[----:B------:R-:W1:Y:S01]  /*222b0*/  SHFL.IDX PT, R17, R3, RZ, 0x1c1f ;  /* 0x001c1fff03117589 */ /* 0x000e6200000e0000 */
[----:B------:R-:W-:Y:S02]  /*222c0*/  IMAD.MOV.U32 R4, RZ, RZ, R6 ;  /* 0x000000ffff047224 */ /* 0x000fe400078e0006 */
[----:B------:R-:W-:Y:S01]  /*222d0*/  IMAD R8, R22, 0x80, R11 ;  /* 0x0000008016087824 */ /* 0x000fe200078e020b */
[----:B------:R-:W2:Y:S01]  /*222e0*/  SHFL.IDX PT, R15, R3, 0x1, 0x1c1f ;  /* 0x003c1f00030f7f89 */ /* 0x000ea200000e0000 */
[----:B------:R-:W-:-:S02]  /*222f0*/  IMAD R6, R10, c[0x0][0x3d8], RZ ;  /* 0x0000f6000a067a24 */ /* 0x000fc400078e02ff */
[----:B------:R-:W-:Y:S01]  /*22300*/  IMAD.IADD R5, R7, 0x1, R5 ;  /* 0x0000000107057824 */ /* 0x000fe200078e0205 */
[----:B------:R-:W-:Y:S01]  /*22310*/  SHFL.IDX PT, R12, R9, 0x2, 0x1c1f ;  /* 0x005c1f00090c7f89 */ /* 0x000fe200000e0000 */
[----:B------:R-:W-:Y:S01]  /*22320*/  IADD3 R7, R8, 0x8, RZ ;  /* 0x0000000808077810 */ /* 0x000fe20007ffe0ff */
[----:B------:R-:W-:Y:S01]  /*22330*/  IMAD R6, R18, c[0x0][0x3dc], R6 ;  /* 0x0000f70012067a24 */ /* 0x000fe200078e0206 */
[-C--:B------:R-:W-:Y:S01]  /*22340*/  ISETP.GE.OR P5, PT, R8, R2.reuse, P1 ;  /* 0x000000020800720c */ /* 0x080fe20000fa6670 */
[----:B------:R-:W3:Y:S01]  /*22350*/  SHFL.IDX PT, R13, R3, 0x2, 0x1c1f ;  /* 0x005c1f00030d7f89 */ /* 0x000ee200000e0000 */
[----:B------:R-:W-:Y:S01]  /*22360*/  IMAD.WIDE.U32 R4, R18, c[0x0][0x3d8], R4 ;  /* 0x0000f60012047a25 */ /* 0x000fe200078e0004 */
[----:B------:R-:W-:Y:S02]  /*22370*/  ISETP.GE.OR P4, PT, R7, R2, P1 ;  /* 0x000000020700720c */ /* 0x000fe40000f86670 */
[----:B------:R-:W-:Y:S01]  /*22380*/  SHFL.IDX PT, R10, R9, 0x3, 0x1c1f ;  /* 0x007c1f00090a7f89 */ /* 0x000fe200000e0000 */
[----:B------:R-:W-:Y:S01]  /*22390*/  IMAD.IADD R6, R5, 0x1, R6 ;  /* 0x0000000105067824 */ /* 0x000fe200078e0206 */
[C---:B------:R-:W-:Y:S01]  /*223a0*/  LEA R5, P2, R4.reuse, c[0x0][0x380], 0x1 ;  /* 0x0000e00004057a11 */ /* 0x040fe200078408ff */
[----:B------:R-:W-:Y:S01]  /*223b0*/  IMAD.SHL.U32 R7, R21, 0x8, RZ ;  /* 0x0000000815077824 */ /* 0x000fe200078e00ff */
[----:B------:R4:W3:Y:S02]  /*223c0*/  SHFL.IDX PT, R11, R3, 0x3, 0x1c1f ;  /* 0x007c1f00030b7f89 */ /* 0x0008e400000e0000 */
[----:B------:R-:W-:-:S02]  /*223d0*/  LEA.HI.X R4, R4, c[0x0][0x384], R6, 0x1, P2 ;  /* 0x0000e10004047a11 */ /* 0x000fc400010f0c06 */
[----:B------:R-:W-:Y:S01]  /*223e0*/  LOP3.LUT R7, R20, 0x7ffffe00, R7, 0xf8, !PT ;  /* 0x7ffffe0014077812 */ /* 0x000fe200078ef807 */
[----:B-1----:R-:W-:Y:S04]  /*223f0*/  @!P5 ST.E [R16.64], R36 ;  /* 0x000000241000d985 */ /* 0x002fe8000c101916 */
[----:B--2---:R-:W-:Y:S01]  /*22400*/  @!P4 ST.E [R14.64], R37 ;  /* 0x000000250e00c985 */ /* 0x004fe2000c101916 */
[----:B------:R-:W-:-:S03]  /*22410*/  IMAD.SHL.U32 R6, R7, 0x2, RZ ;  /* 0x0000000207067824 */ /* 0x000fc600078e00ff */
[----:B------:R-:W-:Y:S04]  /*22420*/  SHFL.IDX PT, R9, R4, RZ, 0x181f ;  /* 0x00181fff04097589 */ /* 0x000fe800000e0000 */
[----:B------:R-:W-:Y:S04]  /*22430*/  SHFL.IDX PT, R14, R5, 0x2, 0x181f ;  /* 0x00581f00050e7f89 */ /* 0x000fe800000e0000 */
[----:B------:R-:W-:Y:S01]  /*22440*/  SHFL.IDX PT, R44, R4, 0x2, 0x181f ;  /* 0x00581f00042c7f89 */ /* 0x000fe200000e0000 */
[C---:B----4-:R-:W-:Y:S02]  /*22450*/  IADD3 R3, R8.reuse, 0x40, RZ ;  /* 0x0000004008037810 */ /* 0x050fe40007ffe0ff */
[----:B------:R-:W-:Y:S01]  /*22460*/  IADD3 R8, R8, 0x48, RZ ;  /* 0x0000004808087810 */ /* 0x000fe20007ffe0ff */
[----:B------:R-:W-:Y:S01]  /*22470*/  SHFL.IDX PT, R15, R5, 0x3, 0x181f ;  /* 0x00781f00050f7f89 */ /* 0x000fe200000e0000 */
        /* <DEDUP_REMOVED lines=69> */
.L_x_792:
        /* <DEDUP_REMOVED lines=31> */
.L_x_794:
        /* <DEDUP_REMOVED lines=43> */
.L_x_796:
[----:B------:R-:W-:Y:S05]  /*22d70*/  BSYNC B0 ;  /* 0x0000000000007941 */ /* 0x000fea0003800000 */
.L_x_795:
        /* <DEDUP_REMOVED lines=109> */
.L_x_797:
        /* <DEDUP_REMOVED lines=11> */
.L_x_808:


//--------------------- .nv.shared._ZN7cutlass13device_kernelIN5flash19enable_sm80_to_sm89INS1_16FlashAttnFwdSm80INS1_25CollectiveMainloopFwdSm80ILi4ELi1ELb0EN4cute5tupleIJNS5_1CILi128EEENS7_ILi112EEENS7_ILi64EEEEEELi64ENS_10bfloat16_tEfNS_4arch4Sm80ELb0ELb0ELb1ELb0ELb1ELb0ELb1ELb0EEENS1_21CollectiveEpilogueFwdINS6_IJS8_SA_S9_EEENS6_IJNS7_ILi1EEESI_SI_EEESC_SE_Li128ELb0ELb1ELb0ELb0EEENS1_19SingleTileSchedulerILb0ELb0ELb1ELi128EEEEEEEEEvNT_6ParamsE --------------------------
	.section	.nv.shared._ZN7cutlass13device_kernelIN5flash19enable_sm80_to_sm89INS1_16FlashAttnFwdSm80INS1_25CollectiveMainloopFwdSm80ILi4ELi1ELb0EN4cute5tupleIJNS5_1CILi128EEENS7_ILi112EEENS7_ILi64EEEEEELi64ENS_10bfloat16_tEfNS_4arch4Sm80ELb0ELb0ELb1ELb0ELb1ELb0ELb1ELb0EEENS1_21CollectiveEpilogueFwdINS6_IJS8_SA_S9_EEENS6_IJNS7_ILi1EEESI_SI_EEESC_SE_Li128ELb0ELb1ELb0ELb0EEENS1_19SingleTileSchedulerILb0ELb0ELb1ELi128EEEEEEEEEvNT_6ParamsE,"aw",@nobits
	.sectionflags	@""
	.align	16


//--------------------- .nv.global                --------------------------
	.section	.nv.global,"aw",@nobits
.nv.global:
	.type		_ZN79_INTERNAL_eedeaa7d_43_flash_fwd_hdim64_bf16_paged_softcap_sm80_cu_9b94ef52_33424cute1_E,@object
	.size		_ZN79_INTERNAL_eedeaa7d_43_flash_fwd_hdim64_bf16_paged_softcap_sm80_cu_9b94ef52_33424cute1_E,(_ZN79_INTERNAL_eedeaa7d_43_flash_fwd_hdim64_bf16_paged_softcap_sm80_cu_9b94ef52_33424cuda3std3__45__cpo6cbeginE - _ZN79_INTERNAL_eedeaa7d_43_flash_fwd_hdim64_bf16_paged_softcap_sm80_cu_9b94ef52_33424cute1_E)
_ZN79_INTERNAL_eedeaa7d_43_flash_fwd_hdim64_bf16_paged_softcap_sm80_cu_9b94ef52_33424cute1_E:
	.zero		1
	.type		_ZN79_INTERNAL_eedeaa7d_43_flash_fwd_hdim64_bf16_paged_softcap_sm80_cu_9b94ef52_33424cuda3std3__45__cpo6cbeginE,@object
	.size		_ZN79_INTERNAL_eedeaa7d_43_flash_fwd_hdim64_bf16_paged_softcap_sm80_cu_9b94ef52_33424cuda3std3__45__cpo6cbeginE,(_ZN79_INTERNAL_eedeaa7d_43_flash_fwd_hdim64_bf16_paged_softcap_sm80_cu_9b94ef52_33424cuda3std3__48in_placeE - _ZN79_INTERNAL_eedeaa7d_43_flash_fwd_hdim64_bf16_paged_softcap_sm80_cu_9b94ef52_33424cuda3std3__45__cpo6cbeginE)
_ZN79_INTERNAL_eedeaa7d_43_flash_fwd_hdim64_bf16_paged_softcap_sm80_cu_9b94ef52_33424cuda3std3__45__cpo6cbeginE:
	.zero		1
	.type		_ZN79_INTERNAL_eedeaa7d_43_flash_fwd_hdim64_bf16_paged_softcap_sm80_cu_9b94ef52_33424cuda3std3__48in_placeE,@object
	.size		_ZN79_INTERNAL_eedeaa7d_43_flash_fwd_hdim64_bf16_paged_softcap_sm80_cu_9b94ef52_33424cuda3std3__48in_placeE,(_ZN79_INTERNAL_eedeaa7d_43_flash_fwd_hdim64_bf16_paged_softcap_sm80_cu_9b94ef52_33424cuda3std6ranges3__45__cpo9iter_moveE - _ZN79_INTERNAL_eedeaa7d_43_flash_fwd_hdim64_bf16_paged_softcap_sm80_cu_9b94ef52_33424cuda3std3__48in_placeE)
_ZN79_INTERNAL_eedeaa7d_43_flash_fwd_hdim64_bf16_paged_softcap_sm80_cu_9b94ef52_33424cuda3std3__48in_placeE:
	.zero		1
	.type		_ZN79_INTERNAL_eedeaa7d_43_flash_fwd_hdim64_bf16_paged_softcap_sm80_cu_9b94ef52_33424cuda3std6ranges3__45__cpo9iter_moveE,@object
	.size		_ZN79_INTERNAL_eedeaa7d_43_flash_fwd_hdim64_bf16_paged_softcap_sm80_cu_9b94ef52_33424cuda3std6ranges3__45__cpo9iter_moveE,(_ZN79_INTERNAL_eedeaa7d_43_flash_fwd_hdim64_bf16_paged_softcap_sm80_cu_9b94ef52_33424cuda3std3__45__cpo5beginE - _ZN79_INTERNAL_eedeaa7d_43_flash_fwd_hdim64_bf16_paged_softcap_sm80_cu_9b94ef52_33424cuda3std6ranges3__45__cpo9iter_moveE)
_ZN79_INTERNAL_eedeaa7d_43_flash_fwd_hdim64_bf16_paged_softcap_sm80_cu_9b94ef52_33424cuda3std6ranges3__45__cpo9iter_moveE:
	.zero		1
	.type		_ZN79_INTERNAL_eedeaa7d_43_flash_fwd_hdim64_bf16_paged_softcap_sm80_cu_9b94ef52_33424cuda3std3__45__cpo5beginE,@object
	.size		_ZN79_INTERNAL_eedeaa7d_43_flash_fwd_hdim64_bf16_paged_softcap_sm80_cu_9b94ef52_33424cuda3std3__45__cpo5beginE,(_ZN79_INTERNAL_eedeaa7d_43_flash_fwd_hdim64_bf16_paged_softcap_sm80_cu_9b94ef52_33424cuda3std3__481_GLOBAL__N__eedeaa7d_43_flash_fwd_hdim64_bf16_paged_softcap_sm80_cu_9b94ef52_33426ignoreE - _ZN79_INTERNAL_eedeaa7d_43_flash_fwd_hdim64_bf16_paged_softcap_sm80_cu_9b94ef52_33424cuda3std3__45__cpo5beginE)
_ZN79_INTERNAL_eedeaa7d_43_flash_fwd_hdim64_bf16_paged_softcap_sm80_cu_9b94ef52_33424cuda3std3__45__cpo5beginE:
	.zero		1
	.type		_ZN79_INTERNAL_eedeaa7d_43_flash_fwd_hdim64_bf16_paged_softcap_sm80_cu_9b94ef52_33424cuda3std3__481_GLOBAL__N__eedeaa7d_43_flash_fwd_hdim64_bf16_paged_softcap_sm80_cu_9b94ef52_33426ignoreE,@object
	.size		_ZN79_INTERNAL_eedeaa7d_43_flash_fwd_hdim64_bf16_paged_softcap_sm80_cu_9b94ef52_33424cuda3std3__481_GLOBAL__N__eedeaa7d_43_flash_fwd_hdim64_bf16_paged_softcap_sm80_cu_9b94ef52_33426ignoreE,(_ZN79_INTERNAL_eedeaa7d_43_flash_fwd_hdim64_bf16_paged_softcap_sm80_cu_9b94ef52_33424cute7productE - _ZN79_INTERNAL_eedeaa7d_43_flash_fwd_hdim64_bf16_paged_softcap_sm80_cu_9b94ef52_33424cuda3std3__481_GLOBAL__N__eedeaa7d_43_flash_fwd_hdim64_bf16_paged_softcap_sm80_cu_9b94ef52_33426ignoreE)
_ZN79_INTERNAL_eedeaa7d_43_flash_fwd_hdim64_bf16_paged_softcap_sm80_cu_9b94ef52_33424cuda3std3__481_GLOBAL__N__eedeaa7d_43_flash_fwd_hdim64_bf16_paged_softcap_sm80_cu_9b94ef52_33426ignoreE:
	.zero		1
	.type		_ZN79_INTERNAL_eedeaa7d_43_flash_fwd_hdim64_bf16_paged_softcap_sm80_cu_9b94ef52_33424cute7productE,@object
	.size		_ZN79_INTERNAL_eedeaa7d_43_flash_fwd_hdim64_bf16_paged_softcap_sm80_cu_9b94ef52_33424cute7productE,(_ZN79_INTERNAL_eedeaa7d_43_flash_fwd_hdim64_bf16_paged_softcap_sm80_cu_9b94ef52_33424cuda3std3__45__cpo3endE - _ZN79_INTERNAL_eedeaa7d_43_flash_fwd_hdim64_bf16_paged_softcap_sm80_cu_9b94ef52_33424cute7productE)
_ZN79_INTERNAL_eedeaa7d_43_flash_fwd_hdim64_bf16_paged_softcap_sm80_cu_9b94ef52_33424cute7productE:
	.zero		1
	.type		_ZN79_INTERNAL_eedeaa7d_43_flash_fwd_hdim64_bf16_paged_softcap_sm80_cu_9b94ef52_33424cuda3std3__45__cpo3endE,@object
	.size		_ZN79_INTERNAL_eedeaa7d_43_flash_fwd_hdim64_bf16_paged_softcap_sm80_cu_9b94ef52_33424cuda3std3__45__cpo3endE,(_ZN79_INTERNAL_eedeaa7d_43_flash_fwd_hdim64_bf16_paged_softcap_sm80_cu_9b94ef52_33424cuda3std3__419piecewise_constructE - _ZN79_INTERNAL_eedeaa7d_43_flash_fwd_hdim64_bf16_paged_softcap_sm80_cu_9b94ef52_33424cuda3std3__45__cpo3endE)
_ZN79_INTERNAL_eedeaa7d_43_flash_fwd_hdim64_bf16_paged_softcap_sm80_cu_9b94ef52_33424cuda3std3__45__cpo3endE:
	.zero		1
	.type		_ZN79_INTERNAL_eedeaa7d_43_flash_fwd_hdim64_bf16_paged_softcap_sm80_cu_9b94ef52_33424cuda3std3__419piecewise_constructE,@object
	.size		_ZN79_INTERNAL_eedeaa7d_43_flash_fwd_hdim64_bf16_paged_softcap_sm80_cu_9b94ef52_33424cuda3std3__419piecewise_constructE,(_ZN79_INTERNAL_eedeaa7d_43_flash_fwd_hdim64_bf16_paged_softcap_sm80_cu_9b94ef52_33424cuda3std3__45__cpo4cendE - _ZN79_INTERNAL_eedeaa7d_43_flash_fwd_hdim64_bf16_paged_softcap_sm80_cu_9b94ef52_33424cuda3std3__419piecewise_constructE)
_ZN79_INTERNAL_eedeaa7d_43_flash_fwd_hdim64_bf16_paged_softcap_sm80_cu_9b94ef52_33424cuda3std3__419piecewise_constructE:
	.zero		1
	.type		_ZN79_INTERNAL_eedeaa7d_43_flash_fwd_hdim64_bf16_paged_softcap_sm80_cu_9b94ef52_33424cuda3std3__45__cpo4cendE,@object
	.size		_ZN79_INTERNAL_eedeaa7d_43_flash_fwd_hdim64_bf16_paged_softcap_sm80_cu_9b94ef52_33424cuda3std3__45__cpo4cendE,(_ZN79_INTERNAL_eedeaa7d_43_flash_fwd_hdim64_bf16_paged_softcap_sm80_cu_9b94ef52_33424cuda3std6ranges3__45__cpo4swapE - _ZN79_INTERNAL_eedeaa7d_43_flash_fwd_hdim64_bf16_paged_softcap_sm80_cu_9b94ef52_33424cuda3std3__45__cpo4cendE)
_ZN79_INTERNAL_eedeaa7d_43_flash_fwd_hdim64_bf16_paged_softcap_sm80_cu_9b94ef52_33424cuda3std3__45__cpo4cendE:
	.zero		1
	.type		_ZN79_INTERNAL_eedeaa7d_43_flash_fwd_hdim64_bf16_paged_softcap_sm80_cu_9b94ef52_33424cuda3std6ranges3__45__cpo4swapE,@object
	.size		_ZN79_INTERNAL_eedeaa7d_43_flash_fwd_hdim64_bf16_paged_softcap_sm80_cu_9b94ef52_33424cuda3std6ranges3__45__cpo4swapE,(.L_7 - _ZN79_INTERNAL_eedeaa7d_43_flash_fwd_hdim64_bf16_paged_softcap_sm80_cu_9b94ef52_33424cuda3std6ranges3__45__cpo4swapE)
_ZN79_INTERNAL_eedeaa7d_43_flash_fwd_hdim64_bf16_paged_softcap_sm80_cu_9b94ef52_33424cuda3std6ranges3__45__cpo4swapE:
	.zero		1
.L_7:


//--------------------- .nv.shared._ZN7cutlass13device_kernelIN5flash19enable_sm80_to_sm89INS1_16FlashAttnFwdSm80INS1_25CollectiveMainloopFwdSm80ILi4ELi1ELb0EN4cute5tupleIJNS5_1CILi128EEENS7_ILi112EEENS7_ILi64EEEEEELi64ENS_10bfloat16_tEfNS_4arch4Sm80ELb0ELb0ELb1ELb1ELb1ELb0ELb1ELb0EEENS1_21CollectiveEpilogueFwdINS6_IJS8_SA_S9_EEENS6_IJNS7_ILi1EEESI_SI_EEESC_SE_Li128ELb1ELb1ELb0ELb0EEENS1_19SingleTileSchedulerILb1ELb0ELb1ELi128EEEEEEEEEvNT_6ParamsE --------------------------
	.section	.nv.shared._ZN7cutlass13device_kernelIN5flash19enable_sm80_to_sm89INS1_16FlashAttnFwdSm80INS1_25CollectiveMainloopFwdSm80ILi4ELi1ELb0EN4cute5tupleIJNS5_1CILi128EEENS7_ILi112EEENS7_ILi64EEEEEELi64ENS_10bfloat16_tEfNS_4arch4Sm80ELb0ELb0ELb1ELb1ELb1ELb0ELb1ELb0EEENS1_21CollectiveEpilogueFwdINS6_IJS8_SA_S9_EEENS6_IJNS7_ILi1EEESI_SI_EEESC_SE_Li128ELb1ELb1ELb0ELb0EEENS1_19SingleTileSchedulerILb1ELb0ELb1ELi128EEEEEEEEEvNT_6ParamsE,"aw",@nobits
	.sectionflags	@""
	.align	16


//--------------------- .nv.shared._ZN7cutlass13device_kernelIN5flash19enable_sm80_to_sm89INS1_16FlashAttnFwdSm80INS1_25CollectiveMainloopFwdSm80ILi4ELi1ELb0EN4cute5tupleIJNS5_1CILi128EEENS7_ILi112EEENS7_ILi64EEEEEELi64ENS_10bfloat16_tEfNS_4arch4Sm80ELb0ELb0ELb1ELb1ELb1ELb1ELb1ELb0EEENS1_21CollectiveEpilogueFwdINS6_IJS8_SA_S9_EEENS6_IJNS7_ILi1EEESI_SI_EEESC_SE_Li128ELb1ELb1ELb0ELb0EEENS1_19SingleTileSchedulerILb1ELb0ELb1ELi128EEEEEEEEEvNT_6ParamsE --------------------------
	.section	.nv.shared._ZN7cutlass13device_kernelIN5flash19enable_sm80_to_sm89INS1_16FlashAttnFwdSm80INS1_25CollectiveMainloopFwdSm80ILi4ELi1ELb0EN4cute5tupleIJNS5_1CILi128EEENS7_ILi112EEENS7_ILi64EEEEEELi64ENS_10bfloat16_tEfNS_4arch4Sm80ELb0ELb0ELb1ELb1ELb1ELb1ELb1ELb0EEENS1_21CollectiveEpilogueFwdINS6_IJS8_SA_S9_EEENS6_IJNS7_ILi1EEESI_SI_EEESC_SE_Li128ELb1ELb1ELb0ELb0EEENS1_19SingleTileSchedulerILb1ELb0ELb1ELi128EEEEEEEEEvNT_6ParamsE,"aw",@nobits
	.sectionflags	@""
	.align	16


//--------------------- .nv.shared._ZN7cutlass13device_kernelIN5flash19enable_sm80_to_sm89INS1_16FlashAttnFwdSm80INS1_25CollectiveMainloopFwdSm80ILi4ELi1ELb0EN4cute5tupleIJNS5_1CILi128EEENS7_ILi96EEENS7_ILi64EEEEEELi64ENS_10bfloat16_tEfNS_4arch4Sm80ELb0ELb1ELb1ELb0ELb1ELb0ELb1ELb0EEENS1_21CollectiveEpilogueFwdINS6_IJS8_SA_S9_EEENS6_IJNS7_ILi1EEESI_SI_EEESC_SE_Li128ELb0ELb1ELb0ELb0EEENS1_19SingleTileSchedulerILb0ELb0ELb1ELi128EEEEEEEEEvNT_6ParamsE --------------------------
	.section	.nv.shared._ZN7cutlass13device_kernelIN5flash19enable_sm80_to_sm89INS1_16FlashAttnFwdSm80INS1_25CollectiveMainloopFwdSm80ILi4ELi1ELb0EN4cute5tupleIJNS5_1CILi128EEENS7_ILi96EEENS7_ILi64EEEEEELi64ENS_10bfloat16_tEfNS_4arch4Sm80ELb0ELb1ELb1ELb0ELb1ELb0ELb1ELb0EEENS1_21CollectiveEpilogueFwdINS6_IJS8_SA_S9_EEENS6_IJNS7_ILi1EEESI_SI_EEESC_SE_Li128ELb0ELb1ELb0ELb0EEENS1_19SingleTileSchedulerILb0ELb0ELb1ELi128EEEEEEEEEvNT_6ParamsE,"aw",@nobits
	.sectionflags	@""
	.align	16


//--------------------- .nv.shared._ZN7cutlass13device_kernelIN5flash19enable_sm80_to_sm89INS1_16FlashAttnFwdSm80INS1_25CollectiveMainloopFwdSm80ILi4ELi1ELb0EN4cute5tupleIJNS5_1CILi128EEENS7_ILi96EEENS7_ILi64EEEEEELi64ENS_10bfloat16_tEfNS_4arch4Sm80ELb0ELb1ELb1ELb1ELb1ELb0ELb1ELb0EEENS1_21CollectiveEpilogueFwdINS6_IJS8_SA_S9_EEENS6_IJNS7_ILi1EEESI_SI_EEESC_SE_Li128ELb1ELb1ELb0ELb0EEENS1_19SingleTileSchedulerILb1ELb0ELb1ELi128EEEEEEEEEvNT_6ParamsE --------------------------
	.section	.nv.shared._ZN7cutlass13device_kernelIN5flash19enable_sm80_to_sm89INS1_16FlashAttnFwdSm80INS1_25CollectiveMainloopFwdSm80ILi4ELi1ELb0EN4cute5tupleIJNS5_1CILi128EEENS7_ILi96EEENS7_ILi64EEEEEELi64ENS_10bfloat16_tEfNS_4arch4Sm80ELb0ELb1ELb1ELb1ELb1ELb0ELb1ELb0EEENS1_21CollectiveEpilogueFwdINS6_IJS8_SA_S9_EEENS6_IJNS7_ILi1EEESI_SI_EEESC_SE_Li128ELb1ELb1ELb0ELb0EEENS1_19SingleTileSchedulerILb1ELb0ELb1ELi128EEEEEEEEEvNT_6ParamsE,"aw",@nobits
	.sectionflags	@""
	.align	16


//--------------------- .nv.shared._ZN7cutlass13device_kernelIN5flash19enable_sm80_to_sm89INS1_16FlashAttnFwdSm80INS1_25CollectiveMainloopFwdSm80ILi4ELi1ELb0EN4cute5tupleIJNS5_1CILi128EEENS7_ILi96EEENS7_ILi64EEEEEELi64ENS_10bfloat16_tEfNS_4arch4Sm80ELb0ELb1ELb1ELb1ELb1ELb1ELb1ELb0EEENS1_21CollectiveEpilogueFwdINS6_IJS8_SA_S9_EEENS6_IJNS7_ILi1EEESI_SI_EEESC_SE_Li128ELb1ELb1ELb0ELb0EEENS1_19SingleTileSchedulerILb1ELb0ELb1ELi128EEEEEEEEEvNT_6ParamsE --------------------------
	.section	.nv.shared._ZN7cutlass13device_kernelIN5flash19enable_sm80_to_sm89INS1_16FlashAttnFwdSm80INS1_25CollectiveMainloopFwdSm80ILi4ELi1ELb0EN4cute5tupleIJNS5_1CILi128EEENS7_ILi96EEENS7_ILi64EEEEEELi64ENS_10bfloat16_tEfNS_4arch4Sm80ELb0ELb1ELb1ELb1ELb1ELb1ELb1ELb0EEENS1_21CollectiveEpilogueFwdINS6_IJS8_SA_S9_EEENS6_IJNS7_ILi1EEESI_SI_EEESC_SE_Li128ELb1ELb1ELb0ELb0EEENS1_19SingleTileSchedulerILb1ELb0ELb1ELi128EEEEEEEEEvNT_6ParamsE,"aw",@nobits
	.sectionflags	@""
	.align	16


//--------------------- .nv.shared._ZN7cutlass13device_kernelIN5flash19enable_sm80_to_sm89INS1_16FlashAttnFwdSm80INS1_25CollectiveMainloopFwdSm80ILi4ELi1ELb0EN4cute5tupleIJNS5_1CILi128EEENS7_ILi112EEENS7_ILi64EEEEEELi64ENS_10bfloat16_tEfNS_4arch4Sm80ELb1ELb0ELb1ELb0ELb1ELb0ELb1ELb0EEENS1_21CollectiveEpilogueFwdINS6_IJS8_SA_S9_EEENS6_IJNS7_ILi1EEESI_SI_EEESC_SE_Li128ELb0ELb1ELb0ELb0EEENS1_30DynamicPersistentTileSchedulerILi128ELi128ELb0ELb1ELb0EEEEEEEEEvNT_6ParamsE --------------------------
	.section	.nv.shared._ZN7cutlass13device_kernelIN5flash19enable_sm80_to_sm89INS1_16FlashAttnFwdSm80INS1_25CollectiveMainloopFwdSm80ILi4ELi1ELb0EN4cute5tupleIJNS5_1CILi128EEENS7_ILi112EEENS7_ILi64EEEEEELi64ENS_10bfloat16_tEfNS_4arch4Sm80ELb1ELb0ELb1ELb0ELb1ELb0ELb1ELb0EEENS1_21CollectiveEpilogueFwdINS6_IJS8_SA_S9_EEENS6_IJNS7_ILi1EEESI_SI_EEESC_SE_Li128ELb0ELb1ELb0ELb0EEENS1_30DynamicPersistentTileSchedulerILi128ELi128ELb0ELb1ELb0EEEEEEEEEvNT_6ParamsE,"aw",@nobits
	.sectionflags	@""
	.align	16


//--------------------- .nv.shared._ZN7cutlass13device_kernelIN5flash19enable_sm80_to_sm89INS1_16FlashAttnFwdSm80INS1_25CollectiveMainloopFwdSm80ILi4ELi1ELb0EN4cute5tupleIJNS5_1CILi128EEENS7_ILi112EEENS7_ILi64EEEEEELi64ENS_10bfloat16_tEfNS_4arch4Sm80ELb1ELb0ELb1ELb1ELb1ELb0ELb1ELb0EEENS1_21CollectiveEpilogueFwdINS6_IJS8_SA_S9_EEENS6_IJNS7_ILi1EEESI_SI_EEESC_SE_Li128ELb1ELb1ELb0ELb0EEENS1_19SingleTileSchedulerILb1ELb0ELb1ELi128EEEEEEEEEvNT_6ParamsE --------------------------
	.section	.nv.shared._ZN7cutlass13device_kernelIN5flash19enable_sm80_to_sm89INS1_16FlashAttnFwdSm80INS1_25CollectiveMainloopFwdSm80ILi4ELi1ELb0EN4cute5tupleIJNS5_1CILi128EEENS7_ILi112EEENS7_ILi64EEEEEELi64ENS_10bfloat16_tEfNS_4arch4Sm80ELb1ELb0ELb1ELb1ELb1ELb0ELb1ELb0EEENS1_21CollectiveEpilogueFwdINS6_IJS8_SA_S9_EEENS6_IJNS7_ILi1EEESI_SI_EEESC_SE_Li128ELb1ELb1ELb0ELb0EEENS1_19SingleTileSchedulerILb1ELb0ELb1ELi128EEEEEEEEEvNT_6ParamsE,"aw",@nobits
	.sectionflags	@""
	.align	16


//--------------------- .nv.shared._ZN7cutlass13device_kernelIN5flash19enable_sm80_to_sm89INS1_16FlashAttnFwdSm80INS1_25CollectiveMainloopFwdSm80ILi4ELi1ELb0EN4cute5tupleIJNS5_1CILi128EEENS7_ILi112EEENS7_ILi64EEEEEELi64ENS_10bfloat16_tEfNS_4arch4Sm80ELb1ELb0ELb1ELb1ELb1ELb1ELb1ELb0EEENS1_21CollectiveEpilogueFwdINS6_IJS8_SA_S9_EEENS6_IJNS7_ILi1EEESI_SI_EEESC_SE_Li128ELb1ELb1ELb0ELb0EEENS1_19SingleTileSchedulerILb1ELb0ELb1ELi128EEEEEEEEEvNT_6ParamsE --------------------------
	.section	.nv.shared._ZN7cutlass13device_kernelIN5flash19enable_sm80_to_sm89INS1_16FlashAttnFwdSm80INS1_25CollectiveMainloopFwdSm80ILi4ELi1ELb0EN4cute5tupleIJNS5_1CILi128EEENS7_ILi112EEENS7_ILi64EEEEEELi64ENS_10bfloat16_tEfNS_4arch4Sm80ELb1ELb0ELb1ELb1ELb1ELb1ELb1ELb0EEENS1_21CollectiveEpilogueFwdINS6_IJS8_SA_S9_EEENS6_IJNS7_ILi1EEESI_SI_EEESC_SE_Li128ELb1ELb1ELb0ELb0EEENS1_19SingleTileSchedulerILb1ELb0ELb1ELi128EEEEEEEEEvNT_6ParamsE,"aw",@nobits
	.sectionflags	@""
	.align	16
